	.target	sm_80

	.elftype	@"ET_EXEC"


//--------------------- .note.nv.tkinfo           --------------------------
	.section	.note.nv.tkinfo,"",@"SHT_NOTE"
	.sectionflags	@"SHF_NOTE_NV_TKINFO"
	.tkinfo
        /*0018*/ 	.word	0x00000002
        /*0030*/ 	.string	""
        /*0030*/ 	.string	"ptxas"
        /*0030*/ 	.string	"Cuda compilation tools, release 13.0, V13.0.88"
        /*0030*/ 	.string	"Build cuda_13.0.r13.0/compiler.36424714_0"
        /*0030*/ 	.string	"-arch sm_80 -m 64 "



//--------------------- .note.nv.cuinfo           --------------------------
	.section	.note.nv.cuinfo,"",@"SHT_NOTE"
	.sectionflags	@"SHF_NOTE_NV_CUINFO"
        /*0018*/ 	.short	0x0002
        /*001a*/ 	.short	0x0050
        /*001c*/ 	.short	0x0082
	.zero		2


//--------------------- .nv.info                  --------------------------
	.section	.nv.info,"",@"SHT_CUDA_INFO"
	.align	4


	//----- nvinfo : EIATTR_REGCOUNT
	.align		4
        /*0000*/ 	.byte	0x04, 0x2f
        /*0002*/ 	.short	(.L_12 - .L_11)
	.align		4
.L_11:
        /*0004*/ 	.word	index@(_ZN5flash25flash_bwd_dot_do_o_kernelILb1E23Flash_bwd_kernel_traitsILi64ELi128ELi128ELi8ELi4ELi4ELi4ELb0ELb0EN7cutlass10bfloat16_tE19Flash_kernel_traitsILi64ELi128ELi128ELi8ES3_EEEEvNS_16Flash_bwd_paramsE)
        /*0008*/ 	.word	0x00000020


	//----- nvinfo : EIATTR_FRAME_SIZE
	.align		4
.L_12:
        /*000c*/ 	.byte	0x04, 0x11
        /*000e*/ 	.short	(.L_14 - .L_13)
	.align		4
.L_13:
        /*0010*/ 	.word	index@(_ZN5flash25flash_bwd_dot_do_o_kernelILb1E23Flash_bwd_kernel_traitsILi64ELi128ELi128ELi8ELi4ELi4ELi4ELb0ELb0EN7cutlass10bfloat16_tE19Flash_kernel_traitsILi64ELi128ELi128ELi8ES3_EEEEvNS_16Flash_bwd_paramsE)
        /*0014*/ 	.word	0x00000000


	//----- nvinfo : EIATTR_REGCOUNT
	.align		4
.L_14:
        /*0018*/ 	.byte	0x04, 0x2f
        /*001a*/ 	.short	(.L_16 - .L_15)
	.align		4
.L_15:
        /*001c*/ 	.word	index@(_ZN5flash25flash_bwd_dot_do_o_kernelILb0E23Flash_bwd_kernel_traitsILi64ELi128ELi128ELi8ELi4ELi4ELi4ELb0ELb0EN7cutlass10bfloat16_tE19Flash_kernel_traitsILi64ELi128ELi128ELi8ES3_EEEEvNS_16Flash_bwd_paramsE)
        /*0020*/ 	.word	0x00000020


	//----- nvinfo : EIATTR_FRAME_SIZE
	.align		4
.L_16:
        /*0024*/ 	.byte	0x04, 0x11
        /*0026*/ 	.short	(.L_18 - .L_17)
	.align		4
.L_17:
        /*0028*/ 	.word	index@(_ZN5flash25flash_bwd_dot_do_o_kernelILb0E23Flash_bwd_kernel_traitsILi64ELi128ELi128ELi8ELi4ELi4ELi4ELb0ELb0EN7cutlass10bfloat16_tE19Flash_kernel_traitsILi64ELi128ELi128ELi8ES3_EEEEvNS_16Flash_bwd_paramsE)
        /*002c*/ 	.word	0x00000000


	//----- nvinfo : EIATTR_REGCOUNT
	.align		4
.L_18:
        /*0030*/ 	.byte	0x04, 0x2f
        /*0032*/ 	.short	(.L_20 - .L_19)
	.align		4
.L_19:
        /*0034*/ 	.word	index@(_ZN5flash44flash_bwd_dq_dk_dv_loop_seqk_parallel_kernelI23Flash_bwd_kernel_traitsILi64ELi128ELi128ELi8ELi4ELi4ELi4ELb0ELb0EN7cutlass10bfloat16_tE19Flash_kernel_traitsILi64ELi128ELi128ELi8ES3_EELb0ELb1ELb0ELb1ELb0ELb0ELb1EEEvNS_16Flash_bwd_paramsE)
        /*0038*/ 	.word	0x000000ff


	//----- nvinfo : EIATTR_FRAME_SIZE
	.align		4
.L_20:
        /*003c*/ 	.byte	0x04, 0x11
        /*003e*/ 	.short	(.L_22 - .L_21)
	.align		4
.L_21:
        /*0040*/ 	.word	index@(_ZN5flash44flash_bwd_dq_dk_dv_loop_seqk_parallel_kernelI23Flash_bwd_kernel_traitsILi64ELi128ELi128ELi8ELi4ELi4ELi4ELb0ELb0EN7cutlass10bfloat16_tE19Flash_kernel_traitsILi64ELi128ELi128ELi8ES3_EELb0ELb1ELb0ELb1ELb0ELb0ELb1EEEvNS_16Flash_bwd_paramsE)
        /*0044*/ 	.word	0x000001f0


	//----- nvinfo : EIATTR_REGCOUNT
	.align		4
.L_22:
        /*0048*/ 	.byte	0x04, 0x2f
        /*004a*/ 	.short	(.L_24 - .L_23)
	.align		4
.L_23:
        /*004c*/ 	.word	index@(_ZN5flash44flash_bwd_dq_dk_dv_loop_seqk_parallel_kernelI23Flash_bwd_kernel_traitsILi64ELi128ELi128ELi8ELi4ELi4ELi4ELb0ELb0EN7cutlass10bfloat16_tE19Flash_kernel_traitsILi64ELi128ELi128ELi8ES3_EELb1ELb1ELb0ELb1ELb0ELb0ELb0EEEvNS_16Flash_bwd_paramsE)
        /*0050*/ 	.word	0x000000ff


	//----- nvinfo : EIATTR_FRAME_SIZE
	.align		4
.L_24:
        /*0054*/ 	.byte	0x04, 0x11
        /*0056*/ 	.short	(.L_26 - .L_25)
	.align		4
.L_25:
        /*0058*/ 	.word	index@(_ZN5flash44flash_bwd_dq_dk_dv_loop_seqk_parallel_kernelI23Flash_bwd_kernel_traitsILi64ELi128ELi128ELi8ELi4ELi4ELi4ELb0ELb0EN7cutlass10bfloat16_tE19Flash_kernel_traitsILi64ELi128ELi128ELi8ES3_EELb1ELb1ELb0ELb1ELb0ELb0ELb0EEEvNS_16Flash_bwd_paramsE)
        /*005c*/ 	.word	0x000000e0


	//----- nvinfo : EIATTR_REGCOUNT
	.align		4
.L_26:
        /*0060*/ 	.byte	0x04, 0x2f
        /*0062*/ 	.short	(.L_28 - .L_27)
	.align		4
.L_27:
        /*0064*/ 	.word	index@(_ZN5flash44flash_bwd_dq_dk_dv_loop_seqk_parallel_kernelI23Flash_bwd_kernel_traitsILi64ELi128ELi128ELi8ELi4ELi4ELi4ELb0ELb0EN7cutlass10bfloat16_tE19Flash_kernel_traitsILi64ELi128ELi128ELi8ES3_EELb0ELb1ELb0ELb0ELb0ELb1ELb1EEEvNS_16Flash_bwd_paramsE)
        /*0068*/ 	.word	0x000000ff


	//----- nvinfo : EIATTR_FRAME_SIZE
	.align		4
.L_28:
        /*006c*/ 	.byte	0x04, 0x11
        /*006e*/ 	.short	(.L_30 - .L_29)
	.align		4
.L_29:
        /*0070*/ 	.word	index@(_ZN5flash44flash_bwd_dq_dk_dv_loop_seqk_parallel_kernelI23Flash_bwd_kernel_traitsILi64ELi128ELi128ELi8ELi4ELi4ELi4ELb0ELb0EN7cutlass10bfloat16_tE19Flash_kernel_traitsILi64ELi128ELi128ELi8ES3_EELb0ELb1ELb0ELb0ELb0ELb1ELb1EEEvNS_16Flash_bwd_paramsE)
        /*0074*/ 	.word	0x00000160


	//----- nvinfo : EIATTR_REGCOUNT
	.align		4
.L_30:
        /*0078*/ 	.byte	0x04, 0x2f
        /*007a*/ 	.short	(.L_32 - .L_31)
	.align		4
.L_31:
        /*007c*/ 	.word	index@(_ZN5flash44flash_bwd_dq_dk_dv_loop_seqk_parallel_kernelI23Flash_bwd_kernel_traitsILi64ELi128ELi128ELi8ELi4ELi4ELi4ELb0ELb0EN7cutlass10bfloat16_tE19Flash_kernel_traitsILi64ELi128ELi128ELi8ES3_EELb1ELb1ELb0ELb0ELb0ELb1ELb0EEEvNS_16Flash_bwd_paramsE)
        /*0080*/ 	.word	0x000000ff


	//----- nvinfo : EIATTR_FRAME_SIZE
	.align		4
.L_32:
        /*0084*/ 	.byte	0x04, 0x11
        /*0086*/ 	.short	(.L_34 - .L_33)
	.align		4
.L_33:
        /*0088*/ 	.word	index@(_ZN5flash44flash_bwd_dq_dk_dv_loop_seqk_parallel_kernelI23Flash_bwd_kernel_traitsILi64ELi128ELi128ELi8ELi4ELi4ELi4ELb0ELb0EN7cutlass10bfloat16_tE19Flash_kernel_traitsILi64ELi128ELi128ELi8ES3_EELb1ELb1ELb0ELb0ELb0ELb1ELb0EEEvNS_16Flash_bwd_paramsE)
        /*008c*/ 	.word	0x00000050


	//----- nvinfo : EIATTR_REGCOUNT
	.align		4
.L_34:
        /*0090*/ 	.byte	0x04, 0x2f
        /*0092*/ 	.short	(.L_36 - .L_35)
	.align		4
.L_35:
        /*0094*/ 	.word	index@(_ZN5flash44flash_bwd_dq_dk_dv_loop_seqk_parallel_kernelI23Flash_bwd_kernel_traitsILi64ELi128ELi128ELi8ELi4ELi4ELi4ELb0ELb0EN7cutlass10bfloat16_tE19Flash_kernel_traitsILi64ELi128ELi128ELi8ES3_EELb0ELb1ELb0ELb0ELb1ELb1ELb1EEEvNS_16Flash_bwd_paramsE)
        /*0098*/ 	.word	0x000000ff


	//----- nvinfo : EIATTR_FRAME_SIZE
	.align		4
.L_36:
        /*009c*/ 	.byte	0x04, 0x11
        /*009e*/ 	.short	(.L_38 - .L_37)
	.align		4
.L_37:
        /*00a0*/ 	.word	index@(_ZN5flash44flash_bwd_dq_dk_dv_loop_seqk_parallel_kernelI23Flash_bwd_kernel_traitsILi64ELi128ELi128ELi8ELi4ELi4ELi4ELb0ELb0EN7cutlass10bfloat16_tE19Flash_kernel_traitsILi64ELi128ELi128ELi8ES3_EELb0ELb1ELb0ELb0ELb1ELb1ELb1EEEvNS_16Flash_bwd_paramsE)
        /*00a4*/ 	.word	0x00000158


	//----- nvinfo : EIATTR_REGCOUNT
	.align		4
.L_38:
        /*00a8*/ 	.byte	0x04, 0x2f
        /*00aa*/ 	.short	(.L_40 - .L_39)
	.align		4
.L_39:
        /*00ac*/ 	.word	index@(_ZN5flash44flash_bwd_dq_dk_dv_loop_seqk_parallel_kernelI23Flash_bwd_kernel_traitsILi64ELi128ELi128ELi8ELi4ELi4ELi4ELb0ELb0EN7cutlass10bfloat16_tE19Flash_kernel_traitsILi64ELi128ELi128ELi8ES3_EELb1ELb1ELb0ELb0ELb1ELb1ELb0EEEvNS_16Flash_bwd_paramsE)
        /*00b0*/ 	.word	0x000000ff


	//----- nvinfo : EIATTR_FRAME_SIZE
	.align		4
.L_40:
        /*00b4*/ 	.byte	0x04, 0x11
        /*00b6*/ 	.short	(.L_42 - .L_41)
	.align		4
.L_41:
        /*00b8*/ 	.word	index@(_ZN5flash44flash_bwd_dq_dk_dv_loop_seqk_parallel_kernelI23Flash_bwd_kernel_traitsILi64ELi128ELi128ELi8ELi4ELi4ELi4ELb0ELb0EN7cutlass10bfloat16_tE19Flash_kernel_traitsILi64ELi128ELi128ELi8ES3_EELb1ELb1ELb0ELb0ELb1ELb1ELb0EEEvNS_16Flash_bwd_paramsE)
        /*00bc*/ 	.word	0x00000050


	//----- nvinfo : EIATTR_REGCOUNT
	.align		4
.L_42:
        /*00c0*/ 	.byte	0x04, 0x2f
        /*00c2*/ 	.short	(.L_44 - .L_43)
	.align		4
.L_43:
        /*00c4*/ 	.word	index@(_ZN5flash44flash_bwd_dq_dk_dv_loop_seqk_parallel_kernelI23Flash_bwd_kernel_traitsILi64ELi128ELi128ELi8ELi4ELi4ELi4ELb0ELb0EN7cutlass10bfloat16_tE19Flash_kernel_traitsILi64ELi128ELi128ELi8ES3_EELb0ELb1ELb0ELb0ELb0ELb0ELb1EEEvNS_16Flash_bwd_paramsE)
        /*00c8*/ 	.word	0x000000ff


	//----- nvinfo : EIATTR_FRAME_SIZE
	.align		4
.L_44:
        /*00cc*/ 	.byte	0x04, 0x11
        /*00ce*/ 	.short	(.L_46 - .L_45)
	.align		4
.L_45:
        /*00d0*/ 	.word	index@(_ZN5flash44flash_bwd_dq_dk_dv_loop_seqk_parallel_kernelI23Flash_bwd_kernel_traitsILi64ELi128ELi128ELi8ELi4ELi4ELi4ELb0ELb0EN7cutlass10bfloat16_tE19Flash_kernel_traitsILi64ELi128ELi128ELi8ES3_EELb0ELb1ELb0ELb0ELb0ELb0ELb1EEEvNS_16Flash_bwd_paramsE)
        /*00d4*/ 	.word	0x00000170


	//----- nvinfo : EIATTR_REGCOUNT
	.align		4
.L_46:
        /*00d8*/ 	.byte	0x04, 0x2f
        /*00da*/ 	.short	(.L_48 - .L_47)
	.align		4
.L_47:
        /*00dc*/ 	.word	index@(_ZN5flash44flash_bwd_dq_dk_dv_loop_seqk_parallel_kernelI23Flash_bwd_kernel_traitsILi64ELi128ELi128ELi8ELi4ELi4ELi4ELb0ELb0EN7cutlass10bfloat16_tE19Flash_kernel_traitsILi64ELi128ELi128ELi8ES3_EELb1ELb1ELb0ELb0ELb0ELb0ELb0EEEvNS_16Flash_bwd_paramsE)
        /*00e0*/ 	.word	0x000000ff


	//----- nvinfo : EIATTR_FRAME_SIZE
	.align		4
.L_48:
        /*00e4*/ 	.byte	0x04, 0x11
        /*00e6*/ 	.short	(.L_50 - .L_49)
	.align		4
.L_49:
        /*00e8*/ 	.word	index@(_ZN5flash44flash_bwd_dq_dk_dv_loop_seqk_parallel_kernelI23Flash_bwd_kernel_traitsILi64ELi128ELi128ELi8ELi4ELi4ELi4ELb0ELb0EN7cutlass10bfloat16_tE19Flash_kernel_traitsILi64ELi128ELi128ELi8ES3_EELb1ELb1ELb0ELb0ELb0ELb0ELb0EEEvNS_16Flash_bwd_paramsE)
        /*00ec*/ 	.word	0x00000060


	//----- nvinfo : EIATTR_REGCOUNT
	.align		4
.L_50:
        /*00f0*/ 	.byte	0x04, 0x2f
        /*00f2*/ 	.short	(.L_52 - .L_51)
	.align		4
.L_51:
        /*00f4*/ 	.word	index@(_ZN5flash27flash_bwd_convert_dq_kernelI23Flash_bwd_kernel_traitsILi64ELi128ELi128ELi8ELi4ELi4ELi4ELb0ELb0EN7cutlass10bfloat16_tE19Flash_kernel_traitsILi64ELi128ELi128ELi8ES3_EEEEvNS_16Flash_bwd_paramsEi)
        /*00f8*/ 	.word	0x00000040


	//----- nvinfo : EIATTR_FRAME_SIZE
	.align		4
.L_52:
        /*00fc*/ 	.byte	0x04, 0x11
        /*00fe*/ 	.short	(.L_54 - .L_53)
	.align		4
.L_53:
        /*0100*/ 	.word	index@(_ZN5flash27flash_bwd_convert_dq_kernelI23Flash_bwd_kernel_traitsILi64ELi128ELi128ELi8ELi4ELi4ELi4ELb0ELb0EN7cutlass10bfloat16_tE19Flash_kernel_traitsILi64ELi128ELi128ELi8ES3_EEEEvNS_16Flash_bwd_paramsEi)
        /*0104*/ 	.word	0x00000000


	//----- nvinfo : EIATTR_REGCOUNT
	.align		4
.L_54:
        /*0108*/ 	.byte	0x04, 0x2f
        /*010a*/ 	.short	(.L_56 - .L_55)
	.align		4
.L_55:
        /*010c*/ 	.word	index@(_ZN5flash25flash_bwd_dot_do_o_kernelILb1E23Flash_bwd_kernel_traitsILi64ELi64ELi128ELi8ELi2ELi4ELi4ELb1ELb0EN7cutlass10bfloat16_tE19Flash_kernel_traitsILi64ELi64ELi128ELi8ES3_EEEEvNS_16Flash_bwd_paramsE)
        /*0110*/ 	.word	0x00000022


	//----- nvinfo : EIATTR_FRAME_SIZE
	.align		4
.L_56:
        /*0114*/ 	.byte	0x04, 0x11
        /*0116*/ 	.short	(.L_58 - .L_57)
	.align		4
.L_57:
        /*0118*/ 	.word	index@(_ZN5flash25flash_bwd_dot_do_o_kernelILb1E23Flash_bwd_kernel_traitsILi64ELi64ELi128ELi8ELi2ELi4ELi4ELb1ELb0EN7cutlass10bfloat16_tE19Flash_kernel_traitsILi64ELi64ELi128ELi8ES3_EEEEvNS_16Flash_bwd_paramsE)
        /*011c*/ 	.word	0x00000000


	//----- nvinfo : EIATTR_REGCOUNT
	.align		4
.L_58:
        /*0120*/ 	.byte	0x04, 0x2f
        /*0122*/ 	.short	(.L_60 - .L_59)
	.align		4
.L_59:
        /*0124*/ 	.word	index@(_ZN5flash25flash_bwd_dot_do_o_kernelILb0E23Flash_bwd_kernel_traitsILi64ELi64ELi128ELi8ELi2ELi4ELi4ELb1ELb0EN7cutlass10bfloat16_tE19Flash_kernel_traitsILi64ELi64ELi128ELi8ES3_EEEEvNS_16Flash_bwd_paramsE)
        /*0128*/ 	.word	0x0000001e


	//----- nvinfo : EIATTR_FRAME_SIZE
	.align		4
.L_60:
        /*012c*/ 	.byte	0x04, 0x11
        /*012e*/ 	.short	(.L_62 - .L_61)
	.align		4
.L_61:
        /*0130*/ 	.word	index@(_ZN5flash25flash_bwd_dot_do_o_kernelILb0E23Flash_bwd_kernel_traitsILi64ELi64ELi128ELi8ELi2ELi4ELi4ELb1ELb0EN7cutlass10bfloat16_tE19Flash_kernel_traitsILi64ELi64ELi128ELi8ES3_EEEEvNS_16Flash_bwd_paramsE)
        /*0134*/ 	.word	0x00000000


	//----- nvinfo : EIATTR_REGCOUNT
	.align		4
.L_62:
        /*0138*/ 	.byte	0x04, 0x2f
        /*013a*/ 	.short	(.L_64 - .L_63)
	.align		4
.L_63:
        /*013c*/ 	.word	index@(_ZN5flash44flash_bwd_dq_dk_dv_loop_seqk_parallel_kernelI23Flash_bwd_kernel_traitsILi64ELi64ELi128ELi8ELi2ELi4ELi4ELb1ELb0EN7cutlass10bfloat16_tE19Flash_kernel_traitsILi64ELi64ELi128ELi8ES3_EELb0ELb1ELb0ELb1ELb0ELb0ELb1EEEvNS_16Flash_bwd_paramsE)
        /*0140*/ 	.word	0x000000ff


	//----- nvinfo : EIATTR_FRAME_SIZE
	.align		4
.L_64:
        /*0144*/ 	.byte	0x04, 0x11
        /*0146*/ 	.short	(.L_66 - .L_65)
	.align		4
.L_65:
        /*0148*/ 	.word	index@(_ZN5flash44flash_bwd_dq_dk_dv_loop_seqk_parallel_kernelI23Flash_bwd_kernel_traitsILi64ELi64ELi128ELi8ELi2ELi4ELi4ELb1ELb0EN7cutlass10bfloat16_tE19Flash_kernel_traitsILi64ELi64ELi128ELi8ES3_EELb0ELb1ELb0ELb1ELb0ELb0ELb1EEEvNS_16Flash_bwd_paramsE)
        /*014c*/ 	.word	0x00000048


	//----- nvinfo : EIATTR_REGCOUNT
	.align		4
.L_66:
        /*0150*/ 	.byte	0x04, 0x2f
        /*0152*/ 	.short	(.L_68 - .L_67)
	.align		4
.L_67:
        /*0154*/ 	.word	index@(_ZN5flash44flash_bwd_dq_dk_dv_loop_seqk_parallel_kernelI23Flash_bwd_kernel_traitsILi64ELi64ELi128ELi8ELi2ELi4ELi4ELb1ELb0EN7cutlass10bfloat16_tE19Flash_kernel_traitsILi64ELi64ELi128ELi8ES3_EELb1ELb1ELb0ELb1ELb0ELb0ELb0EEEvNS_16Flash_bwd_paramsE)
        /*0158*/ 	.word	0x000000ff


	//----- nvinfo : EIATTR_FRAME_SIZE
	.align		4
.L_68:
        /*015c*/ 	.byte	0x04, 0x11
        /*015e*/ 	.short	(.L_70 - .L_69)
	.align		4
.L_69:
        /*0160*/ 	.word	index@(_ZN5flash44flash_bwd_dq_dk_dv_loop_seqk_parallel_kernelI23Flash_bwd_kernel_traitsILi64ELi64ELi128ELi8ELi2ELi4ELi4ELb1ELb0EN7cutlass10bfloat16_tE19Flash_kernel_traitsILi64ELi64ELi128ELi8ES3_EELb1ELb1ELb0ELb1ELb0ELb0ELb0EEEvNS_16Flash_bwd_paramsE)
        /*0164*/ 	.word	0x00000020


	//----- nvinfo : EIATTR_REGCOUNT
	.align		4
.L_70:
        /*0168*/ 	.byte	0x04, 0x2f
        /*016a*/ 	.short	(.L_72 - .L_71)
	.align		4
.L_71:
        /*016c*/ 	.word	index@(_ZN5flash44flash_bwd_dq_dk_dv_loop_seqk_parallel_kernelI23Flash_bwd_kernel_traitsILi64ELi64ELi128ELi8ELi2ELi4ELi4ELb1ELb0EN7cutlass10bfloat16_tE19Flash_kernel_traitsILi64ELi64ELi128ELi8ES3_EELb0ELb1ELb0ELb0ELb0ELb1ELb1EEEvNS_16Flash_bwd_paramsE)
        /*0170*/ 	.word	0x000000ff


	//----- nvinfo : EIATTR_FRAME_SIZE
	.align		4
.L_72:
        /*0174*/ 	.byte	0x04, 0x11
        /*0176*/ 	.short	(.L_74 - .L_73)
	.align		4
.L_73:
        /*0178*/ 	.word	index@(_ZN5flash44flash_bwd_dq_dk_dv_loop_seqk_parallel_kernelI23Flash_bwd_kernel_traitsILi64ELi64ELi128ELi8ELi2ELi4ELi4ELb1ELb0EN7cutlass10bfloat16_tE19Flash_kernel_traitsILi64ELi64ELi128ELi8ES3_EELb0ELb1ELb0ELb0ELb0ELb1ELb1EEEvNS_16Flash_bwd_paramsE)
        /*017c*/ 	.word	0x00000020


	//----- nvinfo : EIATTR_REGCOUNT
	.align		4
.L_74:
        /*0180*/ 	.byte	0x04, 0x2f
        /*0182*/ 	.short	(.L_76 - .L_75)
	.align		4
.L_75:
        /*0184*/ 	.word	index@(_ZN5flash44flash_bwd_dq_dk_dv_loop_seqk_parallel_kernelI23Flash_bwd_kernel_traitsILi64ELi64ELi128ELi8ELi2ELi4ELi4ELb1ELb0EN7cutlass10bfloat16_tE19Flash_kernel_traitsILi64ELi64ELi128ELi8ES3_EELb1ELb1ELb0ELb0ELb0ELb1ELb0EEEvNS_16Flash_bwd_paramsE)
        /*0188*/ 	.word	0x000000fc


	//----- nvinfo : EIATTR_FRAME_SIZE
	.align		4
.L_76:
        /*018c*/ 	.byte	0x04, 0x11
        /*018e*/ 	.short	(.L_78 - .L_77)
	.align		4
.L_77:
        /*0190*/ 	.word	index@(_ZN5flash44flash_bwd_dq_dk_dv_loop_seqk_parallel_kernelI23Flash_bwd_kernel_traitsILi64ELi64ELi128ELi8ELi2ELi4ELi4ELb1ELb0EN7cutlass10bfloat16_tE19Flash_kernel_traitsILi64ELi64ELi128ELi8ES3_EELb1ELb1ELb0ELb0ELb0ELb1ELb0EEEvNS_16Flash_bwd_paramsE)
        /*0194*/ 	.word	0x00000000


	//----- nvinfo : EIATTR_REGCOUNT
	.align		4
.L_78:
        /*0198*/ 	.byte	0x04, 0x2f
        /*019a*/ 	.short	(.L_80 - .L_79)
	.align		4
.L_79:
        /*019c*/ 	.word	index@(_ZN5flash44flash_bwd_dq_dk_dv_loop_seqk_parallel_kernelI23Flash_bwd_kernel_traitsILi64ELi64ELi128ELi8ELi2ELi4ELi4ELb1ELb0EN7cutlass10bfloat16_tE19Flash_kernel_traitsILi64ELi64ELi128ELi8ES3_EELb0ELb1ELb0ELb0ELb1ELb1ELb1EEEvNS_16Flash_bwd_paramsE)
        /*01a0*/ 	.word	0x000000ff


	//----- nvinfo : EIATTR_FRAME_SIZE
	.align		4
.L_80:
        /*01a4*/ 	.byte	0x04, 0x11
        /*01a6*/ 	.short	(.L_82 - .L_81)
	.align		4
.L_81:
        /*01a8*/ 	.word	index@(_ZN5flash44flash_bwd_dq_dk_dv_loop_seqk_parallel_kernelI23Flash_bwd_kernel_traitsILi64ELi64ELi128ELi8ELi2ELi4ELi4ELb1ELb0EN7cutlass10bfloat16_tE19Flash_kernel_traitsILi64ELi64ELi128ELi8ES3_EELb0ELb1ELb0ELb0ELb1ELb1ELb1EEEvNS_16Flash_bwd_paramsE)
        /*01ac*/ 	.word	0x00000000


	//----- nvinfo : EIATTR_REGCOUNT
	.align		4
.L_82:
        /*01b0*/ 	.byte	0x04, 0x2f
        /*01b2*/ 	.short	(.L_84 - .L_83)
	.align		4
.L_83:
        /*01b4*/ 	.word	index@(_ZN5flash44flash_bwd_dq_dk_dv_loop_seqk_parallel_kernelI23Flash_bwd_kernel_traitsILi64ELi64ELi128ELi8ELi2ELi4ELi4ELb1ELb0EN7cutlass10bfloat16_tE19Flash_kernel_traitsILi64ELi64ELi128ELi8ES3_EELb1ELb1ELb0ELb0ELb1ELb1ELb0EEEvNS_16Flash_bwd_paramsE)
        /*01b8*/ 	.word	0x000000ff


	//----- nvinfo : EIATTR_FRAME_SIZE
	.align		4
.L_84:
        /*01bc*/ 	.byte	0x04, 0x11
        /*01be*/ 	.short	(.L_86 - .L_85)
	.align		4
.L_85:
        /*01c0*/ 	.word	index@(_ZN5flash44flash_bwd_dq_dk_dv_loop_seqk_parallel_kernelI23Flash_bwd_kernel_traitsILi64ELi64ELi128ELi8ELi2ELi4ELi4ELb1ELb0EN7cutlass10bfloat16_tE19Flash_kernel_traitsILi64ELi64ELi128ELi8ES3_EELb1ELb1ELb0ELb0ELb1ELb1ELb0EEEvNS_16Flash_bwd_paramsE)
        /*01c4*/ 	.word	0x00000000


	//----- nvinfo : EIATTR_REGCOUNT
	.align		4
.L_86:
        /*01c8*/ 	.byte	0x04, 0x2f
        /*01ca*/ 	.short	(.L_88 - .L_87)
	.align		4
.L_87:
        /*01cc*/ 	.word	index@(_ZN5flash44flash_bwd_dq_dk_dv_loop_seqk_parallel_kernelI23Flash_bwd_kernel_traitsILi64ELi64ELi128ELi8ELi2ELi4ELi4ELb1ELb0EN7cutlass10bfloat16_tE19Flash_kernel_traitsILi64ELi64ELi128ELi8ES3_EELb0ELb1ELb0ELb0ELb0ELb0ELb1EEEvNS_16Flash_bwd_paramsE)
        /*01d0*/ 	.word	0x000000ff


	//----- nvinfo : EIATTR_FRAME_SIZE
	.align		4
.L_88:
        /*01d4*/ 	.byte	0x04, 0x11
        /*01d6*/ 	.short	(.L_90 - .L_89)
	.align		4
.L_89:
        /*01d8*/ 	.word	index@(_ZN5flash44flash_bwd_dq_dk_dv_loop_seqk_parallel_kernelI23Flash_bwd_kernel_traitsILi64ELi64ELi128ELi8ELi2ELi4ELi4ELb1ELb0EN7cutlass10bfloat16_tE19Flash_kernel_traitsILi64ELi64ELi128ELi8ES3_EELb0ELb1ELb0ELb0ELb0ELb0ELb1EEEvNS_16Flash_bwd_paramsE)
        /*01dc*/ 	.word	0x00000020


	//----- nvinfo : EIATTR_REGCOUNT
	.align		4
.L_90:
        /*01e0*/ 	.byte	0x04, 0x2f
        /*01e2*/ 	.short	(.L_92 - .L_91)
	.align		4
.L_91:
        /*01e4*/ 	.word	index@(_ZN5flash44flash_bwd_dq_dk_dv_loop_seqk_parallel_kernelI23Flash_bwd_kernel_traitsILi64ELi64ELi128ELi8ELi2ELi4ELi4ELb1ELb0EN7cutlass10bfloat16_tE19Flash_kernel_traitsILi64ELi64ELi128ELi8ES3_EELb1ELb1ELb0ELb0ELb0ELb0ELb0EEEvNS_16Flash_bwd_paramsE)
        /*01e8*/ 	.word	0x000000ff


	//----- nvinfo : EIATTR_FRAME_SIZE
	.align		4
.L_92:
        /*01ec*/ 	.byte	0x04, 0x11
        /*01ee*/ 	.short	(.L_94 - .L_93)
	.align		4
.L_93:
        /*01f0*/ 	.word	index@(_ZN5flash44flash_bwd_dq_dk_dv_loop_seqk_parallel_kernelI23Flash_bwd_kernel_traitsILi64ELi64ELi128ELi8ELi2ELi4ELi4ELb1ELb0EN7cutlass10bfloat16_tE19Flash_kernel_traitsILi64ELi64ELi128ELi8ES3_EELb1ELb1ELb0ELb0ELb0ELb0ELb0EEEvNS_16Flash_bwd_paramsE)
        /*01f4*/ 	.word	0x00000008


	//----- nvinfo : EIATTR_REGCOUNT
	.align		4
.L_94:
        /*01f8*/ 	.byte	0x04, 0x2f
        /*01fa*/ 	.short	(.L_96 - .L_95)
	.align		4
.L_95:
        /*01fc*/ 	.word	index@(_ZN5flash27flash_bwd_convert_dq_kernelI23Flash_bwd_kernel_traitsILi64ELi64ELi128ELi8ELi2ELi4ELi4ELb1ELb0EN7cutlass10bfloat16_tE19Flash_kernel_traitsILi64ELi64ELi128ELi8ES3_EEEEvNS_16Flash_bwd_paramsEi)
        /*0200*/ 	.word	0x0000002a


	//----- nvinfo : EIATTR_FRAME_SIZE
	.align		4
.L_96:
        /*0204*/ 	.byte	0x04, 0x11
        /*0206*/ 	.short	(.L_98 - .L_97)
	.align		4
.L_97:
        /*0208*/ 	.word	index@(_ZN5flash27flash_bwd_convert_dq_kernelI23Flash_bwd_kernel_traitsILi64ELi64ELi128ELi8ELi2ELi4ELi4ELb1ELb0EN7cutlass10bfloat16_tE19Flash_kernel_traitsILi64ELi64ELi128ELi8ES3_EEEEvNS_16Flash_bwd_paramsEi)
        /*020c*/ 	.word	0x00000000


	//----- nvinfo : EIATTR_REGCOUNT
	.align		4
.L_98:
        /*0210*/ 	.byte	0x04, 0x2f
        /*0212*/ 	.short	(.L_100 - .L_99)
	.align		4
.L_99:
        /*0214*/ 	.word	index@(_ZN5flash44flash_bwd_dq_dk_dv_loop_seqk_parallel_kernelI23Flash_bwd_kernel_traitsILi64ELi128ELi128ELi8ELi4ELi4ELi4ELb0ELb0EN7cutlass10bfloat16_tE19Flash_kernel_traitsILi64ELi128ELi128ELi8ES3_EELb0ELb1ELb0ELb1ELb0ELb0ELb0EEEvNS_16Flash_bwd_paramsE)
        /*0218*/ 	.word	0x000000ff


	//----- nvinfo : EIATTR_FRAME_SIZE
	.align		4
.L_100:
        /*021c*/ 	.byte	0x04, 0x11
        /*021e*/ 	.short	(.L_102 - .L_101)
	.align		4
.L_101:
        /*0220*/ 	.word	index@(_ZN5flash44flash_bwd_dq_dk_dv_loop_seqk_parallel_kernelI23Flash_bwd_kernel_traitsILi64ELi128ELi128ELi8ELi4ELi4ELi4ELb0ELb0EN7cutlass10bfloat16_tE19Flash_kernel_traitsILi64ELi128ELi128ELi8ES3_EELb0ELb1ELb0ELb1ELb0ELb0ELb0EEEvNS_16Flash_bwd_paramsE)
        /*0224*/ 	.word	0x00000090


	//----- nvinfo : EIATTR_REGCOUNT
	.align		4
.L_102:
        /*0228*/ 	.byte	0x04, 0x2f
        /*022a*/ 	.short	(.L_104 - .L_103)
	.align		4
.L_103:
        /*022c*/ 	.word	index@(_ZN5flash44flash_bwd_dq_dk_dv_loop_seqk_parallel_kernelI23Flash_bwd_kernel_traitsILi64ELi128ELi128ELi8ELi4ELi4ELi4ELb0ELb0EN7cutlass10bfloat16_tE19Flash_kernel_traitsILi64ELi128ELi128ELi8ES3_EELb0ELb1ELb0ELb0ELb0ELb1ELb0EEEvNS_16Flash_bwd_paramsE)
        /*0230*/ 	.word	0x000000ff


	//----- nvinfo : EIATTR_FRAME_SIZE
	.align		4
.L_104:
        /*0234*/ 	.byte	0x04, 0x11
        /*0236*/ 	.short	(.L_106 - .L_105)
	.align		4
.L_105:
        /*0238*/ 	.word	index@(_ZN5flash44flash_bwd_dq_dk_dv_loop_seqk_parallel_kernelI23Flash_bwd_kernel_traitsILi64ELi128ELi128ELi8ELi4ELi4ELi4ELb0ELb0EN7cutlass10bfloat16_tE19Flash_kernel_traitsILi64ELi128ELi128ELi8ES3_EELb0ELb1ELb0ELb0ELb0ELb1ELb0EEEvNS_16Flash_bwd_paramsE)
        /*023c*/ 	.word	0x00000060


	//----- nvinfo : EIATTR_REGCOUNT
	.align		4
.L_106:
        /*0240*/ 	.byte	0x04, 0x2f
        /*0242*/ 	.short	(.L_108 - .L_107)
	.align		4
.L_107:
        /*0244*/ 	.word	index@(_ZN5flash44flash_bwd_dq_dk_dv_loop_seqk_parallel_kernelI23Flash_bwd_kernel_traitsILi64ELi128ELi128ELi8ELi4ELi4ELi4ELb0ELb0EN7cutlass10bfloat16_tE19Flash_kernel_traitsILi64ELi128ELi128ELi8ES3_EELb0ELb1ELb0ELb0ELb1ELb1ELb0EEEvNS_16Flash_bwd_paramsE)
        /*0248*/ 	.word	0x000000ff


	//----- nvinfo : EIATTR_FRAME_SIZE
	.align		4
.L_108:
        /*024c*/ 	.byte	0x04, 0x11
        /*024e*/ 	.short	(.L_110 - .L_109)
	.align		4
.L_109:
        /*0250*/ 	.word	index@(_ZN5flash44flash_bwd_dq_dk_dv_loop_seqk_parallel_kernelI23Flash_bwd_kernel_traitsILi64ELi128ELi128ELi8ELi4ELi4ELi4ELb0ELb0EN7cutlass10bfloat16_tE19Flash_kernel_traitsILi64ELi128ELi128ELi8ES3_EELb0ELb1ELb0ELb0ELb1ELb1ELb0EEEvNS_16Flash_bwd_paramsE)
        /*0254*/ 	.word	0x00000060


	//----- nvinfo : EIATTR_REGCOUNT
	.align		4
.L_110:
        /*0258*/ 	.byte	0x04, 0x2f
        /*025a*/ 	.short	(.L_112 - .L_111)
	.align		4
.L_111:
        /*025c*/ 	.word	index@(_ZN5flash44flash_bwd_dq_dk_dv_loop_seqk_parallel_kernelI23Flash_bwd_kernel_traitsILi64ELi128ELi128ELi8ELi4ELi4ELi4ELb0ELb0EN7cutlass10bfloat16_tE19Flash_kernel_traitsILi64ELi128ELi128ELi8ES3_EELb0ELb1ELb0ELb0ELb0ELb0ELb0EEEvNS_16Flash_bwd_paramsE)
        /*0260*/ 	.word	0x000000ff


	//----- nvinfo : EIATTR_FRAME_SIZE
	.align		4
.L_112:
        /*0264*/ 	.byte	0x04, 0x11
        /*0266*/ 	.short	(.L_114 - .L_113)
	.align		4
.L_113:
        /*0268*/ 	.word	index@(_ZN5flash44flash_bwd_dq_dk_dv_loop_seqk_parallel_kernelI23Flash_bwd_kernel_traitsILi64ELi128ELi128ELi8ELi4ELi4ELi4ELb0ELb0EN7cutlass10bfloat16_tE19Flash_kernel_traitsILi64ELi128ELi128ELi8ES3_EELb0ELb1ELb0ELb0ELb0ELb0ELb0EEEvNS_16Flash_bwd_paramsE)
        /*026c*/ 	.word	0x00000070


	//----- nvinfo : EIATTR_REGCOUNT
	.align		4
.L_114:
        /*0270*/ 	.byte	0x04, 0x2f
        /*0272*/ 	.short	(.L_116 - .L_115)
	.align		4
.L_115:
        /*0274*/ 	.word	index@(_ZN5flash44flash_bwd_dq_dk_dv_loop_seqk_parallel_kernelI23Flash_bwd_kernel_traitsILi64ELi64ELi128ELi8ELi2ELi4ELi4ELb1ELb0EN7cutlass10bfloat16_tE19Flash_kernel_traitsILi64ELi64ELi128ELi8ES3_EELb0ELb1ELb0ELb1ELb0ELb0ELb0EEEvNS_16Flash_bwd_paramsE)
        /*0278*/ 	.word	0x000000ff


	//----- nvinfo : EIATTR_FRAME_SIZE
	.align		4
.L_116:
        /*027c*/ 	.byte	0x04, 0x11
        /*027e*/ 	.short	(.L_118 - .L_117)
	.align		4
.L_117:
        /*0280*/ 	.word	index@(_ZN5flash44flash_bwd_dq_dk_dv_loop_seqk_parallel_kernelI23Flash_bwd_kernel_traitsILi64ELi64ELi128ELi8ELi2ELi4ELi4ELb1ELb0EN7cutlass10bfloat16_tE19Flash_kernel_traitsILi64ELi64ELi128ELi8ES3_EELb0ELb1ELb0ELb1ELb0ELb0ELb0EEEvNS_16Flash_bwd_paramsE)
        /*0284*/ 	.word	0x00000010


	//----- nvinfo : EIATTR_REGCOUNT
	.align		4
.L_118:
        /*0288*/ 	.byte	0x04, 0x2f
        /*028a*/ 	.short	(.L_120 - .L_119)
	.align		4
.L_119:
        /*028c*/ 	.word	index@(_ZN5flash44flash_bwd_dq_dk_dv_loop_seqk_parallel_kernelI23Flash_bwd_kernel_traitsILi64ELi64ELi128ELi8ELi2ELi4ELi4ELb1ELb0EN7cutlass10bfloat16_tE19Flash_kernel_traitsILi64ELi64ELi128ELi8ES3_EELb0ELb1ELb0ELb0ELb0ELb1ELb0EEEvNS_16Flash_bwd_paramsE)
        /*0290*/ 	.word	0x000000ff


	//----- nvinfo : EIATTR_FRAME_SIZE
	.align		4
.L_120:
        /*0294*/ 	.byte	0x04, 0x11
        /*0296*/ 	.short	(.L_122 - .L_121)
	.align		4
.L_121:
        /*0298*/ 	.word	index@(_ZN5flash44flash_bwd_dq_dk_dv_loop_seqk_parallel_kernelI23Flash_bwd_kernel_traitsILi64ELi64ELi128ELi8ELi2ELi4ELi4ELb1ELb0EN7cutlass10bfloat16_tE19Flash_kernel_traitsILi64ELi64ELi128ELi8ES3_EELb0ELb1ELb0ELb0ELb0ELb1ELb0EEEvNS_16Flash_bwd_paramsE)
        /*029c*/ 	.word	0x00000010


	//----- nvinfo : EIATTR_REGCOUNT
	.align		4
.L_122:
        /*02a0*/ 	.byte	0x04, 0x2f
        /*02a2*/ 	.short	(.L_124 - .L_123)
	.align		4
.L_123:
        /*02a4*/ 	.word	index@(_ZN5flash44flash_bwd_dq_dk_dv_loop_seqk_parallel_kernelI23Flash_bwd_kernel_traitsILi64ELi64ELi128ELi8ELi2ELi4ELi4ELb1ELb0EN7cutlass10bfloat16_tE19Flash_kernel_traitsILi64ELi64ELi128ELi8ES3_EELb0ELb1ELb0ELb0ELb1ELb1ELb0EEEvNS_16Flash_bwd_paramsE)
        /*02a8*/ 	.word	0x000000ff


	//----- nvinfo : EIATTR_FRAME_SIZE
	.align		4
.L_124:
        /*02ac*/ 	.byte	0x04, 0x11
        /*02ae*/ 	.short	(.L_126 - .L_125)
	.align		4
.L_125:
        /*02b0*/ 	.word	index@(_ZN5flash44flash_bwd_dq_dk_dv_loop_seqk_parallel_kernelI23Flash_bwd_kernel_traitsILi64ELi64ELi128ELi8ELi2ELi4ELi4ELb1ELb0EN7cutlass10bfloat16_tE19Flash_kernel_traitsILi64ELi64ELi128ELi8ES3_EELb0ELb1ELb0ELb0ELb1ELb1ELb0EEEvNS_16Flash_bwd_paramsE)
        /*02b4*/ 	.word	0x00000000


	//----- nvinfo : EIATTR_REGCOUNT
	.align		4
.L_126:
        /*02b8*/ 	.byte	0x04, 0x2f
        /*02ba*/ 	.short	(.L_128 - .L_127)
	.align		4
.L_127:
        /*02bc*/ 	.word	index@(_ZN5flash44flash_bwd_dq_dk_dv_loop_seqk_parallel_kernelI23Flash_bwd_kernel_traitsILi64ELi64ELi128ELi8ELi2ELi4ELi4ELb1ELb0EN7cutlass10bfloat16_tE19Flash_kernel_traitsILi64ELi64ELi128ELi8ES3_EELb0ELb1ELb0ELb0ELb0ELb0ELb0EEEvNS_16Flash_bwd_paramsE)
        /*02c0*/ 	.word	0x000000ff


	//----- nvinfo : EIATTR_FRAME_SIZE
	.align		4
.L_128:
        /*02c4*/ 	.byte	0x04, 0x11
        /*02c6*/ 	.short	(.L_130 - .L_129)
	.align		4
.L_129:
        /*02c8*/ 	.word	index@(_ZN5flash44flash_bwd_dq_dk_dv_loop_seqk_parallel_kernelI23Flash_bwd_kernel_traitsILi64ELi64ELi128ELi8ELi2ELi4ELi4ELb1ELb0EN7cutlass10bfloat16_tE19Flash_kernel_traitsILi64ELi64ELi128ELi8ES3_EELb0ELb1ELb0ELb0ELb0ELb0ELb0EEEvNS_16Flash_bwd_paramsE)
        /*02cc*/ 	.word	0x00000008


	//----- nvinfo : EIATTR_MIN_STACK_SIZE
	.align		4
.L_130:
        /*02d0*/ 	.byte	0x04, 0x12
        /*02d2*/ 	.short	(.L_132 - .L_131)
	.align		4
.L_131:
        /*02d4*/ 	.word	index@(_ZN5flash44flash_bwd_dq_dk_dv_loop_seqk_parallel_kernelI23Flash_bwd_kernel_traitsILi64ELi64ELi128ELi8ELi2ELi4ELi4ELb1ELb0EN7cutlass10bfloat16_tE19Flash_kernel_traitsILi64ELi64ELi128ELi8ES3_EELb0ELb1ELb0ELb0ELb0ELb0ELb0EEEvNS_16Flash_bwd_paramsE)
        /*02d8*/ 	.word	0x00000008


	//----- nvinfo : EIATTR_MIN_STACK_SIZE
	.align		4
.L_132:
        /*02dc*/ 	.byte	0x04, 0x12
        /*02de*/ 	.short	(.L_134 - .L_133)
	.align		4
.L_133:
        /*02e0*/ 	.word	index@(_ZN5flash44flash_bwd_dq_dk_dv_loop_seqk_parallel_kernelI23Flash_bwd_kernel_traitsILi64ELi64ELi128ELi8ELi2ELi4ELi4ELb1ELb0EN7cutlass10bfloat16_tE19Flash_kernel_traitsILi64ELi64ELi128ELi8ES3_EELb0ELb1ELb0ELb0ELb1ELb1ELb0EEEvNS_16Flash_bwd_paramsE)
        /*02e4*/ 	.word	0x00000000


	//----- nvinfo : EIATTR_MIN_STACK_SIZE
	.align		4
.L_134:
        /*02e8*/ 	.byte	0x04, 0x12
        /*02ea*/ 	.short	(.L_136 - .L_135)
	.align		4
.L_135:
        /*02ec*/ 	.word	index@(_ZN5flash44flash_bwd_dq_dk_dv_loop_seqk_parallel_kernelI23Flash_bwd_kernel_traitsILi64ELi64ELi128ELi8ELi2ELi4ELi4ELb1ELb0EN7cutlass10bfloat16_tE19Flash_kernel_traitsILi64ELi64ELi128ELi8ES3_EELb0ELb1ELb0ELb0ELb0ELb1ELb0EEEvNS_16Flash_bwd_paramsE)
        /*02f0*/ 	.word	0x00000010


	//----- nvinfo : EIATTR_MIN_STACK_SIZE
	.align		4
.L_136:
        /*02f4*/ 	.byte	0x04, 0x12
        /*02f6*/ 	.short	(.L_138 - .L_137)
	.align		4
.L_137:
        /*02f8*/ 	.word	index@(_ZN5flash44flash_bwd_dq_dk_dv_loop_seqk_parallel_kernelI23Flash_bwd_kernel_traitsILi64ELi64ELi128ELi8ELi2ELi4ELi4ELb1ELb0EN7cutlass10bfloat16_tE19Flash_kernel_traitsILi64ELi64ELi128ELi8ES3_EELb0ELb1ELb0ELb1ELb0ELb0ELb0EEEvNS_16Flash_bwd_paramsE)
        /*02fc*/ 	.word	0x00000010


	//----- nvinfo : EIATTR_MIN_STACK_SIZE
	.align		4
.L_138:
        /*0300*/ 	.byte	0x04, 0x12
        /*0302*/ 	.short	(.L_140 - .L_139)
	.align		4
.L_139:
        /*0304*/ 	.word	index@(_ZN5flash44flash_bwd_dq_dk_dv_loop_seqk_parallel_kernelI23Flash_bwd_kernel_traitsILi64ELi128ELi128ELi8ELi4ELi4ELi4ELb0ELb0EN7cutlass10bfloat16_tE19Flash_kernel_traitsILi64ELi128ELi128ELi8ES3_EELb0ELb1ELb0ELb0ELb0ELb0ELb0EEEvNS_16Flash_bwd_paramsE)
        /*0308*/ 	.word	0x00000070


	//----- nvinfo : EIATTR_MIN_STACK_SIZE
	.align		4
.L_140:
        /*030c*/ 	.byte	0x04, 0x12
        /*030e*/ 	.short	(.L_142 - .L_141)
	.align		4
.L_141:
        /*0310*/ 	.word	index@(_ZN5flash44flash_bwd_dq_dk_dv_loop_seqk_parallel_kernelI23Flash_bwd_kernel_traitsILi64ELi128ELi128ELi8ELi4ELi4ELi4ELb0ELb0EN7cutlass10bfloat16_tE19Flash_kernel_traitsILi64ELi128ELi128ELi8ES3_EELb0ELb1ELb0ELb0ELb1ELb1ELb0EEEvNS_16Flash_bwd_paramsE)
        /*0314*/ 	.word	0x00000060


	//----- nvinfo : EIATTR_MIN_STACK_SIZE
	.align		4
.L_142:
        /*0318*/ 	.byte	0x04, 0x12
        /*031a*/ 	.short	(.L_144 - .L_143)
	.align		4
.L_143:
        /*031c*/ 	.word	index@(_ZN5flash44flash_bwd_dq_dk_dv_loop_seqk_parallel_kernelI23Flash_bwd_kernel_traitsILi64ELi128ELi128ELi8ELi4ELi4ELi4ELb0ELb0EN7cutlass10bfloat16_tE19Flash_kernel_traitsILi64ELi128ELi128ELi8ES3_EELb0ELb1ELb0ELb0ELb0ELb1ELb0EEEvNS_16Flash_bwd_paramsE)
        /*0320*/ 	.word	0x00000060


	//----- nvinfo : EIATTR_MIN_STACK_SIZE
	.align		4
.L_144:
        /*0324*/ 	.byte	0x04, 0x12
        /*0326*/ 	.short	(.L_146 - .L_145)
	.align		4
.L_145:
        /*0328*/ 	.word	index@(_ZN5flash44flash_bwd_dq_dk_dv_loop_seqk_parallel_kernelI23Flash_bwd_kernel_traitsILi64ELi128ELi128ELi8ELi4ELi4ELi4ELb0ELb0EN7cutlass10bfloat16_tE19Flash_kernel_traitsILi64ELi128ELi128ELi8ES3_EELb0ELb1ELb0ELb1ELb0ELb0ELb0EEEvNS_16Flash_bwd_paramsE)
        /*032c*/ 	.word	0x00000090


	//----- nvinfo : EIATTR_MIN_STACK_SIZE
	.align		4
.L_146:
        /*0330*/ 	.byte	0x04, 0x12
        /*0332*/ 	.short	(.L_148 - .L_147)
	.align		4
.L_147:
        /*0334*/ 	.word	index@(_ZN5flash27flash_bwd_convert_dq_kernelI23Flash_bwd_kernel_traitsILi64ELi64ELi128ELi8ELi2ELi4ELi4ELb1ELb0EN7cutlass10bfloat16_tE19Flash_kernel_traitsILi64ELi64ELi128ELi8ES3_EEEEvNS_16Flash_bwd_paramsEi)
        /*0338*/ 	.word	0x00000000


	//----- nvinfo : EIATTR_MIN_STACK_SIZE
	.align		4
.L_148:
        /*033c*/ 	.byte	0x04, 0x12
        /*033e*/ 	.short	(.L_150 - .L_149)
	.align		4
.L_149:
        /*0340*/ 	.word	index@(_ZN5flash44flash_bwd_dq_dk_dv_loop_seqk_parallel_kernelI23Flash_bwd_kernel_traitsILi64ELi64ELi128ELi8ELi2ELi4ELi4ELb1ELb0EN7cutlass10bfloat16_tE19Flash_kernel_traitsILi64ELi64ELi128ELi8ES3_EELb1ELb1ELb0ELb0ELb0ELb0ELb0EEEvNS_16Flash_bwd_paramsE)
        /*0344*/ 	.word	0x00000008


	//----- nvinfo : EIATTR_MIN_STACK_SIZE
	.align		4
.L_150:
        /*0348*/ 	.byte	0x04, 0x12
        /*034a*/ 	.short	(.L_152 - .L_151)
	.align		4
.L_151:
        /*034c*/ 	.word	index@(_ZN5flash44flash_bwd_dq_dk_dv_loop_seqk_parallel_kernelI23Flash_bwd_kernel_traitsILi64ELi64ELi128ELi8ELi2ELi4ELi4ELb1ELb0EN7cutlass10bfloat16_tE19Flash_kernel_traitsILi64ELi64ELi128ELi8ES3_EELb0ELb1ELb0ELb0ELb0ELb0ELb1EEEvNS_16Flash_bwd_paramsE)
        /*0350*/ 	.word	0x00000020


	//----- nvinfo : EIATTR_MIN_STACK_SIZE
	.align		4
.L_152:
        /*0354*/ 	.byte	0x04, 0x12
        /*0356*/ 	.short	(.L_154 - .L_153)
	.align		4
.L_153:
        /*0358*/ 	.word	index@(_ZN5flash44flash_bwd_dq_dk_dv_loop_seqk_parallel_kernelI23Flash_bwd_kernel_traitsILi64ELi64ELi128ELi8ELi2ELi4ELi4ELb1ELb0EN7cutlass10bfloat16_tE19Flash_kernel_traitsILi64ELi64ELi128ELi8ES3_EELb1ELb1ELb0ELb0ELb1ELb1ELb0EEEvNS_16Flash_bwd_paramsE)
        /*035c*/ 	.word	0x00000000


	//----- nvinfo : EIATTR_MIN_STACK_SIZE
	.align		4
.L_154:
        /*0360*/ 	.byte	0x04, 0x12
        /*0362*/ 	.short	(.L_156 - .L_155)
	.align		4
.L_155:
        /*0364*/ 	.word	index@(_ZN5flash44flash_bwd_dq_dk_dv_loop_seqk_parallel_kernelI23Flash_bwd_kernel_traitsILi64ELi64ELi128ELi8ELi2ELi4ELi4ELb1ELb0EN7cutlass10bfloat16_tE19Flash_kernel_traitsILi64ELi64ELi128ELi8ES3_EELb0ELb1ELb0ELb0ELb1ELb1ELb1EEEvNS_16Flash_bwd_paramsE)
        /*0368*/ 	.word	0x00000000


	//----- nvinfo : EIATTR_MIN_STACK_SIZE
	.align		4
.L_156:
        /*036c*/ 	.byte	0x04, 0x12
        /*036e*/ 	.short	(.L_158 - .L_157)
	.align		4
.L_157:
        /*0370*/ 	.word	index@(_ZN5flash44flash_bwd_dq_dk_dv_loop_seqk_parallel_kernelI23Flash_bwd_kernel_traitsILi64ELi64ELi128ELi8ELi2ELi4ELi4ELb1ELb0EN7cutlass10bfloat16_tE19Flash_kernel_traitsILi64ELi64ELi128ELi8ES3_EELb1ELb1ELb0ELb0ELb0ELb1ELb0EEEvNS_16Flash_bwd_paramsE)
        /*0374*/ 	.word	0x00000000


	//----- nvinfo : EIATTR_MIN_STACK_SIZE
	.align		4
.L_158:
        /*0378*/ 	.byte	0x04, 0x12
        /*037a*/ 	.short	(.L_160 - .L_159)
	.align		4
.L_159:
        /*037c*/ 	.word	index@(_ZN5flash44flash_bwd_dq_dk_dv_loop_seqk_parallel_kernelI23Flash_bwd_kernel_traitsILi64ELi64ELi128ELi8ELi2ELi4ELi4ELb1ELb0EN7cutlass10bfloat16_tE19Flash_kernel_traitsILi64ELi64ELi128ELi8ES3_EELb0ELb1ELb0ELb0ELb0ELb1ELb1EEEvNS_16Flash_bwd_paramsE)
        /*0380*/ 	.word	0x00000020


	//----- nvinfo : EIATTR_MIN_STACK_SIZE
	.align		4
.L_160:
        /*0384*/ 	.byte	0x04, 0x12
        /*0386*/ 	.short	(.L_162 - .L_161)
	.align		4
.L_161:
        /*0388*/ 	.word	index@(_ZN5flash44flash_bwd_dq_dk_dv_loop_seqk_parallel_kernelI23Flash_bwd_kernel_traitsILi64ELi64ELi128ELi8ELi2ELi4ELi4ELb1ELb0EN7cutlass10bfloat16_tE19Flash_kernel_traitsILi64ELi64ELi128ELi8ES3_EELb1ELb1ELb0ELb1ELb0ELb0ELb0EEEvNS_16Flash_bwd_paramsE)
        /*038c*/ 	.word	0x00000020


	//----- nvinfo : EIATTR_MIN_STACK_SIZE
	.align		4
.L_162:
        /*0390*/ 	.byte	0x04, 0x12
        /*0392*/ 	.short	(.L_164 - .L_163)
	.align		4
.L_163:
        /*0394*/ 	.word	index@(_ZN5flash44flash_bwd_dq_dk_dv_loop_seqk_parallel_kernelI23Flash_bwd_kernel_traitsILi64ELi64ELi128ELi8ELi2ELi4ELi4ELb1ELb0EN7cutlass10bfloat16_tE19Flash_kernel_traitsILi64ELi64ELi128ELi8ES3_EELb0ELb1ELb0ELb1ELb0ELb0ELb1EEEvNS_16Flash_bwd_paramsE)
        /*0398*/ 	.word	0x00000048


	//----- nvinfo : EIATTR_MIN_STACK_SIZE
	.align		4
.L_164:
        /*039c*/ 	.byte	0x04, 0x12
        /*039e*/ 	.short	(.L_166 - .L_165)
	.align		4
.L_165:
        /*03a0*/ 	.word	index@(_ZN5flash25flash_bwd_dot_do_o_kernelILb0E23Flash_bwd_kernel_traitsILi64ELi64ELi128ELi8ELi2ELi4ELi4ELb1ELb0EN7cutlass10bfloat16_tE19Flash_kernel_traitsILi64ELi64ELi128ELi8ES3_EEEEvNS_16Flash_bwd_paramsE)
        /*03a4*/ 	.word	0x00000000


	//----- nvinfo : EIATTR_MIN_STACK_SIZE
	.align		4
.L_166:
        /*03a8*/ 	.byte	0x04, 0x12
        /*03aa*/ 	.short	(.L_168 - .L_167)
	.align		4
.L_167:
        /*03ac*/ 	.word	index@(_ZN5flash25flash_bwd_dot_do_o_kernelILb1E23Flash_bwd_kernel_traitsILi64ELi64ELi128ELi8ELi2ELi4ELi4ELb1ELb0EN7cutlass10bfloat16_tE19Flash_kernel_traitsILi64ELi64ELi128ELi8ES3_EEEEvNS_16Flash_bwd_paramsE)
        /*03b0*/ 	.word	0x00000000


	//----- nvinfo : EIATTR_MIN_STACK_SIZE
	.align		4
.L_168:
        /*03b4*/ 	.byte	0x04, 0x12
        /*03b6*/ 	.short	(.L_170 - .L_169)
	.align		4
.L_169:
        /*03b8*/ 	.word	index@(_ZN5flash27flash_bwd_convert_dq_kernelI23Flash_bwd_kernel_traitsILi64ELi128ELi128ELi8ELi4ELi4ELi4ELb0ELb0EN7cutlass10bfloat16_tE19Flash_kernel_traitsILi64ELi128ELi128ELi8ES3_EEEEvNS_16Flash_bwd_paramsEi)
        /*03bc*/ 	.word	0x00000000


	//----- nvinfo : EIATTR_MIN_STACK_SIZE
	.align		4
.L_170:
        /*03c0*/ 	.byte	0x04, 0x12
        /*03c2*/ 	.short	(.L_172 - .L_171)
	.align		4
.L_171:
        /*03c4*/ 	.word	index@(_ZN5flash44flash_bwd_dq_dk_dv_loop_seqk_parallel_kernelI23Flash_bwd_kernel_traitsILi64ELi128ELi128ELi8ELi4ELi4ELi4ELb0ELb0EN7cutlass10bfloat16_tE19Flash_kernel_traitsILi64ELi128ELi128ELi8ES3_EELb1ELb1ELb0ELb0ELb0ELb0ELb0EEEvNS_16Flash_bwd_paramsE)
        /*03c8*/ 	.word	0x00000060


	//----- nvinfo : EIATTR_MIN_STACK_SIZE
	.align		4
.L_172:
        /*03cc*/ 	.byte	0x04, 0x12
        /*03ce*/ 	.short	(.L_174 - .L_173)
	.align		4
.L_173:
        /*03d0*/ 	.word	index@(_ZN5flash44flash_bwd_dq_dk_dv_loop_seqk_parallel_kernelI23Flash_bwd_kernel_traitsILi64ELi128ELi128ELi8ELi4ELi4ELi4ELb0ELb0EN7cutlass10bfloat16_tE19Flash_kernel_traitsILi64ELi128ELi128ELi8ES3_EELb0ELb1ELb0ELb0ELb0ELb0ELb1EEEvNS_16Flash_bwd_paramsE)
        /*03d4*/ 	.word	0x00000170


	//----- nvinfo : EIATTR_MIN_STACK_SIZE
	.align		4
.L_174:
        /*03d8*/ 	.byte	0x04, 0x12
        /*03da*/ 	.short	(.L_176 - .L_175)
	.align		4
.L_175:
        /*03dc*/ 	.word	index@(_ZN5flash44flash_bwd_dq_dk_dv_loop_seqk_parallel_kernelI23Flash_bwd_kernel_traitsILi64ELi128ELi128ELi8ELi4ELi4ELi4ELb0ELb0EN7cutlass10bfloat16_tE19Flash_kernel_traitsILi64ELi128ELi128ELi8ES3_EELb1ELb1ELb0ELb0ELb1ELb1ELb0EEEvNS_16Flash_bwd_paramsE)
        /*03e0*/ 	.word	0x00000050


	//----- nvinfo : EIATTR_MIN_STACK_SIZE
	.align		4
.L_176:
        /*03e4*/ 	.byte	0x04, 0x12
        /*03e6*/ 	.short	(.L_178 - .L_177)
	.align		4
.L_177:
        /*03e8*/ 	.word	index@(_ZN5flash44flash_bwd_dq_dk_dv_loop_seqk_parallel_kernelI23Flash_bwd_kernel_traitsILi64ELi128ELi128ELi8ELi4ELi4ELi4ELb0ELb0EN7cutlass10bfloat16_tE19Flash_kernel_traitsILi64ELi128ELi128ELi8ES3_EELb0ELb1ELb0ELb0ELb1ELb1ELb1EEEvNS_16Flash_bwd_paramsE)
        /*03ec*/ 	.word	0x00000158


	//----- nvinfo : EIATTR_MIN_STACK_SIZE
	.align		4
.L_178:
        /*03f0*/ 	.byte	0x04, 0x12
        /*03f2*/ 	.short	(.L_180 - .L_179)
	.align		4
.L_179:
        /*03f4*/ 	.word	index@(_ZN5flash44flash_bwd_dq_dk_dv_loop_seqk_parallel_kernelI23Flash_bwd_kernel_traitsILi64ELi128ELi128ELi8ELi4ELi4ELi4ELb0ELb0EN7cutlass10bfloat16_tE19Flash_kernel_traitsILi64ELi128ELi128ELi8ES3_EELb1ELb1ELb0ELb0ELb0ELb1ELb0EEEvNS_16Flash_bwd_paramsE)
        /*03f8*/ 	.word	0x00000050


	//----- nvinfo : EIATTR_MIN_STACK_SIZE
	.align		4
.L_180:
        /*03fc*/ 	.byte	0x04, 0x12
        /*03fe*/ 	.short	(.L_182 - .L_181)
	.align		4
.L_181:
        /*0400*/ 	.word	index@(_ZN5flash44flash_bwd_dq_dk_dv_loop_seqk_parallel_kernelI23Flash_bwd_kernel_traitsILi64ELi128ELi128ELi8ELi4ELi4ELi4ELb0ELb0EN7cutlass10bfloat16_tE19Flash_kernel_traitsILi64ELi128ELi128ELi8ES3_EELb0ELb1ELb0ELb0ELb0ELb1ELb1EEEvNS_16Flash_bwd_paramsE)
        /*0404*/ 	.word	0x00000160


	//----- nvinfo : EIATTR_MIN_STACK_SIZE
	.align		4
.L_182:
        /*0408*/ 	.byte	0x04, 0x12
        /*040a*/ 	.short	(.L_184 - .L_183)
	.align		4
.L_183:
        /*040c*/ 	.word	index@(_ZN5flash44flash_bwd_dq_dk_dv_loop_seqk_parallel_kernelI23Flash_bwd_kernel_traitsILi64ELi128ELi128ELi8ELi4ELi4ELi4ELb0ELb0EN7cutlass10bfloat16_tE19Flash_kernel_traitsILi64ELi128ELi128ELi8ES3_EELb1ELb1ELb0ELb1ELb0ELb0ELb0EEEvNS_16Flash_bwd_paramsE)
        /*0410*/ 	.word	0x000000e0


	//----- nvinfo : EIATTR_MIN_STACK_SIZE
	.align		4
.L_184:
        /*0414*/ 	.byte	0x04, 0x12
        /*0416*/ 	.short	(.L_186 - .L_185)
	.align		4
.L_185:
        /*0418*/ 	.word	index@(_ZN5flash44flash_bwd_dq_dk_dv_loop_seqk_parallel_kernelI23Flash_bwd_kernel_traitsILi64ELi128ELi128ELi8ELi4ELi4ELi4ELb0ELb0EN7cutlass10bfloat16_tE19Flash_kernel_traitsILi64ELi128ELi128ELi8ES3_EELb0ELb1ELb0ELb1ELb0ELb0ELb1EEEvNS_16Flash_bwd_paramsE)
        /*041c*/ 	.word	0x000001f0


	//----- nvinfo : EIATTR_MIN_STACK_SIZE
	.align		4
.L_186:
        /*0420*/ 	.byte	0x04, 0x12
        /*0422*/ 	.short	(.L_188 - .L_187)
	.align		4
.L_187:
        /*0424*/ 	.word	index@(_ZN5flash25flash_bwd_dot_do_o_kernelILb0E23Flash_bwd_kernel_traitsILi64ELi128ELi128ELi8ELi4ELi4ELi4ELb0ELb0EN7cutlass10bfloat16_tE19Flash_kernel_traitsILi64ELi128ELi128ELi8ES3_EEEEvNS_16Flash_bwd_paramsE)
        /*0428*/ 	.word	0x00000000


	//----- nvinfo : EIATTR_MIN_STACK_SIZE
	.align		4
.L_188:
        /*042c*/ 	.byte	0x04, 0x12
        /*042e*/ 	.short	(.L_190 - .L_189)
	.align		4
.L_189:
        /*0430*/ 	.word	index@(_ZN5flash25flash_bwd_dot_do_o_kernelILb1E23Flash_bwd_kernel_traitsILi64ELi128ELi128ELi8ELi4ELi4ELi4ELb0ELb0EN7cutlass10bfloat16_tE19Flash_kernel_traitsILi64ELi128ELi128ELi8ES3_EEEEvNS_16Flash_bwd_paramsE)
        /*0434*/ 	.word	0x00000000
.L_190:


//--------------------- .nv.info._ZN5flash44flash_bwd_dq_dk_dv_loop_seqk_parallel_kernelI23Flash_bwd_kernel_traitsILi64ELi64ELi128ELi8ELi2ELi4ELi4ELb1ELb0EN7cutlass10bfloat16_tE19Flash_kernel_traitsILi64ELi64ELi128ELi8ES3_EELb0ELb1ELb0ELb0ELb0ELb0ELb0EEEvNS_16Flash_bwd_paramsE --------------------------
	.section	.nv.info._ZN5flash44flash_bwd_dq_dk_dv_loop_seqk_parallel_kernelI23Flash_bwd_kernel_traitsILi64ELi64ELi128ELi8ELi2ELi4ELi4ELb1ELb0EN7cutlass10bfloat16_tE19Flash_kernel_traitsILi64ELi64ELi128ELi8ES3_EELb0ELb1ELb0ELb0ELb0ELb0ELb0EEEvNS_16Flash_bwd_paramsE,"",@"SHT_CUDA_INFO"
	.sectionflags	@""
	.align	4


	//----- nvinfo : EIATTR_CUDA_API_VERSION
	.align		4
        /*0000*/ 	.byte	0x04, 0x37
        /*0002*/ 	.short	(.L_192 - .L_191)
.L_191:
        /*0004*/ 	.word	0x00000082


	//----- nvinfo : EIATTR_SW2861232_WAR
	.align		4
.L_192:
        /*0008*/ 	.byte	0x01, 0x35
	.zero		2


	//----- nvinfo : EIATTR_PARAM_CBANK
	.align		4
        /*000c*/ 	.byte	0x04, 0x0a
        /*000e*/ 	.short	(.L_194 - .L_193)
	.align		4
.L_193:
        /*0010*/ 	.word	index@(.nv.constant0._ZN5flash44flash_bwd_dq_dk_dv_loop_seqk_parallel_kernelI23Flash_bwd_kernel_traitsILi64ELi64ELi128ELi8ELi2ELi4ELi4ELb1ELb0EN7cutlass10bfloat16_tE19Flash_kernel_traitsILi64ELi64ELi128ELi8ES3_EELb0ELb1ELb0ELb0ELb0ELb0ELb0EEEvNS_16Flash_bwd_paramsE)
        /*0014*/ 	.short	0x0160
        /*0016*/ 	.short	0x0280


	//----- nvinfo : EIATTR_CBANK_PARAM_SIZE
	.align		4
.L_194:
        /*0018*/ 	.byte	0x03, 0x19
        /*001a*/ 	.short	0x0280


	//----- nvinfo : EIATTR_KPARAM_INFO
	.align		4
        /*001c*/ 	.byte	0x04, 0x17
        /*001e*/ 	.short	(.L_196 - .L_195)
.L_195:
        /*0020*/ 	.word	0x00000000
        /*0024*/ 	.short	0x0000
        /*0026*/ 	.short	0x0000
        /*0028*/ 	.byte	0x00, 0xf0, 0x01, 0x0a


	//----- nvinfo : EIATTR_MAXREG_COUNT
	.align		4
.L_196:
        /*002c*/ 	.byte	0x03, 0x1b
        /*002e*/ 	.short	0x00ff


	//----- nvinfo : EIATTR_NUM_BARRIERS
	.align		4
        /*0030*/ 	.byte	0x02, 0x4c
        /*0032*/ 	.byte	0x01
	.zero		1


	//----- nvinfo : EIATTR_ANNOTATIONS
	.align		4
        /*0034*/ 	.byte	0x04, 0x55
        /*0036*/ 	.short	(.L_198 - .L_197)


	//   ....[0]....
.L_197:
        /*0038*/ 	.word	0x00000001
        /*003c*/ 	.byte	0x40, 0x06, 0x00, 0x00, 0x01, 0x00, 0x00, 0x00, 0x90, 0x07, 0x00, 0x00, 0x01, 0x00, 0x00, 0x00
        /*004c*/ 	.byte	0x60, 0x14, 0x00, 0x00, 0x01, 0x00, 0x00, 0x00, 0xd0, 0x64, 0x00, 0x00


	//----- nvinfo : EIATTR_MERCURY_ISA_VERSION
	.align		4
.L_198:
        /*0058*/ 	.byte	0x03, 0x5f
        /*005a*/ 	.short	0x0000


	//----- nvinfo : EIATTR_EXIT_INSTR_OFFSETS
	.align		4
        /*005c*/ 	.byte	0x04, 0x1c
        /*005e*/ 	.short	(.L_200 - .L_199)


	//   ....[0]....
.L_199:
        /*0060*/ 	.word	0x00000090


	//   ....[1]....
        /*0064*/ 	.word	0x000076b0


	//----- nvinfo : EIATTR_CTAIDZ_USED
	.align		4
.L_200:
        /*0068*/ 	.byte	0x01, 0x04
	.zero		2


	//----- nvinfo : EIATTR_CRS_STACK_SIZE
	.align		4
        /*006c*/ 	.byte	0x04, 0x1e
        /*006e*/ 	.short	(.L_202 - .L_201)
.L_201:
        /*0070*/ 	.word	0x00000000
.L_202:


//--------------------- .nv.info._ZN5flash44flash_bwd_dq_dk_dv_loop_seqk_parallel_kernelI23Flash_bwd_kernel_traitsILi64ELi64ELi128ELi8ELi2ELi4ELi4ELb1ELb0EN7cutlass10bfloat16_tE19Flash_kernel_traitsILi64ELi64ELi128ELi8ES3_EELb0ELb1ELb0ELb0ELb1ELb1ELb0EEEvNS_16Flash_bwd_paramsE --------------------------
	.section	.nv.info._ZN5flash44flash_bwd_dq_dk_dv_loop_seqk_parallel_kernelI23Flash_bwd_kernel_traitsILi64ELi64ELi128ELi8ELi2ELi4ELi4ELb1ELb0EN7cutlass10bfloat16_tE19Flash_kernel_traitsILi64ELi64ELi128ELi8ES3_EELb0ELb1ELb0ELb0ELb1ELb1ELb0EEEvNS_16Flash_bwd_paramsE,"",@"SHT_CUDA_INFO"
	.sectionflags	@""
	.align	4


	//----- nvinfo : EIATTR_CUDA_API_VERSION
	.align		4
        /*0000*/ 	.byte	0x04, 0x37
        /*0002*/ 	.short	(.L_204 - .L_203)
.L_203:
        /*0004*/ 	.word	0x00000082


	//----- nvinfo : EIATTR_SW2861232_WAR
	.align		4
.L_204:
        /*0008*/ 	.byte	0x01, 0x35
	.zero		2


	//----- nvinfo : EIATTR_PARAM_CBANK
	.align		4
        /*000c*/ 	.byte	0x04, 0x0a
        /*000e*/ 	.short	(.L_206 - .L_205)
	.align		4
.L_205:
        /*0010*/ 	.word	index@(.nv.constant0._ZN5flash44flash_bwd_dq_dk_dv_loop_seqk_parallel_kernelI23Flash_bwd_kernel_traitsILi64ELi64ELi128ELi8ELi2ELi4ELi4ELb1ELb0EN7cutlass10bfloat16_tE19Flash_kernel_traitsILi64ELi64ELi128ELi8ES3_EELb0ELb1ELb0ELb0ELb1ELb1ELb0EEEvNS_16Flash_bwd_paramsE)
        /*0014*/ 	.short	0x0160
        /*0016*/ 	.short	0x0280


	//----- nvinfo : EIATTR_CBANK_PARAM_SIZE
	.align		4
.L_206:
        /*0018*/ 	.byte	0x03, 0x19
        /*001a*/ 	.short	0x0280


	//----- nvinfo : EIATTR_KPARAM_INFO
	.align		4
        /*001c*/ 	.byte	0x04, 0x17
        /*001e*/ 	.short	(.L_208 - .L_207)
.L_207:
        /*0020*/ 	.word	0x00000000
        /*0024*/ 	.short	0x0000
        /*0026*/ 	.short	0x0000
        /*0028*/ 	.byte	0x00, 0xf0, 0x01, 0x0a


	//----- nvinfo : EIATTR_MAXREG_COUNT
	.align		4
.L_208:
        /*002c*/ 	.byte	0x03, 0x1b
        /*002e*/ 	.short	0x00ff


	//----- nvinfo : EIATTR_NUM_BARRIERS
	.align		4
        /*0030*/ 	.byte	0x02, 0x4c
        /*0032*/ 	.byte	0x01
	.zero		1


	//----- nvinfo : EIATTR_MERCURY_ISA_VERSION
	.align		4
        /*0034*/ 	.byte	0x03, 0x5f
        /*0036*/ 	.short	0x0000


	//----- nvinfo : EIATTR_EXIT_INSTR_OFFSETS
	.align		4
        /*0038*/ 	.byte	0x04, 0x1c
        /*003a*/ 	.short	(.L_210 - .L_209)


	//   ....[0]....
.L_209:
        /*003c*/ 	.word	0x00000080


	//   ....[1]....
        /*0040*/ 	.word	0x000055c0


	//----- nvinfo : EIATTR_CTAIDZ_USED
	.align		4
.L_210:
        /*0044*/ 	.byte	0x01, 0x04
	.zero		2


//--------------------- .nv.info._ZN5flash44flash_bwd_dq_dk_dv_loop_seqk_parallel_kernelI23Flash_bwd_kernel_traitsILi64ELi64ELi128ELi8ELi2ELi4ELi4ELb1ELb0EN7cutlass10bfloat16_tE19Flash_kernel_traitsILi64ELi64ELi128ELi8ES3_EELb0ELb1ELb0ELb0ELb0ELb1ELb0EEEvNS_16Flash_bwd_paramsE --------------------------
	.section	.nv.info._ZN5flash44flash_bwd_dq_dk_dv_loop_seqk_parallel_kernelI23Flash_bwd_kernel_traitsILi64ELi64ELi128ELi8ELi2ELi4ELi4ELb1ELb0EN7cutlass10bfloat16_tE19Flash_kernel_traitsILi64ELi64ELi128ELi8ES3_EELb0ELb1ELb0ELb0ELb0ELb1ELb0EEEvNS_16Flash_bwd_paramsE,"",@"SHT_CUDA_INFO"
	.sectionflags	@""
	.align	4


	//----- nvinfo : EIATTR_CUDA_API_VERSION
	.align		4
        /*0000*/ 	.byte	0x04, 0x37
        /*0002*/ 	.short	(.L_212 - .L_211)
.L_211:
        /*0004*/ 	.word	0x00000082


	//----- nvinfo : EIATTR_SW2861232_WAR
	.align		4
.L_212:
        /*0008*/ 	.byte	0x01, 0x35
	.zero		2


	//----- nvinfo : EIATTR_PARAM_CBANK
	.align		4
        /*000c*/ 	.byte	0x04, 0x0a
        /*000e*/ 	.short	(.L_214 - .L_213)
	.align		4
.L_213:
        /*0010*/ 	.word	index@(.nv.constant0._ZN5flash44flash_bwd_dq_dk_dv_loop_seqk_parallel_kernelI23Flash_bwd_kernel_traitsILi64ELi64ELi128ELi8ELi2ELi4ELi4ELb1ELb0EN7cutlass10bfloat16_tE19Flash_kernel_traitsILi64ELi64ELi128ELi8ES3_EELb0ELb1ELb0ELb0ELb0ELb1ELb0EEEvNS_16Flash_bwd_paramsE)
        /*0014*/ 	.short	0x0160
        /*0016*/ 	.short	0x0280


	//----- nvinfo : EIATTR_CBANK_PARAM_SIZE
	.align		4
.L_214:
        /*0018*/ 	.byte	0x03, 0x19
        /*001a*/ 	.short	0x0280


	//----- nvinfo : EIATTR_KPARAM_INFO
	.align		4
        /*001c*/ 	.byte	0x04, 0x17
        /*001e*/ 	.short	(.L_216 - .L_215)
.L_215:
        /*0020*/ 	.word	0x00000000
        /*0024*/ 	.short	0x0000
        /*0026*/ 	.short	0x0000
        /*0028*/ 	.byte	0x00, 0xf0, 0x01, 0x0a


	//----- nvinfo : EIATTR_MAXREG_COUNT
	.align		4
.L_216:
        /*002c*/ 	.byte	0x03, 0x1b
        /*002e*/ 	.short	0x00ff


	//----- nvinfo : EIATTR_NUM_BARRIERS
	.align		4
        /*0030*/ 	.byte	0x02, 0x4c
        /*0032*/ 	.byte	0x01
	.zero		1


	//----- nvinfo : EIATTR_ANNOTATIONS
	.align		4
        /*0034*/ 	.byte	0x04, 0x55
        /*0036*/ 	.short	(.L_218 - .L_217)


	//   ....[0]....
.L_217:
        /*0038*/ 	.word	0x00000001
        /*003c*/ 	.byte	0x00, 0x05, 0x00, 0x00, 0x01, 0x00, 0x00, 0x00, 0x60, 0x06, 0x00, 0x00, 0x01, 0x00, 0x00, 0x00
        /*004c*/ 	.byte	0x10, 0x08, 0x00, 0x00, 0x01, 0x00, 0x00, 0x00, 0x70, 0x14, 0x00, 0x00, 0x01, 0x00, 0x00, 0x00
        /*005c*/ 	.byte	0xc0, 0x22, 0x00, 0x00, 0x01, 0x00, 0x00, 0x00, 0x40, 0x5e, 0x00, 0x00


	//----- nvinfo : EIATTR_MERCURY_ISA_VERSION
	.align		4
.L_218:
        /*0068*/ 	.byte	0x03, 0x5f
        /*006a*/ 	.short	0x0000


	//----- nvinfo : EIATTR_EXIT_INSTR_OFFSETS
	.align		4
        /*006c*/ 	.byte	0x04, 0x1c
        /*006e*/ 	.short	(.L_220 - .L_219)


	//   ....[0]....
.L_219:
        /*0070*/ 	.word	0x00000090


	//   ....[1]....
        /*0074*/ 	.word	0x00007010


	//----- nvinfo : EIATTR_CTAIDZ_USED
	.align		4
.L_220:
        /*0078*/ 	.byte	0x01, 0x04
	.zero		2


	//----- nvinfo : EIATTR_CRS_STACK_SIZE
	.align		4
        /*007c*/ 	.byte	0x04, 0x1e
        /*007e*/ 	.short	(.L_222 - .L_221)
.L_221:
        /*0080*/ 	.word	0x00000000
.L_222:


//--------------------- .nv.info._ZN5flash44flash_bwd_dq_dk_dv_loop_seqk_parallel_kernelI23Flash_bwd_kernel_traitsILi64ELi64ELi128ELi8ELi2ELi4ELi4ELb1ELb0EN7cutlass10bfloat16_tE19Flash_kernel_traitsILi64ELi64ELi128ELi8ES3_EELb0ELb1ELb0ELb1ELb0ELb0ELb0EEEvNS_16Flash_bwd_paramsE --------------------------
	.section	.nv.info._ZN5flash44flash_bwd_dq_dk_dv_loop_seqk_parallel_kernelI23Flash_bwd_kernel_traitsILi64ELi64ELi128ELi8ELi2ELi4ELi4ELb1ELb0EN7cutlass10bfloat16_tE19Flash_kernel_traitsILi64ELi64ELi128ELi8ES3_EELb0ELb1ELb0ELb1ELb0ELb0ELb0EEEvNS_16Flash_bwd_paramsE,"",@"SHT_CUDA_INFO"
	.sectionflags	@""
	.align	4


	//----- nvinfo : EIATTR_CUDA_API_VERSION
	.align		4
        /*0000*/ 	.byte	0x04, 0x37
        /*0002*/ 	.short	(.L_224 - .L_223)
.L_223:
        /*0004*/ 	.word	0x00000082


	//----- nvinfo : EIATTR_SW2861232_WAR
	.align		4
.L_224:
        /*0008*/ 	.byte	0x01, 0x35
	.zero		2


	//----- nvinfo : EIATTR_PARAM_CBANK
	.align		4
        /*000c*/ 	.byte	0x04, 0x0a
        /*000e*/ 	.short	(.L_226 - .L_225)
	.align		4
.L_225:
        /*0010*/ 	.word	index@(.nv.constant0._ZN5flash44flash_bwd_dq_dk_dv_loop_seqk_parallel_kernelI23Flash_bwd_kernel_traitsILi64ELi64ELi128ELi8ELi2ELi4ELi4ELb1ELb0EN7cutlass10bfloat16_tE19Flash_kernel_traitsILi64ELi64ELi128ELi8ES3_EELb0ELb1ELb0ELb1ELb0ELb0ELb0EEEvNS_16Flash_bwd_paramsE)
        /*0014*/ 	.short	0x0160
        /*0016*/ 	.short	0x0280


	//----- nvinfo : EIATTR_CBANK_PARAM_SIZE
	.align		4
.L_226:
        /*0018*/ 	.byte	0x03, 0x19
        /*001a*/ 	.short	0x0280


	//----- nvinfo : EIATTR_KPARAM_INFO
	.align		4
        /*001c*/ 	.byte	0x04, 0x17
        /*001e*/ 	.short	(.L_228 - .L_227)
.L_227:
        /*0020*/ 	.word	0x00000000
        /*0024*/ 	.short	0x0000
        /*0026*/ 	.short	0x0000
        /*0028*/ 	.byte	0x00, 0xf0, 0x01, 0x0a


	//----- nvinfo : EIATTR_MAXREG_COUNT
	.align		4
.L_228:
        /*002c*/ 	.byte	0x03, 0x1b
        /*002e*/ 	.short	0x00ff


	//----- nvinfo : EIATTR_NUM_BARRIERS
	.align		4
        /*0030*/ 	.byte	0x02, 0x4c
        /*0032*/ 	.byte	0x01
	.zero		1


	//----- nvinfo : EIATTR_ANNOTATIONS
	.align		4
        /*0034*/ 	.byte	0x04, 0x55
        /*0036*/ 	.short	(.L_230 - .L_229)


	//   ....[0]....
.L_229:
        /*0038*/ 	.word	0x00000001
        /*003c*/ 	.byte	0x30, 0x05, 0x00, 0x00, 0x01, 0x00, 0x00, 0x00, 0xa0, 0x08, 0x00, 0x00, 0x01, 0x00, 0x00, 0x00
        /*004c*/ 	.byte	0xf0, 0x08, 0x00, 0x00, 0x01, 0x00, 0x00, 0x00, 0x10, 0x09, 0x00, 0x00, 0x01, 0x00, 0x00, 0x00
        /*005c*/ 	.byte	0x80, 0x14, 0x00, 0x00, 0x01, 0x00, 0x00, 0x00, 0x60, 0x69, 0x00, 0x00, 0x01, 0x00, 0x00, 0x00
        /*006c*/ 	.byte	0x70, 0x69, 0x00, 0x00, 0x01, 0x00, 0x00, 0x00, 0x80, 0x69, 0x00, 0x00


	//----- nvinfo : EIATTR_MERCURY_ISA_VERSION
	.align		4
.L_230:
        /*0078*/ 	.byte	0x03, 0x5f
        /*007a*/ 	.short	0x0000


	//----- nvinfo : EIATTR_EXIT_INSTR_OFFSETS
	.align		4
        /*007c*/ 	.byte	0x04, 0x1c
        /*007e*/ 	.short	(.L_232 - .L_231)


	//   ....[0]....
.L_231:
        /*0080*/ 	.word	0x00000090


	//   ....[1]....
        /*0084*/ 	.word	0x00007b60


	//----- nvinfo : EIATTR_CTAIDZ_USED
	.align		4
.L_232:
        /*0088*/ 	.byte	0x01, 0x04
	.zero		2


	//----- nvinfo : EIATTR_CRS_STACK_SIZE
	.align		4
        /*008c*/ 	.byte	0x04, 0x1e
        /*008e*/ 	.short	(.L_234 - .L_233)
.L_233:
        /*0090*/ 	.word	0x00000000
.L_234:


//--------------------- .nv.info._ZN5flash44flash_bwd_dq_dk_dv_loop_seqk_parallel_kernelI23Flash_bwd_kernel_traitsILi64ELi128ELi128ELi8ELi4ELi4ELi4ELb0ELb0EN7cutlass10bfloat16_tE19Flash_kernel_traitsILi64ELi128ELi128ELi8ES3_EELb0ELb1ELb0ELb0ELb0ELb0ELb0EEEvNS_16Flash_bwd_paramsE --------------------------
	.section	.nv.info._ZN5flash44flash_bwd_dq_dk_dv_loop_seqk_parallel_kernelI23Flash_bwd_kernel_traitsILi64ELi128ELi128ELi8ELi4ELi4ELi4ELb0ELb0EN7cutlass10bfloat16_tE19Flash_kernel_traitsILi64ELi128ELi128ELi8ES3_EELb0ELb1ELb0ELb0ELb0ELb0ELb0EEEvNS_16Flash_bwd_paramsE,"",@"SHT_CUDA_INFO"
	.sectionflags	@""
	.align	4


	//----- nvinfo : EIATTR_CUDA_API_VERSION
	.align		4
        /*0000*/ 	.byte	0x04, 0x37
        /*0002*/ 	.short	(.L_236 - .L_235)
.L_235:
        /*0004*/ 	.word	0x00000082


	//----- nvinfo : EIATTR_SW2861232_WAR
	.align		4
.L_236:
        /*0008*/ 	.byte	0x01, 0x35
	.zero		2


	//----- nvinfo : EIATTR_PARAM_CBANK
	.align		4
        /*000c*/ 	.byte	0x04, 0x0a
        /*000e*/ 	.short	(.L_238 - .L_237)
	.align		4
.L_237:
        /*0010*/ 	.word	index@(.nv.constant0._ZN5flash44flash_bwd_dq_dk_dv_loop_seqk_parallel_kernelI23Flash_bwd_kernel_traitsILi64ELi128ELi128ELi8ELi4ELi4ELi4ELb0ELb0EN7cutlass10bfloat16_tE19Flash_kernel_traitsILi64ELi128ELi128ELi8ES3_EELb0ELb1ELb0ELb0ELb0ELb0ELb0EEEvNS_16Flash_bwd_paramsE)
        /*0014*/ 	.short	0x0160
        /*0016*/ 	.short	0x0280


	//----- nvinfo : EIATTR_CBANK_PARAM_SIZE
	.align		4
.L_238:
        /*0018*/ 	.byte	0x03, 0x19
        /*001a*/ 	.short	0x0280


	//----- nvinfo : EIATTR_KPARAM_INFO
	.align		4
        /*001c*/ 	.byte	0x04, 0x17
        /*001e*/ 	.short	(.L_240 - .L_239)
.L_239:
        /*0020*/ 	.word	0x00000000
        /*0024*/ 	.short	0x0000
        /*0026*/ 	.short	0x0000
        /*0028*/ 	.byte	0x00, 0xf0, 0x01, 0x0a


	//----- nvinfo : EIATTR_MAXREG_COUNT
	.align		4
.L_240:
        /*002c*/ 	.byte	0x03, 0x1b
        /*002e*/ 	.short	0x00ff


	//----- nvinfo : EIATTR_NUM_BARRIERS
	.align		4
        /*0030*/ 	.byte	0x02, 0x4c
        /*0032*/ 	.byte	0x01
	.zero		1


	//----- nvinfo : EIATTR_ANNOTATIONS
	.align		4
        /*0034*/ 	.byte	0x04, 0x55
        /*0036*/ 	.short	(.L_242 - .L_241)


	//   ....[0]....
.L_241:
        /*0038*/ 	.word	0x00000001
        /*003c*/ 	.byte	0xa0, 0x06, 0x00, 0x00, 0x01, 0x00, 0x00, 0x00, 0xe0, 0x07, 0x00, 0x00, 0x01, 0x00, 0x00, 0x00
        /* <DEDUP_REMOVED lines=26> */
        /*01ec*/ 	.byte	0xd0, 0x9e, 0x00, 0x00


	//----- nvinfo : EIATTR_MERCURY_ISA_VERSION
	.align		4
.L_242:
        /*01f0*/ 	.byte	0x03, 0x5f
        /*01f2*/ 	.short	0x0000


	//----- nvinfo : EIATTR_EXIT_INSTR_OFFSETS
	.align		4
        /*01f4*/ 	.byte	0x04, 0x1c
        /*01f6*/ 	.short	(.L_244 - .L_243)


	//   ....[0]....
.L_243:
        /*01f8*/ 	.word	0x000000a0


	//   ....[1]....
        /*01fc*/ 	.word	0x0000b230


	//----- nvinfo : EIATTR_CTAIDZ_USED
	.align		4
.L_244:
        /*0200*/ 	.byte	0x01, 0x04
	.zero		2


	//----- nvinfo : EIATTR_CRS_STACK_SIZE
	.align		4
        /*0204*/ 	.byte	0x04, 0x1e
        /*0206*/ 	.short	(.L_246 - .L_245)
.L_245:
        /*0208*/ 	.word	0x00000000
.L_246:


//--------------------- .nv.info._ZN5flash44flash_bwd_dq_dk_dv_loop_seqk_parallel_kernelI23Flash_bwd_kernel_traitsILi64ELi128ELi128ELi8ELi4ELi4ELi4ELb0ELb0EN7cutlass10bfloat16_tE19Flash_kernel_traitsILi64ELi128ELi128ELi8ES3_EELb0ELb1ELb0ELb0ELb1ELb1ELb0EEEvNS_16Flash_bwd_paramsE --------------------------
	.section	.nv.info._ZN5flash44flash_bwd_dq_dk_dv_loop_seqk_parallel_kernelI23Flash_bwd_kernel_traitsILi64ELi128ELi128ELi8ELi4ELi4ELi4ELb0ELb0EN7cutlass10bfloat16_tE19Flash_kernel_traitsILi64ELi128ELi128ELi8ES3_EELb0ELb1ELb0ELb0ELb1ELb1ELb0EEEvNS_16Flash_bwd_paramsE,"",@"SHT_CUDA_INFO"
	.sectionflags	@""
	.align	4


	//----- nvinfo : EIATTR_CUDA_API_VERSION
	.align		4
        /*0000*/ 	.byte	0x04, 0x37
        /*0002*/ 	.short	(.L_248 - .L_247)
.L_247:
        /*0004*/ 	.word	0x00000082


	//----- nvinfo : EIATTR_SW2861232_WAR
	.align		4
.L_248:
        /*0008*/ 	.byte	0x01, 0x35
	.zero		2


	//----- nvinfo : EIATTR_PARAM_CBANK
	.align		4
        /*000c*/ 	.byte	0x04, 0x0a
        /*000e*/ 	.short	(.L_250 - .L_249)
	.align		4
.L_249:
        /*0010*/ 	.word	index@(.nv.constant0._ZN5flash44flash_bwd_dq_dk_dv_loop_seqk_parallel_kernelI23Flash_bwd_kernel_traitsILi64ELi128ELi128ELi8ELi4ELi4ELi4ELb0ELb0EN7cutlass10bfloat16_tE19Flash_kernel_traitsILi64ELi128ELi128ELi8ES3_EELb0ELb1ELb0ELb0ELb1ELb1ELb0EEEvNS_16Flash_bwd_paramsE)
        /*0014*/ 	.short	0x0160
        /*0016*/ 	.short	0x0280


	//----- nvinfo : EIATTR_CBANK_PARAM_SIZE
	.align		4
.L_250:
        /*0018*/ 	.byte	0x03, 0x19
        /*001a*/ 	.short	0x0280


	//----- nvinfo : EIATTR_KPARAM_INFO
	.align		4
        /*001c*/ 	.byte	0x04, 0x17
        /*001e*/ 	.short	(.L_252 - .L_251)
.L_251:
        /*0020*/ 	.word	0x00000000
        /*0024*/ 	.short	0x0000
        /*0026*/ 	.short	0x0000
        /*0028*/ 	.byte	0x00, 0xf0, 0x01, 0x0a


	//----- nvinfo : EIATTR_MAXREG_COUNT
	.align		4
.L_252:
        /*002c*/ 	.byte	0x03, 0x1b
        /*002e*/ 	.short	0x00ff


	//----- nvinfo : EIATTR_NUM_BARRIERS
	.align		4
        /*0030*/ 	.byte	0x02, 0x4c
        /*0032*/ 	.byte	0x01
	.zero		1


	//----- nvinfo : EIATTR_ANNOTATIONS
	.align		4
        /*0034*/ 	.byte	0x04, 0x55
        /*0036*/ 	.short	(.L_254 - .L_253)


	//   ....[0]....
.L_253:
        /* <DEDUP_REMOVED lines=25> */
        /*01bc*/ 	.byte	0xa0, 0x76, 0x00, 0x00, 0x01, 0x00, 0x00, 0x00, 0xb0, 0x76, 0x00, 0x00


	//----- nvinfo : EIATTR_MERCURY_ISA_VERSION
	.align		4
.L_254:
        /*01c8*/ 	.byte	0x03, 0x5f
        /*01ca*/ 	.short	0x0000


	//----- nvinfo : EIATTR_EXIT_INSTR_OFFSETS
	.align		4
        /*01cc*/ 	.byte	0x04, 0x1c
        /*01ce*/ 	.short	(.L_256 - .L_255)


	//   ....[0]....
.L_255:
        /*01d0*/ 	.word	0x000000a0


	//   ....[1]....
        /*01d4*/ 	.word	0x00008330


	//----- nvinfo : EIATTR_CTAIDZ_USED
	.align		4
.L_256:
        /*01d8*/ 	.byte	0x01, 0x04
	.zero		2


//--------------------- .nv.info._ZN5flash44flash_bwd_dq_dk_dv_loop_seqk_parallel_kernelI23Flash_bwd_kernel_traitsILi64ELi128ELi128ELi8ELi4ELi4ELi4ELb0ELb0EN7cutlass10bfloat16_tE19Flash_kernel_traitsILi64ELi128ELi128ELi8ES3_EELb0ELb1ELb0ELb0ELb0ELb1ELb0EEEvNS_16Flash_bwd_paramsE --------------------------
	.section	.nv.info._ZN5flash44flash_bwd_dq_dk_dv_loop_seqk_parallel_kernelI23Flash_bwd_kernel_traitsILi64ELi128ELi128ELi8ELi4ELi4ELi4ELb0ELb0EN7cutlass10bfloat16_tE19Flash_kernel_traitsILi64ELi128ELi128ELi8ES3_EELb0ELb1ELb0ELb0ELb0ELb1ELb0EEEvNS_16Flash_bwd_paramsE,"",@"SHT_CUDA_INFO"
	.sectionflags	@""
	.align	4


	//----- nvinfo : EIATTR_CUDA_API_VERSION
	.align		4
        /*0000*/ 	.byte	0x04, 0x37
        /*0002*/ 	.short	(.L_258 - .L_257)
.L_257:
        /*0004*/ 	.word	0x00000082


	//----- nvinfo : EIATTR_SW2861232_WAR
	.align		4
.L_258:
        /*0008*/ 	.byte	0x01, 0x35
	.zero		2


	//----- nvinfo : EIATTR_PARAM_CBANK
	.align		4
        /*000c*/ 	.byte	0x04, 0x0a
        /*000e*/ 	.short	(.L_260 - .L_259)
	.align		4
.L_259:
        /*0010*/ 	.word	index@(.nv.constant0._ZN5flash44flash_bwd_dq_dk_dv_loop_seqk_parallel_kernelI23Flash_bwd_kernel_traitsILi64ELi128ELi128ELi8ELi4ELi4ELi4ELb0ELb0EN7cutlass10bfloat16_tE19Flash_kernel_traitsILi64ELi128ELi128ELi8ES3_EELb0ELb1ELb0ELb0ELb0ELb1ELb0EEEvNS_16Flash_bwd_paramsE)
        /*0014*/ 	.short	0x0160
        /*0016*/ 	.short	0x0280


	//----- nvinfo : EIATTR_CBANK_PARAM_SIZE
	.align		4
.L_260:
        /*0018*/ 	.byte	0x03, 0x19
        /*001a*/ 	.short	0x0280


	//----- nvinfo : EIATTR_KPARAM_INFO
	.align		4
        /*001c*/ 	.byte	0x04, 0x17
        /*001e*/ 	.short	(.L_262 - .L_261)
.L_261:
        /*0020*/ 	.word	0x00000000
        /*0024*/ 	.short	0x0000
        /*0026*/ 	.short	0x0000
        /*0028*/ 	.byte	0x00, 0xf0, 0x01, 0x0a


	//----- nvinfo : EIATTR_MAXREG_COUNT
	.align		4
.L_262:
        /*002c*/ 	.byte	0x03, 0x1b
        /*002e*/ 	.short	0x00ff


	//----- nvinfo : EIATTR_NUM_BARRIERS
	.align		4
        /*0030*/ 	.byte	0x02, 0x4c
        /*0032*/ 	.byte	0x01
	.zero		1


	//----- nvinfo : EIATTR_ANNOTATIONS
	.align		4
        /*0034*/ 	.byte	0x04, 0x55
        /*0036*/ 	.short	(.L_264 - .L_263)


	//   ....[0]....
.L_263:
        /* <DEDUP_REMOVED lines=25> */


	//----- nvinfo : EIATTR_MERCURY_ISA_VERSION
	.align		4
.L_264:
        /*01b0*/ 	.byte	0x03, 0x5f
        /*01b2*/ 	.short	0x0000


	//----- nvinfo : EIATTR_EXIT_INSTR_OFFSETS
	.align		4
        /*01b4*/ 	.byte	0x04, 0x1c
        /*01b6*/ 	.short	(.L_266 - .L_265)


	//   ....[0]....
.L_265:
        /*01b8*/ 	.word	0x000000a0


	//   ....[1]....
        /*01bc*/ 	.word	0x0000a4d0


	//----- nvinfo : EIATTR_CTAIDZ_USED
	.align		4
.L_266:
        /*01c0*/ 	.byte	0x01, 0x04
	.zero		2


	//----- nvinfo : EIATTR_CRS_STACK_SIZE
	.align		4
        /*01c4*/ 	.byte	0x04, 0x1e
        /*01c6*/ 	.short	(.L_268 - .L_267)
.L_267:
        /*01c8*/ 	.word	0x00000000
.L_268:


//--------------------- .nv.info._ZN5flash44flash_bwd_dq_dk_dv_loop_seqk_parallel_kernelI23Flash_bwd_kernel_traitsILi64ELi128ELi128ELi8ELi4ELi4ELi4ELb0ELb0EN7cutlass10bfloat16_tE19Flash_kernel_traitsILi64ELi128ELi128ELi8ES3_EELb0ELb1ELb0ELb1ELb0ELb0ELb0EEEvNS_16Flash_bwd_paramsE --------------------------
	.section	.nv.info._ZN5flash44flash_bwd_dq_dk_dv_loop_seqk_parallel_kernelI23Flash_bwd_kernel_traitsILi64ELi128ELi128ELi8ELi4ELi4ELi4ELb0ELb0EN7cutlass10bfloat16_tE19Flash_kernel_traitsILi64ELi128ELi128ELi8ES3_EELb0ELb1ELb0ELb1ELb0ELb0ELb0EEEvNS_16Flash_bwd_paramsE,"",@"SHT_CUDA_INFO"
	.sectionflags	@""
	.align	4


	//----- nvinfo : EIATTR_CUDA_API_VERSION
	.align		4
        /*0000*/ 	.byte	0x04, 0x37
        /*0002*/ 	.short	(.L_270 - .L_269)
.L_269:
        /*0004*/ 	.word	0x00000082


	//----- nvinfo : EIATTR_SW2861232_WAR
	.align		4
.L_270:
        /*0008*/ 	.byte	0x01, 0x35
	.zero		2


	//----- nvinfo : EIATTR_PARAM_CBANK
	.align		4
        /*000c*/ 	.byte	0x04, 0x0a
        /*000e*/ 	.short	(.L_272 - .L_271)
	.align		4
.L_271:
        /*0010*/ 	.word	index@(.nv.constant0._ZN5flash44flash_bwd_dq_dk_dv_loop_seqk_parallel_kernelI23Flash_bwd_kernel_traitsILi64ELi128ELi128ELi8ELi4ELi4ELi4ELb0ELb0EN7cutlass10bfloat16_tE19Flash_kernel_traitsILi64ELi128ELi128ELi8ES3_EELb0ELb1ELb0ELb1ELb0ELb0ELb0EEEvNS_16Flash_bwd_paramsE)
        /*0014*/ 	.short	0x0160
        /*0016*/ 	.short	0x0280


	//----- nvinfo : EIATTR_CBANK_PARAM_SIZE
	.align		4
.L_272:
        /*0018*/ 	.byte	0x03, 0x19
        /*001a*/ 	.short	0x0280


	//----- nvinfo : EIATTR_KPARAM_INFO
	.align		4
        /*001c*/ 	.byte	0x04, 0x17
        /*001e*/ 	.short	(.L_274 - .L_273)
.L_273:
        /*0020*/ 	.word	0x00000000
        /*0024*/ 	.short	0x0000
        /*0026*/ 	.short	0x0000
        /*0028*/ 	.byte	0x00, 0xf0, 0x01, 0x0a


	//----- nvinfo : EIATTR_MAXREG_COUNT
	.align		4
.L_274:
        /*002c*/ 	.byte	0x03, 0x1b
        /*002e*/ 	.short	0x00ff


	//----- nvinfo : EIATTR_NUM_BARRIERS
	.align		4
        /*0030*/ 	.byte	0x02, 0x4c
        /*0032*/ 	.byte	0x01
	.zero		1


	//----- nvinfo : EIATTR_ANNOTATIONS
	.align		4
        /*0034*/ 	.byte	0x04, 0x55
        /*0036*/ 	.short	(.L_276 - .L_275)


	//   ....[0]....
.L_275:
        /* <DEDUP_REMOVED lines=42> */


	//----- nvinfo : EIATTR_MERCURY_ISA_VERSION
	.align		4
.L_276:
        /*02c0*/ 	.byte	0x03, 0x5f
        /*02c2*/ 	.short	0x0000


	//----- nvinfo : EIATTR_EXIT_INSTR_OFFSETS
	.align		4
        /*02c4*/ 	.byte	0x04, 0x1c
        /*02c6*/ 	.short	(.L_278 - .L_277)


	//   ....[0]....
.L_277:
        /*02c8*/ 	.word	0x000000a0


	//   ....[1]....
        /*02cc*/ 	.word	0x0000b940


	//----- nvinfo : EIATTR_CTAIDZ_USED
	.align		4
.L_278:
        /*02d0*/ 	.byte	0x01, 0x04
	.zero		2


	//----- nvinfo : EIATTR_CRS_STACK_SIZE
	.align		4
        /*02d4*/ 	.byte	0x04, 0x1e
        /*02d6*/ 	.short	(.L_280 - .L_279)
.L_279:
        /*02d8*/ 	.word	0x00000000
.L_280:


//--------------------- .nv.info._ZN5flash27flash_bwd_convert_dq_kernelI23Flash_bwd_kernel_traitsILi64ELi64ELi128ELi8ELi2ELi4ELi4ELb1ELb0EN7cutlass10bfloat16_tE19Flash_kernel_traitsILi64ELi64ELi128ELi8ES3_EEEEvNS_16Flash_bwd_paramsEi --------------------------
	.section	.nv.info._ZN5flash27flash_bwd_convert_dq_kernelI23Flash_bwd_kernel_traitsILi64ELi64ELi128ELi8ELi2ELi4ELi4ELb1ELb0EN7cutlass10bfloat16_tE19Flash_kernel_traitsILi64ELi64ELi128ELi8ES3_EEEEvNS_16Flash_bwd_paramsEi,"",@"SHT_CUDA_INFO"
	.sectionflags	@""
	.align	4


	//----- nvinfo : EIATTR_CUDA_API_VERSION
	.align		4
        /*0000*/ 	.byte	0x04, 0x37
        /*0002*/ 	.short	(.L_282 - .L_281)
.L_281:
        /*0004*/ 	.word	0x00000082


	//----- nvinfo : EIATTR_SW2861232_WAR
	.align		4
.L_282:
        /*0008*/ 	.byte	0x01, 0x35
	.zero		2


	//----- nvinfo : EIATTR_PARAM_CBANK
	.align		4
        /*000c*/ 	.byte	0x04, 0x0a
        /*000e*/ 	.short	(.L_284 - .L_283)
	.align		4
.L_283:
        /*0010*/ 	.word	index@(.nv.constant0._ZN5flash27flash_bwd_convert_dq_kernelI23Flash_bwd_kernel_traitsILi64ELi64ELi128ELi8ELi2ELi4ELi4ELb1ELb0EN7cutlass10bfloat16_tE19Flash_kernel_traitsILi64ELi64ELi128ELi8ES3_EEEEvNS_16Flash_bwd_paramsEi)
        /*0014*/ 	.short	0x0160
        /*0016*/ 	.short	0x0284


	//----- nvinfo : EIATTR_CBANK_PARAM_SIZE
	.align		4
.L_284:
        /*0018*/ 	.byte	0x03, 0x19
        /*001a*/ 	.short	0x0284


	//----- nvinfo : EIATTR_KPARAM_INFO
	.align		4
        /*001c*/ 	.byte	0x04, 0x17
        /*001e*/ 	.short	(.L_286 - .L_285)
.L_285:
        /*0020*/ 	.word	0x00000000
        /*0024*/ 	.short	0x0001
        /*0026*/ 	.short	0x0280
        /*0028*/ 	.byte	0x00, 0xf0, 0x11, 0x00


	//----- nvinfo : EIATTR_KPARAM_INFO
	.align		4
.L_286:
        /*002c*/ 	.byte	0x04, 0x17
        /*002e*/ 	.short	(.L_288 - .L_287)
.L_287:
        /*0030*/ 	.word	0x00000000
        /*0034*/ 	.short	0x0000
        /*0036*/ 	.short	0x0000
        /*0038*/ 	.byte	0x00, 0xf0, 0x01, 0x0a


	//----- nvinfo : EIATTR_MAXREG_COUNT
	.align		4
.L_288:
        /*003c*/ 	.byte	0x03, 0x1b
        /*003e*/ 	.short	0x00ff


	//----- nvinfo : EIATTR_NUM_BARRIERS
	.align		4
        /*0040*/ 	.byte	0x02, 0x4c
        /*0042*/ 	.byte	0x01
	.zero		1


	//----- nvinfo : EIATTR_MERCURY_ISA_VERSION
	.align		4
        /*0044*/ 	.byte	0x03, 0x5f
        /*0046*/ 	.short	0x0000


	//----- nvinfo : EIATTR_EXIT_INSTR_OFFSETS
	.align		4
        /*0048*/ 	.byte	0x04, 0x1c
        /*004a*/ 	.short	(.L_290 - .L_289)


	//   ....[0]....
.L_289:
        /*004c*/ 	.word	0x00000170


	//   ....[1]....
        /*0050*/ 	.word	0x00001b70


	//   ....[2]....
        /*0054*/ 	.word	0x00001c30


	//----- nvinfo : EIATTR_CTAIDZ_USED
	.align		4
.L_290:
        /*0058*/ 	.byte	0x01, 0x04
	.zero		2


	//----- nvinfo : EIATTR_CRS_STACK_SIZE
	.align		4
        /*005c*/ 	.byte	0x04, 0x1e
        /*005e*/ 	.short	(.L_292 - .L_291)
.L_291:
        /*0060*/ 	.word	0x00000000
.L_292:


//--------------------- .nv.info._ZN5flash44flash_bwd_dq_dk_dv_loop_seqk_parallel_kernelI23Flash_bwd_kernel_traitsILi64ELi64ELi128ELi8ELi2ELi4ELi4ELb1ELb0EN7cutlass10bfloat16_tE19Flash_kernel_traitsILi64ELi64ELi128ELi8ES3_EELb1ELb1ELb0ELb0ELb0ELb0ELb0EEEvNS_16Flash_bwd_paramsE --------------------------
	.section	.nv.info._ZN5flash44flash_bwd_dq_dk_dv_loop_seqk_parallel_kernelI23Flash_bwd_kernel_traitsILi64ELi64ELi128ELi8ELi2ELi4ELi4ELb1ELb0EN7cutlass10bfloat16_tE19Flash_kernel_traitsILi64ELi64ELi128ELi8ES3_EELb1ELb1ELb0ELb0ELb0ELb0ELb0EEEvNS_16Flash_bwd_paramsE,"",@"SHT_CUDA_INFO"
	.sectionflags	@""
	.align	4


	//----- nvinfo : EIATTR_CUDA_API_VERSION
	.align		4
        /*0000*/ 	.byte	0x04, 0x37
        /*0002*/ 	.short	(.L_294 - .L_293)
.L_293:
        /*0004*/ 	.word	0x00000082


	//----- nvinfo : EIATTR_SW2861232_WAR
	.align		4
.L_294:
        /*0008*/ 	.byte	0x01, 0x35
	.zero		2


	//----- nvinfo : EIATTR_PARAM_CBANK
	.align		4
        /*000c*/ 	.byte	0x04, 0x0a
        /*000e*/ 	.short	(.L_296 - .L_295)
	.align		4
.L_295:
        /*0010*/ 	.word	index@(.nv.constant0._ZN5flash44flash_bwd_dq_dk_dv_loop_seqk_parallel_kernelI23Flash_bwd_kernel_traitsILi64ELi64ELi128ELi8ELi2ELi4ELi4ELb1ELb0EN7cutlass10bfloat16_tE19Flash_kernel_traitsILi64ELi64ELi128ELi8ES3_EELb1ELb1ELb0ELb0ELb0ELb0ELb0EEEvNS_16Flash_bwd_paramsE)
        /*0014*/ 	.short	0x0160
        /*0016*/ 	.short	0x0280


	//----- nvinfo : EIATTR_CBANK_PARAM_SIZE
	.align		4
.L_296:
        /*0018*/ 	.byte	0x03, 0x19
        /*001a*/ 	.short	0x0280


	//----- nvinfo : EIATTR_KPARAM_INFO
	.align		4
        /*001c*/ 	.byte	0x04, 0x17
        /*001e*/ 	.short	(.L_298 - .L_297)
.L_297:
        /*0020*/ 	.word	0x00000000
        /*0024*/ 	.short	0x0000
        /*0026*/ 	.short	0x0000
        /*0028*/ 	.byte	0x00, 0xf0, 0x01, 0x0a


	//----- nvinfo : EIATTR_MAXREG_COUNT
	.align		4
.L_298:
        /*002c*/ 	.byte	0x03, 0x1b
        /*002e*/ 	.short	0x00ff


	//----- nvinfo : EIATTR_NUM_BARRIERS
	.align		4
        /*0030*/ 	.byte	0x02, 0x4c
        /*0032*/ 	.byte	0x01
	.zero		1


	//----- nvinfo : EIATTR_ANNOTATIONS
	.align		4
        /*0034*/ 	.byte	0x04, 0x55
        /*0036*/ 	.short	(.L_300 - .L_299)


	//   ....[0]....
.L_299:
        /*0038*/ 	.word	0x00000001
        /*003c*/ 	.byte	0xb0, 0x07, 0x00, 0x00, 0x01, 0x00, 0x00, 0x00, 0x90, 0x74, 0x00, 0x00


	//----- nvinfo : EIATTR_MERCURY_ISA_VERSION
	.align		4
.L_300:
        /*0048*/ 	.byte	0x03, 0x5f
        /*004a*/ 	.short	0x0000


	//----- nvinfo : EIATTR_EXIT_INSTR_OFFSETS
	.align		4
        /*004c*/ 	.byte	0x04, 0x1c
        /*004e*/ 	.short	(.L_302 - .L_301)


	//   ....[0]....
.L_301:
        /*0050*/ 	.word	0x00000090


	//   ....[1]....
        /*0054*/ 	.word	0x00008870


	//----- nvinfo : EIATTR_CTAIDZ_USED
	.align		4
.L_302:
        /*0058*/ 	.byte	0x01, 0x04
	.zero		2


	//----- nvinfo : EIATTR_CRS_STACK_SIZE
	.align		4
        /*005c*/ 	.byte	0x04, 0x1e
        /*005e*/ 	.short	(.L_304 - .L_303)
.L_303:
        /*0060*/ 	.word	0x00000000
.L_304:


//--------------------- .nv.info._ZN5flash44flash_bwd_dq_dk_dv_loop_seqk_parallel_kernelI23Flash_bwd_kernel_traitsILi64ELi64ELi128ELi8ELi2ELi4ELi4ELb1ELb0EN7cutlass10bfloat16_tE19Flash_kernel_traitsILi64ELi64ELi128ELi8ES3_EELb0ELb1ELb0ELb0ELb0ELb0ELb1EEEvNS_16Flash_bwd_paramsE --------------------------
	.section	.nv.info._ZN5flash44flash_bwd_dq_dk_dv_loop_seqk_parallel_kernelI23Flash_bwd_kernel_traitsILi64ELi64ELi128ELi8ELi2ELi4ELi4ELb1ELb0EN7cutlass10bfloat16_tE19Flash_kernel_traitsILi64ELi64ELi128ELi8ES3_EELb0ELb1ELb0ELb0ELb0ELb0ELb1EEEvNS_16Flash_bwd_paramsE,"",@"SHT_CUDA_INFO"
	.sectionflags	@""
	.align	4


	//----- nvinfo : EIATTR_CUDA_API_VERSION
	.align		4
        /*0000*/ 	.byte	0x04, 0x37
        /*0002*/ 	.short	(.L_306 - .L_305)
.L_305:
        /*0004*/ 	.word	0x00000082


	//----- nvinfo : EIATTR_SW2861232_WAR
	.align		4
.L_306:
        /*0008*/ 	.byte	0x01, 0x35
	.zero		2


	//----- nvinfo : EIATTR_PARAM_CBANK
	.align		4
        /*000c*/ 	.byte	0x04, 0x0a
        /*000e*/ 	.short	(.L_308 - .L_307)
	.align		4
.L_307:
        /*0010*/ 	.word	index@(.nv.constant0._ZN5flash44flash_bwd_dq_dk_dv_loop_seqk_parallel_kernelI23Flash_bwd_kernel_traitsILi64ELi64ELi128ELi8ELi2ELi4ELi4ELb1ELb0EN7cutlass10bfloat16_tE19Flash_kernel_traitsILi64ELi64ELi128ELi8ES3_EELb0ELb1ELb0ELb0ELb0ELb0ELb1EEEvNS_16Flash_bwd_paramsE)
        /*0014*/ 	.short	0x0160
        /*0016*/ 	.short	0x0280


	//----- nvinfo : EIATTR_CBANK_PARAM_SIZE
	.align		4
.L_308:
        /*0018*/ 	.byte	0x03, 0x19
        /*001a*/ 	.short	0x0280


	//----- nvinfo : EIATTR_KPARAM_INFO
	.align		4
        /*001c*/ 	.byte	0x04, 0x17
        /*001e*/ 	.short	(.L_310 - .L_309)
.L_309:
        /*0020*/ 	.word	0x00000000
        /*0024*/ 	.short	0x0000
        /*0026*/ 	.short	0x0000
        /*0028*/ 	.byte	0x00, 0xf0, 0x01, 0x0a


	//----- nvinfo : EIATTR_MAXREG_COUNT
	.align		4
.L_310:
        /*002c*/ 	.byte	0x03, 0x1b
        /*002e*/ 	.short	0x00ff


	//----- nvinfo : EIATTR_NUM_BARRIERS
	.align		4
        /*0030*/ 	.byte	0x02, 0x4c
        /*0032*/ 	.byte	0x01
	.zero		1


	//----- nvinfo : EIATTR_ANNOTATIONS
	.align		4
        /*0034*/ 	.byte	0x04, 0x55
        /*0036*/ 	.short	(.L_312 - .L_311)


	//   ....[0]....
.L_311:
        /* <DEDUP_REMOVED lines=9> */


	//----- nvinfo : EIATTR_MERCURY_ISA_VERSION
	.align		4
.L_312:
        /*00b8*/ 	.byte	0x03, 0x5f
        /*00ba*/ 	.short	0x0000


	//----- nvinfo : EIATTR_EXIT_INSTR_OFFSETS
	.align		4
        /*00bc*/ 	.byte	0x04, 0x1c
        /*00be*/ 	.short	(.L_314 - .L_313)


	//   ....[0]....
.L_313:
        /*00c0*/ 	.word	0x000000a0


	//   ....[1]....
        /*00c4*/ 	.word	0x00008d90


	//----- nvinfo : EIATTR_CTAIDZ_USED
	.align		4
.L_314:
        /*00c8*/ 	.byte	0x01, 0x04
	.zero		2


	//----- nvinfo : EIATTR_CRS_STACK_SIZE
	.align		4
        /*00cc*/ 	.byte	0x04, 0x1e
        /*00ce*/ 	.short	(.L_316 - .L_315)
.L_315:
        /*00d0*/ 	.word	0x00000000
.L_316:


//--------------------- .nv.info._ZN5flash44flash_bwd_dq_dk_dv_loop_seqk_parallel_kernelI23Flash_bwd_kernel_traitsILi64ELi64ELi128ELi8ELi2ELi4ELi4ELb1ELb0EN7cutlass10bfloat16_tE19Flash_kernel_traitsILi64ELi64ELi128ELi8ES3_EELb1ELb1ELb0ELb0ELb1ELb1ELb0EEEvNS_16Flash_bwd_paramsE --------------------------
	.section	.nv.info._ZN5flash44flash_bwd_dq_dk_dv_loop_seqk_parallel_kernelI23Flash_bwd_kernel_traitsILi64ELi64ELi128ELi8ELi2ELi4ELi4ELb1ELb0EN7cutlass10bfloat16_tE19Flash_kernel_traitsILi64ELi64ELi128ELi8ES3_EELb1ELb1ELb0ELb0ELb1ELb1ELb0EEEvNS_16Flash_bwd_paramsE,"",@"SHT_CUDA_INFO"
	.sectionflags	@""
	.align	4


	//----- nvinfo : EIATTR_CUDA_API_VERSION
	.align		4
        /*0000*/ 	.byte	0x04, 0x37
        /*0002*/ 	.short	(.L_318 - .L_317)
.L_317:
        /*0004*/ 	.word	0x00000082


	//----- nvinfo : EIATTR_SW2861232_WAR
	.align		4
.L_318:
        /*0008*/ 	.byte	0x01, 0x35
	.zero		2


	//----- nvinfo : EIATTR_PARAM_CBANK
	.align		4
        /*000c*/ 	.byte	0x04, 0x0a
        /*000e*/ 	.short	(.L_320 - .L_319)
	.align		4
.L_319:
        /*0010*/ 	.word	index@(.nv.constant0._ZN5flash44flash_bwd_dq_dk_dv_loop_seqk_parallel_kernelI23Flash_bwd_kernel_traitsILi64ELi64ELi128ELi8ELi2ELi4ELi4ELb1ELb0EN7cutlass10bfloat16_tE19Flash_kernel_traitsILi64ELi64ELi128ELi8ES3_EELb1ELb1ELb0ELb0ELb1ELb1ELb0EEEvNS_16Flash_bwd_paramsE)
        /*0014*/ 	.short	0x0160
        /*0016*/ 	.short	0x0280


	//----- nvinfo : EIATTR_CBANK_PARAM_SIZE
	.align		4
.L_320:
        /*0018*/ 	.byte	0x03, 0x19
        /*001a*/ 	.short	0x0280


	//----- nvinfo : EIATTR_KPARAM_INFO
	.align		4
        /*001c*/ 	.byte	0x04, 0x17
        /*001e*/ 	.short	(.L_322 - .L_321)
.L_321:
        /*0020*/ 	.word	0x00000000
        /*0024*/ 	.short	0x0000
        /*0026*/ 	.short	0x0000
        /*0028*/ 	.byte	0x00, 0xf0, 0x01, 0x0a


	//----- nvinfo : EIATTR_MAXREG_COUNT
	.align		4
.L_322:
        /*002c*/ 	.byte	0x03, 0x1b
        /*002e*/ 	.short	0x00ff


	//----- nvinfo : EIATTR_NUM_BARRIERS
	.align		4
        /*0030*/ 	.byte	0x02, 0x4c
        /*0032*/ 	.byte	0x01
	.zero		1


	//----- nvinfo : EIATTR_MERCURY_ISA_VERSION
	.align		4
        /*0034*/ 	.byte	0x03, 0x5f
        /*0036*/ 	.short	0x0000


	//----- nvinfo : EIATTR_EXIT_INSTR_OFFSETS
	.align		4
        /*0038*/ 	.byte	0x04, 0x1c
        /*003a*/ 	.short	(.L_324 - .L_323)


	//   ....[0]....
.L_323:
        /*003c*/ 	.word	0x00000080


	//   ....[1]....
        /*0040*/ 	.word	0x000067b0


	//----- nvinfo : EIATTR_CTAIDZ_USED
	.align		4
.L_324:
        /*0044*/ 	.byte	0x01, 0x04
	.zero		2


//--------------------- .nv.info._ZN5flash44flash_bwd_dq_dk_dv_loop_seqk_parallel_kernelI23Flash_bwd_kernel_traitsILi64ELi64ELi128ELi8ELi2ELi4ELi4ELb1ELb0EN7cutlass10bfloat16_tE19Flash_kernel_traitsILi64ELi64ELi128ELi8ES3_EELb0ELb1ELb0ELb0ELb1ELb1ELb1EEEvNS_16Flash_bwd_paramsE --------------------------
	.section	.nv.info._ZN5flash44flash_bwd_dq_dk_dv_loop_seqk_parallel_kernelI23Flash_bwd_kernel_traitsILi64ELi64ELi128ELi8ELi2ELi4ELi4ELb1ELb0EN7cutlass10bfloat16_tE19Flash_kernel_traitsILi64ELi64ELi128ELi8ES3_EELb0ELb1ELb0ELb0ELb1ELb1ELb1EEEvNS_16Flash_bwd_paramsE,"",@"SHT_CUDA_INFO"
	.sectionflags	@""
	.align	4


	//----- nvinfo : EIATTR_CUDA_API_VERSION
	.align		4
        /*0000*/ 	.byte	0x04, 0x37
        /*0002*/ 	.short	(.L_326 - .L_325)
.L_325:
        /*0004*/ 	.word	0x00000082


	//----- nvinfo : EIATTR_SW2861232_WAR
	.align		4
.L_326:
        /*0008*/ 	.byte	0x01, 0x35
	.zero		2


	//----- nvinfo : EIATTR_PARAM_CBANK
	.align		4
        /*000c*/ 	.byte	0x04, 0x0a
        /*000e*/ 	.short	(.L_328 - .L_327)
	.align		4
.L_327:
        /*0010*/ 	.word	index@(.nv.constant0._ZN5flash44flash_bwd_dq_dk_dv_loop_seqk_parallel_kernelI23Flash_bwd_kernel_traitsILi64ELi64ELi128ELi8ELi2ELi4ELi4ELb1ELb0EN7cutlass10bfloat16_tE19Flash_kernel_traitsILi64ELi64ELi128ELi8ES3_EELb0ELb1ELb0ELb0ELb1ELb1ELb1EEEvNS_16Flash_bwd_paramsE)
        /*0014*/ 	.short	0x0160
        /*0016*/ 	.short	0x0280


	//----- nvinfo : EIATTR_CBANK_PARAM_SIZE
	.align		4
.L_328:
        /*0018*/ 	.byte	0x03, 0x19
        /*001a*/ 	.short	0x0280


	//----- nvinfo : EIATTR_KPARAM_INFO
	.align		4
        /*001c*/ 	.byte	0x04, 0x17
        /*001e*/ 	.short	(.L_330 - .L_329)
.L_329:
        /*0020*/ 	.word	0x00000000
        /*0024*/ 	.short	0x0000
        /*0026*/ 	.short	0x0000
        /*0028*/ 	.byte	0x00, 0xf0, 0x01, 0x0a


	//----- nvinfo : EIATTR_MAXREG_COUNT
	.align		4
.L_330:
        /*002c*/ 	.byte	0x03, 0x1b
        /*002e*/ 	.short	0x00ff


	//----- nvinfo : EIATTR_NUM_BARRIERS
	.align		4
        /*0030*/ 	.byte	0x02, 0x4c
        /*0032*/ 	.byte	0x01
	.zero		1


	//----- nvinfo : EIATTR_MERCURY_ISA_VERSION
	.align		4
        /*0034*/ 	.byte	0x03, 0x5f
        /*0036*/ 	.short	0x0000


	//----- nvinfo : EIATTR_EXIT_INSTR_OFFSETS
	.align		4
        /*0038*/ 	.byte	0x04, 0x1c
        /*003a*/ 	.short	(.L_332 - .L_331)


	//   ....[0]....
.L_331:
        /*003c*/ 	.word	0x00000090


	//   ....[1]....
        /*0040*/ 	.word	0x00006560


	//----- nvinfo : EIATTR_CTAIDZ_USED
	.align		4
.L_332:
        /*0044*/ 	.byte	0x01, 0x04
	.zero		2


//--------------------- .nv.info._ZN5flash44flash_bwd_dq_dk_dv_loop_seqk_parallel_kernelI23Flash_bwd_kernel_traitsILi64ELi64ELi128ELi8ELi2ELi4ELi4ELb1ELb0EN7cutlass10bfloat16_tE19Flash_kernel_traitsILi64ELi64ELi128ELi8ES3_EELb1ELb1ELb0ELb0ELb0ELb1ELb0EEEvNS_16Flash_bwd_paramsE --------------------------
	.section	.nv.info._ZN5flash44flash_bwd_dq_dk_dv_loop_seqk_parallel_kernelI23Flash_bwd_kernel_traitsILi64ELi64ELi128ELi8ELi2ELi4ELi4ELb1ELb0EN7cutlass10bfloat16_tE19Flash_kernel_traitsILi64ELi64ELi128ELi8ES3_EELb1ELb1ELb0ELb0ELb0ELb1ELb0EEEvNS_16Flash_bwd_paramsE,"",@"SHT_CUDA_INFO"
	.sectionflags	@""
	.align	4


	//----- nvinfo : EIATTR_CUDA_API_VERSION
	.align		4
        /*0000*/ 	.byte	0x04, 0x37
        /*0002*/ 	.short	(.L_334 - .L_333)
.L_333:
        /*0004*/ 	.word	0x00000082


	//----- nvinfo : EIATTR_SW2861232_WAR
	.align		4
.L_334:
        /*0008*/ 	.byte	0x01, 0x35
	.zero		2


	//----- nvinfo : EIATTR_PARAM_CBANK
	.align		4
        /*000c*/ 	.byte	0x04, 0x0a
        /*000e*/ 	.short	(.L_336 - .L_335)
	.align		4
.L_335:
        /*0010*/ 	.word	index@(.nv.constant0._ZN5flash44flash_bwd_dq_dk_dv_loop_seqk_parallel_kernelI23Flash_bwd_kernel_traitsILi64ELi64ELi128ELi8ELi2ELi4ELi4ELb1ELb0EN7cutlass10bfloat16_tE19Flash_kernel_traitsILi64ELi64ELi128ELi8ES3_EELb1ELb1ELb0ELb0ELb0ELb1ELb0EEEvNS_16Flash_bwd_paramsE)
        /*0014*/ 	.short	0x0160
        /*0016*/ 	.short	0x0280


	//----- nvinfo : EIATTR_CBANK_PARAM_SIZE
	.align		4
.L_336:
        /*0018*/ 	.byte	0x03, 0x19
        /*001a*/ 	.short	0x0280


	//----- nvinfo : EIATTR_KPARAM_INFO
	.align		4
        /*001c*/ 	.byte	0x04, 0x17
        /*001e*/ 	.short	(.L_338 - .L_337)
.L_337:
        /*0020*/ 	.word	0x00000000
        /*0024*/ 	.short	0x0000
        /*0026*/ 	.short	0x0000
        /*0028*/ 	.byte	0x00, 0xf0, 0x01, 0x0a


	//----- nvinfo : EIATTR_MAXREG_COUNT
	.align		4
.L_338:
        /*002c*/ 	.byte	0x03, 0x1b
        /*002e*/ 	.short	0x00ff


	//----- nvinfo : EIATTR_NUM_BARRIERS
	.align		4
        /*0030*/ 	.byte	0x02, 0x4c
        /*0032*/ 	.byte	0x01
	.zero		1


	//----- nvinfo : EIATTR_MERCURY_ISA_VERSION
	.align		4
        /*0034*/ 	.byte	0x03, 0x5f
        /*0036*/ 	.short	0x0000


	//----- nvinfo : EIATTR_EXIT_INSTR_OFFSETS
	.align		4
        /*0038*/ 	.byte	0x04, 0x1c
        /*003a*/ 	.short	(.L_340 - .L_339)


	//   ....[0]....
.L_339:
        /*003c*/ 	.word	0x00000080


	//   ....[1]....
        /*0040*/ 	.word	0x000080f0


	//----- nvinfo : EIATTR_CTAIDZ_USED
	.align		4
.L_340:
        /*0044*/ 	.byte	0x01, 0x04
	.zero		2


	//----- nvinfo : EIATTR_CRS_STACK_SIZE
	.align		4
        /*0048*/ 	.byte	0x04, 0x1e
        /*004a*/ 	.short	(.L_342 - .L_341)
.L_341:
        /*004c*/ 	.word	0x00000000
.L_342:


//--------------------- .nv.info._ZN5flash44flash_bwd_dq_dk_dv_loop_seqk_parallel_kernelI23Flash_bwd_kernel_traitsILi64ELi64ELi128ELi8ELi2ELi4ELi4ELb1ELb0EN7cutlass10bfloat16_tE19Flash_kernel_traitsILi64ELi64ELi128ELi8ES3_EELb0ELb1ELb0ELb0ELb0ELb1ELb1EEEvNS_16Flash_bwd_paramsE --------------------------
	.section	.nv.info._ZN5flash44flash_bwd_dq_dk_dv_loop_seqk_parallel_kernelI23Flash_bwd_kernel_traitsILi64ELi64ELi128ELi8ELi2ELi4ELi4ELb1ELb0EN7cutlass10bfloat16_tE19Flash_kernel_traitsILi64ELi64ELi128ELi8ES3_EELb0ELb1ELb0ELb0ELb0ELb1ELb1EEEvNS_16Flash_bwd_paramsE,"",@"SHT_CUDA_INFO"
	.sectionflags	@""
	.align	4


	//----- nvinfo : EIATTR_CUDA_API_VERSION
	.align		4
        /*0000*/ 	.byte	0x04, 0x37
        /*0002*/ 	.short	(.L_344 - .L_343)
.L_343:
        /*0004*/ 	.word	0x00000082


	//----- nvinfo : EIATTR_SW2861232_WAR
	.align		4
.L_344:
        /*0008*/ 	.byte	0x01, 0x35
	.zero		2


	//----- nvinfo : EIATTR_PARAM_CBANK
	.align		4
        /*000c*/ 	.byte	0x04, 0x0a
        /*000e*/ 	.short	(.L_346 - .L_345)
	.align		4
.L_345:
        /*0010*/ 	.word	index@(.nv.constant0._ZN5flash44flash_bwd_dq_dk_dv_loop_seqk_parallel_kernelI23Flash_bwd_kernel_traitsILi64ELi64ELi128ELi8ELi2ELi4ELi4ELb1ELb0EN7cutlass10bfloat16_tE19Flash_kernel_traitsILi64ELi64ELi128ELi8ES3_EELb0ELb1ELb0ELb0ELb0ELb1ELb1EEEvNS_16Flash_bwd_paramsE)
        /*0014*/ 	.short	0x0160
        /*0016*/ 	.short	0x0280


	//----- nvinfo : EIATTR_CBANK_PARAM_SIZE
	.align		4
.L_346:
        /*0018*/ 	.byte	0x03, 0x19
        /*001a*/ 	.short	0x0280


	//----- nvinfo : EIATTR_KPARAM_INFO
	.align		4
        /*001c*/ 	.byte	0x04, 0x17
        /*001e*/ 	.short	(.L_348 - .L_347)
.L_347:
        /*0020*/ 	.word	0x00000000
        /*0024*/ 	.short	0x0000
        /*0026*/ 	.short	0x0000
        /*0028*/ 	.byte	0x00, 0xf0, 0x01, 0x0a


	//----- nvinfo : EIATTR_MAXREG_COUNT
	.align		4
.L_348:
        /*002c*/ 	.byte	0x03, 0x1b
        /*002e*/ 	.short	0x00ff


	//----- nvinfo : EIATTR_NUM_BARRIERS
	.align		4
        /*0030*/ 	.byte	0x02, 0x4c
        /*0032*/ 	.byte	0x01
	.zero		1


	//----- nvinfo : EIATTR_ANNOTATIONS
	.align		4
        /*0034*/ 	.byte	0x04, 0x55
        /*0036*/ 	.short	(.L_350 - .L_349)


	//   ....[0]....
.L_349:
        /* <DEDUP_REMOVED lines=9> */


	//----- nvinfo : EIATTR_MERCURY_ISA_VERSION
	.align		4
.L_350:
        /*00b8*/ 	.byte	0x03, 0x5f
        /*00ba*/ 	.short	0x0000


	//----- nvinfo : EIATTR_EXIT_INSTR_OFFSETS
	.align		4
        /*00bc*/ 	.byte	0x04, 0x1c
        /*00be*/ 	.short	(.L_352 - .L_351)


	//   ....[0]....
.L_351:
        /*00c0*/ 	.word	0x000000a0


	//   ....[1]....
        /*00c4*/ 	.word	0x00008710


	//----- nvinfo : EIATTR_CTAIDZ_USED
	.align		4
.L_352:
        /*00c8*/ 	.byte	0x01, 0x04
	.zero		2


	//----- nvinfo : EIATTR_CRS_STACK_SIZE
	.align		4
        /*00cc*/ 	.byte	0x04, 0x1e
        /*00ce*/ 	.short	(.L_354 - .L_353)
.L_353:
        /*00d0*/ 	.word	0x00000000
.L_354:


//--------------------- .nv.info._ZN5flash44flash_bwd_dq_dk_dv_loop_seqk_parallel_kernelI23Flash_bwd_kernel_traitsILi64ELi64ELi128ELi8ELi2ELi4ELi4ELb1ELb0EN7cutlass10bfloat16_tE19Flash_kernel_traitsILi64ELi64ELi128ELi8ES3_EELb1ELb1ELb0ELb1ELb0ELb0ELb0EEEvNS_16Flash_bwd_paramsE --------------------------
	.section	.nv.info._ZN5flash44flash_bwd_dq_dk_dv_loop_seqk_parallel_kernelI23Flash_bwd_kernel_traitsILi64ELi64ELi128ELi8ELi2ELi4ELi4ELb1ELb0EN7cutlass10bfloat16_tE19Flash_kernel_traitsILi64ELi64ELi128ELi8ES3_EELb1ELb1ELb0ELb1ELb0ELb0ELb0EEEvNS_16Flash_bwd_paramsE,"",@"SHT_CUDA_INFO"
	.sectionflags	@""
	.align	4


	//----- nvinfo : EIATTR_CUDA_API_VERSION
	.align		4
        /*0000*/ 	.byte	0x04, 0x37
        /*0002*/ 	.short	(.L_356 - .L_355)
.L_355:
        /*0004*/ 	.word	0x00000082


	//----- nvinfo : EIATTR_SW2861232_WAR
	.align		4
.L_356:
        /*0008*/ 	.byte	0x01, 0x35
	.zero		2


	//----- nvinfo : EIATTR_PARAM_CBANK
	.align		4
        /*000c*/ 	.byte	0x04, 0x0a
        /*000e*/ 	.short	(.L_358 - .L_357)
	.align		4
.L_357:
        /*0010*/ 	.word	index@(.nv.constant0._ZN5flash44flash_bwd_dq_dk_dv_loop_seqk_parallel_kernelI23Flash_bwd_kernel_traitsILi64ELi64ELi128ELi8ELi2ELi4ELi4ELb1ELb0EN7cutlass10bfloat16_tE19Flash_kernel_traitsILi64ELi64ELi128ELi8ES3_EELb1ELb1ELb0ELb1ELb0ELb0ELb0EEEvNS_16Flash_bwd_paramsE)
        /*0014*/ 	.short	0x0160
        /*0016*/ 	.short	0x0280


	//----- nvinfo : EIATTR_CBANK_PARAM_SIZE
	.align		4
.L_358:
        /*0018*/ 	.byte	0x03, 0x19
        /*001a*/ 	.short	0x0280


	//----- nvinfo : EIATTR_KPARAM_INFO
	.align		4
        /*001c*/ 	.byte	0x04, 0x17
        /*001e*/ 	.short	(.L_360 - .L_359)
.L_359:
        /*0020*/ 	.word	0x00000000
        /*0024*/ 	.short	0x0000
        /*0026*/ 	.short	0x0000
        /*0028*/ 	.byte	0x00, 0xf0, 0x01, 0x0a


	//----- nvinfo : EIATTR_MAXREG_COUNT
	.align		4
.L_360:
        /*002c*/ 	.byte	0x03, 0x1b
        /*002e*/ 	.short	0x00ff


	//----- nvinfo : EIATTR_NUM_BARRIERS
	.align		4
        /*0030*/ 	.byte	0x02, 0x4c
        /*0032*/ 	.byte	0x01
	.zero		1


	//----- nvinfo : EIATTR_ANNOTATIONS
	.align		4
        /*0034*/ 	.byte	0x04, 0x55
        /*0036*/ 	.short	(.L_362 - .L_361)


	//   ....[0]....
.L_361:
        /* <DEDUP_REMOVED lines=10> */


	//----- nvinfo : EIATTR_MERCURY_ISA_VERSION
	.align		4
.L_362:
        /*00c0*/ 	.byte	0x03, 0x5f
        /*00c2*/ 	.short	0x0000


	//----- nvinfo : EIATTR_EXIT_INSTR_OFFSETS
	.align		4
        /*00c4*/ 	.byte	0x04, 0x1c
        /*00c6*/ 	.short	(.L_364 - .L_363)


	//   ....[0]....
.L_363:
        /*00c8*/ 	.word	0x00000090


	//   ....[1]....
        /*00cc*/ 	.word	0x00008ed0


	//----- nvinfo : EIATTR_CTAIDZ_USED
	.align		4
.L_364:
        /*00d0*/ 	.byte	0x01, 0x04
	.zero		2


	//----- nvinfo : EIATTR_CRS_STACK_SIZE
	.align		4
        /*00d4*/ 	.byte	0x04, 0x1e
        /*00d6*/ 	.short	(.L_366 - .L_365)
.L_365:
        /*00d8*/ 	.word	0x00000000
.L_366:


//--------------------- .nv.info._ZN5flash44flash_bwd_dq_dk_dv_loop_seqk_parallel_kernelI23Flash_bwd_kernel_traitsILi64ELi64ELi128ELi8ELi2ELi4ELi4ELb1ELb0EN7cutlass10bfloat16_tE19Flash_kernel_traitsILi64ELi64ELi128ELi8ES3_EELb0ELb1ELb0ELb1ELb0ELb0ELb1EEEvNS_16Flash_bwd_paramsE --------------------------
	.section	.nv.info._ZN5flash44flash_bwd_dq_dk_dv_loop_seqk_parallel_kernelI23Flash_bwd_kernel_traitsILi64ELi64ELi128ELi8ELi2ELi4ELi4ELb1ELb0EN7cutlass10bfloat16_tE19Flash_kernel_traitsILi64ELi64ELi128ELi8ES3_EELb0ELb1ELb0ELb1ELb0ELb0ELb1EEEvNS_16Flash_bwd_paramsE,"",@"SHT_CUDA_INFO"
	.sectionflags	@""
	.align	4


	//----- nvinfo : EIATTR_CUDA_API_VERSION
	.align		4
        /*0000*/ 	.byte	0x04, 0x37
        /*0002*/ 	.short	(.L_368 - .L_367)
.L_367:
        /*0004*/ 	.word	0x00000082


	//----- nvinfo : EIATTR_SW2861232_WAR
	.align		4
.L_368:
        /*0008*/ 	.byte	0x01, 0x35
	.zero		2


	//----- nvinfo : EIATTR_PARAM_CBANK
	.align		4
        /*000c*/ 	.byte	0x04, 0x0a
        /*000e*/ 	.short	(.L_370 - .L_369)
	.align		4
.L_369:
        /*0010*/ 	.word	index@(.nv.constant0._ZN5flash44flash_bwd_dq_dk_dv_loop_seqk_parallel_kernelI23Flash_bwd_kernel_traitsILi64ELi64ELi128ELi8ELi2ELi4ELi4ELb1ELb0EN7cutlass10bfloat16_tE19Flash_kernel_traitsILi64ELi64ELi128ELi8ES3_EELb0ELb1ELb0ELb1ELb0ELb0ELb1EEEvNS_16Flash_bwd_paramsE)
        /*0014*/ 	.short	0x0160
        /*0016*/ 	.short	0x0280


	//----- nvinfo : EIATTR_CBANK_PARAM_SIZE
	.align		4
.L_370:
        /*0018*/ 	.byte	0x03, 0x19
        /*001a*/ 	.short	0x0280


	//----- nvinfo : EIATTR_KPARAM_INFO
	.align		4
        /*001c*/ 	.byte	0x04, 0x17
        /*001e*/ 	.short	(.L_372 - .L_371)
.L_371:
        /*0020*/ 	.word	0x00000000
        /*0024*/ 	.short	0x0000
        /*0026*/ 	.short	0x0000
        /*0028*/ 	.byte	0x00, 0xf0, 0x01, 0x0a


	//----- nvinfo : EIATTR_MAXREG_COUNT
	.align		4
.L_372:
        /*002c*/ 	.byte	0x03, 0x1b
        /*002e*/ 	.short	0x00ff


	//----- nvinfo : EIATTR_NUM_BARRIERS
	.align		4
        /*0030*/ 	.byte	0x02, 0x4c
        /*0032*/ 	.byte	0x01
	.zero		1


	//----- nvinfo : EIATTR_ANNOTATIONS
	.align		4
        /*0034*/ 	.byte	0x04, 0x55
        /*0036*/ 	.short	(.L_374 - .L_373)


	//   ....[0]....
.L_373:
        /* <DEDUP_REMOVED lines=18> */


	//----- nvinfo : EIATTR_MERCURY_ISA_VERSION
	.align		4
.L_374:
        /*0148*/ 	.byte	0x03, 0x5f
        /*014a*/ 	.short	0x0000


	//----- nvinfo : EIATTR_EXIT_INSTR_OFFSETS
	.align		4
        /*014c*/ 	.byte	0x04, 0x1c
        /*014e*/ 	.short	(.L_376 - .L_375)


	//   ....[0]....
.L_375:
        /*0150*/ 	.word	0x000000a0


	//   ....[1]....
        /*0154*/ 	.word	0x00009170


	//----- nvinfo : EIATTR_CTAIDZ_USED
	.align		4
.L_376:
        /*0158*/ 	.byte	0x01, 0x04
	.zero		2


	//----- nvinfo : EIATTR_CRS_STACK_SIZE
	.align		4
        /*015c*/ 	.byte	0x04, 0x1e
        /*015e*/ 	.short	(.L_378 - .L_377)
.L_377:
        /*0160*/ 	.word	0x00000000
.L_378:


//--------------------- .nv.info._ZN5flash25flash_bwd_dot_do_o_kernelILb0E23Flash_bwd_kernel_traitsILi64ELi64ELi128ELi8ELi2ELi4ELi4ELb1ELb0EN7cutlass10bfloat16_tE19Flash_kernel_traitsILi64ELi64ELi128ELi8ES3_EEEEvNS_16Flash_bwd_paramsE --------------------------
	.section	.nv.info._ZN5flash25flash_bwd_dot_do_o_kernelILb0E23Flash_bwd_kernel_traitsILi64ELi64ELi128ELi8ELi2ELi4ELi4ELb1ELb0EN7cutlass10bfloat16_tE19Flash_kernel_traitsILi64ELi64ELi128ELi8ES3_EEEEvNS_16Flash_bwd_paramsE,"",@"SHT_CUDA_INFO"
	.sectionflags	@""
	.align	4


	//----- nvinfo : EIATTR_CUDA_API_VERSION
	.align		4
        /*0000*/ 	.byte	0x04, 0x37
        /*0002*/ 	.short	(.L_380 - .L_379)
.L_379:
        /*0004*/ 	.word	0x00000082


	//----- nvinfo : EIATTR_SW2861232_WAR
	.align		4
.L_380:
        /*0008*/ 	.byte	0x01, 0x35
	.zero		2


	//----- nvinfo : EIATTR_PARAM_CBANK
	.align		4
        /*000c*/ 	.byte	0x04, 0x0a
        /*000e*/ 	.short	(.L_382 - .L_381)
	.align		4
.L_381:
        /*0010*/ 	.word	index@(.nv.constant0._ZN5flash25flash_bwd_dot_do_o_kernelILb0E23Flash_bwd_kernel_traitsILi64ELi64ELi128ELi8ELi2ELi4ELi4ELb1ELb0EN7cutlass10bfloat16_tE19Flash_kernel_traitsILi64ELi64ELi128ELi8ES3_EEEEvNS_16Flash_bwd_paramsE)
        /*0014*/ 	.short	0x0160
        /*0016*/ 	.short	0x0280


	//----- nvinfo : EIATTR_CBANK_PARAM_SIZE
	.align		4
.L_382:
        /*0018*/ 	.byte	0x03, 0x19
        /*001a*/ 	.short	0x0280


	//----- nvinfo : EIATTR_KPARAM_INFO
	.align		4
        /*001c*/ 	.byte	0x04, 0x17
        /*001e*/ 	.short	(.L_384 - .L_383)
.L_383:
        /*0020*/ 	.word	0x00000000
        /*0024*/ 	.short	0x0000
        /*0026*/ 	.short	0x0000
        /*0028*/ 	.byte	0x00, 0xf0, 0x01, 0x0a


	//----- nvinfo : EIATTR_MAXREG_COUNT
	.align		4
.L_384:
        /*002c*/ 	.byte	0x03, 0x1b
        /*002e*/ 	.short	0x00ff


	//----- nvinfo : EIATTR_MERCURY_ISA_VERSION
	.align		4
        /*0030*/ 	.byte	0x03, 0x5f
        /*0032*/ 	.short	0x0000


	//----- nvinfo : EIATTR_COOP_GROUP_MASK_REGIDS
	.align		4
        /*0034*/ 	.byte	0x04, 0x29
        /*0036*/ 	.short	(.L_386 - .L_385)


	//   ....[0]....
.L_385:
        /*0038*/ 	.word	0xffffffff


	//   ....[1]....
        /*003c*/ 	.word	0xffffffff


	//   ....[2]....
        /*0040*/ 	.word	0xffffffff


	//   ....[3]....
        /*0044*/ 	.word	0xffffffff


	//   ....[4]....
        /*0048*/ 	.word	0xffffffff


	//   ....[5]....
        /*004c*/ 	.word	0xffffffff


	//----- nvinfo : EIATTR_COOP_GROUP_INSTR_OFFSETS
	.align		4
.L_386:
        /*0050*/ 	.byte	0x04, 0x28
        /*0052*/ 	.short	(.L_388 - .L_387)


	//   ....[0]....
.L_387:
        /*0054*/ 	.word	0x00000ad0


	//   ....[1]....
        /*0058*/ 	.word	0x00000b00


	//   ....[2]....
        /*005c*/ 	.word	0x00000b20


	//   ....[3]....
        /*0060*/ 	.word	0x00000b40


	//   ....[4]....
        /*0064*/ 	.word	0x00000b60


	//   ....[5]....
        /*0068*/ 	.word	0x00000b90


	//----- nvinfo : EIATTR_EXIT_INSTR_OFFSETS
	.align		4
.L_388:
        /*006c*/ 	.byte	0x04, 0x1c
        /*006e*/ 	.short	(.L_390 - .L_389)


	//   ....[0]....
.L_389:
        /*0070*/ 	.word	0x00000120


	//   ....[1]....
        /*0074*/ 	.word	0x00000c30


	//   ....[2]....
        /*0078*/ 	.word	0x00000c60


	//----- nvinfo : EIATTR_CTAIDZ_USED
	.align		4
.L_390:
        /*007c*/ 	.byte	0x01, 0x04
	.zero		2


//--------------------- .nv.info._ZN5flash25flash_bwd_dot_do_o_kernelILb1E23Flash_bwd_kernel_traitsILi64ELi64ELi128ELi8ELi2ELi4ELi4ELb1ELb0EN7cutlass10bfloat16_tE19Flash_kernel_traitsILi64ELi64ELi128ELi8ES3_EEEEvNS_16Flash_bwd_paramsE --------------------------
	.section	.nv.info._ZN5flash25flash_bwd_dot_do_o_kernelILb1E23Flash_bwd_kernel_traitsILi64ELi64ELi128ELi8ELi2ELi4ELi4ELb1ELb0EN7cutlass10bfloat16_tE19Flash_kernel_traitsILi64ELi64ELi128ELi8ES3_EEEEvNS_16Flash_bwd_paramsE,"",@"SHT_CUDA_INFO"
	.sectionflags	@""
	.align	4


	//----- nvinfo : EIATTR_CUDA_API_VERSION
	.align		4
        /*0000*/ 	.byte	0x04, 0x37
        /*0002*/ 	.short	(.L_392 - .L_391)
.L_391:
        /*0004*/ 	.word	0x00000082


	//----- nvinfo : EIATTR_SW2861232_WAR
	.align		4
.L_392:
        /*0008*/ 	.byte	0x01, 0x35
	.zero		2


	//----- nvinfo : EIATTR_PARAM_CBANK
	.align		4
        /*000c*/ 	.byte	0x04, 0x0a
        /*000e*/ 	.short	(.L_394 - .L_393)
	.align		4
.L_393:
        /*0010*/ 	.word	index@(.nv.constant0._ZN5flash25flash_bwd_dot_do_o_kernelILb1E23Flash_bwd_kernel_traitsILi64ELi64ELi128ELi8ELi2ELi4ELi4ELb1ELb0EN7cutlass10bfloat16_tE19Flash_kernel_traitsILi64ELi64ELi128ELi8ES3_EEEEvNS_16Flash_bwd_paramsE)
        /*0014*/ 	.short	0x0160
        /*0016*/ 	.short	0x0280


	//----- nvinfo : EIATTR_CBANK_PARAM_SIZE
	.align		4
.L_394:
        /*0018*/ 	.byte	0x03, 0x19
        /*001a*/ 	.short	0x0280


	//----- nvinfo : EIATTR_KPARAM_INFO
	.align		4
        /*001c*/ 	.byte	0x04, 0x17
        /*001e*/ 	.short	(.L_396 - .L_395)
.L_395:
        /*0020*/ 	.word	0x00000000
        /*0024*/ 	.short	0x0000
        /*0026*/ 	.short	0x0000
        /*0028*/ 	.byte	0x00, 0xf0, 0x01, 0x0a


	//----- nvinfo : EIATTR_MAXREG_COUNT
	.align		4
.L_396:
        /*002c*/ 	.byte	0x03, 0x1b
        /*002e*/ 	.short	0x00ff


	//----- nvinfo : EIATTR_MERCURY_ISA_VERSION
	.align		4
        /*0030*/ 	.byte	0x03, 0x5f
        /*0032*/ 	.short	0x0000


	//----- nvinfo : EIATTR_COOP_GROUP_MASK_REGIDS
	.align		4
        /*0034*/ 	.byte	0x04, 0x29
        /*0036*/ 	.short	(.L_398 - .L_397)


	//   ....[0]....
.L_397:
        /*0038*/ 	.word	0xffffffff


	//   ....[1]....
        /*003c*/ 	.word	0xffffffff


	//   ....[2]....
        /*0040*/ 	.word	0xffffffff


	//   ....[3]....
        /*0044*/ 	.word	0xffffffff


	//   ....[4]....
        /*0048*/ 	.word	0xffffffff


	//   ....[5]....
        /*004c*/ 	.word	0xffffffff


	//----- nvinfo : EIATTR_COOP_GROUP_INSTR_OFFSETS
	.align		4
.L_398:
        /*0050*/ 	.byte	0x04, 0x28
        /*0052*/ 	.short	(.L_400 - .L_399)


	//   ....[0]....
.L_399:
        /*0054*/ 	.word	0x00000d70


	//   ....[1]....
        /*0058*/ 	.word	0x00000d80


	//   ....[2]....
        /*005c*/ 	.word	0x00000db0


	//   ....[3]....
        /*0060*/ 	.word	0x00000dc0


	//   ....[4]....
        /*0064*/ 	.word	0x00000e10


	//   ....[5]....
        /*0068*/ 	.word	0x00000e40


	//----- nvinfo : EIATTR_EXIT_INSTR_OFFSETS
	.align		4
.L_400:
        /*006c*/ 	.byte	0x04, 0x1c
        /*006e*/ 	.short	(.L_402 - .L_401)


	//   ....[0]....
.L_401:
        /*0070*/ 	.word	0x00000120


	//   ....[1]....
        /*0074*/ 	.word	0x00000fc0


	//----- nvinfo : EIATTR_CTAIDZ_USED
	.align		4
.L_402:
        /*0078*/ 	.byte	0x01, 0x04
	.zero		2


//--------------------- .nv.info._ZN5flash27flash_bwd_convert_dq_kernelI23Flash_bwd_kernel_traitsILi64ELi128ELi128ELi8ELi4ELi4ELi4ELb0ELb0EN7cutlass10bfloat16_tE19Flash_kernel_traitsILi64ELi128ELi128ELi8ES3_EEEEvNS_16Flash_bwd_paramsEi --------------------------
	.section	.nv.info._ZN5flash27flash_bwd_convert_dq_kernelI23Flash_bwd_kernel_traitsILi64ELi128ELi128ELi8ELi4ELi4ELi4ELb0ELb0EN7cutlass10bfloat16_tE19Flash_kernel_traitsILi64ELi128ELi128ELi8ES3_EEEEvNS_16Flash_bwd_paramsEi,"",@"SHT_CUDA_INFO"
	.sectionflags	@""
	.align	4


	//----- nvinfo : EIATTR_CUDA_API_VERSION
	.align		4
        /*0000*/ 	.byte	0x04, 0x37
        /*0002*/ 	.short	(.L_404 - .L_403)
.L_403:
        /*0004*/ 	.word	0x00000082


	//----- nvinfo : EIATTR_SW2861232_WAR
	.align		4
.L_404:
        /*0008*/ 	.byte	0x01, 0x35
	.zero		2


	//----- nvinfo : EIATTR_PARAM_CBANK
	.align		4
        /*000c*/ 	.byte	0x04, 0x0a
        /*000e*/ 	.short	(.L_406 - .L_405)
	.align		4
.L_405:
        /*0010*/ 	.word	index@(.nv.constant0._ZN5flash27flash_bwd_convert_dq_kernelI23Flash_bwd_kernel_traitsILi64ELi128ELi128ELi8ELi4ELi4ELi4ELb0ELb0EN7cutlass10bfloat16_tE19Flash_kernel_traitsILi64ELi128ELi128ELi8ES3_EEEEvNS_16Flash_bwd_paramsEi)
        /*0014*/ 	.short	0x0160
        /*0016*/ 	.short	0x0284


	//----- nvinfo : EIATTR_CBANK_PARAM_SIZE
	.align		4
.L_406:
        /*0018*/ 	.byte	0x03, 0x19
        /*001a*/ 	.short	0x0284


	//----- nvinfo : EIATTR_KPARAM_INFO
	.align		4
        /*001c*/ 	.byte	0x04, 0x17
        /*001e*/ 	.short	(.L_408 - .L_407)
.L_407:
        /*0020*/ 	.word	0x00000000
        /*0024*/ 	.short	0x0001
        /*0026*/ 	.short	0x0280
        /*0028*/ 	.byte	0x00, 0xf0, 0x11, 0x00


	//----- nvinfo : EIATTR_KPARAM_INFO
	.align		4
.L_408:
        /*002c*/ 	.byte	0x04, 0x17
        /*002e*/ 	.short	(.L_410 - .L_409)
.L_409:
        /*0030*/ 	.word	0x00000000
        /*0034*/ 	.short	0x0000
        /*0036*/ 	.short	0x0000
        /*0038*/ 	.byte	0x00, 0xf0, 0x01, 0x0a


	//----- nvinfo : EIATTR_MAXREG_COUNT
	.align		4
.L_410:
        /*003c*/ 	.byte	0x03, 0x1b
        /*003e*/ 	.short	0x00ff


	//----- nvinfo : EIATTR_NUM_BARRIERS
	.align		4
        /*0040*/ 	.byte	0x02, 0x4c
        /*0042*/ 	.byte	0x01
	.zero		1


	//----- nvinfo : EIATTR_MERCURY_ISA_VERSION
	.align		4
        /*0044*/ 	.byte	0x03, 0x5f
        /*0046*/ 	.short	0x0000


	//----- nvinfo : EIATTR_EXIT_INSTR_OFFSETS
	.align		4
        /*0048*/ 	.byte	0x04, 0x1c
        /*004a*/ 	.short	(.L_412 - .L_411)


	//   ....[0]....
.L_411:
        /*004c*/ 	.word	0x000000f0


	//   ....[1]....
        /*0050*/ 	.word	0x00001910


	//   ....[2]....
        /*0054*/ 	.word	0x000019c0


	//----- nvinfo : EIATTR_CTAIDZ_USED
	.align		4
.L_412:
        /*0058*/ 	.byte	0x01, 0x04
	.zero		2


	//----- nvinfo : EIATTR_CRS_STACK_SIZE
	.align		4
        /*005c*/ 	.byte	0x04, 0x1e
        /*005e*/ 	.short	(.L_414 - .L_413)
.L_413:
        /*0060*/ 	.word	0x00000000
.L_414:


//--------------------- .nv.info._ZN5flash44flash_bwd_dq_dk_dv_loop_seqk_parallel_kernelI23Flash_bwd_kernel_traitsILi64ELi128ELi128ELi8ELi4ELi4ELi4ELb0ELb0EN7cutlass10bfloat16_tE19Flash_kernel_traitsILi64ELi128ELi128ELi8ES3_EELb1ELb1ELb0ELb0ELb0ELb0ELb0EEEvNS_16Flash_bwd_paramsE --------------------------
	.section	.nv.info._ZN5flash44flash_bwd_dq_dk_dv_loop_seqk_parallel_kernelI23Flash_bwd_kernel_traitsILi64ELi128ELi128ELi8ELi4ELi4ELi4ELb0ELb0EN7cutlass10bfloat16_tE19Flash_kernel_traitsILi64ELi128ELi128ELi8ES3_EELb1ELb1ELb0ELb0ELb0ELb0ELb0EEEvNS_16Flash_bwd_paramsE,"",@"SHT_CUDA_INFO"
	.sectionflags	@""
	.align	4


	//----- nvinfo : EIATTR_CUDA_API_VERSION
	.align		4
        /*0000*/ 	.byte	0x04, 0x37
        /*0002*/ 	.short	(.L_416 - .L_415)
.L_415:
        /*0004*/ 	.word	0x00000082


	//----- nvinfo : EIATTR_SW2861232_WAR
	.align		4
.L_416:
        /*0008*/ 	.byte	0x01, 0x35
	.zero		2


	//----- nvinfo : EIATTR_PARAM_CBANK
	.align		4
        /*000c*/ 	.byte	0x04, 0x0a
        /*000e*/ 	.short	(.L_418 - .L_417)
	.align		4
.L_417:
        /*0010*/ 	.word	index@(.nv.constant0._ZN5flash44flash_bwd_dq_dk_dv_loop_seqk_parallel_kernelI23Flash_bwd_kernel_traitsILi64ELi128ELi128ELi8ELi4ELi4ELi4ELb0ELb0EN7cutlass10bfloat16_tE19Flash_kernel_traitsILi64ELi128ELi128ELi8ES3_EELb1ELb1ELb0ELb0ELb0ELb0ELb0EEEvNS_16Flash_bwd_paramsE)
        /*0014*/ 	.short	0x0160
        /*0016*/ 	.short	0x0280


	//----- nvinfo : EIATTR_CBANK_PARAM_SIZE
	.align		4
.L_418:
        /*0018*/ 	.byte	0x03, 0x19
        /*001a*/ 	.short	0x0280


	//----- nvinfo : EIATTR_KPARAM_INFO
	.align		4
        /*001c*/ 	.byte	0x04, 0x17
        /*001e*/ 	.short	(.L_420 - .L_419)
.L_419:
        /*0020*/ 	.word	0x00000000
        /*0024*/ 	.short	0x0000
        /*0026*/ 	.short	0x0000
        /*0028*/ 	.byte	0x00, 0xf0, 0x01, 0x0a


	//----- nvinfo : EIATTR_MAXREG_COUNT
	.align		4
.L_420:
        /*002c*/ 	.byte	0x03, 0x1b
        /*002e*/ 	.short	0x00ff


	//----- nvinfo : EIATTR_NUM_BARRIERS
	.align		4
        /*0030*/ 	.byte	0x02, 0x4c
        /*0032*/ 	.byte	0x01
	.zero		1


	//----- nvinfo : EIATTR_ANNOTATIONS
	.align		4
        /*0034*/ 	.byte	0x04, 0x55
        /*0036*/ 	.short	(.L_422 - .L_421)


	//   ....[0]....
.L_421:
        /* <DEDUP_REMOVED lines=26> */


	//----- nvinfo : EIATTR_MERCURY_ISA_VERSION
	.align		4
.L_422:
        /*01c8*/ 	.byte	0x03, 0x5f
        /*01ca*/ 	.short	0x0000


	//----- nvinfo : EIATTR_EXIT_INSTR_OFFSETS
	.align		4
        /*01cc*/ 	.byte	0x04, 0x1c
        /*01ce*/ 	.short	(.L_424 - .L_423)


	//   ....[0]....
.L_423:
        /*01d0*/ 	.word	0x000000a0


	//   ....[1]....
        /*01d4*/ 	.word	0x0000d3e0


	//----- nvinfo : EIATTR_CTAIDZ_USED
	.align		4
.L_424:
        /*01d8*/ 	.byte	0x01, 0x04
	.zero		2


	//----- nvinfo : EIATTR_CRS_STACK_SIZE
	.align		4
        /*01dc*/ 	.byte	0x04, 0x1e
        /*01de*/ 	.short	(.L_426 - .L_425)
.L_425:
        /*01e0*/ 	.word	0x00000000
.L_426:


//--------------------- .nv.info._ZN5flash44flash_bwd_dq_dk_dv_loop_seqk_parallel_kernelI23Flash_bwd_kernel_traitsILi64ELi128ELi128ELi8ELi4ELi4ELi4ELb0ELb0EN7cutlass10bfloat16_tE19Flash_kernel_traitsILi64ELi128ELi128ELi8ES3_EELb0ELb1ELb0ELb0ELb0ELb0ELb1EEEvNS_16Flash_bwd_paramsE --------------------------
	.section	.nv.info._ZN5flash44flash_bwd_dq_dk_dv_loop_seqk_parallel_kernelI23Flash_bwd_kernel_traitsILi64ELi128ELi128ELi8ELi4ELi4ELi4ELb0ELb0EN7cutlass10bfloat16_tE19Flash_kernel_traitsILi64ELi128ELi128ELi8ES3_EELb0ELb1ELb0ELb0ELb0ELb0ELb1EEEvNS_16Flash_bwd_paramsE,"",@"SHT_CUDA_INFO"
	.sectionflags	@""
	.align	4


	//----- nvinfo : EIATTR_CUDA_API_VERSION
	.align		4
        /*0000*/ 	.byte	0x04, 0x37
        /*0002*/ 	.short	(.L_428 - .L_427)
.L_427:
        /*0004*/ 	.word	0x00000082


	//----- nvinfo : EIATTR_SW2861232_WAR
	.align		4
.L_428:
        /*0008*/ 	.byte	0x01, 0x35
	.zero		2


	//----- nvinfo : EIATTR_PARAM_CBANK
	.align		4
        /*000c*/ 	.byte	0x04, 0x0a
        /*000e*/ 	.short	(.L_430 - .L_429)
	.align		4
.L_429:
        /*0010*/ 	.word	index@(.nv.constant0._ZN5flash44flash_bwd_dq_dk_dv_loop_seqk_parallel_kernelI23Flash_bwd_kernel_traitsILi64ELi128ELi128ELi8ELi4ELi4ELi4ELb0ELb0EN7cutlass10bfloat16_tE19Flash_kernel_traitsILi64ELi128ELi128ELi8ES3_EELb0ELb1ELb0ELb0ELb0ELb0ELb1EEEvNS_16Flash_bwd_paramsE)
        /*0014*/ 	.short	0x0160
        /*0016*/ 	.short	0x0280


	//----- nvinfo : EIATTR_CBANK_PARAM_SIZE
	.align		4
.L_430:
        /*0018*/ 	.byte	0x03, 0x19
        /*001a*/ 	.short	0x0280


	//----- nvinfo : EIATTR_KPARAM_INFO
	.align		4
        /*001c*/ 	.byte	0x04, 0x17
        /*001e*/ 	.short	(.L_432 - .L_431)
.L_431:
        /*0020*/ 	.word	0x00000000
        /*0024*/ 	.short	0x0000
        /*0026*/ 	.short	0x0000
        /*0028*/ 	.byte	0x00, 0xf0, 0x01, 0x0a


	//----- nvinfo : EIATTR_MAXREG_COUNT
	.align		4
.L_432:
        /*002c*/ 	.byte	0x03, 0x1b
        /*002e*/ 	.short	0x00ff


	//----- nvinfo : EIATTR_NUM_BARRIERS
	.align		4
        /*0030*/ 	.byte	0x02, 0x4c
        /*0032*/ 	.byte	0x01
	.zero		1


	//----- nvinfo : EIATTR_ANNOTATIONS
	.align		4
        /*0034*/ 	.byte	0x04, 0x55
        /*0036*/ 	.short	(.L_434 - .L_433)


	//   ....[0]....
.L_433:
        /* <DEDUP_REMOVED lines=98> */


	//----- nvinfo : EIATTR_MERCURY_ISA_VERSION
	.align		4
.L_434:
        /*0640*/ 	.byte	0x03, 0x5f
        /*0642*/ 	.short	0x0000


	//----- nvinfo : EIATTR_EXIT_INSTR_OFFSETS
	.align		4
        /*0644*/ 	.byte	0x04, 0x1c
        /*0646*/ 	.short	(.L_436 - .L_435)


	//   ....[0]....
.L_435:
        /*0648*/ 	.word	0x000000a0


	//   ....[1]....
        /*064c*/ 	.word	0x0000d0d0


	//----- nvinfo : EIATTR_CTAIDZ_USED
	.align		4
.L_436:
        /*0650*/ 	.byte	0x01, 0x04
	.zero		2


	//----- nvinfo : EIATTR_CRS_STACK_SIZE
	.align		4
        /*0654*/ 	.byte	0x04, 0x1e
        /*0656*/ 	.short	(.L_438 - .L_437)
.L_437:
        /*0658*/ 	.word	0x00000000
.L_438:


//--------------------- .nv.info._ZN5flash44flash_bwd_dq_dk_dv_loop_seqk_parallel_kernelI23Flash_bwd_kernel_traitsILi64ELi128ELi128ELi8ELi4ELi4ELi4ELb0ELb0EN7cutlass10bfloat16_tE19Flash_kernel_traitsILi64ELi128ELi128ELi8ES3_EELb1ELb1ELb0ELb0ELb1ELb1ELb0EEEvNS_16Flash_bwd_paramsE --------------------------
	.section	.nv.info._ZN5flash44flash_bwd_dq_dk_dv_loop_seqk_parallel_kernelI23Flash_bwd_kernel_traitsILi64ELi128ELi128ELi8ELi4ELi4ELi4ELb0ELb0EN7cutlass10bfloat16_tE19Flash_kernel_traitsILi64ELi128ELi128ELi8ES3_EELb1ELb1ELb0ELb0ELb1ELb1ELb0EEEvNS_16Flash_bwd_paramsE,"",@"SHT_CUDA_INFO"
	.sectionflags	@""
	.align	4


	//----- nvinfo : EIATTR_CUDA_API_VERSION
	.align		4
        /*0000*/ 	.byte	0x04, 0x37
        /*0002*/ 	.short	(.L_440 - .L_439)
.L_439:
        /*0004*/ 	.word	0x00000082


	//----- nvinfo : EIATTR_SW2861232_WAR
	.align		4
.L_440:
        /*0008*/ 	.byte	0x01, 0x35
	.zero		2


	//----- nvinfo : EIATTR_PARAM_CBANK
	.align		4
        /*000c*/ 	.byte	0x04, 0x0a
        /*000e*/ 	.short	(.L_442 - .L_441)
	.align		4
.L_441:
        /*0010*/ 	.word	index@(.nv.constant0._ZN5flash44flash_bwd_dq_dk_dv_loop_seqk_parallel_kernelI23Flash_bwd_kernel_traitsILi64ELi128ELi128ELi8ELi4ELi4ELi4ELb0ELb0EN7cutlass10bfloat16_tE19Flash_kernel_traitsILi64ELi128ELi128ELi8ES3_EELb1ELb1ELb0ELb0ELb1ELb1ELb0EEEvNS_16Flash_bwd_paramsE)
        /*0014*/ 	.short	0x0160
        /*0016*/ 	.short	0x0280


	//----- nvinfo : EIATTR_CBANK_PARAM_SIZE
	.align		4
.L_442:
        /*0018*/ 	.byte	0x03, 0x19
        /*001a*/ 	.short	0x0280


	//----- nvinfo : EIATTR_KPARAM_INFO
	.align		4
        /*001c*/ 	.byte	0x04, 0x17
        /*001e*/ 	.short	(.L_444 - .L_443)
.L_443:
        /*0020*/ 	.word	0x00000000
        /*0024*/ 	.short	0x0000
        /*0026*/ 	.short	0x0000
        /*0028*/ 	.byte	0x00, 0xf0, 0x01, 0x0a


	//----- nvinfo : EIATTR_MAXREG_COUNT
	.align		4
.L_444:
        /*002c*/ 	.byte	0x03, 0x1b
        /*002e*/ 	.short	0x00ff


	//----- nvinfo : EIATTR_NUM_BARRIERS
	.align		4
        /*0030*/ 	.byte	0x02, 0x4c
        /*0032*/ 	.byte	0x01
	.zero		1


	//----- nvinfo : EIATTR_ANNOTATIONS
	.align		4
        /*0034*/ 	.byte	0x04, 0x55
        /*0036*/ 	.short	(.L_446 - .L_445)


	//   ....[0]....
.L_445:
        /* <DEDUP_REMOVED lines=23> */


	//----- nvinfo : EIATTR_MERCURY_ISA_VERSION
	.align		4
.L_446:
        /*0190*/ 	.byte	0x03, 0x5f
        /*0192*/ 	.short	0x0000


	//----- nvinfo : EIATTR_EXIT_INSTR_OFFSETS
	.align		4
        /*0194*/ 	.byte	0x04, 0x1c
        /*0196*/ 	.short	(.L_448 - .L_447)


	//   ....[0]....
.L_447:
        /*0198*/ 	.word	0x000000a0


	//   ....[1]....
        /*019c*/ 	.word	0x0000a540


	//----- nvinfo : EIATTR_CTAIDZ_USED
	.align		4
.L_448:
        /*01a0*/ 	.byte	0x01, 0x04
	.zero		2


//--------------------- .nv.info._ZN5flash44flash_bwd_dq_dk_dv_loop_seqk_parallel_kernelI23Flash_bwd_kernel_traitsILi64ELi128ELi128ELi8ELi4ELi4ELi4ELb0ELb0EN7cutlass10bfloat16_tE19Flash_kernel_traitsILi64ELi128ELi128ELi8ES3_EELb0ELb1ELb0ELb0ELb1ELb1ELb1EEEvNS_16Flash_bwd_paramsE --------------------------
	.section	.nv.info._ZN5flash44flash_bwd_dq_dk_dv_loop_seqk_parallel_kernelI23Flash_bwd_kernel_traitsILi64ELi128ELi128ELi8ELi4ELi4ELi4ELb0ELb0EN7cutlass10bfloat16_tE19Flash_kernel_traitsILi64ELi128ELi128ELi8ES3_EELb0ELb1ELb0ELb0ELb1ELb1ELb1EEEvNS_16Flash_bwd_paramsE,"",@"SHT_CUDA_INFO"
	.sectionflags	@""
	.align	4


	//----- nvinfo : EIATTR_CUDA_API_VERSION
	.align		4
        /*0000*/ 	.byte	0x04, 0x37
        /*0002*/ 	.short	(.L_450 - .L_449)
.L_449:
        /*0004*/ 	.word	0x00000082


	//----- nvinfo : EIATTR_SW2861232_WAR
	.align		4
.L_450:
        /*0008*/ 	.byte	0x01, 0x35
	.zero		2


	//----- nvinfo : EIATTR_PARAM_CBANK
	.align		4
        /*000c*/ 	.byte	0x04, 0x0a
        /*000e*/ 	.short	(.L_452 - .L_451)
	.align		4
.L_451:
        /*0010*/ 	.word	index@(.nv.constant0._ZN5flash44flash_bwd_dq_dk_dv_loop_seqk_parallel_kernelI23Flash_bwd_kernel_traitsILi64ELi128ELi128ELi8ELi4ELi4ELi4ELb0ELb0EN7cutlass10bfloat16_tE19Flash_kernel_traitsILi64ELi128ELi128ELi8ES3_EELb0ELb1ELb0ELb0ELb1ELb1ELb1EEEvNS_16Flash_bwd_paramsE)
        /*0014*/ 	.short	0x0160
        /*0016*/ 	.short	0x0280


	//----- nvinfo : EIATTR_CBANK_PARAM_SIZE
	.align		4
.L_452:
        /*0018*/ 	.byte	0x03, 0x19
        /*001a*/ 	.short	0x0280


	//----- nvinfo : EIATTR_KPARAM_INFO
	.align		4
        /*001c*/ 	.byte	0x04, 0x17
        /*001e*/ 	.short	(.L_454 - .L_453)
.L_453:
        /*0020*/ 	.word	0x00000000
        /*0024*/ 	.short	0x0000
        /*0026*/ 	.short	0x0000
        /*0028*/ 	.byte	0x00, 0xf0, 0x01, 0x0a


	//----- nvinfo : EIATTR_MAXREG_COUNT
	.align		4
.L_454:
        /*002c*/ 	.byte	0x03, 0x1b
        /*002e*/ 	.short	0x00ff


	//----- nvinfo : EIATTR_NUM_BARRIERS
	.align		4
        /*0030*/ 	.byte	0x02, 0x4c
        /*0032*/ 	.byte	0x01
	.zero		1


	//----- nvinfo : EIATTR_ANNOTATIONS
	.align		4
        /*0034*/ 	.byte	0x04, 0x55
        /*0036*/ 	.short	(.L_456 - .L_455)


	//   ....[0]....
.L_455:
        /* <DEDUP_REMOVED lines=92> */


	//----- nvinfo : EIATTR_MERCURY_ISA_VERSION
	.align		4
.L_456:
        /*05e8*/ 	.byte	0x03, 0x5f
        /*05ea*/ 	.short	0x0000


	//----- nvinfo : EIATTR_EXIT_INSTR_OFFSETS
	.align		4
        /*05ec*/ 	.byte	0x04, 0x1c
        /*05ee*/ 	.short	(.L_458 - .L_457)


	//   ....[0]....
.L_457:
        /*05f0*/ 	.word	0x000000a0


	//   ....[1]....
        /*05f4*/ 	.word	0x0000a370


	//----- nvinfo : EIATTR_CTAIDZ_USED
	.align		4
.L_458:
        /*05f8*/ 	.byte	0x01, 0x04
	.zero		2


//--------------------- .nv.info._ZN5flash44flash_bwd_dq_dk_dv_loop_seqk_parallel_kernelI23Flash_bwd_kernel_traitsILi64ELi128ELi128ELi8ELi4ELi4ELi4ELb0ELb0EN7cutlass10bfloat16_tE19Flash_kernel_traitsILi64ELi128ELi128ELi8ES3_EELb1ELb1ELb0ELb0ELb0ELb1ELb0EEEvNS_16Flash_bwd_paramsE --------------------------
	.section	.nv.info._ZN5flash44flash_bwd_dq_dk_dv_loop_seqk_parallel_kernelI23Flash_bwd_kernel_traitsILi64ELi128ELi128ELi8ELi4ELi4ELi4ELb0ELb0EN7cutlass10bfloat16_tE19Flash_kernel_traitsILi64ELi128ELi128ELi8ES3_EELb1ELb1ELb0ELb0ELb0ELb1ELb0EEEvNS_16Flash_bwd_paramsE,"",@"SHT_CUDA_INFO"
	.sectionflags	@""
	.align	4


	//----- nvinfo : EIATTR_CUDA_API_VERSION
	.align		4
        /*0000*/ 	.byte	0x04, 0x37
        /*0002*/ 	.short	(.L_460 - .L_459)
.L_459:
        /*0004*/ 	.word	0x00000082


	//----- nvinfo : EIATTR_SW2861232_WAR
	.align		4
.L_460:
        /*0008*/ 	.byte	0x01, 0x35
	.zero		2


	//----- nvinfo : EIATTR_PARAM_CBANK
	.align		4
        /*000c*/ 	.byte	0x04, 0x0a
        /*000e*/ 	.short	(.L_462 - .L_461)
	.align		4
.L_461:
        /*0010*/ 	.word	index@(.nv.constant0._ZN5flash44flash_bwd_dq_dk_dv_loop_seqk_parallel_kernelI23Flash_bwd_kernel_traitsILi64ELi128ELi128ELi8ELi4ELi4ELi4ELb0ELb0EN7cutlass10bfloat16_tE19Flash_kernel_traitsILi64ELi128ELi128ELi8ES3_EELb1ELb1ELb0ELb0ELb0ELb1ELb0EEEvNS_16Flash_bwd_paramsE)
        /*0014*/ 	.short	0x0160
        /*0016*/ 	.short	0x0280


	//----- nvinfo : EIATTR_CBANK_PARAM_SIZE
	.align		4
.L_462:
        /*0018*/ 	.byte	0x03, 0x19
        /*001a*/ 	.short	0x0280


	//----- nvinfo : EIATTR_KPARAM_INFO
	.align		4
        /*001c*/ 	.byte	0x04, 0x17
        /*001e*/ 	.short	(.L_464 - .L_463)
.L_463:
        /*0020*/ 	.word	0x00000000
        /*0024*/ 	.short	0x0000
        /*0026*/ 	.short	0x0000
        /*0028*/ 	.byte	0x00, 0xf0, 0x01, 0x0a


	//----- nvinfo : EIATTR_MAXREG_COUNT
	.align		4
.L_464:
        /*002c*/ 	.byte	0x03, 0x1b
        /*002e*/ 	.short	0x00ff


	//----- nvinfo : EIATTR_NUM_BARRIERS
	.align		4
        /*0030*/ 	.byte	0x02, 0x4c
        /*0032*/ 	.byte	0x01
	.zero		1


	//----- nvinfo : EIATTR_ANNOTATIONS
	.align		4
        /*0034*/ 	.byte	0x04, 0x55
        /*0036*/ 	.short	(.L_466 - .L_465)


	//   ....[0]....
.L_465:
        /* <DEDUP_REMOVED lines=21> */


	//----- nvinfo : EIATTR_MERCURY_ISA_VERSION
	.align		4
.L_466:
        /*0178*/ 	.byte	0x03, 0x5f
        /*017a*/ 	.short	0x0000


	//----- nvinfo : EIATTR_EXIT_INSTR_OFFSETS
	.align		4
        /*017c*/ 	.byte	0x04, 0x1c
        /*017e*/ 	.short	(.L_468 - .L_467)


	//   ....[0]....
.L_467:
        /*0180*/ 	.word	0x000000a0


	//   ....[1]....
        /*0184*/ 	.word	0x0000c650


	//----- nvinfo : EIATTR_CTAIDZ_USED
	.align		4
.L_468:
        /*0188*/ 	.byte	0x01, 0x04
	.zero		2


	//----- nvinfo : EIATTR_CRS_STACK_SIZE
	.align		4
        /*018c*/ 	.byte	0x04, 0x1e
        /*018e*/ 	.short	(.L_470 - .L_469)
.L_469:
        /*0190*/ 	.word	0x00000000
.L_470:


//--------------------- .nv.info._ZN5flash44flash_bwd_dq_dk_dv_loop_seqk_parallel_kernelI23Flash_bwd_kernel_traitsILi64ELi128ELi128ELi8ELi4ELi4ELi4ELb0ELb0EN7cutlass10bfloat16_tE19Flash_kernel_traitsILi64ELi128ELi128ELi8ES3_EELb0ELb1ELb0ELb0ELb0ELb1ELb1EEEvNS_16Flash_bwd_paramsE --------------------------
	.section	.nv.info._ZN5flash44flash_bwd_dq_dk_dv_loop_seqk_parallel_kernelI23Flash_bwd_kernel_traitsILi64ELi128ELi128ELi8ELi4ELi4ELi4ELb0ELb0EN7cutlass10bfloat16_tE19Flash_kernel_traitsILi64ELi128ELi128ELi8ES3_EELb0ELb1ELb0ELb0ELb0ELb1ELb1EEEvNS_16Flash_bwd_paramsE,"",@"SHT_CUDA_INFO"
	.sectionflags	@""
	.align	4


	//----- nvinfo : EIATTR_CUDA_API_VERSION
	.align		4
        /*0000*/ 	.byte	0x04, 0x37
        /*0002*/ 	.short	(.L_472 - .L_471)
.L_471:
        /*0004*/ 	.word	0x00000082


	//----- nvinfo : EIATTR_SW2861232_WAR
	.align		4
.L_472:
        /*0008*/ 	.byte	0x01, 0x35
	.zero		2


	//----- nvinfo : EIATTR_PARAM_CBANK
	.align		4
        /*000c*/ 	.byte	0x04, 0x0a
        /*000e*/ 	.short	(.L_474 - .L_473)
	.align		4
.L_473:
        /*0010*/ 	.word	index@(.nv.constant0._ZN5flash44flash_bwd_dq_dk_dv_loop_seqk_parallel_kernelI23Flash_bwd_kernel_traitsILi64ELi128ELi128ELi8ELi4ELi4ELi4ELb0ELb0EN7cutlass10bfloat16_tE19Flash_kernel_traitsILi64ELi128ELi128ELi8ES3_EELb0ELb1ELb0ELb0ELb0ELb1ELb1EEEvNS_16Flash_bwd_paramsE)
        /*0014*/ 	.short	0x0160
        /*0016*/ 	.short	0x0280


	//----- nvinfo : EIATTR_CBANK_PARAM_SIZE
	.align		4
.L_474:
        /*0018*/ 	.byte	0x03, 0x19
        /*001a*/ 	.short	0x0280


	//----- nvinfo : EIATTR_KPARAM_INFO
	.align		4
        /*001c*/ 	.byte	0x04, 0x17
        /*001e*/ 	.short	(.L_476 - .L_475)
.L_475:
        /*0020*/ 	.word	0x00000000
        /*0024*/ 	.short	0x0000
        /*0026*/ 	.short	0x0000
        /*0028*/ 	.byte	0x00, 0xf0, 0x01, 0x0a


	//----- nvinfo : EIATTR_MAXREG_COUNT
	.align		4
.L_476:
        /*002c*/ 	.byte	0x03, 0x1b
        /*002e*/ 	.short	0x00ff


	//----- nvinfo : EIATTR_NUM_BARRIERS
	.align		4
        /*0030*/ 	.byte	0x02, 0x4c
        /*0032*/ 	.byte	0x01
	.zero		1


	//----- nvinfo : EIATTR_ANNOTATIONS
	.align		4
        /*0034*/ 	.byte	0x04, 0x55
        /*0036*/ 	.short	(.L_478 - .L_477)


	//   ....[0]....
.L_477:
        /* <DEDUP_REMOVED lines=95> */


	//----- nvinfo : EIATTR_MERCURY_ISA_VERSION
	.align		4
.L_478:
        /*0610*/ 	.byte	0x03, 0x5f
        /*0612*/ 	.short	0x0000


	//----- nvinfo : EIATTR_EXIT_INSTR_OFFSETS
	.align		4
        /*0614*/ 	.byte	0x04, 0x1c
        /*0616*/ 	.short	(.L_480 - .L_479)


	//   ....[0]....
.L_479:
        /*0618*/ 	.word	0x000000a0


	//   ....[1]....
        /*061c*/ 	.word	0x0000c4a0


	//----- nvinfo : EIATTR_CTAIDZ_USED
	.align		4
.L_480:
        /*0620*/ 	.byte	0x01, 0x04
	.zero		2


	//----- nvinfo : EIATTR_CRS_STACK_SIZE
	.align		4
        /*0624*/ 	.byte	0x04, 0x1e
        /*0626*/ 	.short	(.L_482 - .L_481)
.L_481:
        /*0628*/ 	.word	0x00000000
.L_482:


//--------------------- .nv.info._ZN5flash44flash_bwd_dq_dk_dv_loop_seqk_parallel_kernelI23Flash_bwd_kernel_traitsILi64ELi128ELi128ELi8ELi4ELi4ELi4ELb0ELb0EN7cutlass10bfloat16_tE19Flash_kernel_traitsILi64ELi128ELi128ELi8ES3_EELb1ELb1ELb0ELb1ELb0ELb0ELb0EEEvNS_16Flash_bwd_paramsE --------------------------
	.section	.nv.info._ZN5flash44flash_bwd_dq_dk_dv_loop_seqk_parallel_kernelI23Flash_bwd_kernel_traitsILi64ELi128ELi128ELi8ELi4ELi4ELi4ELb0ELb0EN7cutlass10bfloat16_tE19Flash_kernel_traitsILi64ELi128ELi128ELi8ES3_EELb1ELb1ELb0ELb1ELb0ELb0ELb0EEEvNS_16Flash_bwd_paramsE,"",@"SHT_CUDA_INFO"
	.sectionflags	@""
	.align	4


	//----- nvinfo : EIATTR_CUDA_API_VERSION
	.align		4
        /*0000*/ 	.byte	0x04, 0x37
        /*0002*/ 	.short	(.L_484 - .L_483)
.L_483:
        /*0004*/ 	.word	0x00000082


	//----- nvinfo : EIATTR_SW2861232_WAR
	.align		4
.L_484:
        /*0008*/ 	.byte	0x01, 0x35
	.zero		2


	//----- nvinfo : EIATTR_PARAM_CBANK
	.align		4
        /*000c*/ 	.byte	0x04, 0x0a
        /*000e*/ 	.short	(.L_486 - .L_485)
	.align		4
.L_485:
        /*0010*/ 	.word	index@(.nv.constant0._ZN5flash44flash_bwd_dq_dk_dv_loop_seqk_parallel_kernelI23Flash_bwd_kernel_traitsILi64ELi128ELi128ELi8ELi4ELi4ELi4ELb0ELb0EN7cutlass10bfloat16_tE19Flash_kernel_traitsILi64ELi128ELi128ELi8ES3_EELb1ELb1ELb0ELb1ELb0ELb0ELb0EEEvNS_16Flash_bwd_paramsE)
        /*0014*/ 	.short	0x0160
        /*0016*/ 	.short	0x0280


	//----- nvinfo : EIATTR_CBANK_PARAM_SIZE
	.align		4
.L_486:
        /*0018*/ 	.byte	0x03, 0x19
        /*001a*/ 	.short	0x0280


	//----- nvinfo : EIATTR_KPARAM_INFO
	.align		4
        /*001c*/ 	.byte	0x04, 0x17
        /*001e*/ 	.short	(.L_488 - .L_487)
.L_487:
        /*0020*/ 	.word	0x00000000
        /*0024*/ 	.short	0x0000
        /*0026*/ 	.short	0x0000
        /*0028*/ 	.byte	0x00, 0xf0, 0x01, 0x0a


	//----- nvinfo : EIATTR_MAXREG_COUNT
	.align		4
.L_488:
        /*002c*/ 	.byte	0x03, 0x1b
        /*002e*/ 	.short	0x00ff


	//----- nvinfo : EIATTR_NUM_BARRIERS
	.align		4
        /*0030*/ 	.byte	0x02, 0x4c
        /*0032*/ 	.byte	0x01
	.zero		1


	//----- nvinfo : EIATTR_ANNOTATIONS
	.align		4
        /*0034*/ 	.byte	0x04, 0x55
        /*0036*/ 	.short	(.L_490 - .L_489)


	//   ....[0]....
.L_489:
        /* <DEDUP_REMOVED lines=61> */


	//----- nvinfo : EIATTR_MERCURY_ISA_VERSION
	.align		4
.L_490:
        /*03f8*/ 	.byte	0x03, 0x5f
        /*03fa*/ 	.short	0x0000


	//----- nvinfo : EIATTR_EXIT_INSTR_OFFSETS
	.align		4
        /*03fc*/ 	.byte	0x04, 0x1c
        /*03fe*/ 	.short	(.L_492 - .L_491)


	//   ....[0]....
.L_491:
        /*0400*/ 	.word	0x000000a0


	//   ....[1]....
        /*0404*/ 	.word	0x0000ded0


	//----- nvinfo : EIATTR_CTAIDZ_USED
	.align		4
.L_492:
        /*0408*/ 	.byte	0x01, 0x04
	.zero		2


	//----- nvinfo : EIATTR_CRS_STACK_SIZE
	.align		4
        /*040c*/ 	.byte	0x04, 0x1e
        /*040e*/ 	.short	(.L_494 - .L_493)
.L_493:
        /*0410*/ 	.word	0x00000000
.L_494:


//--------------------- .nv.info._ZN5flash44flash_bwd_dq_dk_dv_loop_seqk_parallel_kernelI23Flash_bwd_kernel_traitsILi64ELi128ELi128ELi8ELi4ELi4ELi4ELb0ELb0EN7cutlass10bfloat16_tE19Flash_kernel_traitsILi64ELi128ELi128ELi8ES3_EELb0ELb1ELb0ELb1ELb0ELb0ELb1EEEvNS_16Flash_bwd_paramsE --------------------------
	.section	.nv.info._ZN5flash44flash_bwd_dq_dk_dv_loop_seqk_parallel_kernelI23Flash_bwd_kernel_traitsILi64ELi128ELi128ELi8ELi4ELi4ELi4ELb0ELb0EN7cutlass10bfloat16_tE19Flash_kernel_traitsILi64ELi128ELi128ELi8ES3_EELb0ELb1ELb0ELb1ELb0ELb0ELb1EEEvNS_16Flash_bwd_paramsE,"",@"SHT_CUDA_INFO"
	.sectionflags	@""
	.align	4


	//----- nvinfo : EIATTR_CUDA_API_VERSION
	.align		4
        /*0000*/ 	.byte	0x04, 0x37
        /*0002*/ 	.short	(.L_496 - .L_495)
.L_495:
        /*0004*/ 	.word	0x00000082


	//----- nvinfo : EIATTR_SW2861232_WAR
	.align		4
.L_496:
        /*0008*/ 	.byte	0x01, 0x35
	.zero		2


	//----- nvinfo : EIATTR_PARAM_CBANK
	.align		4
        /*000c*/ 	.byte	0x04, 0x0a
        /*000e*/ 	.short	(.L_498 - .L_497)
	.align		4
.L_497:
        /*0010*/ 	.word	index@(.nv.constant0._ZN5flash44flash_bwd_dq_dk_dv_loop_seqk_parallel_kernelI23Flash_bwd_kernel_traitsILi64ELi128ELi128ELi8ELi4ELi4ELi4ELb0ELb0EN7cutlass10bfloat16_tE19Flash_kernel_traitsILi64ELi128ELi128ELi8ES3_EELb0ELb1ELb0ELb1ELb0ELb0ELb1EEEvNS_16Flash_bwd_paramsE)
        /*0014*/ 	.short	0x0160
        /*0016*/ 	.short	0x0280


	//----- nvinfo : EIATTR_CBANK_PARAM_SIZE
	.align		4
.L_498:
        /*0018*/ 	.byte	0x03, 0x19
        /*001a*/ 	.short	0x0280


	//----- nvinfo : EIATTR_KPARAM_INFO
	.align		4
        /*001c*/ 	.byte	0x04, 0x17
        /*001e*/ 	.short	(.L_500 - .L_499)
.L_499:
        /*0020*/ 	.word	0x00000000
        /*0024*/ 	.short	0x0000
        /*0026*/ 	.short	0x0000
        /*0028*/ 	.byte	0x00, 0xf0, 0x01, 0x0a


	//----- nvinfo : EIATTR_MAXREG_COUNT
	.align		4
.L_500:
        /*002c*/ 	.byte	0x03, 0x1b
        /*002e*/ 	.short	0x00ff


	//----- nvinfo : EIATTR_NUM_BARRIERS
	.align		4
        /*0030*/ 	.byte	0x02, 0x4c
        /*0032*/ 	.byte	0x01
	.zero		1


	//----- nvinfo : EIATTR_ANNOTATIONS
	.align		4
        /*0034*/ 	.byte	0x04, 0x55
        /*0036*/ 	.short	(.L_502 - .L_501)


	//   ....[0]....
.L_501:
        /* <DEDUP_REMOVED lines=129> */


	//----- nvinfo : EIATTR_MERCURY_ISA_VERSION
	.align		4
.L_502:
        /*0838*/ 	.byte	0x03, 0x5f
        /*083a*/ 	.short	0x0000


	//----- nvinfo : EIATTR_EXIT_INSTR_OFFSETS
	.align		4
        /*083c*/ 	.byte	0x04, 0x1c
        /*083e*/ 	.short	(.L_504 - .L_503)


	//   ....[0]....
.L_503:
        /*0840*/ 	.word	0x000000a0


	//   ....[1]....
        /*0844*/ 	.word	0x0000d660


	//----- nvinfo : EIATTR_CTAIDZ_USED
	.align		4
.L_504:
        /*0848*/ 	.byte	0x01, 0x04
	.zero		2


	//----- nvinfo : EIATTR_CRS_STACK_SIZE
	.align		4
        /*084c*/ 	.byte	0x04, 0x1e
        /*084e*/ 	.short	(.L_506 - .L_505)
.L_505:
        /*0850*/ 	.word	0x00000000
.L_506:


//--------------------- .nv.info._ZN5flash25flash_bwd_dot_do_o_kernelILb0E23Flash_bwd_kernel_traitsILi64ELi128ELi128ELi8ELi4ELi4ELi4ELb0ELb0EN7cutlass10bfloat16_tE19Flash_kernel_traitsILi64ELi128ELi128ELi8ES3_EEEEvNS_16Flash_bwd_paramsE --------------------------
	.section	.nv.info._ZN5flash25flash_bwd_dot_do_o_kernelILb0E23Flash_bwd_kernel_traitsILi64ELi128ELi128ELi8ELi4ELi4ELi4ELb0ELb0EN7cutlass10bfloat16_tE19Flash_kernel_traitsILi64ELi128ELi128ELi8ES3_EEEEvNS_16Flash_bwd_paramsE,"",@"SHT_CUDA_INFO"
	.sectionflags	@""
	.align	4


	//----- nvinfo : EIATTR_CUDA_API_VERSION
	.align		4
        /*0000*/ 	.byte	0x04, 0x37
        /*0002*/ 	.short	(.L_508 - .L_507)
.L_507:
        /*0004*/ 	.word	0x00000082


	//----- nvinfo : EIATTR_SW2861232_WAR
	.align		4
.L_508:
        /*0008*/ 	.byte	0x01, 0x35
	.zero		2


	//----- nvinfo : EIATTR_PARAM_CBANK
	.align		4
        /*000c*/ 	.byte	0x04, 0x0a
        /*000e*/ 	.short	(.L_510 - .L_509)
	.align		4
.L_509:
        /*0010*/ 	.word	index@(.nv.constant0._ZN5flash25flash_bwd_dot_do_o_kernelILb0E23Flash_bwd_kernel_traitsILi64ELi128ELi128ELi8ELi4ELi4ELi4ELb0ELb0EN7cutlass10bfloat16_tE19Flash_kernel_traitsILi64ELi128ELi128ELi8ES3_EEEEvNS_16Flash_bwd_paramsE)
        /*0014*/ 	.short	0x0160
        /*0016*/ 	.short	0x0280


	//----- nvinfo : EIATTR_CBANK_PARAM_SIZE
	.align		4
.L_510:
        /*0018*/ 	.byte	0x03, 0x19
        /*001a*/ 	.short	0x0280


	//----- nvinfo : EIATTR_KPARAM_INFO
	.align		4
        /*001c*/ 	.byte	0x04, 0x17
        /*001e*/ 	.short	(.L_512 - .L_511)
.L_511:
        /*0020*/ 	.word	0x00000000
        /*0024*/ 	.short	0x0000
        /*0026*/ 	.short	0x0000
        /*0028*/ 	.byte	0x00, 0xf0, 0x01, 0x0a


	//----- nvinfo : EIATTR_MAXREG_COUNT
	.align		4
.L_512:
        /*002c*/ 	.byte	0x03, 0x1b
        /*002e*/ 	.short	0x00ff


	//----- nvinfo : EIATTR_MERCURY_ISA_VERSION
	.align		4
        /*0030*/ 	.byte	0x03, 0x5f
        /*0032*/ 	.short	0x0000


	//----- nvinfo : EIATTR_COOP_GROUP_MASK_REGIDS
	.align		4
        /*0034*/ 	.byte	0x04, 0x29
        /*0036*/ 	.short	(.L_514 - .L_513)


	//   ....[0]....
.L_513:
        /*0038*/ 	.word	0xffffffff


	//   ....[1]....
        /*003c*/ 	.word	0xffffffff


	//   ....[2]....
        /*0040*/ 	.word	0xffffffff


	//   ....[3]....
        /*0044*/ 	.word	0xffffffff


	//   ....[4]....
        /*0048*/ 	.word	0xffffffff


	//   ....[5]....
        /*004c*/ 	.word	0xffffffff


	//   ....[6]....
        /*0050*/ 	.word	0xffffffff


	//   ....[7]....
        /*0054*/ 	.word	0xffffffff


	//   ....[8]....
        /*0058*/ 	.word	0xffffffff


	//   ....[9]....
        /*005c*/ 	.word	0xffffffff


	//   ....[10]....
        /*0060*/ 	.word	0xffffffff


	//   ....[11]....
        /*0064*/ 	.word	0xffffffff


	//----- nvinfo : EIATTR_COOP_GROUP_INSTR_OFFSETS
	.align		4
.L_514:
        /*0068*/ 	.byte	0x04, 0x28
        /*006a*/ 	.short	(.L_516 - .L_515)


	//   ....[0]....
.L_515:
        /*006c*/ 	.word	0x00001140


	//   ....[1]....
        /*0070*/ 	.word	0x00001160


	//   ....[2]....
        /*0074*/ 	.word	0x00001170


	//   ....[3]....
        /*0078*/ 	.word	0x00001180


	//   ....[4]....
        /*007c*/ 	.word	0x000011c0


	//   ....[5]....
        /*0080*/ 	.word	0x000011e0


	//   ....[6]....
        /*0084*/ 	.word	0x000011f0


	//   ....[7]....
        /*0088*/ 	.word	0x00001200


	//   ....[8]....
        /*008c*/ 	.word	0x00001240


	//   ....[9]....
        /*0090*/ 	.word	0x00001250


	//   ....[10]....
        /*0094*/ 	.word	0x00001260


	//   ....[11]....
        /*0098*/ 	.word	0x00001290


	//----- nvinfo : EIATTR_EXIT_INSTR_OFFSETS
	.align		4
.L_516:
        /*009c*/ 	.byte	0x04, 0x1c
        /*009e*/ 	.short	(.L_518 - .L_517)


	//   ....[0]....
.L_517:
        /*00a0*/ 	.word	0x00000120


	//   ....[1]....
        /*00a4*/ 	.word	0x00001380


	//   ....[2]....
        /*00a8*/ 	.word	0x000013b0


	//----- nvinfo : EIATTR_CTAIDZ_USED
	.align		4
.L_518:
        /*00ac*/ 	.byte	0x01, 0x04
	.zero		2


//--------------------- .nv.info._ZN5flash25flash_bwd_dot_do_o_kernelILb1E23Flash_bwd_kernel_traitsILi64ELi128ELi128ELi8ELi4ELi4ELi4ELb0ELb0EN7cutlass10bfloat16_tE19Flash_kernel_traitsILi64ELi128ELi128ELi8ES3_EEEEvNS_16Flash_bwd_paramsE --------------------------
	.section	.nv.info._ZN5flash25flash_bwd_dot_do_o_kernelILb1E23Flash_bwd_kernel_traitsILi64ELi128ELi128ELi8ELi4ELi4ELi4ELb0ELb0EN7cutlass10bfloat16_tE19Flash_kernel_traitsILi64ELi128ELi128ELi8ES3_EEEEvNS_16Flash_bwd_paramsE,"",@"SHT_CUDA_INFO"
	.sectionflags	@""
	.align	4


	//----- nvinfo : EIATTR_CUDA_API_VERSION
	.align		4
        /*0000*/ 	.byte	0x04, 0x37
        /*0002*/ 	.short	(.L_520 - .L_519)
.L_519:
        /*0004*/ 	.word	0x00000082


	//----- nvinfo : EIATTR_SW2861232_WAR
	.align		4
.L_520:
        /*0008*/ 	.byte	0x01, 0x35
	.zero		2


	//----- nvinfo : EIATTR_PARAM_CBANK
	.align		4
        /*000c*/ 	.byte	0x04, 0x0a
        /*000e*/ 	.short	(.L_522 - .L_521)
	.align		4
.L_521:
        /*0010*/ 	.word	index@(.nv.constant0._ZN5flash25flash_bwd_dot_do_o_kernelILb1E23Flash_bwd_kernel_traitsILi64ELi128ELi128ELi8ELi4ELi4ELi4ELb0ELb0EN7cutlass10bfloat16_tE19Flash_kernel_traitsILi64ELi128ELi128ELi8ES3_EEEEvNS_16Flash_bwd_paramsE)
        /*0014*/ 	.short	0x0160
        /*0016*/ 	.short	0x0280


	//----- nvinfo : EIATTR_CBANK_PARAM_SIZE
	.align		4
.L_522:
        /*0018*/ 	.byte	0x03, 0x19
        /*001a*/ 	.short	0x0280


	//----- nvinfo : EIATTR_KPARAM_INFO
	.align		4
        /*001c*/ 	.byte	0x04, 0x17
        /*001e*/ 	.short	(.L_524 - .L_523)
.L_523:
        /*0020*/ 	.word	0x00000000
        /*0024*/ 	.short	0x0000
        /*0026*/ 	.short	0x0000
        /*0028*/ 	.byte	0x00, 0xf0, 0x01, 0x0a


	//----- nvinfo : EIATTR_MAXREG_COUNT
	.align		4
.L_524:
        /*002c*/ 	.byte	0x03, 0x1b
        /*002e*/ 	.short	0x00ff


	//----- nvinfo : EIATTR_MERCURY_ISA_VERSION
	.align		4
        /*0030*/ 	.byte	0x03, 0x5f
        /*0032*/ 	.short	0x0000


	//----- nvinfo : EIATTR_COOP_GROUP_MASK_REGIDS
	.align		4
        /*0034*/ 	.byte	0x04, 0x29
        /*0036*/ 	.short	(.L_526 - .L_525)


	//   ....[0]....
.L_525:
        /*0038*/ 	.word	0xffffffff


	//   ....[1]....
        /*003c*/ 	.word	0xffffffff


	//   ....[2]....
        /*0040*/ 	.word	0xffffffff


	//   ....[3]....
        /*0044*/ 	.word	0xffffffff


	//   ....[4]....
        /*0048*/ 	.word	0xffffffff


	//   ....[5]....
        /*004c*/ 	.word	0xffffffff


	//   ....[6]....
        /*0050*/ 	.word	0xffffffff


	//   ....[7]....
        /*0054*/ 	.word	0xffffffff


	//   ....[8]....
        /*0058*/ 	.word	0xffffffff


	//   ....[9]....
        /*005c*/ 	.word	0xffffffff


	//   ....[10]....
        /*0060*/ 	.word	0xffffffff


	//   ....[11]....
        /*0064*/ 	.word	0xffffffff


	//----- nvinfo : EIATTR_COOP_GROUP_INSTR_OFFSETS
	.align		4
.L_526:
        /*0068*/ 	.byte	0x04, 0x28
        /*006a*/ 	.short	(.L_528 - .L_527)


	//   ....[0]....
.L_527:
        /*006c*/ 	.word	0x00001140


	//   ....[1]....
        /*0070*/ 	.word	0x00001160


	//   ....[2]....
        /*0074*/ 	.word	0x00001470


	//   ....[3]....
        /*0078*/ 	.word	0x00001480


	//   ....[4]....
        /*007c*/ 	.word	0x00001490


	//   ....[5]....
        /*0080*/ 	.word	0x000014d0


	//   ....[6]....
        /*0084*/ 	.word	0x000014f0


	//   ....[7]....
        /*0088*/ 	.word	0x00001500


	//   ....[8]....
        /*008c*/ 	.word	0x00001510


	//   ....[9]....
        /*0090*/ 	.word	0x00001580


	//   ....[10]....
        /*0094*/ 	.word	0x000015b0


	//   ....[11]....
        /*0098*/ 	.word	0x000015c0


	//----- nvinfo : EIATTR_EXIT_INSTR_OFFSETS
	.align		4
.L_528:
        /*009c*/ 	.byte	0x04, 0x1c
        /*009e*/ 	.short	(.L_530 - .L_529)


	//   ....[0]....
.L_529:
        /*00a0*/ 	.word	0x00000120


	//   ....[1]....
        /*00a4*/ 	.word	0x00001760


	//----- nvinfo : EIATTR_CTAIDZ_USED
	.align		4
.L_530:
        /*00a8*/ 	.byte	0x01, 0x04
	.zero		2


//--------------------- .nv.callgraph             --------------------------
	.section	.nv.callgraph,"",@"SHT_CUDA_CALLGRAPH"
	.align	4
	.sectionentsize	8
	.align		4
        /*0000*/ 	.word	0x00000000
	.align		4
        /*0004*/ 	.word	0xffffffff
	.align		4
        /*0008*/ 	.word	0x00000000
	.align		4
        /*000c*/ 	.word	0xfffffffe
	.align		4
        /*0010*/ 	.word	0x00000000
	.align		4
        /*0014*/ 	.word	0xfffffffd
	.align		4
        /*0018*/ 	.word	0x00000000
	.align		4
        /*001c*/ 	.word	0xfffffffc


//--------------------- .nv.rel.action            --------------------------
	.section	.nv.rel.action,"",@"SHT_CUDA_RELOCINFO"
	.align	8
	.sectionentsize	8
        /*0000*/ 	.byte	0x73, 0x00, 0x00, 0x00, 0x00, 0x00, 0x00, 0x00, 0x00, 0x00, 0x00, 0x11, 0x25, 0x00, 0x05, 0x36


//--------------------- .nv.constant4             --------------------------
	.section	.nv.constant4,"a",@progbits
	.align	8
	.align		8
.nv.constant4:
        /*0000*/ 	.dword	_ZN72_INTERNAL_926edd0b_36_flash_bwd_hdim64_bf16_causal_sm80_cu_d53ad458_30974cuda3std3__45__cpo5beginE
	.align		8
        /*0008*/ 	.dword	_ZN72_INTERNAL_926edd0b_36_flash_bwd_hdim64_bf16_causal_sm80_cu_d53ad458_30974cuda3std3__45__cpo3endE
	.align		8
        /*0010*/ 	.dword	_ZN72_INTERNAL_926edd0b_36_flash_bwd_hdim64_bf16_causal_sm80_cu_d53ad458_30974cuda3std3__45__cpo6cbeginE
	.align		8
        /*0018*/ 	.dword	_ZN72_INTERNAL_926edd0b_36_flash_bwd_hdim64_bf16_causal_sm80_cu_d53ad458_30974cuda3std3__45__cpo4cendE
	.align		8
        /*0020*/ 	.dword	_ZN72_INTERNAL_926edd0b_36_flash_bwd_hdim64_bf16_causal_sm80_cu_d53ad458_30974cuda3std3__474_GLOBAL__N__926edd0b_36_flash_bwd_hdim64_bf16_causal_sm80_cu_d53ad458_30976ignoreE
	.align		8
        /*0028*/ 	.dword	_ZN72_INTERNAL_926edd0b_36_flash_bwd_hdim64_bf16_causal_sm80_cu_d53ad458_30974cuda3std3__419piecewise_constructE
	.align		8
        /*0030*/ 	.dword	_ZN72_INTERNAL_926edd0b_36_flash_bwd_hdim64_bf16_causal_sm80_cu_d53ad458_30974cuda3std3__48in_placeE
	.align		8
        /*0038*/ 	.dword	_ZN72_INTERNAL_926edd0b_36_flash_bwd_hdim64_bf16_causal_sm80_cu_d53ad458_30974cuda3std6ranges3__45__cpo4swapE
	.align		8
        /*0040*/ 	.dword	_ZN72_INTERNAL_926edd0b_36_flash_bwd_hdim64_bf16_causal_sm80_cu_d53ad458_30974cuda3std6ranges3__45__cpo9iter_moveE
	.align		8
        /*0048*/ 	.dword	_ZN72_INTERNAL_926edd0b_36_flash_bwd_hdim64_bf16_causal_sm80_cu_d53ad458_30974cute7productE
	.align		8
        /*0050*/ 	.dword	_ZN72_INTERNAL_926edd0b_36_flash_bwd_hdim64_bf16_causal_sm80_cu_d53ad458_30974cute1_E


//--------------------- .nv.constant0._ZN5flash44flash_bwd_dq_dk_dv_loop_seqk_parallel_kernelI23Flash_bwd_kernel_traitsILi64ELi64ELi128ELi8ELi2ELi4ELi4ELb1ELb0EN7cutlass10bfloat16_tE19Flash_kernel_traitsILi64ELi64ELi128ELi8ES3_EELb0ELb1ELb0ELb0ELb0ELb0ELb0EEEvNS_16Flash_bwd_paramsE --------------------------
	.section	.nv.constant0._ZN5flash44flash_bwd_dq_dk_dv_loop_seqk_parallel_kernelI23Flash_bwd_kernel_traitsILi64ELi64ELi128ELi8ELi2ELi4ELi4ELb1ELb0EN7cutlass10bfloat16_tE19Flash_kernel_traitsILi64ELi64ELi128ELi8ES3_EELb0ELb1ELb0ELb0ELb0ELb0ELb0EEEvNS_16Flash_bwd_paramsE,"a",@progbits
	.sectionflags	@""
	.align	4
.nv.constant0._ZN5flash44flash_bwd_dq_dk_dv_loop_seqk_parallel_kernelI23Flash_bwd_kernel_traitsILi64ELi64ELi128ELi8ELi2ELi4ELi4ELb1ELb0EN7cutlass10bfloat16_tE19Flash_kernel_traitsILi64ELi64ELi128ELi8ES3_EELb0ELb1ELb0ELb0ELb0ELb0ELb0EEEvNS_16Flash_bwd_paramsE:
	.zero		992


//--------------------- .nv.constant0._ZN5flash44flash_bwd_dq_dk_dv_loop_seqk_parallel_kernelI23Flash_bwd_kernel_traitsILi64ELi64ELi128ELi8ELi2ELi4ELi4ELb1ELb0EN7cutlass10bfloat16_tE19Flash_kernel_traitsILi64ELi64ELi128ELi8ES3_EELb0ELb1ELb0ELb0ELb1ELb1ELb0EEEvNS_16Flash_bwd_paramsE --------------------------
	.section	.nv.constant0._ZN5flash44flash_bwd_dq_dk_dv_loop_seqk_parallel_kernelI23Flash_bwd_kernel_traitsILi64ELi64ELi128ELi8ELi2ELi4ELi4ELb1ELb0EN7cutlass10bfloat16_tE19Flash_kernel_traitsILi64ELi64ELi128ELi8ES3_EELb0ELb1ELb0ELb0ELb1ELb1ELb0EEEvNS_16Flash_bwd_paramsE,"a",@progbits
	.sectionflags	@""
	.align	4
.nv.constant0._ZN5flash44flash_bwd_dq_dk_dv_loop_seqk_parallel_kernelI23Flash_bwd_kernel_traitsILi64ELi64ELi128ELi8ELi2ELi4ELi4ELb1ELb0EN7cutlass10bfloat16_tE19Flash_kernel_traitsILi64ELi64ELi128ELi8ES3_EELb0ELb1ELb0ELb0ELb1ELb1ELb0EEEvNS_16Flash_bwd_paramsE:
	.zero		992


//--------------------- .nv.constant0._ZN5flash44flash_bwd_dq_dk_dv_loop_seqk_parallel_kernelI23Flash_bwd_kernel_traitsILi64ELi64ELi128ELi8ELi2ELi4ELi4ELb1ELb0EN7cutlass10bfloat16_tE19Flash_kernel_traitsILi64ELi64ELi128ELi8ES3_EELb0ELb1ELb0ELb0ELb0ELb1ELb0EEEvNS_16Flash_bwd_paramsE --------------------------
	.section	.nv.constant0._ZN5flash44flash_bwd_dq_dk_dv_loop_seqk_parallel_kernelI23Flash_bwd_kernel_traitsILi64ELi64ELi128ELi8ELi2ELi4ELi4ELb1ELb0EN7cutlass10bfloat16_tE19Flash_kernel_traitsILi64ELi64ELi128ELi8ES3_EELb0ELb1ELb0ELb0ELb0ELb1ELb0EEEvNS_16Flash_bwd_paramsE,"a",@progbits
	.sectionflags	@""
	.align	4
.nv.constant0._ZN5flash44flash_bwd_dq_dk_dv_loop_seqk_parallel_kernelI23Flash_bwd_kernel_traitsILi64ELi64ELi128ELi8ELi2ELi4ELi4ELb1ELb0EN7cutlass10bfloat16_tE19Flash_kernel_traitsILi64ELi64ELi128ELi8ES3_EELb0ELb1ELb0ELb0ELb0ELb1ELb0EEEvNS_16Flash_bwd_paramsE:
	.zero		992


//--------------------- .nv.constant0._ZN5flash44flash_bwd_dq_dk_dv_loop_seqk_parallel_kernelI23Flash_bwd_kernel_traitsILi64ELi64ELi128ELi8ELi2ELi4ELi4ELb1ELb0EN7cutlass10bfloat16_tE19Flash_kernel_traitsILi64ELi64ELi128ELi8ES3_EELb0ELb1ELb0ELb1ELb0ELb0ELb0EEEvNS_16Flash_bwd_paramsE --------------------------
	.section	.nv.constant0._ZN5flash44flash_bwd_dq_dk_dv_loop_seqk_parallel_kernelI23Flash_bwd_kernel_traitsILi64ELi64ELi128ELi8ELi2ELi4ELi4ELb1ELb0EN7cutlass10bfloat16_tE19Flash_kernel_traitsILi64ELi64ELi128ELi8ES3_EELb0ELb1ELb0ELb1ELb0ELb0ELb0EEEvNS_16Flash_bwd_paramsE,"a",@progbits
	.sectionflags	@""
	.align	4
.nv.constant0._ZN5flash44flash_bwd_dq_dk_dv_loop_seqk_parallel_kernelI23Flash_bwd_kernel_traitsILi64ELi64ELi128ELi8ELi2ELi4ELi4ELb1ELb0EN7cutlass10bfloat16_tE19Flash_kernel_traitsILi64ELi64ELi128ELi8ES3_EELb0ELb1ELb0ELb1ELb0ELb0ELb0EEEvNS_16Flash_bwd_paramsE:
	.zero		992


//--------------------- .nv.constant0._ZN5flash44flash_bwd_dq_dk_dv_loop_seqk_parallel_kernelI23Flash_bwd_kernel_traitsILi64ELi128ELi128ELi8ELi4ELi4ELi4ELb0ELb0EN7cutlass10bfloat16_tE19Flash_kernel_traitsILi64ELi128ELi128ELi8ES3_EELb0ELb1ELb0ELb0ELb0ELb0ELb0EEEvNS_16Flash_bwd_paramsE --------------------------
	.section	.nv.constant0._ZN5flash44flash_bwd_dq_dk_dv_loop_seqk_parallel_kernelI23Flash_bwd_kernel_traitsILi64ELi128ELi128ELi8ELi4ELi4ELi4ELb0ELb0EN7cutlass10bfloat16_tE19Flash_kernel_traitsILi64ELi128ELi128ELi8ES3_EELb0ELb1ELb0ELb0ELb0ELb0ELb0EEEvNS_16Flash_bwd_paramsE,"a",@progbits
	.sectionflags	@""
	.align	4
.nv.constant0._ZN5flash44flash_bwd_dq_dk_dv_loop_seqk_parallel_kernelI23Flash_bwd_kernel_traitsILi64ELi128ELi128ELi8ELi4ELi4ELi4ELb0ELb0EN7cutlass10bfloat16_tE19Flash_kernel_traitsILi64ELi128ELi128ELi8ES3_EELb0ELb1ELb0ELb0ELb0ELb0ELb0EEEvNS_16Flash_bwd_paramsE:
	.zero		992


//--------------------- .nv.constant0._ZN5flash44flash_bwd_dq_dk_dv_loop_seqk_parallel_kernelI23Flash_bwd_kernel_traitsILi64ELi128ELi128ELi8ELi4ELi4ELi4ELb0ELb0EN7cutlass10bfloat16_tE19Flash_kernel_traitsILi64ELi128ELi128ELi8ES3_EELb0ELb1ELb0ELb0ELb1ELb1ELb0EEEvNS_16Flash_bwd_paramsE --------------------------
	.section	.nv.constant0._ZN5flash44flash_bwd_dq_dk_dv_loop_seqk_parallel_kernelI23Flash_bwd_kernel_traitsILi64ELi128ELi128ELi8ELi4ELi4ELi4ELb0ELb0EN7cutlass10bfloat16_tE19Flash_kernel_traitsILi64ELi128ELi128ELi8ES3_EELb0ELb1ELb0ELb0ELb1ELb1ELb0EEEvNS_16Flash_bwd_paramsE,"a",@progbits
	.sectionflags	@""
	.align	4
.nv.constant0._ZN5flash44flash_bwd_dq_dk_dv_loop_seqk_parallel_kernelI23Flash_bwd_kernel_traitsILi64ELi128ELi128ELi8ELi4ELi4ELi4ELb0ELb0EN7cutlass10bfloat16_tE19Flash_kernel_traitsILi64ELi128ELi128ELi8ES3_EELb0ELb1ELb0ELb0ELb1ELb1ELb0EEEvNS_16Flash_bwd_paramsE:
	.zero		992


//--------------------- .nv.constant0._ZN5flash44flash_bwd_dq_dk_dv_loop_seqk_parallel_kernelI23Flash_bwd_kernel_traitsILi64ELi128ELi128ELi8ELi4ELi4ELi4ELb0ELb0EN7cutlass10bfloat16_tE19Flash_kernel_traitsILi64ELi128ELi128ELi8ES3_EELb0ELb1ELb0ELb0ELb0ELb1ELb0EEEvNS_16Flash_bwd_paramsE --------------------------
	.section	.nv.constant0._ZN5flash44flash_bwd_dq_dk_dv_loop_seqk_parallel_kernelI23Flash_bwd_kernel_traitsILi64ELi128ELi128ELi8ELi4ELi4ELi4ELb0ELb0EN7cutlass10bfloat16_tE19Flash_kernel_traitsILi64ELi128ELi128ELi8ES3_EELb0ELb1ELb0ELb0ELb0ELb1ELb0EEEvNS_16Flash_bwd_paramsE,"a",@progbits
	.sectionflags	@""
	.align	4
.nv.constant0._ZN5flash44flash_bwd_dq_dk_dv_loop_seqk_parallel_kernelI23Flash_bwd_kernel_traitsILi64ELi128ELi128ELi8ELi4ELi4ELi4ELb0ELb0EN7cutlass10bfloat16_tE19Flash_kernel_traitsILi64ELi128ELi128ELi8ES3_EELb0ELb1ELb0ELb0ELb0ELb1ELb0EEEvNS_16Flash_bwd_paramsE:
	.zero		992


//--------------------- .nv.constant0._ZN5flash44flash_bwd_dq_dk_dv_loop_seqk_parallel_kernelI23Flash_bwd_kernel_traitsILi64ELi128ELi128ELi8ELi4ELi4ELi4ELb0ELb0EN7cutlass10bfloat16_tE19Flash_kernel_traitsILi64ELi128ELi128ELi8ES3_EELb0ELb1ELb0ELb1ELb0ELb0ELb0EEEvNS_16Flash_bwd_paramsE --------------------------
	.section	.nv.constant0._ZN5flash44flash_bwd_dq_dk_dv_loop_seqk_parallel_kernelI23Flash_bwd_kernel_traitsILi64ELi128ELi128ELi8ELi4ELi4ELi4ELb0ELb0EN7cutlass10bfloat16_tE19Flash_kernel_traitsILi64ELi128ELi128ELi8ES3_EELb0ELb1ELb0ELb1ELb0ELb0ELb0EEEvNS_16Flash_bwd_paramsE,"a",@progbits
	.sectionflags	@""
	.align	4
.nv.constant0._ZN5flash44flash_bwd_dq_dk_dv_loop_seqk_parallel_kernelI23Flash_bwd_kernel_traitsILi64ELi128ELi128ELi8ELi4ELi4ELi4ELb0ELb0EN7cutlass10bfloat16_tE19Flash_kernel_traitsILi64ELi128ELi128ELi8ES3_EELb0ELb1ELb0ELb1ELb0ELb0ELb0EEEvNS_16Flash_bwd_paramsE:
	.zero		992


//--------------------- .nv.constant0._ZN5flash27flash_bwd_convert_dq_kernelI23Flash_bwd_kernel_traitsILi64ELi64ELi128ELi8ELi2ELi4ELi4ELb1ELb0EN7cutlass10bfloat16_tE19Flash_kernel_traitsILi64ELi64ELi128ELi8ES3_EEEEvNS_16Flash_bwd_paramsEi --------------------------
	.section	.nv.constant0._ZN5flash27flash_bwd_convert_dq_kernelI23Flash_bwd_kernel_traitsILi64ELi64ELi128ELi8ELi2ELi4ELi4ELb1ELb0EN7cutlass10bfloat16_tE19Flash_kernel_traitsILi64ELi64ELi128ELi8ES3_EEEEvNS_16Flash_bwd_paramsEi,"a",@progbits
	.sectionflags	@""
	.align	4
.nv.constant0._ZN5flash27flash_bwd_convert_dq_kernelI23Flash_bwd_kernel_traitsILi64ELi64ELi128ELi8ELi2ELi4ELi4ELb1ELb0EN7cutlass10bfloat16_tE19Flash_kernel_traitsILi64ELi64ELi128ELi8ES3_EEEEvNS_16Flash_bwd_paramsEi:
	.zero		996


//--------------------- .nv.constant0._ZN5flash44flash_bwd_dq_dk_dv_loop_seqk_parallel_kernelI23Flash_bwd_kernel_traitsILi64ELi64ELi128ELi8ELi2ELi4ELi4ELb1ELb0EN7cutlass10bfloat16_tE19Flash_kernel_traitsILi64ELi64ELi128ELi8ES3_EELb1ELb1ELb0ELb0ELb0ELb0ELb0EEEvNS_16Flash_bwd_paramsE --------------------------
	.section	.nv.constant0._ZN5flash44flash_bwd_dq_dk_dv_loop_seqk_parallel_kernelI23Flash_bwd_kernel_traitsILi64ELi64ELi128ELi8ELi2ELi4ELi4ELb1ELb0EN7cutlass10bfloat16_tE19Flash_kernel_traitsILi64ELi64ELi128ELi8ES3_EELb1ELb1ELb0ELb0ELb0ELb0ELb0EEEvNS_16Flash_bwd_paramsE,"a",@progbits
	.sectionflags	@""
	.align	4
.nv.constant0._ZN5flash44flash_bwd_dq_dk_dv_loop_seqk_parallel_kernelI23Flash_bwd_kernel_traitsILi64ELi64ELi128ELi8ELi2ELi4ELi4ELb1ELb0EN7cutlass10bfloat16_tE19Flash_kernel_traitsILi64ELi64ELi128ELi8ES3_EELb1ELb1ELb0ELb0ELb0ELb0ELb0EEEvNS_16Flash_bwd_paramsE:
	.zero		992


//--------------------- .nv.constant0._ZN5flash44flash_bwd_dq_dk_dv_loop_seqk_parallel_kernelI23Flash_bwd_kernel_traitsILi64ELi64ELi128ELi8ELi2ELi4ELi4ELb1ELb0EN7cutlass10bfloat16_tE19Flash_kernel_traitsILi64ELi64ELi128ELi8ES3_EELb0ELb1ELb0ELb0ELb0ELb0ELb1EEEvNS_16Flash_bwd_paramsE --------------------------
	.section	.nv.constant0._ZN5flash44flash_bwd_dq_dk_dv_loop_seqk_parallel_kernelI23Flash_bwd_kernel_traitsILi64ELi64ELi128ELi8ELi2ELi4ELi4ELb1ELb0EN7cutlass10bfloat16_tE19Flash_kernel_traitsILi64ELi64ELi128ELi8ES3_EELb0ELb1ELb0ELb0ELb0ELb0ELb1EEEvNS_16Flash_bwd_paramsE,"a",@progbits
	.sectionflags	@""
	.align	4
.nv.constant0._ZN5flash44flash_bwd_dq_dk_dv_loop_seqk_parallel_kernelI23Flash_bwd_kernel_traitsILi64ELi64ELi128ELi8ELi2ELi4ELi4ELb1ELb0EN7cutlass10bfloat16_tE19Flash_kernel_traitsILi64ELi64ELi128ELi8ES3_EELb0ELb1ELb0ELb0ELb0ELb0ELb1EEEvNS_16Flash_bwd_paramsE:
	.zero		992


//--------------------- .nv.constant0._ZN5flash44flash_bwd_dq_dk_dv_loop_seqk_parallel_kernelI23Flash_bwd_kernel_traitsILi64ELi64ELi128ELi8ELi2ELi4ELi4ELb1ELb0EN7cutlass10bfloat16_tE19Flash_kernel_traitsILi64ELi64ELi128ELi8ES3_EELb1ELb1ELb0ELb0ELb1ELb1ELb0EEEvNS_16Flash_bwd_paramsE --------------------------
	.section	.nv.constant0._ZN5flash44flash_bwd_dq_dk_dv_loop_seqk_parallel_kernelI23Flash_bwd_kernel_traitsILi64ELi64ELi128ELi8ELi2ELi4ELi4ELb1ELb0EN7cutlass10bfloat16_tE19Flash_kernel_traitsILi64ELi64ELi128ELi8ES3_EELb1ELb1ELb0ELb0ELb1ELb1ELb0EEEvNS_16Flash_bwd_paramsE,"a",@progbits
	.sectionflags	@""
	.align	4
.nv.constant0._ZN5flash44flash_bwd_dq_dk_dv_loop_seqk_parallel_kernelI23Flash_bwd_kernel_traitsILi64ELi64ELi128ELi8ELi2ELi4ELi4ELb1ELb0EN7cutlass10bfloat16_tE19Flash_kernel_traitsILi64ELi64ELi128ELi8ES3_EELb1ELb1ELb0ELb0ELb1ELb1ELb0EEEvNS_16Flash_bwd_paramsE:
	.zero		992


//--------------------- .nv.constant0._ZN5flash44flash_bwd_dq_dk_dv_loop_seqk_parallel_kernelI23Flash_bwd_kernel_traitsILi64ELi64ELi128ELi8ELi2ELi4ELi4ELb1ELb0EN7cutlass10bfloat16_tE19Flash_kernel_traitsILi64ELi64ELi128ELi8ES3_EELb0ELb1ELb0ELb0ELb1ELb1ELb1EEEvNS_16Flash_bwd_paramsE --------------------------
	.section	.nv.constant0._ZN5flash44flash_bwd_dq_dk_dv_loop_seqk_parallel_kernelI23Flash_bwd_kernel_traitsILi64ELi64ELi128ELi8ELi2ELi4ELi4ELb1ELb0EN7cutlass10bfloat16_tE19Flash_kernel_traitsILi64ELi64ELi128ELi8ES3_EELb0ELb1ELb0ELb0ELb1ELb1ELb1EEEvNS_16Flash_bwd_paramsE,"a",@progbits
	.sectionflags	@""
	.align	4
.nv.constant0._ZN5flash44flash_bwd_dq_dk_dv_loop_seqk_parallel_kernelI23Flash_bwd_kernel_traitsILi64ELi64ELi128ELi8ELi2ELi4ELi4ELb1ELb0EN7cutlass10bfloat16_tE19Flash_kernel_traitsILi64ELi64ELi128ELi8ES3_EELb0ELb1ELb0ELb0ELb1ELb1ELb1EEEvNS_16Flash_bwd_paramsE:
	.zero		992


//--------------------- .nv.constant0._ZN5flash44flash_bwd_dq_dk_dv_loop_seqk_parallel_kernelI23Flash_bwd_kernel_traitsILi64ELi64ELi128ELi8ELi2ELi4ELi4ELb1ELb0EN7cutlass10bfloat16_tE19Flash_kernel_traitsILi64ELi64ELi128ELi8ES3_EELb1ELb1ELb0ELb0ELb0ELb1ELb0EEEvNS_16Flash_bwd_paramsE --------------------------
	.section	.nv.constant0._ZN5flash44flash_bwd_dq_dk_dv_loop_seqk_parallel_kernelI23Flash_bwd_kernel_traitsILi64ELi64ELi128ELi8ELi2ELi4ELi4ELb1ELb0EN7cutlass10bfloat16_tE19Flash_kernel_traitsILi64ELi64ELi128ELi8ES3_EELb1ELb1ELb0ELb0ELb0ELb1ELb0EEEvNS_16Flash_bwd_paramsE,"a",@progbits
	.sectionflags	@""
	.align	4
.nv.constant0._ZN5flash44flash_bwd_dq_dk_dv_loop_seqk_parallel_kernelI23Flash_bwd_kernel_traitsILi64ELi64ELi128ELi8ELi2ELi4ELi4ELb1ELb0EN7cutlass10bfloat16_tE19Flash_kernel_traitsILi64ELi64ELi128ELi8ES3_EELb1ELb1ELb0ELb0ELb0ELb1ELb0EEEvNS_16Flash_bwd_paramsE:
	.zero		992


//--------------------- .nv.constant0._ZN5flash44flash_bwd_dq_dk_dv_loop_seqk_parallel_kernelI23Flash_bwd_kernel_traitsILi64ELi64ELi128ELi8ELi2ELi4ELi4ELb1ELb0EN7cutlass10bfloat16_tE19Flash_kernel_traitsILi64ELi64ELi128ELi8ES3_EELb0ELb1ELb0ELb0ELb0ELb1ELb1EEEvNS_16Flash_bwd_paramsE --------------------------
	.section	.nv.constant0._ZN5flash44flash_bwd_dq_dk_dv_loop_seqk_parallel_kernelI23Flash_bwd_kernel_traitsILi64ELi64ELi128ELi8ELi2ELi4ELi4ELb1ELb0EN7cutlass10bfloat16_tE19Flash_kernel_traitsILi64ELi64ELi128ELi8ES3_EELb0ELb1ELb0ELb0ELb0ELb1ELb1EEEvNS_16Flash_bwd_paramsE,"a",@progbits
	.sectionflags	@""
	.align	4
.nv.constant0._ZN5flash44flash_bwd_dq_dk_dv_loop_seqk_parallel_kernelI23Flash_bwd_kernel_traitsILi64ELi64ELi128ELi8ELi2ELi4ELi4ELb1ELb0EN7cutlass10bfloat16_tE19Flash_kernel_traitsILi64ELi64ELi128ELi8ES3_EELb0ELb1ELb0ELb0ELb0ELb1ELb1EEEvNS_16Flash_bwd_paramsE:
	.zero		992


//--------------------- .nv.constant0._ZN5flash44flash_bwd_dq_dk_dv_loop_seqk_parallel_kernelI23Flash_bwd_kernel_traitsILi64ELi64ELi128ELi8ELi2ELi4ELi4ELb1ELb0EN7cutlass10bfloat16_tE19Flash_kernel_traitsILi64ELi64ELi128ELi8ES3_EELb1ELb1ELb0ELb1ELb0ELb0ELb0EEEvNS_16Flash_bwd_paramsE --------------------------
	.section	.nv.constant0._ZN5flash44flash_bwd_dq_dk_dv_loop_seqk_parallel_kernelI23Flash_bwd_kernel_traitsILi64ELi64ELi128ELi8ELi2ELi4ELi4ELb1ELb0EN7cutlass10bfloat16_tE19Flash_kernel_traitsILi64ELi64ELi128ELi8ES3_EELb1ELb1ELb0ELb1ELb0ELb0ELb0EEEvNS_16Flash_bwd_paramsE,"a",@progbits
	.sectionflags	@""
	.align	4
.nv.constant0._ZN5flash44flash_bwd_dq_dk_dv_loop_seqk_parallel_kernelI23Flash_bwd_kernel_traitsILi64ELi64ELi128ELi8ELi2ELi4ELi4ELb1ELb0EN7cutlass10bfloat16_tE19Flash_kernel_traitsILi64ELi64ELi128ELi8ES3_EELb1ELb1ELb0ELb1ELb0ELb0ELb0EEEvNS_16Flash_bwd_paramsE:
	.zero		992


//--------------------- .nv.constant0._ZN5flash44flash_bwd_dq_dk_dv_loop_seqk_parallel_kernelI23Flash_bwd_kernel_traitsILi64ELi64ELi128ELi8ELi2ELi4ELi4ELb1ELb0EN7cutlass10bfloat16_tE19Flash_kernel_traitsILi64ELi64ELi128ELi8ES3_EELb0ELb1ELb0ELb1ELb0ELb0ELb1EEEvNS_16Flash_bwd_paramsE --------------------------
	.section	.nv.constant0._ZN5flash44flash_bwd_dq_dk_dv_loop_seqk_parallel_kernelI23Flash_bwd_kernel_traitsILi64ELi64ELi128ELi8ELi2ELi4ELi4ELb1ELb0EN7cutlass10bfloat16_tE19Flash_kernel_traitsILi64ELi64ELi128ELi8ES3_EELb0ELb1ELb0ELb1ELb0ELb0ELb1EEEvNS_16Flash_bwd_paramsE,"a",@progbits
	.sectionflags	@""
	.align	4
.nv.constant0._ZN5flash44flash_bwd_dq_dk_dv_loop_seqk_parallel_kernelI23Flash_bwd_kernel_traitsILi64ELi64ELi128ELi8ELi2ELi4ELi4ELb1ELb0EN7cutlass10bfloat16_tE19Flash_kernel_traitsILi64ELi64ELi128ELi8ES3_EELb0ELb1ELb0ELb1ELb0ELb0ELb1EEEvNS_16Flash_bwd_paramsE:
	.zero		992


//--------------------- .nv.constant0._ZN5flash25flash_bwd_dot_do_o_kernelILb0E23Flash_bwd_kernel_traitsILi64ELi64ELi128ELi8ELi2ELi4ELi4ELb1ELb0EN7cutlass10bfloat16_tE19Flash_kernel_traitsILi64ELi64ELi128ELi8ES3_EEEEvNS_16Flash_bwd_paramsE --------------------------
	.section	.nv.constant0._ZN5flash25flash_bwd_dot_do_o_kernelILb0E23Flash_bwd_kernel_traitsILi64ELi64ELi128ELi8ELi2ELi4ELi4ELb1ELb0EN7cutlass10bfloat16_tE19Flash_kernel_traitsILi64ELi64ELi128ELi8ES3_EEEEvNS_16Flash_bwd_paramsE,"a",@progbits
	.sectionflags	@""
	.align	4
.nv.constant0._ZN5flash25flash_bwd_dot_do_o_kernelILb0E23Flash_bwd_kernel_traitsILi64ELi64ELi128ELi8ELi2ELi4ELi4ELb1ELb0EN7cutlass10bfloat16_tE19Flash_kernel_traitsILi64ELi64ELi128ELi8ES3_EEEEvNS_16Flash_bwd_paramsE:
	.zero		992


//--------------------- .nv.constant0._ZN5flash25flash_bwd_dot_do_o_kernelILb1E23Flash_bwd_kernel_traitsILi64ELi64ELi128ELi8ELi2ELi4ELi4ELb1ELb0EN7cutlass10bfloat16_tE19Flash_kernel_traitsILi64ELi64ELi128ELi8ES3_EEEEvNS_16Flash_bwd_paramsE --------------------------
	.section	.nv.constant0._ZN5flash25flash_bwd_dot_do_o_kernelILb1E23Flash_bwd_kernel_traitsILi64ELi64ELi128ELi8ELi2ELi4ELi4ELb1ELb0EN7cutlass10bfloat16_tE19Flash_kernel_traitsILi64ELi64ELi128ELi8ES3_EEEEvNS_16Flash_bwd_paramsE,"a",@progbits
	.sectionflags	@""
	.align	4
.nv.constant0._ZN5flash25flash_bwd_dot_do_o_kernelILb1E23Flash_bwd_kernel_traitsILi64ELi64ELi128ELi8ELi2ELi4ELi4ELb1ELb0EN7cutlass10bfloat16_tE19Flash_kernel_traitsILi64ELi64ELi128ELi8ES3_EEEEvNS_16Flash_bwd_paramsE:
	.zero		992


//--------------------- .nv.constant0._ZN5flash27flash_bwd_convert_dq_kernelI23Flash_bwd_kernel_traitsILi64ELi128ELi128ELi8ELi4ELi4ELi4ELb0ELb0EN7cutlass10bfloat16_tE19Flash_kernel_traitsILi64ELi128ELi128ELi8ES3_EEEEvNS_16Flash_bwd_paramsEi --------------------------
	.section	.nv.constant0._ZN5flash27flash_bwd_convert_dq_kernelI23Flash_bwd_kernel_traitsILi64ELi128ELi128ELi8ELi4ELi4ELi4ELb0ELb0EN7cutlass10bfloat16_tE19Flash_kernel_traitsILi64ELi128ELi128ELi8ES3_EEEEvNS_16Flash_bwd_paramsEi,"a",@progbits
	.sectionflags	@""
	.align	4
.nv.constant0._ZN5flash27flash_bwd_convert_dq_kernelI23Flash_bwd_kernel_traitsILi64ELi128ELi128ELi8ELi4ELi4ELi4ELb0ELb0EN7cutlass10bfloat16_tE19Flash_kernel_traitsILi64ELi128ELi128ELi8ES3_EEEEvNS_16Flash_bwd_paramsEi:
	.zero		996


//--------------------- .nv.constant0._ZN5flash44flash_bwd_dq_dk_dv_loop_seqk_parallel_kernelI23Flash_bwd_kernel_traitsILi64ELi128ELi128ELi8ELi4ELi4ELi4ELb0ELb0EN7cutlass10bfloat16_tE19Flash_kernel_traitsILi64ELi128ELi128ELi8ES3_EELb1ELb1ELb0ELb0ELb0ELb0ELb0EEEvNS_16Flash_bwd_paramsE --------------------------
	.section	.nv.constant0._ZN5flash44flash_bwd_dq_dk_dv_loop_seqk_parallel_kernelI23Flash_bwd_kernel_traitsILi64ELi128ELi128ELi8ELi4ELi4ELi4ELb0ELb0EN7cutlass10bfloat16_tE19Flash_kernel_traitsILi64ELi128ELi128ELi8ES3_EELb1ELb1ELb0ELb0ELb0ELb0ELb0EEEvNS_16Flash_bwd_paramsE,"a",@progbits
	.sectionflags	@""
	.align	4
.nv.constant0._ZN5flash44flash_bwd_dq_dk_dv_loop_seqk_parallel_kernelI23Flash_bwd_kernel_traitsILi64ELi128ELi128ELi8ELi4ELi4ELi4ELb0ELb0EN7cutlass10bfloat16_tE19Flash_kernel_traitsILi64ELi128ELi128ELi8ES3_EELb1ELb1ELb0ELb0ELb0ELb0ELb0EEEvNS_16Flash_bwd_paramsE:
	.zero		992


//--------------------- .nv.constant0._ZN5flash44flash_bwd_dq_dk_dv_loop_seqk_parallel_kernelI23Flash_bwd_kernel_traitsILi64ELi128ELi128ELi8ELi4ELi4ELi4ELb0ELb0EN7cutlass10bfloat16_tE19Flash_kernel_traitsILi64ELi128ELi128ELi8ES3_EELb0ELb1ELb0ELb0ELb0ELb0ELb1EEEvNS_16Flash_bwd_paramsE --------------------------
	.section	.nv.constant0._ZN5flash44flash_bwd_dq_dk_dv_loop_seqk_parallel_kernelI23Flash_bwd_kernel_traitsILi64ELi128ELi128ELi8ELi4ELi4ELi4ELb0ELb0EN7cutlass10bfloat16_tE19Flash_kernel_traitsILi64ELi128ELi128ELi8ES3_EELb0ELb1ELb0ELb0ELb0ELb0ELb1EEEvNS_16Flash_bwd_paramsE,"a",@progbits
	.sectionflags	@""
	.align	4
.nv.constant0._ZN5flash44flash_bwd_dq_dk_dv_loop_seqk_parallel_kernelI23Flash_bwd_kernel_traitsILi64ELi128ELi128ELi8ELi4ELi4ELi4ELb0ELb0EN7cutlass10bfloat16_tE19Flash_kernel_traitsILi64ELi128ELi128ELi8ES3_EELb0ELb1ELb0ELb0ELb0ELb0ELb1EEEvNS_16Flash_bwd_paramsE:
	.zero		992


//--------------------- .nv.constant0._ZN5flash44flash_bwd_dq_dk_dv_loop_seqk_parallel_kernelI23Flash_bwd_kernel_traitsILi64ELi128ELi128ELi8ELi4ELi4ELi4ELb0ELb0EN7cutlass10bfloat16_tE19Flash_kernel_traitsILi64ELi128ELi128ELi8ES3_EELb1ELb1ELb0ELb0ELb1ELb1ELb0EEEvNS_16Flash_bwd_paramsE --------------------------
	.section	.nv.constant0._ZN5flash44flash_bwd_dq_dk_dv_loop_seqk_parallel_kernelI23Flash_bwd_kernel_traitsILi64ELi128ELi128ELi8ELi4ELi4ELi4ELb0ELb0EN7cutlass10bfloat16_tE19Flash_kernel_traitsILi64ELi128ELi128ELi8ES3_EELb1ELb1ELb0ELb0ELb1ELb1ELb0EEEvNS_16Flash_bwd_paramsE,"a",@progbits
	.sectionflags	@""
	.align	4
.nv.constant0._ZN5flash44flash_bwd_dq_dk_dv_loop_seqk_parallel_kernelI23Flash_bwd_kernel_traitsILi64ELi128ELi128ELi8ELi4ELi4ELi4ELb0ELb0EN7cutlass10bfloat16_tE19Flash_kernel_traitsILi64ELi128ELi128ELi8ES3_EELb1ELb1ELb0ELb0ELb1ELb1ELb0EEEvNS_16Flash_bwd_paramsE:
	.zero		992


//--------------------- .nv.constant0._ZN5flash44flash_bwd_dq_dk_dv_loop_seqk_parallel_kernelI23Flash_bwd_kernel_traitsILi64ELi128ELi128ELi8ELi4ELi4ELi4ELb0ELb0EN7cutlass10bfloat16_tE19Flash_kernel_traitsILi64ELi128ELi128ELi8ES3_EELb0ELb1ELb0ELb0ELb1ELb1ELb1EEEvNS_16Flash_bwd_paramsE --------------------------
	.section	.nv.constant0._ZN5flash44flash_bwd_dq_dk_dv_loop_seqk_parallel_kernelI23Flash_bwd_kernel_traitsILi64ELi128ELi128ELi8ELi4ELi4ELi4ELb0ELb0EN7cutlass10bfloat16_tE19Flash_kernel_traitsILi64ELi128ELi128ELi8ES3_EELb0ELb1ELb0ELb0ELb1ELb1ELb1EEEvNS_16Flash_bwd_paramsE,"a",@progbits
	.sectionflags	@""
	.align	4
.nv.constant0._ZN5flash44flash_bwd_dq_dk_dv_loop_seqk_parallel_kernelI23Flash_bwd_kernel_traitsILi64ELi128ELi128ELi8ELi4ELi4ELi4ELb0ELb0EN7cutlass10bfloat16_tE19Flash_kernel_traitsILi64ELi128ELi128ELi8ES3_EELb0ELb1ELb0ELb0ELb1ELb1ELb1EEEvNS_16Flash_bwd_paramsE:
	.zero		992


//--------------------- .nv.constant0._ZN5flash44flash_bwd_dq_dk_dv_loop_seqk_parallel_kernelI23Flash_bwd_kernel_traitsILi64ELi128ELi128ELi8ELi4ELi4ELi4ELb0ELb0EN7cutlass10bfloat16_tE19Flash_kernel_traitsILi64ELi128ELi128ELi8ES3_EELb1ELb1ELb0ELb0ELb0ELb1ELb0EEEvNS_16Flash_bwd_paramsE --------------------------
	.section	.nv.constant0._ZN5flash44flash_bwd_dq_dk_dv_loop_seqk_parallel_kernelI23Flash_bwd_kernel_traitsILi64ELi128ELi128ELi8ELi4ELi4ELi4ELb0ELb0EN7cutlass10bfloat16_tE19Flash_kernel_traitsILi64ELi128ELi128ELi8ES3_EELb1ELb1ELb0ELb0ELb0ELb1ELb0EEEvNS_16Flash_bwd_paramsE,"a",@progbits
	.sectionflags	@""
	.align	4
.nv.constant0._ZN5flash44flash_bwd_dq_dk_dv_loop_seqk_parallel_kernelI23Flash_bwd_kernel_traitsILi64ELi128ELi128ELi8ELi4ELi4ELi4ELb0ELb0EN7cutlass10bfloat16_tE19Flash_kernel_traitsILi64ELi128ELi128ELi8ES3_EELb1ELb1ELb0ELb0ELb0ELb1ELb0EEEvNS_16Flash_bwd_paramsE:
	.zero		992


//--------------------- .nv.constant0._ZN5flash44flash_bwd_dq_dk_dv_loop_seqk_parallel_kernelI23Flash_bwd_kernel_traitsILi64ELi128ELi128ELi8ELi4ELi4ELi4ELb0ELb0EN7cutlass10bfloat16_tE19Flash_kernel_traitsILi64ELi128ELi128ELi8ES3_EELb0ELb1ELb0ELb0ELb0ELb1ELb1EEEvNS_16Flash_bwd_paramsE --------------------------
	.section	.nv.constant0._ZN5flash44flash_bwd_dq_dk_dv_loop_seqk_parallel_kernelI23Flash_bwd_kernel_traitsILi64ELi128ELi128ELi8ELi4ELi4ELi4ELb0ELb0EN7cutlass10bfloat16_tE19Flash_kernel_traitsILi64ELi128ELi128ELi8ES3_EELb0ELb1ELb0ELb0ELb0ELb1ELb1EEEvNS_16Flash_bwd_paramsE,"a",@progbits
	.sectionflags	@""
	.align	4
.nv.constant0._ZN5flash44flash_bwd_dq_dk_dv_loop_seqk_parallel_kernelI23Flash_bwd_kernel_traitsILi64ELi128ELi128ELi8ELi4ELi4ELi4ELb0ELb0EN7cutlass10bfloat16_tE19Flash_kernel_traitsILi64ELi128ELi128ELi8ES3_EELb0ELb1ELb0ELb0ELb0ELb1ELb1EEEvNS_16Flash_bwd_paramsE:
	.zero		992


//--------------------- .nv.constant0._ZN5flash44flash_bwd_dq_dk_dv_loop_seqk_parallel_kernelI23Flash_bwd_kernel_traitsILi64ELi128ELi128ELi8ELi4ELi4ELi4ELb0ELb0EN7cutlass10bfloat16_tE19Flash_kernel_traitsILi64ELi128ELi128ELi8ES3_EELb1ELb1ELb0ELb1ELb0ELb0ELb0EEEvNS_16Flash_bwd_paramsE --------------------------
	.section	.nv.constant0._ZN5flash44flash_bwd_dq_dk_dv_loop_seqk_parallel_kernelI23Flash_bwd_kernel_traitsILi64ELi128ELi128ELi8ELi4ELi4ELi4ELb0ELb0EN7cutlass10bfloat16_tE19Flash_kernel_traitsILi64ELi128ELi128ELi8ES3_EELb1ELb1ELb0ELb1ELb0ELb0ELb0EEEvNS_16Flash_bwd_paramsE,"a",@progbits
	.sectionflags	@""
	.align	4
.nv.constant0._ZN5flash44flash_bwd_dq_dk_dv_loop_seqk_parallel_kernelI23Flash_bwd_kernel_traitsILi64ELi128ELi128ELi8ELi4ELi4ELi4ELb0ELb0EN7cutlass10bfloat16_tE19Flash_kernel_traitsILi64ELi128ELi128ELi8ES3_EELb1ELb1ELb0ELb1ELb0ELb0ELb0EEEvNS_16Flash_bwd_paramsE:
	.zero		992


//--------------------- .nv.constant0._ZN5flash44flash_bwd_dq_dk_dv_loop_seqk_parallel_kernelI23Flash_bwd_kernel_traitsILi64ELi128ELi128ELi8ELi4ELi4ELi4ELb0ELb0EN7cutlass10bfloat16_tE19Flash_kernel_traitsILi64ELi128ELi128ELi8ES3_EELb0ELb1ELb0ELb1ELb0ELb0ELb1EEEvNS_16Flash_bwd_paramsE --------------------------
	.section	.nv.constant0._ZN5flash44flash_bwd_dq_dk_dv_loop_seqk_parallel_kernelI23Flash_bwd_kernel_traitsILi64ELi128ELi128ELi8ELi4ELi4ELi4ELb0ELb0EN7cutlass10bfloat16_tE19Flash_kernel_traitsILi64ELi128ELi128ELi8ES3_EELb0ELb1ELb0ELb1ELb0ELb0ELb1EEEvNS_16Flash_bwd_paramsE,"a",@progbits
	.sectionflags	@""
	.align	4
.nv.constant0._ZN5flash44flash_bwd_dq_dk_dv_loop_seqk_parallel_kernelI23Flash_bwd_kernel_traitsILi64ELi128ELi128ELi8ELi4ELi4ELi4ELb0ELb0EN7cutlass10bfloat16_tE19Flash_kernel_traitsILi64ELi128ELi128ELi8ES3_EELb0ELb1ELb0ELb1ELb0ELb0ELb1EEEvNS_16Flash_bwd_paramsE:
	.zero		992


//--------------------- .nv.constant0._ZN5flash25flash_bwd_dot_do_o_kernelILb0E23Flash_bwd_kernel_traitsILi64ELi128ELi128ELi8ELi4ELi4ELi4ELb0ELb0EN7cutlass10bfloat16_tE19Flash_kernel_traitsILi64ELi128ELi128ELi8ES3_EEEEvNS_16Flash_bwd_paramsE --------------------------
	.section	.nv.constant0._ZN5flash25flash_bwd_dot_do_o_kernelILb0E23Flash_bwd_kernel_traitsILi64ELi128ELi128ELi8ELi4ELi4ELi4ELb0ELb0EN7cutlass10bfloat16_tE19Flash_kernel_traitsILi64ELi128ELi128ELi8ES3_EEEEvNS_16Flash_bwd_paramsE,"a",@progbits
	.sectionflags	@""
	.align	4
.nv.constant0._ZN5flash25flash_bwd_dot_do_o_kernelILb0E23Flash_bwd_kernel_traitsILi64ELi128ELi128ELi8ELi4ELi4ELi4ELb0ELb0EN7cutlass10bfloat16_tE19Flash_kernel_traitsILi64ELi128ELi128ELi8ES3_EEEEvNS_16Flash_bwd_paramsE:
	.zero		992


//--------------------- .nv.constant0._ZN5flash25flash_bwd_dot_do_o_kernelILb1E23Flash_bwd_kernel_traitsILi64ELi128ELi128ELi8ELi4ELi4ELi4ELb0ELb0EN7cutlass10bfloat16_tE19Flash_kernel_traitsILi64ELi128ELi128ELi8ES3_EEEEvNS_16Flash_bwd_paramsE --------------------------
	.section	.nv.constant0._ZN5flash25flash_bwd_dot_do_o_kernelILb1E23Flash_bwd_kernel_traitsILi64ELi128ELi128ELi8ELi4ELi4ELi4ELb0ELb0EN7cutlass10bfloat16_tE19Flash_kernel_traitsILi64ELi128ELi128ELi8ES3_EEEEvNS_16Flash_bwd_paramsE,"a",@progbits
	.sectionflags	@""
	.align	4
.nv.constant0._ZN5flash25flash_bwd_dot_do_o_kernelILb1E23Flash_bwd_kernel_traitsILi64ELi128ELi128ELi8ELi4ELi4ELi4ELb0ELb0EN7cutlass10bfloat16_tE19Flash_kernel_traitsILi64ELi128ELi128ELi8ES3_EEEEvNS_16Flash_bwd_paramsE:
	.zero		992


//--------------------- .text._ZN5flash44flash_bwd_dq_dk_dv_loop_seqk_parallel_kernelI23Flash_bwd_kernel_traitsILi64ELi64ELi128ELi8ELi2ELi4ELi4ELb1ELb0EN7cutlass10bfloat16_tE19Flash_kernel_traitsILi64ELi64ELi128ELi8ES3_EELb0ELb1ELb0ELb0ELb0ELb0ELb0EEEvNS_16Flash_bwd_paramsE --------------------------
	.section	.text._ZN5flash44flash_bwd_dq_dk_dv_loop_seqk_parallel_kernelI23Flash_bwd_kernel_traitsILi64ELi64ELi128ELi8ELi2ELi4ELi4ELb1ELb0EN7cutlass10bfloat16_tE19Flash_kernel_traitsILi64ELi64ELi128ELi8ES3_EELb0ELb1ELb0ELb0ELb0ELb0ELb0EEEvNS_16Flash_bwd_paramsE,"ax",@progbits
	.sectioninfo	@"SHI_REGISTERS=255"
	.align	128
        .global         _ZN5flash44flash_bwd_dq_dk_dv_loop_seqk_parallel_kernelI23Flash_bwd_kernel_traitsILi64ELi64ELi128ELi8ELi2ELi4ELi4ELb1ELb0EN7cutlass10bfloat16_tE19Flash_kernel_traitsILi64ELi64ELi128ELi8ES3_EELb0ELb1ELb0ELb0ELb0ELb0ELb0EEEvNS_16Flash_bwd_paramsE
        .type           _ZN5flash44flash_bwd_dq_dk_dv_loop_seqk_parallel_kernelI23Flash_bwd_kernel_traitsILi64ELi64ELi128ELi8ELi2ELi4ELi4ELb1ELb0EN7cutlass10bfloat16_tE19Flash_kernel_traitsILi64ELi64ELi128ELi8ES3_EELb0ELb1ELb0ELb0ELb0ELb0ELb0EEEvNS_16Flash_bwd_paramsE,@function
        .size           _ZN5flash44flash_bwd_dq_dk_dv_loop_seqk_parallel_kernelI23Flash_bwd_kernel_traitsILi64ELi64ELi128ELi8ELi2ELi4ELi4ELb1ELb0EN7cutlass10bfloat16_tE19Flash_kernel_traitsILi64ELi64ELi128ELi8ES3_EELb0ELb1ELb0ELb0ELb0ELb0ELb0EEEvNS_16Flash_bwd_paramsE,(.L_x_1251 - _ZN5flash44flash_bwd_dq_dk_dv_loop_seqk_parallel_kernelI23Flash_bwd_kernel_traitsILi64ELi64ELi128ELi8ELi2ELi4ELi4ELb1ELb0EN7cutlass10bfloat16_tE19Flash_kernel_traitsILi64ELi64ELi128ELi8ES3_EELb0ELb1ELb0ELb0ELb0ELb0ELb0EEEvNS_16Flash_bwd_paramsE)
        .other          _ZN5flash44flash_bwd_dq_dk_dv_loop_seqk_parallel_kernelI23Flash_bwd_kernel_traitsILi64ELi64ELi128ELi8ELi2ELi4ELi4ELb1ELb0EN7cutlass10bfloat16_tE19Flash_kernel_traitsILi64ELi64ELi128ELi8ES3_EELb0ELb1ELb0ELb0ELb0ELb0ELb0EEEvNS_16Flash_bwd_paramsE,@"STO_CUDA_ENTRY STV_DEFAULT"
_ZN5flash44flash_bwd_dq_dk_dv_loop_seqk_parallel_kernelI23Flash_bwd_kernel_traitsILi64ELi64ELi128ELi8ELi2ELi4ELi4ELb1ELb0EN7cutlass10bfloat16_tE19Flash_kernel_traitsILi64ELi64ELi128ELi8ES3_EELb0ELb1ELb0ELb0ELb0ELb0ELb0EEEvNS_16Flash_bwd_paramsE:
.text._ZN5flash44flash_bwd_dq_dk_dv_loop_seqk_parallel_kernelI23Flash_bwd_kernel_traitsILi64ELi64ELi128ELi8ELi2ELi4ELi4ELb1ELb0EN7cutlass10bfloat16_tE19Flash_kernel_traitsILi64ELi64ELi128ELi8ES3_EELb0ELb1ELb0ELb0ELb0ELb0ELb0EEEvNS_16Flash_bwd_paramsE:
[----:B------:R-:W-:Y:S02]  /*0000*/  MOV R1, c[0x0][0x28] ;  /* 0x00000a0000017a02 */ /* 0x000fe40000000f00 */
[----:B------:R-:W1:Y:S01]  /*0010*/  S2R R226, SR_CTAID.X ;  /* 0x0000000000e27919 */ /* 0x000e620000002500 */
[----:B------:R-:W-:Y:S01]  /*0020*/  ULDC UR5, c[0x0][0x218] ;  /* 0x0000860000057ab9 */ /* 0x000fe20000000800 */
[----:B------:R-:W-:Y:S01]  /*0030*/  IADD3 R1, R1, -0x8, RZ ;  /* 0xfffffff801017810 */ /* 0x000fe20007ffe0ff */
[----:B------:R-:W-:-:S04]  /*0040*/  UIADD3 UR5, UR5, 0x7f, URZ ;  /* 0x0000007f05057890 */ /* 0x000fc8000fffe03f */
[----:B------:R-:W-:-:S04]  /*0050*/  USHF.R.S32.HI UR4, URZ, 0x1f, UR5 ;  /* 0x0000001f3f047899 */ /* 0x000fc80008011405 */
[----:B------:R-:W-:-:S04]  /*0060*/  ULEA.HI UR4, UR4, UR5, URZ, 0x7 ;  /* 0x0000000504047291 */ /* 0x000fc8000f8f383f */
[----:B------:R-:W-:-:S06]  /*0070*/  USHF.R.S32.HI UR4, URZ, 0x7, UR4 ;  /* 0x000000073f047899 */ /* 0x000fcc0008011404 */
[----:B-1----:R-:W-:-:S13]  /*0080*/  ISETP.GE.AND P0, PT, R226, UR4, PT ;  /* 0x00000004e2007c0c */ /* 0x002fda000bf06270 */
[----:B------:R-:W-:Y:S05]  /*0090*/  @P0 EXIT ;  /* 0x000000000000094d */ /* 0x000fea0003800000 */
[----:B------:R-:W1:Y:S01]  /*00a0*/  S2R R16, SR_TID.X ;  /* 0x0000000000107919 */ /* 0x000e620000002100 */
[----:B------:R-:W-:Y:S01]  /*00b0*/  IMAD.MOV.U32 R183, RZ, RZ, -0x10 ;  /* 0xfffffff0ffb77424 */ /* 0x000fe200078e00ff */
[----:B------:R-:W-:Y:S02]  /*00c0*/  ULDC.64 UR6, c[0x0][0x118] ;  /* 0x0000460000067ab9 */ /* 0x000fe40000000a00 */
[----:B------:R-:W2:Y:S01]  /*00d0*/  S2R R251, SR_CTAID.Y ;  /* 0x0000000000fb7919 */ /* 0x000ea20000002600 */
[----:B-1----:R-:W-:Y:S01]  /*00e0*/  SHF.R.S32.HI R15, RZ, 0x1f, R16 ;  /* 0x0000001fff0f7819 */ /* 0x002fe20000011410 */
[----:B------:R-:W-:-:S03]  /*00f0*/  IMAD.SHL.U32 R237, R16, 0x2, RZ ;  /* 0x0000000210ed7824 */ /* 0x000fc600078e00ff */
[CC--:B------:R-:W-:Y:S02]  /*0100*/  LEA.HI R4, R15.reuse, R16.reuse, RZ, 0x4 ;  /* 0x000000100f047211 */ /* 0x0c0fe400078f20ff */
[C---:B------:R-:W-:Y:S02]  /*0110*/  LEA.HI R18, R15.reuse, R16, RZ, 0x3 ;  /* 0x000000100f127211 */ /* 0x040fe400078f18ff */
[----:B------:R-:W-:Y:S02]  /*0120*/  SHF.R.S32.HI R2, RZ, 0x4, R4 ;  /* 0x00000004ff027819 */ /* 0x000fe40000011404 */
[----:B------:R-:W-:Y:S02]  /*0130*/  SHF.R.S32.HI R218, RZ, 0x3, R18 ;  /* 0x00000003ffda7819 */ /* 0x000fe40000011412 */
[----:B------:R-:W-:Y:S02]  /*0140*/  LEA.HI R0, R4, R2, RZ, 0x1 ;  /* 0x0000000204007211 */ /* 0x000fe400078f08ff */
[----:B------:R-:W-:-:S02]  /*0150*/  LEA.HI R17, R15, R16, RZ, 0x2 ;  /* 0x000000100f117211 */ /* 0x000fc400078f10ff */
[----:B------:R-:W-:Y:S02]  /*0160*/  LOP3.LUT R0, R0, 0xfffffffe, RZ, 0xc0, !PT ;  /* 0xfffffffe00007812 */ /* 0x000fe400078ec0ff */
[--C-:B------:R-:W-:Y:S02]  /*0170*/  SHF.R.S32.HI R9, RZ, 0x2, R17.reuse ;  /* 0x00000002ff097819 */ /* 0x100fe40000011411 */
[----:B------:R-:W-:Y:S01]  /*0180*/  SHF.R.S32.HI R3, RZ, 0x1f, R17 ;  /* 0x0000001fff037819 */ /* 0x000fe20000011411 */
[----:B------:R-:W-:Y:S01]  /*0190*/  IMAD.IADD R12, R2, 0x1, -R0 ;  /* 0x00000001020c7824 */ /* 0x000fe200078e0a00 */
[----:B------:R-:W-:Y:S01]  /*01a0*/  LOP3.LUT R0, R18, 0xfffffff8, RZ, 0xc0, !PT ;  /* 0xfffffff812007812 */ /* 0x000fe200078ec0ff */
[----:B------:R-:W-:Y:S01]  /*01b0*/  IMAD.SHL.U32 R2, R218, 0x40, RZ ;  /* 0x00000040da027824 */ /* 0x000fe200078e00ff */
[----:B------:R-:W-:Y:S02]  /*01c0*/  LEA.HI R10, R15, R16, RZ, 0x5 ;  /* 0x000000100f0a7211 */ /* 0x000fe400078f28ff */
[----:B------:R-:W-:Y:S01]  /*01d0*/  LEA.HI R3, R3, R9, RZ, 0x3 ;  /* 0x0000000903037211 */ /* 0x000fe200078f18ff */
[----:B------:R-:W-:Y:S01]  /*01e0*/  IMAD.IADD R0, R16, 0x1, -R0 ;  /* 0x0000000110007824 */ /* 0x000fe200078e0a00 */
[----:B------:R-:W-:-:S02]  /*01f0*/  LOP3.LUT R2, R2, 0x1c0, RZ, 0xc0, !PT ;  /* 0x000001c002027812 */ /* 0x000fc400078ec0ff */
[--C-:B------:R-:W-:Y:S01]  /*0200*/  SHF.R.S32.HI R20, RZ, 0x5, R10.reuse ;  /* 0x00000005ff147819 */ /* 0x100fe2000001140a */
[----:B------:R-:W-:Y:S01]  /*0210*/  IMAD.SHL.U32 R206, R0, 0x8, RZ ;  /* 0x0000000800ce7824 */ /* 0x000fe200078e00ff */
[----:B------:R-:W-:Y:S02]  /*0220*/  SHF.R.S32.HI R7, RZ, 0x1f, R10 ;  /* 0x0000001fff077819 */ /* 0x000fe4000001140a */
[----:B------:R-:W-:Y:S02]  /*0230*/  LOP3.LUT R5, R3, 0xfffffff8, RZ, 0xc0, !PT ;  /* 0xfffffff803057812 */ /* 0x000fe400078ec0ff */
[----:B------:R-:W-:Y:S02]  /*0240*/  SHF.R.U32.HI R6, RZ, 0x3, R2 ;  /* 0x00000003ff067819 */ /* 0x000fe40000011602 */
[----:B------:R-:W-:Y:S01]  /*0250*/  LOP3.LUT R3, R2, 0x38, R206, 0xf8, !PT ;  /* 0x0000003802037812 */ /* 0x000fe200078ef8ce */
[----:B------:R-:W-:Y:S01]  /*0260*/  IMAD.IADD R9, R9, 0x1, -R5 ;  /* 0x0000000109097824 */ /* 0x000fe200078e0a05 */
[----:B------:R-:W-:-:S02]  /*0270*/  LOP3.LUT R2, R4, 0xfffffff0, RZ, 0xc0, !PT ;  /* 0xfffffff004027812 */ /* 0x000fc400078ec0ff */
[----:B------:R-:W-:Y:S02]  /*0280*/  LEA.HI R4, R7, R20, RZ, 0x2 ;  /* 0x0000001407047211 */ /* 0x000fe400078f10ff */
[----:B------:R-:W-:Y:S01]  /*0290*/  LOP3.LUT R11, R3, R6, RZ, 0x3c, !PT ;  /* 0x00000006030b7212 */ /* 0x000fe200078e3cff */
[----:B------:R-:W-:Y:S01]  /*02a0*/  IMAD.IADD R2, R16, 0x1, -R2 ;  /* 0x0000000110027824 */ /* 0x000fe200078e0a02 */
[----:B------:R-:W-:Y:S02]  /*02b0*/  LOP3.LUT R3, R4, 0xfffffffc, RZ, 0xc0, !PT ;  /* 0xfffffffc04037812 */ /* 0x000fe400078ec0ff */
[C---:B------:R-:W-:Y:S02]  /*02c0*/  LOP3.LUT P4, RZ, R0.reuse, 0x2, RZ, 0xc0, !PT ;  /* 0x0000000200ff7812 */ /* 0x040fe4000788c0ff */
[C---:B------:R-:W-:Y:S01]  /*02d0*/  LOP3.LUT P3, RZ, R0.reuse, 0x4, RZ, 0xc0, !PT ;  /* 0x0000000400ff7812 */ /* 0x040fe2000786c0ff */
[----:B------:R-:W-:Y:S01]  /*02e0*/  IMAD.SHL.U32 R0, R0, 0x40, RZ ;  /* 0x0000004000007824 */ /* 0x000fe200078e00ff */
[----:B------:R-:W-:Y:S01]  /*02f0*/  SHF.R.S32.HI R5, RZ, 0x1f, R2 ;  /* 0x0000001fff057819 */ /* 0x000fe20000011402 */
[----:B------:R-:W-:Y:S01]  /*0300*/  IMAD.IADD R171, R20, 0x1, -R3 ;  /* 0x0000000114ab7824 */ /* 0x000fe200078e0a03 */
[----:B------:R-:W-:-:S02]  /*0310*/  LEA.HI R4, R15, R16, RZ, 0x6 ;  /* 0x000000100f047211 */ /* 0x000fc400078f30ff */
[----:B------:R-:W-:Y:S01]  /*0320*/  LOP3.LUT R0, R0, 0x1c0, RZ, 0xc0, !PT ;  /* 0x000001c000007812 */ /* 0x000fe200078ec0ff */
[----:B------:R-:W-:Y:S01]  /*0330*/  IMAD.SHL.U32 R3, R171, 0x10, RZ ;  /* 0x00000010ab037824 */ /* 0x000fe200078e00ff */
[----:B------:R-:W-:Y:S02]  /*0340*/  LEA.HI R13, R5, R2, RZ, 0x3 ;  /* 0x00000002050d7211 */ /* 0x000fe400078f18ff */
[C---:B------:R-:W-:Y:S02]  /*0350*/  LOP3.LUT R174, R0.reuse, 0x8, R18, 0xf8, !PT ;  /* 0x0000000800ae7812 */ /* 0x040fe400078ef812 */
[----:B------:R-:W-:Y:S01]  /*0360*/  LOP3.LUT R8, R0, 0x30, R3, 0xf8, !PT ;  /* 0x0000003000087812 */ /* 0x000fe200078ef803 */
[----:B------:R-:W-:Y:S01]  /*0370*/  IMAD.SHL.U32 R3, R12, 0x200, RZ ;  /* 0x000002000c037824 */ /* 0x000fe200078e00ff */
[----:B------:R-:W-:Y:S02]  /*0380*/  LOP3.LUT R7, R13, 0xfffffff8, RZ, 0xc0, !PT ;  /* 0xfffffff80d077812 */ /* 0x000fe400078ec0ff */
[----:B------:R-:W-:-:S02]  /*0390*/  SHF.R.S32.HI R4, RZ, 0x6, R4 ;  /* 0x00000006ff047819 */ /* 0x000fc40000011404 */
[----:B------:R-:W-:Y:S01]  /*03a0*/  SHF.R.U32.HI R0, RZ, 0x3, R0 ;  /* 0x00000003ff007819 */ /* 0x000fe20000011600 */
[----:B------:R-:W-:Y:S01]  /*03b0*/  IMAD.IADD R14, R2, 0x1, -R7 ;  /* 0x00000001020e7824 */ /* 0x000fe200078e0a07 */
[----:B------:R-:W-:Y:S01]  /*03c0*/  LOP3.LUT R2, R8, 0x8, R18, 0xf8, !PT ;  /* 0x0000000808027812 */ /* 0x000fe200078ef812 */
[----:B------:R-:W-:Y:S01]  /*03d0*/  IMAD R6, R4, 0x800, R3 ;  /* 0x0000080004067824 */ /* 0x000fe200078e0203 */
[----:B------:R-:W-:Y:S01]  /*03e0*/  LOP3.LUT R174, R174, R0, RZ, 0x3c, !PT ;  /* 0x00000000aeae7212 */ /* 0x000fe200078e3cff */
[C---:B------:R-:W-:Y:S01]  /*03f0*/  IMAD R252, R4.reuse, 0x200, R11 ;  /* 0x0000020004fc7824 */ /* 0x040fe200078e020b */
[----:B------:R-:W-:Y:S01]  /*0400*/  LOP3.LUT R5, R9, 0x1, RZ, 0xc0, !PT ;  /* 0x0000000109057812 */ /* 0x000fe200078ec0ff */
[----:B------:R-:W-:Y:S01]  /*0410*/  IMAD.SHL.U32 R4, R4, 0x20, RZ ;  /* 0x0000002004047824 */ /* 0x000fe200078e00ff */
[----:B------:R-:W-:Y:S01]  /*0420*/  LOP3.LUT R3, R3, R2, R0, 0xf6, !PT ;  /* 0x0000000203037212 */ /* 0x000fe200078ef600 */
[----:B------:R-:W-:Y:S01]  /*0430*/  IMAD.IADD R174, R6, 0x1, R174 ;  /* 0x0000000106ae7824 */ /* 0x000fe200078e02ae */
[----:B------:R-:W-:Y:S01]  /*0440*/  LOP3.LUT R6, R10, 0xffffffe0, RZ, 0xc0, !PT ;  /* 0xffffffe00a067812 */ /* 0x000fe200078ec0ff */
[----:B------:R-:W-:Y:S01]  /*0450*/  IMAD.SHL.U32 R193, R252, 0x2, RZ ;  /* 0x00000002fcc17824 */ /* 0x000fe200078e00ff */
[----:B------:R-:W-:Y:S01]  /*0460*/  LEA.HI R2, R15, R16, RZ, 0x7 ;  /* 0x000000100f027211 */ /* 0x000fe200078f38ff */
[----:B------:R-:W-:Y:S01]  /*0470*/  IMAD.SHL.U32 R174, R174, 0x2, RZ ;  /* 0x00000002aeae7824 */ /* 0x000fe200078e00ff */
[----:B------:R-:W-:Y:S01]  /*0480*/  ISETP.NE.U32.AND P0, PT, R5, 0x1, PT ;  /* 0x000000010500780c */ /* 0x000fe20003f05070 */
[----:B------:R-:W-:Y:S01]  /*0490*/  IMAD.IADD R19, R16, 0x1, -R6 ;  /* 0x0000000110137824 */ /* 0x000fe200078e0a06 */
[----:B------:R-:W-:Y:S01]  /*04a0*/  LOP3.LUT R5, R17, 0x7ffffffc, RZ, 0xc0, !PT ;  /* 0x7ffffffc11057812 */ /* 0x000fe200078ec0ff */
[----:B------:R-:W-:Y:S01]  /*04b0*/  IMAD.SHL.U32 R3, R3, 0x2, RZ ;  /* 0x0000000203037824 */ /* 0x000fe200078e00ff */
[----:B------:R-:W-:-:S02]  /*04c0*/  LEA.HI R0, R10, R20, RZ, 0x1 ;  /* 0x000000140a007211 */ /* 0x000fc400078f08ff */
[----:B------:R-:W-:Y:S01]  /*04d0*/  SHF.R.S32.HI R2, RZ, 0x7, R2 ;  /* 0x00000007ff027819 */ /* 0x000fe20000011402 */
[----:B------:R-:W-:Y:S01]  /*04e0*/  IMAD.IADD R5, R16, 0x1, -R5 ;  /* 0x0000000110057824 */ /* 0x000fe200078e0a05 */
[----:B------:R-:W-:Y:S01]  /*04f0*/  LOP3.LUT R6, R0, 0xfffffffe, RZ, 0xc0, !PT ;  /* 0xfffffffe00067812 */ /* 0x000fe200078ec0ff */
[C---:B------:R-:W-:Y:S01]  /*0500*/  IMAD.SHL.U32 R0, R9.reuse, 0x40, RZ ;  /* 0x0000004009007824 */ /* 0x040fe200078e00ff */
[----:B------:R-:W-:Y:S01]  /*0510*/  R2P PR, R9, 0x6 ;  /* 0x0000000609007804 */ /* 0x000fe20000000000 */
[----:B------:R-:W-:Y:S01]  /*0520*/  IMAD.SHL.U32 R7, R2, 0x8, RZ ;  /* 0x0000000802077824 */ /* 0x000fe200078e00ff */
[----:B------:R-:W-:Y:S01]  /*0530*/  LOP3.LUT R237, R4, 0x6, R237, 0xf8, !PT ;  /* 0x0000000604ed7812 */ /* 0x000fe200078ef8ed */
[----:B------:R-:W-:Y:S01]  /*0540*/  IMAD.SHL.U32 R9, R5, 0x2, RZ ;  /* 0x0000000205097824 */ /* 0x000fe200078e00ff */
[----:B------:R-:W-:Y:S01]  /*0550*/  LOP3.LUT R0, R0, 0x1c0, RZ, 0xc0, !PT ;  /* 0x000001c000007812 */ /* 0x000fe200078ec0ff */
[----:B------:R-:W-:Y:S01]  /*0560*/  IMAD.IADD R180, R20, 0x1, -R6 ;  /* 0x0000000114b47824 */ /* 0x000fe200078e0a06 */
[----:B------:R-:W-:Y:S01]  /*0570*/  LOP3.LUT R5, R7, 0x8, RZ, 0xc0, !PT ;  /* 0x0000000807057812 */ /* 0x000fe200078ec0ff */
[----:B------:R-:W-:Y:S01]  /*0580*/  IMAD R6, R2, 0x1000, R9 ;  /* 0x0000100002067824 */ /* 0x000fe200078e0209 */
[----:B------:R-:W-:Y:S01]  /*0590*/  SHF.R.U32.HI R2, RZ, 0x3, R0 ;  /* 0x00000003ff027819 */ /* 0x000fe20000011600 */
[----:B------:R-:W-:Y:S01]  /*05a0*/  IMAD.SHL.U32 R7, R12, 0x10, RZ ;  /* 0x000000100c077824 */ /* 0x000fe200078e00ff */
[----:B------:R-:W-:Y:S01]  /*05b0*/  LOP3.LUT R4, R0, 0x20, R4, 0xf8, !PT ;  /* 0x0000002000047812 */ /* 0x000fe200078ef804 */
[----:B------:R-:W-:Y:S01]  /*05c0*/  IMAD R8, R180, 0x400, R6 ;  /* 0x00000400b4087824 */ /* 0x000fe200078e0206 */
[----:B------:R-:W-:Y:S01]  /*05d0*/  LOP3.LUT R11, R2, R0, R5, 0x1e, !PT ;  /* 0x00000000020b7212 */ /* 0x000fe200078e1e05 */
[----:B------:R-:W-:Y:S01]  /*05e0*/  IMAD.SHL.U32 R6, R14, 0x40, RZ ;  /* 0x000000400e067824 */ /* 0x000fe200078e00ff */
[----:B------:R-:W-:Y:S01]  /*05f0*/  LOP3.LUT R10, R5, 0x10, R7, 0xf8, !PT ;  /* 0x00000010050a7812 */ /* 0x000fe200078ef807 */
[----:B------:R-:W-:Y:S01]  /*0600*/  IMAD.SHL.U32 R0, R12, 0x8, RZ ;  /* 0x000000080c007824 */ /* 0x000fe200078e00ff */
[----:B------:R-:W-:Y:S01]  /*0610*/  SHF.R.S32.HI R5, RZ, 0x1f, R19 ;  /* 0x0000001fff057819 */ /* 0x000fe20000011413 */
[----:B------:R-:W-:Y:S01]  /*0620*/  IMAD.SHL.U32 R7, R13, 0x40, RZ ;  /* 0x000000400d077824 */ /* 0x000fe200078e00ff */
[----:B------:R-:W-:Y:S01]  /*0630*/  LOP3.LUT R4, R4, R2, RZ, 0x3c, !PT ;  /* 0x0000000204047212 */ /* 0x000fe200078e3cff */
[----:B------:R1:W-:Y:S01]  /*0640*/  STL [R1+0x4], R19 ;  /* 0x0000041301007387 */ /* 0x0003e20000100800 */
[----:B------:R-:W-:-:S02]  /*0650*/  LEA.HI R5, R5, R19, RZ, 0x2 ;  /* 0x0000001305057211 */ /* 0x000fc400078f10ff */
[----:B------:R-:W-:Y:S01]  /*0660*/  LOP3.LUT R2, R6, 0x1c0, RZ, 0xc0, !PT ;  /* 0x000001c006027812 */ /* 0x000fe200078ec0ff */
[----:B------:R-:W-:Y:S01]  /*0670*/  IMAD.IADD R189, R4, 0x1, R8 ;  /* 0x0000000104bd7824 */ /* 0x000fe200078e0208 */
[----:B------:R-:W-:Y:S01]  /*0680*/  SHF.R.S32.HI R6, RZ, 0x2, R5 ;  /* 0x00000002ff067819 */ /* 0x000fe20000011405 */
[----:B------:R-:W-:Y:S01]  /*0690*/  IMAD R5, R171, 0x400, R9 ;  /* 0x00000400ab057824 */ /* 0x000fe200078e0209 */
[----:B------:R-:W-:Y:S01]  /*06a0*/  SHF.R.U32.HI R4, RZ, 0x3, R2 ;  /* 0x00000003ff047819 */ /* 0x000fe20000011602 */
[----:B------:R-:W-:Y:S01]  /*06b0*/  IMAD.SHL.U32 R189, R189, 0x2, RZ ;  /* 0x00000002bdbd7824 */ /* 0x000fe200078e00ff */
[----:B------:R-:W-:Y:S01]  /*06c0*/  LOP3.LUT R8, R2, 0x8, R0, 0xf8, !PT ;  /* 0x0000000802087812 */ /* 0x000fe200078ef800 */
[----:B------:R-:W-:Y:S01]  /*06d0*/  IMAD.IADD R5, R5, 0x1, R11 ;  /* 0x0000000105057824 */ /* 0x000fe200078e020b */
[----:B------:R-:W-:Y:S01]  /*06e0*/  LOP3.LUT R0, R7, 0xfffffe00, RZ, 0xc0, !PT ;  /* 0xfffffe0007007812 */ /* 0x000fe200078ec0ff */
[----:B------:R-:W-:Y:S01]  /*06f0*/  IMAD R240, R180, 0x10, R6 ;  /* 0x00000010b4f07824 */ /* 0x000fe200078e0206 */
[----:B------:R-:W-:-:S02]  /*0700*/  LOP3.LUT R2, R4, R10, R2, 0x1e, !PT ;  /* 0x0000000a04027212 */ /* 0x000fc400078e1e02 */
[----:B------:R-:W-:Y:S01]  /*0710*/  LEA R241, R5, 0x6000, 0x1 ;  /* 0x0000600005f17811 */ /* 0x000fe200078e08ff */
[----:B------:R-:W-:Y:S01]  /*0720*/  IMAD R180, R180, 0x400, R0 ;  /* 0x00000400b4b47824 */ /* 0x000fe200078e0200 */
[----:B------:R-:W-:Y:S01]  /*0730*/  SHF.R.S32.HI R6, RZ, 0x1f, R240 ;  /* 0x0000001fff067819 */ /* 0x000fe200000114f0 */
[----:B------:R-:W-:Y:S01]  /*0740*/  IMAD R171, R171, 0x400, R0 ;  /* 0x00000400abab7824 */ /* 0x000fe200078e0200 */
[C---:B------:R-:W-:Y:S02]  /*0750*/  IADD3 R6, R241.reuse, 0x420, RZ ;  /* 0x00000420f1067810 */ /* 0x040fe40007ffe0ff */
[----:B------:R-:W-:Y:S02]  /*0760*/  @P1 IADD3 R6, R241, 0x3e0, RZ ;  /* 0x000003e0f1061810 */ /* 0x000fe40007ffe0ff */
[----:B------:R-:W-:Y:S02]  /*0770*/  LOP3.LUT R4, R8, R4, RZ, 0x3c, !PT ;  /* 0x0000000408047212 */ /* 0x000fe400078e3cff */
[----:B------:R-:W-:Y:S01]  /*0780*/  LOP3.LUT R179, R2, R0, RZ, 0xfc, !PT ;  /* 0x0000000002b37212 */ /* 0x000fe200078efcff */
[----:B------:R1:W-:Y:S01]  /*0790*/  STL [R1], R6 ;  /* 0x0000000601007387 */ /* 0x0003e20000100800 */
[----:B------:R-:W-:Y:S01]  /*07a0*/  IMAD.MOV.U32 R0, RZ, RZ, 0x40 ;  /* 0x00000040ff007424 */ /* 0x000fe200078e00ff */
[----:B------:R-:W-:Y:S01]  /*07b0*/  IADD3 R2, R240, -0x40, RZ ;  /* 0xffffffc0f0027810 */ /* 0x000fe20007ffe0ff */
[----:B------:R-:W-:Y:S01]  /*07c0*/  IMAD.IADD R180, R180, 0x1, R4 ;  /* 0x00000001b4b47824 */ /* 0x000fe200078e0204 */
[----:B------:R-:W-:Y:S01]  /*07d0*/  SEL R183, R183, 0x10, !P0 ;  /* 0x00000010b7b77807 */ /* 0x000fe20004000000 */
[----:B------:R-:W-:Y:S01]  /*07e0*/  IMAD.IADD R171, R4, 0x1, R171 ;  /* 0x0000000104ab7824 */ /* 0x000fe200078e02ab */
[----:B------:R-:W-:Y:S01]  /*07f0*/  SEL R0, R0, 0xffffffc0, !P3 ;  /* 0xffffffc000007807 */ /* 0x000fe20005800000 */
[----:B------:R-:W-:Y:S01]  /*0800*/  IMAD.MOV.U32 R4, RZ, RZ, 0x20 ;  /* 0x00000020ff047424 */ /* 0x000fe200078e00ff */
[----:B------:R-:W-:Y:S01]  /*0810*/  IADD3 R242, R241, 0x40, RZ ;  /* 0x00000040f1f27810 */ /* 0x000fe20007ffe0ff */
[----:B------:R-:W-:Y:S01]  /*0820*/  IMAD.IADD R190, R189, 0x1, R183 ;  /* 0x00000001bdbe7824 */ /* 0x000fe200078e02b7 */
[----:B------:R-:W-:Y:S01]  /*0830*/  @P2 IADD3 R242, R241, -0x40, RZ ;  /* 0xffffffc0f1f22810 */ /* 0x000fe20007ffe0ff */
[----:B------:R-:W-:Y:S01]  /*0840*/  IMAD.IADD R175, R174, 0x1, R0 ;  /* 0x00000001aeaf7824 */ /* 0x000fe200078e0200 */
[----:B------:R-:W-:Y:S01]  /*0850*/  SEL R176, R4, 0xffffffe0, !P4 ;  /* 0xffffffe004b07807 */ /* 0x000fe20006000000 */
[----:B------:R-:W-:Y:S01]  /*0860*/  IMAD.SHL.U32 R235, R2, 0x4, RZ ;  /* 0x0000000402eb7824 */ /* 0x000fe200078e00ff */
[----:B------:R-:W-:-:S02]  /*0870*/  SEL R4, R4, 0xffffffe0, !P1 ;  /* 0xffffffe004047807 */ /* 0x000fc40004800000 */
[----:B------:R-:W-:Y:S01]  /*0880*/  SHF.R.S32.HI R236, RZ, 0x1f, R2 ;  /* 0x0000001fffec7819 */ /* 0x000fe20000011402 */
[----:B------:R-:W-:Y:S01]  /*0890*/  IMAD.IADD R177, R174, 0x1, R176 ;  /* 0x00000001aeb17824 */ /* 0x000fe200078e02b0 */
[----:B------:R-:W-:Y:S01]  /*08a0*/  LEA R171, R171, 0xa000, 0x1 ;  /* 0x0000a000abab7811 */ /* 0x000fe200078e08ff */
[----:B------:R-:W-:Y:S01]  /*08b0*/  IMAD.IADD R188, R189, 0x1, R4 ;  /* 0x00000001bdbc7824 */ /* 0x000fe200078e0204 */
[----:B------:R-:W-:Y:S01]  /*08c0*/  SHF.L.U64.HI R236, R2, 0x2, R236 ;  /* 0x0000000202ec7819 */ /* 0x000fe200000102ec */
[----:B------:R-:W-:Y:S02]  /*08d0*/  IMAD.IADD R176, R176, 0x1, R175 ;  /* 0x00000001b0b07824 */ /* 0x000fe400078e02af */
[C---:B------:R-:W-:Y:S02]  /*08e0*/  IMAD.IADD R244, R4.reuse, 0x1, R241 ;  /* 0x0000000104f47824 */ /* 0x040fe400078e02f1 */
[----:B------:R-:W-:Y:S02]  /*08f0*/  IMAD.IADD R183, R183, 0x1, R188 ;  /* 0x00000001b7b77824 */ /* 0x000fe400078e02bc */
[----:B-12---:R-:W-:-:S02]  /*0900*/  IMAD.IADD R243, R4, 0x1, R242 ;  /* 0x0000000104f37824 */ /* 0x006fc400078e02f2 */
.L_x_68:
[----:B-1----:R-:W1:Y:S01]  /*0910*/  LDC.U8 R0, c[0x0][0x312] ;  /* 0x0000c480ff007b82 */ /* 0x002e620000000000 */
[----:B------:R-:W-:Y:S01]  /*0920*/  ISETP.NE.U32.AND P2, PT, RZ, c[0x0][0x240], PT ;  /* 0x00009000ff007a0c */ /* 0x000fe20003f45070 */
[----:B------:R-:W-:Y:S01]  /*0930*/  IMAD.SHL.U32 R9, R251, 0x4, RZ ;  /* 0x00000004fb097824 */ /* 0x000fe200078e00ff */
[----:B------:R-:W-:-:S02]  /*0940*/  ISETP.NE.U32.AND P3, PT, RZ, c[0x0][0x250], PT ;  /* 0x00009400ff007a0c */ /* 0x000fc40003f65070 */
[----:B------:R-:W-:Y:S02]  /*0950*/  SHF.R.S32.HI R30, RZ, 0x1f, R251 ;  /* 0x0000001fff1e7819 */ /* 0x000fe400000114fb */
[----:B------:R-:W-:Y:S02]  /*0960*/  ISETP.NE.AND.EX P2, PT, RZ, c[0x0][0x244], PT, P2 ;  /* 0x00009100ff007a0c */ /* 0x000fe40003f45320 */
[----:B------:R-:W-:Y:S02]  /*0970*/  ISETP.NE.AND.EX P3, PT, RZ, c[0x0][0x254], PT, P3 ;  /* 0x00009500ff007a0c */ /* 0x000fe40003f65330 */
[----:B------:R-:W-:Y:S02]  /*0980*/  SHF.L.U64.HI R8, R251, 0x2, R30 ;  /* 0x00000002fb087819 */ /* 0x000fe4000001021e */
[----:B--2---:R-:W-:Y:S02]  /*0990*/  IADD3 R4, P0, R9, c[0x0][0x240], RZ ;  /* 0x0000900009047a10 */ /* 0x004fe40007f1e0ff */
[----:B------:R-:W-:-:S02]  /*09a0*/  ISETP.EQ.U32.AND P5, PT, RZ, c[0x0][0x248], PT ;  /* 0x00009200ff007a0c */ /* 0x000fc40003fa2070 */
[----:B------:R-:W-:Y:S01]  /*09b0*/  IADD3.X R5, R8, c[0x0][0x244], RZ, P0, !PT ;  /* 0x0000910008057a10 */ /* 0x000fe200007fe4ff */
[----:B------:R-:W-:-:S04]  /*09c0*/  IMAD.MOV.U32 R225, RZ, RZ, RZ ;  /* 0x000000ffffe17224 */ /* 0x000fc800078e00ff */
[----:B---3--:R2:W3:Y:S01]  /*09d0*/  @P2 LDG.E R2, [R4.64+0x4] ;  /* 0x0000040604022981 */ /* 0x0084e2000c1e1900 */
[----:B------:R-:W-:Y:S02]  /*09e0*/  @P3 IADD3 R6, P0, R9, c[0x0][0x250], RZ ;  /* 0x0000940009063a10 */ /* 0x000fe40007f1e0ff */
[----:B-1----:R-:W-:Y:S01]  /*09f0*/  ISETP.NE.AND P4, PT, R0, RZ, PT ;  /* 0x000000ff0000720c */ /* 0x002fe20003f85270 */
[----:B------:R-:W-:-:S03]  /*0a00*/  IMAD.MOV.U32 R0, RZ, RZ, -0x1 ;  /* 0xffffffffff007424 */ /* 0x000fc600078e00ff */
[----:B------:R-:W-:-:S03]  /*0a10*/  ISETP.EQ.OR.EX P5, PT, RZ, c[0x0][0x24c], !P4, P5 ;  /* 0x00009300ff007a0c */ /* 0x000fc600067a2750 */
[----:B------:R2:W3:Y:S01]  /*0a20*/  @P2 LDG.E R0, [R4.64] ;  /* 0x0000000604002981 */ /* 0x0004e2000c1e1900 */
[----:B------:R-:W-:Y:S01]  /*0a30*/  IMAD.MOV.U32 R238, RZ, RZ, -0x1 ;  /* 0xffffffffffee7424 */ /* 0x000fe200078e00ff */
[----:B------:R-:W-:-:S05]  /*0a40*/  @P3 IADD3.X R7, R8, c[0x0][0x254], RZ, P0, !PT ;  /* 0x0000950008073a10 */ /* 0x000fca00007fe4ff */
[----:B-----5:R1:W5:Y:S01]  /*0a50*/  @P3 LDG.E R225, [R6.64] ;  /* 0x0000000606e13981 */ /* 0x020362000c1e1900 */
[----:B--2---:R-:W-:-:S04]  /*0a60*/  IADD3 R4, P1, R9, c[0x0][0x248], RZ ;  /* 0x0000920009047a10 */ /* 0x004fc80007f3e0ff */
[----:B------:R-:W-:-:S05]  /*0a70*/  IADD3.X R5, R8, c[0x0][0x24c], RZ, P1, !PT ;  /* 0x0000930008057a10 */ /* 0x000fca0000ffe4ff */
[----:B------:R1:W5:Y:S01]  /*0a80*/  @!P5 LDG.E R238, [R4.64] ;  /* 0x0000000604eed981 */ /* 0x000362000c1e1900 */
[----:B------:R-:W-:-:S04]  /*0a90*/  ISETP.NE.U32.AND P0, PT, RZ, c[0x0][0x248], PT ;  /* 0x00009200ff007a0c */ /* 0x000fc80003f05070 */
[----:B------:R-:W-:Y:S01]  /*0aa0*/  ISETP.NE.AND.EX P0, PT, RZ, c[0x0][0x24c], PT, P0 ;  /* 0x00009300ff007a0c */ /* 0x000fe20003f05300 */
[----:B---3--:R-:W-:Y:S02]  /*0ab0*/  @P2 IMAD.IADD R19, R2, 0x1, -R0 ;  /* 0x0000000102132824 */ /* 0x008fe400078e0a00 */
[----:B------:R-:W-:Y:S02]  /*0ac0*/  IMAD.MOV.U32 R2, RZ, RZ, c[0x0][0x218] ;  /* 0x00008600ff027624 */ /* 0x000fe400078e00ff */
[----:B------:R-:W-:-:S08]  /*0ad0*/  @!P2 IMAD.MOV.U32 R19, RZ, RZ, c[0x0][0x214] ;  /* 0x00008500ff13a624 */ /* 0x000fd000078e00ff */
[----:B----4-:R-:W-:Y:S05]  /*0ae0*/  @!P0 BRA `(.L_x_0) ;  /* 0x0000003000008947 */ /* 0x010fea0003800000 */
[----:B-1----:R-:W2:Y:S02]  /*0af0*/  @P4 LDG.E R2, [R4.64+0x4] ;  /* 0x0000040604024981 */ /* 0x002ea4000c1e1900 */
[----:B--2--5:R-:W-:-:S06]  /*0b00*/  @P4 IADD3 R2, R2, -R238, RZ ;  /* 0x800000ee02024210 */ /* 0x024fcc0007ffe0ff */
[----:B------:R1:W5:Y:S02]  /*0b10*/  @!P4 LDG.E R2, [R4.64] ;  /* 0x000000060402c981 */ /* 0x000364000c1e1900 */
.L_x_0:
[----:B-1----:R-:W-:-:S04]  /*0b20*/  ISETP.NE.U32.AND P1, PT, RZ, c[0x0][0x258], PT ;  /* 0x00009600ff007a0c */ /* 0x002fc80003f25070 */
[----:B------:R-:W-:-:S13]  /*0b30*/  ISETP.NE.AND.EX P1, PT, RZ, c[0x0][0x25c], PT, P1 ;  /* 0x00009700ff007a0c */ /* 0x000fda0003f25310 */
[----:B------:R-:W-:-:S04]  /*0b40*/  @P1 IADD3 R4, P0, R9, c[0x0][0x258], RZ ;  /* 0x0000960009041a10 */ /* 0x000fc80007f1e0ff */
[----:B------:R-:W-:-:S06]  /*0b50*/  @P1 IADD3.X R5, R8, c[0x0][0x25c], RZ, P0, !PT ;  /* 0x0000970008051a10 */ /* 0x000fcc00007fe4ff */
[----:B------:R-:W2:Y:S01]  /*0b60*/  @P1 LDG.E R5, [R4.64] ;  /* 0x0000000604051981 */ /* 0x000ea2000c1e1900 */
[----:B------:R-:W-:Y:S01]  /*0b70*/  @!P1 ISETP.NE.U32.AND P0, PT, RZ, c[0x0][0x268], PT ;  /* 0x00009a00ff009a0c */ /* 0x000fe20003f05070 */
[----:B------:R-:W-:-:S03]  /*0b80*/  IMAD.SHL.U32 R233, R226, 0x80, RZ ;  /* 0x00000080e2e97824 */ /* 0x000fc600078e00ff */
[----:B------:R-:W-:-:S04]  /*0b90*/  @!P1 ISETP.NE.AND.EX P0, PT, RZ, c[0x0][0x26c], PT, P0 ;  /* 0x00009b00ff009a0c */ /* 0x000fc80003f05300 */
[----:B------:R-:W-:Y:S01]  /*0ba0*/  @!P1 SEL R4, RZ, c[0x0][0x21c], !P0 ;  /* 0x00008700ff049a07 */ /* 0x000fe20004000000 */
[----:B--2--5:R-:W-:-:S03]  /*0bb0*/  @P1 IMAD.IADD R194, R5, 0x1, -R225 ;  /* 0x0000000105c21824 */ /* 0x024fc600078e0ae1 */
[----:B------:R-:W-:-:S04]  /*0bc0*/  @!P1 IADD3 R194, R4, R2, -R225 ;  /* 0x0000000204c29210 */ /* 0x000fc80007ffe8e1 */
[----:B------:R-:W-:-:S13]  /*0bd0*/  ISETP.GT.AND P0, PT, R194, R233, PT ;  /* 0x000000e9c200720c */ /* 0x000fda0003f04270 */
[----:B------:R-:W-:Y:S05]  /*0be0*/  @!P0 BRA `(.L_x_1) ;  /* 0x00006a3000008947 */ /* 0x000fea0003800000 */
[----:B------:R-:W-:Y:S01]  /*0bf0*/  ISETP.NE.AND P0, PT, R238, -0x1, PT ;  /* 0xffffffffee00780c */ /* 0x000fe20003f05270 */
[----:B------:R-:W-:Y:S01]  /*0c00*/  IMAD R4, R30, c[0x0][0x178], RZ ;  /* 0x00005e001e047a24 */ /* 0x000fe200078e02ff */
[----:B------:R-:W-:Y:S01]  /*0c10*/  IADD3 R2, R19, 0x3f, RZ ;  /* 0x0000003f13027810 */ /* 0x000fe20007ffe0ff */
[C---:B------:R-:W-:Y:S01]  /*0c20*/  IMAD.WIDE.U32 R26, R251.reuse, c[0x0][0x178], RZ ;  /* 0x00005e00fb1a7a25 */ /* 0x040fe200078e00ff */
[C---:B------:R-:W-:Y:S02]  /*0c30*/  ISETP.NE.AND P1, PT, R0.reuse, -0x1, PT ;  /* 0xffffffff0000780c */ /* 0x040fe40003f25270 */
[----:B------:R-:W-:Y:S01]  /*0c40*/  SHF.R.S32.HI R8, RZ, 0x1f, R2 ;  /* 0x0000001fff087819 */ /* 0x000fe20000011402 */
[----:B------:R-:W-:Y:S02]  /*0c50*/  IMAD R4, R251, c[0x0][0x17c], R4 ;  /* 0x00005f00fb047a24 */ /* 0x000fe400078e0204 */
[----:B------:R-:W-:Y:S01]  /*0c60*/  IMAD.WIDE.U32 R6, R0, c[0x0][0x190], RZ ;  /* 0x0000640000067a25 */ /* 0x000fe200078e00ff */
[----:B------:R-:W-:-:S03]  /*0c70*/  LEA.HI R8, R8, R2, RZ, 0x6 ;  /* 0x0000000208087211 */ /* 0x000fc600078f30ff */
[----:B------:R-:W-:Y:S01]  /*0c80*/  IMAD R10, R0, c[0x0][0x194], RZ ;  /* 0x00006500000a7a24 */ /* 0x000fe200078e02ff */
[----:B------:R-:W-:Y:S01]  /*0c90*/  LOP3.LUT R9, R8, 0xffffffc0, RZ, 0xc0, !PT ;  /* 0xffffffc008097812 */ /* 0x000fe200078ec0ff */
[----:B------:R-:W-:Y:S01]  /*0ca0*/  @P0 IMAD.IADD R2, R225, 0x1, R238 ;  /* 0x00000001e1020824 */ /* 0x000fe200078e02ee */
[----:B------:R-:W-:Y:S01]  /*0cb0*/  SEL R26, R26, R6, !P1 ;  /* 0x000000061a1a7207 */ /* 0x000fe20004800000 */
[----:B------:R-:W-:Y:S01]  /*0cc0*/  IMAD.IADD R23, R27, 0x1, R4 ;  /* 0x000000011b177824 */ /* 0x000fe200078e0204 */
[----:B------:R-:W-:Y:S01]  /*0cd0*/  @P1 IADD3 R23, R7, R10, RZ ;  /* 0x0000000a07171210 */ /* 0x000fe20007ffe0ff */
[C---:B------:R-:W-:Y:S01]  /*0ce0*/  @P0 IMAD.WIDE.U32 R4, R2.reuse, c[0x0][0x198], RZ ;  /* 0x0000660002040a25 */ /* 0x040fe200078e00ff */
[----:B------:R-:W-:Y:S02]  /*0cf0*/  IADD3 R10, R9, -0x40, RZ ;  /* 0xffffffc0090a7810 */ /* 0x000fe40007ffe0ff */
[----:B------:R-:W-:Y:S01]  /*0d00*/  SHF.R.S32.HI R182, RZ, 0x6, R8 ;  /* 0x00000006ffb67819 */ /* 0x000fe20000011408 */
[----:B------:R-:W-:Y:S01]  /*0d10*/  @P0 IMAD R28, R2, c[0x0][0x19c], R5 ;  /* 0x00006700021c0a24 */ /* 0x000fe200078e0205 */
[----:B------:R-:W-:Y:S01]  /*0d20*/  SHF.R.S32.HI R16, RZ, 0x1f, R10 ;  /* 0x0000001fff107819 */ /* 0x000fe2000001140a */
[----:B------:R-:W-:Y:S01]  /*0d30*/  @P0 IMAD.MOV.U32 R27, RZ, RZ, R4 ;  /* 0x000000ffff1b0224 */ /* 0x000fe200078e0004 */
[----:B------:R-:W-:Y:S05]  /*0d40*/  @P0 BRA `(.L_x_2) ;  /* 0x000000a000000947 */ /* 0x000fea0003800000 */
[----:B------:R-:W-:Y:S01]  /*0d50*/  SHF.R.S32.HI R2, RZ, 0x1f, R225 ;  /* 0x0000001fff027819 */ /* 0x000fe200000114e1 */
[----:B------:R-:W-:-:S04]  /*0d60*/  IMAD.WIDE.U32 R4, R225, c[0x0][0x198], RZ ;  /* 0x00006600e1047a25 */ /* 0x000fc800078e00ff */
[----:B------:R-:W-:Y:S02]  /*0d70*/  IMAD R2, R2, c[0x0][0x198], RZ ;  /* 0x0000660002027a24 */ /* 0x000fe400078e02ff */
[----:B------:R-:W-:Y:S02]  /*0d80*/  IMAD R6, R30, c[0x0][0x180], RZ ;  /* 0x000060001e067a24 */ /* 0x000fe400078e02ff */
[----:B------:R-:W-:-:S05]  /*0d90*/  IMAD R2, R225, c[0x0][0x19c], R2 ;  /* 0x00006700e1027a24 */ /* 0x000fca00078e0202 */
[----:B------:R-:W-:Y:S01]  /*0da0*/  IADD3 R5, R5, R2, RZ ;  /* 0x0000000205057210 */ /* 0x000fe20007ffe0ff */
[----:B------:R-:W-:-:S04]  /*0db0*/  IMAD R2, R251, c[0x0][0x184], R6 ;  /* 0x00006100fb027a24 */ /* 0x000fc800078e0206 */
[----:B------:R-:W-:-:S05]  /*0dc0*/  IMAD.WIDE.U32 R4, R251, c[0x0][0x180], R4 ;  /* 0x00006000fb047a25 */ /* 0x000fca00078e0004 */
[----:B------:R-:W-:Y:S02]  /*0dd0*/  IADD3 R28, R5, R2, RZ ;  /* 0x00000002051c7210 */ /* 0x000fe40007ffe0ff */
[----:B------:R-:W-:Y:S02]  /*0de0*/  MOV R27, R4 ;  /* 0x00000004001b7202 */ /* 0x000fe40000000f00 */
.L_x_2:
[----:B------:R-:W-:-:S05]  /*0df0*/  @P0 IADD3 R2, R225, R238, RZ ;  /* 0x000000eee1020210 */ /* 0x000fca0007ffe0ff */
[----:B------:R-:W-:-:S04]  /*0e00*/  @P0 IMAD.WIDE.U32 R4, R2, c[0x0][0x1a0], RZ ;  /* 0x0000680002040a25 */ /* 0x000fc800078e00ff */
[----:B------:R-:W-:Y:S01]  /*0e10*/  @P0 IMAD R24, R2, c[0x0][0x1a4], R5 ;  /* 0x0000690002180a24 */ /* 0x000fe200078e0205 */
[----:B------:R-:W-:Y:S01]  /*0e20*/  @P0 MOV R22, R4 ;  /* 0x0000000400160202 */ /* 0x000fe20000000f00 */
        /* <DEDUP_REMOVED lines=11> */
.L_x_3:
[----:B------:R-:W-:Y:S01]  /*0ee0*/  IABS R11, c[0x0][0x1c8] ;  /* 0x00007200000b7a13 */ /* 0x000fe20000000000 */
[----:B------:R-:W1:Y:S01]  /*0ef0*/  S2R R34, SR_CTAID.Z ;  /* 0x0000000000227919 */ /* 0x000e620000002700 */
[----:B------:R-:W-:Y:S01]  /*0f00*/  IMAD.MOV.U32 R14, RZ, RZ, c[0x0][0x224] ;  /* 0x00008900ff0e7624 */ /* 0x000fe200078e00ff */
[----:B------:R-:W2:Y:S01]  /*0f10*/  LDC.U8 R17, c[0x0][0x328] ;  /* 0x0000ca00ff117b82 */ /* 0x000ea20000000000 */
[----:B------:R-:W3:Y:S01]  /*0f20*/  I2F.RP R4, R11 ;  /* 0x0000000b00047306 */ /* 0x000ee20000209400 */
[C---:B------:R-:W-:Y:S01]  /*0f30*/  @P1 IMAD.WIDE.U32 R6, R0.reuse, c[0x0][0x370], RZ ;  /* 0x0000dc0000061a25 */ /* 0x040fe200078e00ff */
[----:B------:R-:W4:Y:S01]  /*0f40*/  S2R R25, SR_CTAID.X ;  /* 0x0000000000197919 */ /* 0x000f220000002500 */
[----:B------:R-:W-:Y:S02]  /*0f50*/  SHF.R.S32.HI R14, RZ, 0x1f, R14 ;  /* 0x0000001fff0e7819 */ /* 0x000fe4000001140e */
[----:B------:R-:W-:Y:S01]  /*0f60*/  @P1 IMAD R13, R0, c[0x0][0x374], R7 ;  /* 0x0000dd00000d1a24 */ /* 0x000fe200078e0207 */
[----:B------:R-:W-:Y:S01]  /*0f70*/  @P1 MOV R12, R6 ;  /* 0x00000006000c1202 */ /* 0x000fe20000000f00 */
[----:B------:R-:W-:Y:S01]  /*0f80*/  @!P1 IMAD.WIDE.U32 R6, R251, c[0x0][0x368], RZ ;  /* 0x0000da00fb069a25 */ /* 0x000fe200078e00ff */
[----:B------:R-:W5:Y:S03]  /*0f90*/  LDC.U8 R29, c[0x0][0x3d0] ;  /* 0x0000f400ff1d7b82 */ /* 0x000f660000000000 */
[----:B------:R-:W-:-:S02]  /*0fa0*/  IMAD.MOV.U32 R245, RZ, RZ, c[0x0][0x22c] ;  /* 0x00008b00fff57624 */ /* 0x000fc400078e00ff */
[----:B------:R-:W-:Y:S02]  /*0fb0*/  @!P1 IMAD.MOV.U32 R12, RZ, RZ, R6 ;  /* 0x000000ffff0c9224 */ /* 0x000fe400078e0006 */
[----:B------:R-:W-:Y:S01]  /*0fc0*/  IMAD.WIDE R20, R245, c[0x0][0x1c0], RZ ;  /* 0x00007000f5147a25 */ /* 0x000fe200078e02ff */
[----:B---3--:R-:W3:Y:S03]  /*0fd0*/  MUFU.RCP R4, R4 ;  /* 0x0000000400047308 */ /* 0x008ee60000001000 */
[----:B------:R-:W-:Y:S01]  /*0fe0*/  IMAD.SHL.U32 R6, R251, 0x80, RZ ;  /* 0x00000080fb067824 */ /* 0x000fe200078e00ff */
[----:B-1----:R-:W-:Y:S02]  /*0ff0*/  IABS R8, R34 ;  /* 0x0000002200087213 */ /* 0x002fe40000000000 */
[----:B------:R-:W-:Y:S02]  /*1000*/  LOP3.LUT R9, R34, c[0x0][0x1c8], RZ, 0x3c, !PT ;  /* 0x0000720022097a12 */ /* 0x000fe400078e3cff */
[----:B--2---:R-:W-:-:S02]  /*1010*/  ISETP.NE.AND P3, PT, R17, RZ, PT ;  /* 0x000000ff1100720c */ /* 0x004fc40003f65270 */
[----:B------:R-:W-:Y:S02]  /*1020*/  ISETP.GE.AND P4, PT, R9, RZ, PT ;  /* 0x000000ff0900720c */ /* 0x000fe40003f86270 */
[----:B------:R-:W-:Y:S02]  /*1030*/  SHF.L.U64.HI R9, R251, 0x7, R30 ;  /* 0x00000007fb097819 */ /* 0x000fe4000001021e */
[----:B------:R-:W-:Y:S02]  /*1040*/  SHF.R.S32.HI R32, RZ, 0x1f, R34 ;  /* 0x0000001fff207819 */ /* 0x000fe40000011422 */
[----:B---3--:R-:W-:Y:S02]  /*1050*/  IADD3 R4, R4, 0xffffffe, RZ ;  /* 0x0ffffffe04047810 */ /* 0x008fe40007ffe0ff */
[----:B------:R-:W-:Y:S02]  /*1060*/  SEL R9, R9, RZ, P2 ;  /* 0x000000ff09097207 */ /* 0x000fe40001000000 */
[----:B------:R-:W1:Y:S02]  /*1070*/  F2I.FTZ.U32.TRUNC.NTZ R5, R4 ;  /* 0x0000000400057305 */ /* 0x000e64000021f000 */
[----:B-1----:R-:W-:Y:S01]  /*1080*/  IADD3 R2, RZ, -R5, RZ ;  /* 0x80000005ff027210 */ /* 0x002fe20007ffe0ff */
[----:B------:R-:W-:-:S04]  /*1090*/  IMAD.MOV.U32 R4, RZ, RZ, RZ ;  /* 0x000000ffff047224 */ /* 0x000fc800078e00ff */
[----:B------:R-:W-:-:S04]  /*10a0*/  IMAD R2, R2, R11, RZ ;  /* 0x0000000b02027224 */ /* 0x000fc800078e02ff */
[----:B------:R-:W-:-:S04]  /*10b0*/  IMAD.HI.U32 R2, R5, R2, R4 ;  /* 0x0000000205027227 */ /* 0x000fc800078e0004 */
[----:B------:R-:W-:Y:S02]  /*10c0*/  @!P1 IMAD R5, R30, c[0x0][0x368], RZ ;  /* 0x0000da001e059a24 */ /* 0x000fe400078e02ff */
[----:B------:R-:W-:-:S04]  /*10d0*/  IMAD.HI.U32 R2, R2, R8, RZ ;  /* 0x0000000802027227 */ /* 0x000fc800078e00ff */
[----:B------:R-:W-:Y:S01]  /*10e0*/  @!P1 IMAD R5, R251, c[0x0][0x36c], R5 ;  /* 0x0000db00fb059a24 */ /* 0x000fe200078e0205 */
[----:B------:R-:W-:-:S04]  /*10f0*/  IADD3 R4, -R2, RZ, RZ ;  /* 0x000000ff02047210 */ /* 0x000fc80007ffe1ff */
[----:B------:R-:W-:Y:S01]  /*1100*/  @!P1 IADD3 R13, R7, R5, RZ ;  /* 0x00000005070d9210 */ /* 0x000fe20007ffe0ff */
[----:B------:R-:W-:Y:S02]  /*1110*/  IMAD R4, R11, R4, R8 ;  /* 0x000000040b047224 */ /* 0x000fe400078e0208 */
[----:B------:R-:W-:Y:S02]  /*1120*/  IMAD R8, R14, R251, RZ ;  /* 0x000000fb0e087224 */ /* 0x000fe400078e02ff */
[----:B------:R-:W-:Y:S01]  /*1130*/  IMAD.WIDE.U32 R14, R251, c[0x0][0x224], RZ ;  /* 0x00008900fb0e7a25 */ /* 0x000fe200078e00ff */
[----:B------:R-:W-:-:S03]  /*1140*/  ISETP.GT.U32.AND P5, PT, R11, R4, PT ;  /* 0x000000040b00720c */ /* 0x000fc60003fa4070 */
[----:B------:R-:W-:Y:S02]  /*1150*/  IMAD R5, R30, c[0x0][0x224], R8 ;  /* 0x000089001e057a24 */ /* 0x000fe400078e0208 */
[----:B------:R-:W-:-:S03]  /*1160*/  IMAD R8, R21, R14, RZ ;  /* 0x0000000e15087224 */ /* 0x000fc600078e02ff */
[----:B------:R-:W-:Y:S01]  /*1170*/  IADD3 R5, R15, R5, RZ ;  /* 0x000000050f057210 */ /* 0x000fe20007ffe0ff */
[----:B------:R-:W-:-:S04]  /*1180*/  IMAD.WIDE.U32 R14, R20, R14, RZ ;  /* 0x0000000e140e7225 */ /* 0x000fc800078e00ff */
[----:B------:R-:W-:Y:S01]  /*1190*/  @!P5 IADD3 R4, R4, -R11, RZ ;  /* 0x8000000b0404d210 */ /* 0x000fe20007ffe0ff */
[----:B------:R-:W-:Y:S01]  /*11a0*/  IMAD R8, R20, R5, R8 ;  /* 0x0000000514087224 */ /* 0x000fe200078e0208 */
[----:B------:R-:W-:Y:S01]  /*11b0*/  SEL R5, R6, RZ, P2 ;  /* 0x000000ff06057207 */ /* 0x000fe20001000000 */
[-C--:B------:R-:W-:Y:S01]  /*11c0*/  IMAD.WIDE.U32 R6, R20, R0.reuse, RZ ;  /* 0x0000000014067225 */ /* 0x080fe200078e00ff */
[----:B------:R-:W-:Y:S02]  /*11d0*/  ISETP.GE.U32.AND P6, PT, R4, R11, PT ;  /* 0x0000000b0400720c */ /* 0x000fe40003fc6070 */
[----:B------:R-:W-:Y:S01]  /*11e0*/  IADD3 R5, P2, R10, R5, RZ ;  /* 0x000000050a057210 */ /* 0x000fe20007f5e0ff */
[C---:B------:R-:W-:Y:S01]  /*11f0*/  IMAD R11, R21.reuse, R0, RZ ;  /* 0x00000000150b7224 */ /* 0x040fe200078e02ff */
[----:B------:R-:W-:Y:S02]  /*1200*/  @!P5 IADD3 R2, R2, 0x1, RZ ;  /* 0x000000010202d810 */ /* 0x000fe40007ffe0ff */
[----:B------:R-:W-:Y:S01]  /*1210*/  ISETP.NE.AND P5, PT, RZ, c[0x0][0x1c8], PT ;  /* 0x00007200ff007a0c */ /* 0x000fe20003fa5270 */
[----:B------:R-:W-:Y:S01]  /*1220*/  IMAD.X R4, R16, 0x1, R9, P2 ;  /* 0x0000000110047824 */ /* 0x000fe200010e0609 */
[----:B------:R-:W-:Y:S01]  /*1230*/  SEL R18, R14, R6, !P1 ;  /* 0x000000060e127207 */ /* 0x000fe20004800000 */
[-C--:B------:R-:W-:Y:S01]  /*1240*/  IMAD R17, R21, R5.reuse, RZ ;  /* 0x0000000515117224 */ /* 0x080fe200078e02ff */
[----:B------:R-:W-:Y:S01]  /*1250*/  IADD3 R15, R15, R8, RZ ;  /* 0x000000080f0f7210 */ /* 0x000fe20007ffe0ff */
[----:B------:R-:W-:Y:S01]  /*1260*/  IMAD.WIDE.U32 R8, R20, R5, RZ ;  /* 0x0000000514087225 */ /* 0x000fe200078e00ff */
[----:B-----5:R-:W-:-:S02]  /*1270*/  ISETP.NE.AND P2, PT, R29, RZ, PT ;  /* 0x000000ff1d00720c */ /* 0x020fc40003f45270 */
[----:B------:R-:W-:Y:S01]  /*1280*/  @P6 IADD3 R2, R2, 0x1, RZ ;  /* 0x0000000102026810 */ /* 0x000fe20007ffe0ff */
[----:B------:R-:W-:Y:S01]  /*1290*/  IMAD R6, R20, R4, R17 ;  /* 0x0000000414067224 */ /* 0x000fe200078e0211 */
[----:B------:R-:W-:Y:S01]  /*12a0*/  @P1 IADD3 R15, R7, R11, RZ ;  /* 0x0000000b070f1210 */ /* 0x000fe20007ffe0ff */
[----:B------:R-:W-:Y:S02]  /*12b0*/  @P3 IMAD R4, R251, c[0x0][0x214], RZ ;  /* 0x00008500fb043a24 */ /* 0x000fe400078e02ff */
[----:B------:R-:W-:Y:S01]  /*12c0*/  IMAD.MOV.U32 R14, RZ, RZ, R2 ;  /* 0x000000ffff0e7224 */ /* 0x000fe200078e0002 */
[----:B------:R-:W-:Y:S01]  /*12d0*/  IADD3 R11, R9, R6, RZ ;  /* 0x00000006090b7210 */ /* 0x000fe20007ffe0ff */
[C---:B----4-:R-:W-:Y:S01]  /*12e0*/  IMAD.WIDE.U32 R20, R25.reuse, c[0x0][0x3d8], RZ ;  /* 0x0000f60019147a25 */ /* 0x050fe200078e00ff */
[----:B------:R-:W-:Y:S02]  /*12f0*/  @P3 SEL R4, R4, R0, !P1 ;  /* 0x0000000004043207 */ /* 0x000fe40004800000 */
[----:B------:R-:W-:Y:S01]  /*1300*/  @!P4 IADD3 R14, -R14, RZ, RZ ;  /* 0x000000ff0e0ec210 */ /* 0x000fe20007ffe1ff */
[----:B------:R-:W-:Y:S01]  /*1310*/  IMAD R5, R25, c[0x0][0x3dc], R21 ;  /* 0x0000f70019057a24 */ /* 0x000fe200078e0215 */
[----:B------:R-:W-:Y:S01]  /*1320*/  @!P5 LOP3.LUT R14, RZ, c[0x0][0x1c8], RZ, 0x33, !PT ;  /* 0x00007200ff0eda12 */ /* 0x000fe200078e33ff */
[----:B------:R-:W-:Y:S01]  /*1330*/  IMAD R29, R34, c[0x0][0x22c], RZ ;  /* 0x00008b00221d7a24 */ /* 0x000fe200078e02ff */
[----:B------:R-:W-:Y:S01]  /*1340*/  SEL R21, R20, RZ, P2 ;  /* 0x000000ff14157207 */ /* 0x000fe20001000000 */
[----:B------:R-:W-:Y:S01]  /*1350*/  @!P3 IMAD R7, R251, c[0x0][0x1c0], R34 ;  /* 0x00007000fb07ba24 */ /* 0x000fe200078e0222 */
[----:B------:R-:W-:Y:S01]  /*1360*/  SHF.R.S32.HI R20, RZ, 0x1f, R233 ;  /* 0x0000001fff147819 */ /* 0x000fe200000114e9 */
[----:B------:R-:W-:Y:S01]  /*1370*/  @P3 IMAD R2, R34, c[0x0][0x234], R4 ;  /* 0x00008d0022023a24 */ /* 0x000fe200078e0204 */
[----:B------:R-:W-:Y:S01]  /*1380*/  SHF.R.S32.HI R31, RZ, 0x1f, R29 ;  /* 0x0000001fff1f7819 */ /* 0x000fe2000001141d */
[----:B------:R-:W-:Y:S01]  /*1390*/  @!P3 IMAD R2, R7, c[0x0][0x214], RZ ;  /* 0x000085000702ba24 */ /* 0x000fe200078e02ff */
[----:B------:R-:W-:-:S02]  /*13a0*/  SEL R17, R5, RZ, P2 ;  /* 0x000000ff05117207 */ /* 0x000fc40001000000 */
[----:B------:R-:W-:Y:S01]  /*13b0*/  SHF.R.S32.HI R25, RZ, 0x1f, R14 ;  /* 0x0000001fff197819 */ /* 0x000fe2000001140e */
[----:B------:R-:W-:Y:S05]  /*13c0*/  @!P3 BRA `(.L_x_4) ;  /* 0x000000700000b947 */ /* 0x000fea0003800000 */
[C---:B------:R-:W-:Y:S01]  /*13d0*/  @!P1 IMAD R0, R251.reuse, c[0x0][0x224], RZ ;  /* 0x00008900fb009a24 */ /* 0x040fe200078e02ff */
[----:B------:R-:W-:Y:S02]  /*13e0*/  MOV R5, 0x80 ;  /* 0x0000008000057802 */ /* 0x000fe40000000f00 */
[----:B------:R-:W-:Y:S02]  /*13f0*/  MOV R4, c[0x0][0x210] ;  /* 0x0000840000047a02 */ /* 0x000fe40000000f00 */
[----:B------:R-:W-:-:S03]  /*1400*/  LEA R0, R251, R0, 0x7 ;  /* 0x00000000fb007211 */ /* 0x000fc600078e38ff */
[----:B------:R-:W-:-:S04]  /*1410*/  IMAD R4, R5, R4, c[0x0][0x234] ;  /* 0x00008d0005047624 */ /* 0x000fc800078e0204 */
[----:B------:R-:W-:Y:S01]  /*1420*/  IMAD R0, R4, R34, R0 ;  /* 0x0000002204007224 */ /* 0x000fe200078e0200 */
[----:B------:R-:W-:Y:S05]  /*1430*/  BRA `(.L_x_5) ;  /* 0x0000002000007947 */ /* 0x000fea0003800000 */
.L_x_4:
[----:B------:R-:W-:-:S04]  /*1440*/  IMAD R0, R251, c[0x0][0x1c0], R34 ;  /* 0x00007000fb007a24 */ /* 0x000fc800078e0222 */
[----:B------:R-:W-:Y:S02]  /*1450*/  IMAD R0, R0, c[0x0][0x224], RZ ;  /* 0x0000890000007a24 */ /* 0x000fe400078e02ff */
.L_x_5:
[----:B------:R-:W2:Y:S01]  /*1460*/  LDL R37, [R1+0x4] ;  /* 0x0000040001257983 */ /* 0x000ea20000100800 */
[----:B------:R-:W-:Y:S01]  /*1470*/  IMAD R245, R245, c[0x0][0x1c0], RZ ;  /* 0x00007000f5f57a24 */ /* 0x000fe200078e02ff */
[----:B------:R-:W-:Y:S01]  /*1480*/  IADD3 R4, P1, R206, R12, RZ ;  /* 0x0000000cce047210 */ /* 0x000fe20007f3e0ff */
[----:B------:R-:W-:Y:S01]  /*1490*/  IMAD.IADD R6, R10, 0x1, R2 ;  /* 0x000000010a067824 */ /* 0x000fe200078e0202 */
[----:B------:R-:W1:Y:S01]  /*14a0*/  S2R R35, SR_TID.X ;  /* 0x0000000000237919 */ /* 0x000e620000002100 */
[----:B------:R-:W-:Y:S01]  /*14b0*/  SHF.R.S32.HI R207, RZ, 0x1f, R206 ;  /* 0x0000001fffcf7819 */ /* 0x000fe200000114ce */
[----:B------:R-:W-:Y:S01]  /*14c0*/  IMAD.SHL.U32 R222, R245, 0x40, RZ ;  /* 0x00000040f5de7824 */ /* 0x000fe200078e00ff */
[----:B------:R-:W-:Y:S01]  /*14d0*/  BSSY B1, `(.L_x_1) ;  /* 0x0000614000017945 */ /* 0x000fe20003800000 */
[----:B------:R-:W3:Y:S01]  /*14e0*/  S2R R36, SR_TID.X ;  /* 0x0000000000247919 */ /* 0x000ee20000002100 */
[----:B------:R-:W-:Y:S02]  /*14f0*/  IMAD.MOV.U32 R33, RZ, RZ, 0x4 ;  /* 0x00000004ff217424 */ /* 0x000fe400078e00ff */
[----:B------:R-:W-:Y:S01]  /*1500*/  IMAD.X R5, R207, 0x1, R13, P1 ;  /* 0x00000001cf057824 */ /* 0x000fe200008e060d */
[----:B------:R-:W-:Y:S01]  /*1510*/  IADD3 R7, P3, P1, R8, R222, R29 ;  /* 0x000000de08077210 */ /* 0x000fe2000797e01d */
[----:B------:R-:W-:Y:S01]  /*1520*/  IMAD.WIDE R8, R6, R33, c[0x0][0x200] ;  /* 0x0000800006087625 */ /* 0x000fe200078e0221 */
[----:B------:R-:W-:-:S02]  /*1530*/  IADD3 R13, R10, R0, RZ ;  /* 0x000000000a0d7210 */ /* 0x000fc40007ffe0ff */
[----:B------:R-:W-:Y:S01]  /*1540*/  SHF.R.S32.HI R0, RZ, 0x1f, R222 ;  /* 0x0000001fff007819 */ /* 0x000fe200000114de */
[----:B------:R-:W-:Y:S01]  /*1550*/  IMAD R2, R16, c[0x0][0x370], RZ ;  /* 0x0000dc0010027a24 */ /* 0x000fe200078e02ff */
[----:B------:R-:W-:Y:S01]  /*1560*/  IADD3 R6, P4, R218, R10, RZ ;  /* 0x0000000ada067210 */ /* 0x000fe20007f9e0ff */
[----:B------:R-:W-:Y:S01]  /*1570*/  IMAD.MOV.U32 R214, RZ, RZ, R9 ;  /* 0x000000ffffd67224 */ /* 0x000fe200078e0009 */
[----:B------:R-:W-:Y:S01]  /*1580*/  SHF.R.S32.HI R29, RZ, 0x1f, R218 ;  /* 0x0000001fff1d7819 */ /* 0x000fe200000114da */
[C---:B------:R-:W-:Y:S01]  /*1590*/  IMAD R2, R10.reuse, c[0x0][0x374], R2 ;  /* 0x0000dd000a027a24 */ /* 0x040fe200078e0202 */
[----:B------:R-:W-:Y:S01]  /*15a0*/  IADD3.X R9, R11, R0, R31, P3, P1 ;  /* 0x000000000b097210 */ /* 0x000fe20001fe241f */
[----:B------:R-:W-:Y:S01]  /*15b0*/  IMAD.WIDE.U32 R4, R10, c[0x0][0x370], R4 ;  /* 0x0000dc000a047a25 */ /* 0x000fe200078e0004 */
[----:B------:R-:W-:-:S03]  /*15c0*/  IADD3.X R0, R29, R16, RZ, P4, !PT ;  /* 0x000000101d007210 */ /* 0x000fc600027fe4ff */
[----:B------:R-:W-:Y:S01]  /*15d0*/  IMAD.IADD R5, R5, 0x1, R2 ;  /* 0x0000000105057824 */ /* 0x000fe200078e0202 */
[----:B-1----:R-:W-:Y:S01]  /*15e0*/  SHF.R.S32.HI R35, RZ, 0x1f, R35 ;  /* 0x0000001fff237819 */ /* 0x002fe20000011423 */
[----:B------:R-:W-:Y:S01]  /*15f0*/  IMAD R0, R0, c[0x0][0x190], RZ ;  /* 0x0000640000007a24 */ /* 0x000fe200078e02ff */
[----:B------:R-:W-:Y:S01]  /*1600*/  IADD3 R2, -R194, R19, R233 ;  /* 0x00000013c2027210 */ /* 0x000fe20007ffe1e9 */
[----:B------:R-:W-:Y:S01]  /*1610*/  IMAD.MOV.U32 R215, RZ, RZ, R8 ;  /* 0x000000ffffd77224 */ /* 0x000fe200078e0008 */
[----:B---3--:R-:W-:Y:S01]  /*1620*/  LEA.HI R35, R35, R36, RZ, 0x5 ;  /* 0x0000002423237211 */ /* 0x008fe200078f28ff */
[----:B------:R-:W-:Y:S01]  /*1630*/  IMAD R12, R6, c[0x0][0x194], R0 ;  /* 0x00006500060c7a24 */ /* 0x000fe200078e0200 */
[----:B------:R-:W-:Y:S01]  /*1640*/  IADD3 R2, R2, -c[0x0][0x2e8], RZ ;  /* 0x8000ba0002027a10 */ /* 0x000fe20007ffe0ff */
[----:B------:R-:W-:Y:S01]  /*1650*/  IMAD R11, R32, c[0x0][0x378], RZ ;  /* 0x0000de00200b7a24 */ /* 0x000fe200078e02ff */
[----:B------:R-:W-:Y:S01]  /*1660*/  SHF.R.S32.HI R35, RZ, 0x5, R35 ;  /* 0x00000005ff237819 */ /* 0x000fe20000011423 */
[----:B------:R-:W-:Y:S01]  /*1670*/  IMAD.WIDE.U32 R4, R34, c[0x0][0x378], R4 ;  /* 0x0000de0022047a25 */ /* 0x000fe200078e0004 */
[----:B------:R-:W-:-:S02]  /*1680*/  IADD3 R8, P3, P1, R21, R7, R18 ;  /* 0x0000000715087210 */ /* 0x000fc4000797e012 */
[----:B------:R-:W-:Y:S01]  /*1690*/  SHF.R.S32.HI R10, RZ, 0x1f, R2 ;  /* 0x0000001fff0a7819 */ /* 0x000fe20000011402 */
[----:B------:R-:W-:Y:S01]  /*16a0*/  IMAD.WIDE.U32 R6, R6, c[0x0][0x190], R206 ;  /* 0x0000640006067a25 */ /* 0x000fe200078e00ce */
[----:B------:R-:W-:Y:S02]  /*16b0*/  IADD3.X R9, R17, R9, R15, P3, P1 ;  /* 0x0000000911097210 */ /* 0x000fe40001fe240f */
[----:B------:R-:W-:Y:S01]  /*16c0*/  LEA.HI R10, R10, R2, RZ, 0x6 ;  /* 0x000000020a0a7211 */ /* 0x000fe200078f30ff */
[----:B------:R-:W-:Y:S01]  /*16d0*/  IMAD R11, R34, c[0x0][0x37c], R11 ;  /* 0x0000df00220b7a24 */ /* 0x000fe200078e020b */
[----:B------:R-:W-:Y:S01]  /*16e0*/  IADD3 R6, P3, R26, R6, RZ ;  /* 0x000000061a067210 */ /* 0x000fe20007f7e0ff */
[----:B------:R-:W-:Y:S02]  /*16f0*/  IMAD R2, R32, c[0x0][0x1a8], RZ ;  /* 0x00006a0020027a24 */ /* 0x000fe400078e02ff */
[----:B------:R-:W-:Y:S01]  /*1700*/  IMAD.IADD R5, R5, 0x1, R11 ;  /* 0x0000000105057824 */ /* 0x000fe200078e020b */
[----:B------:R-:W-:Y:S01]  /*1710*/  IADD3.X R7, R23, R7, R12, P3, !PT ;  /* 0x0000000717077210 */ /* 0x000fe20001ffe40c */
[----:B------:R-:W-:-:S02]  /*1720*/  IMAD R2, R34, c[0x0][0x1ac], R2 ;  /* 0x00006b0022027a24 */ /* 0x000fc400078e0202 */
[----:B------:R-:W-:-:S04]  /*1730*/  IMAD.WIDE.U32 R4, R218, c[0x0][0x370], R4 ;  /* 0x0000dc00da047a25 */ /* 0x000fc800078e0004 */
[----:B------:R-:W-:Y:S01]  /*1740*/  IMAD.WIDE.U32 R6, R34, c[0x0][0x1a8], R6 ;  /* 0x00006a0022067a25 */ /* 0x000fe200078e0006 */
[----:B------:R-:W-:-:S03]  /*1750*/  LEA R184, P3, R4, c[0x0][0x330], 0x1 ;  /* 0x0000cc0004b87a11 */ /* 0x000fc600078608ff */
[----:B------:R-:W-:Y:S01]  /*1760*/  IMAD.IADD R2, R7, 0x1, R2 ;  /* 0x0000000107027824 */ /* 0x000fe200078e0202 */
[----:B------:R-:W-:-:S04]  /*1770*/  LEA R186, P4, R6, c[0x0][0x160], 0x1 ;  /* 0x0000580006ba7a11 */ /* 0x000fc800078808ff */
[----:B------:R-:W-:Y:S01]  /*1780*/  LEA.HI.X R187, R6, c[0x0][0x164], R2, 0x1, P4 ;  /* 0x0000590006bb7a11 */ /* 0x000fe200020f0c02 */
[----:B--2---:R-:W-:-:S05]  /*1790*/  IMAD R0, R35, R245, R37 ;  /* 0x000000f523007224 */ /* 0x004fca00078e0225 */
[----:B------:R-:W-:-:S04]  /*17a0*/  IADD3 R8, P1, R0, R8, RZ ;  /* 0x0000000800087210 */ /* 0x000fc80007f3e0ff */
[----:B------:R-:W-:Y:S01]  /*17b0*/  LEA.HI.X.SX32 R191, R0, R9, 0x1, P1 ;  /* 0x0000000900bf7211 */ /* 0x000fe200008f0eff */
[----:B------:R-:W-:Y:S01]  /*17c0*/  IMAD R0, R29, c[0x0][0x370], RZ ;  /* 0x0000dc001d007a24 */ /* 0x000fe200078e02ff */
[----:B------:R-:W-:Y:S01]  /*17d0*/  SHF.R.S32.HI R9, RZ, 0x6, R10 ;  /* 0x00000006ff097819 */ /* 0x000fe2000001140a */
[----:B------:R-:W-:Y:S01]  /*17e0*/  IMAD.WIDE R10, R13, R33, c[0x0][0x3c8] ;  /* 0x0000f2000d0a7625 */ /* 0x000fe200078e0221 */
[----:B------:R-:W-:Y:S02]  /*17f0*/  LEA R192, P1, R8, c[0x0][0x350], 0x2 ;  /* 0x0000d40008c07a11 */ /* 0x000fe400078210ff */
[----:B------:R-:W-:Y:S01]  /*1800*/  IMNMX R223, RZ, R9, !PT ;  /* 0x00000009ffdf7217 */ /* 0x000fe20007800200 */
[----:B------:R-:W-:Y:S01]  /*1810*/  IMAD R0, R218, c[0x0][0x374], R0 ;  /* 0x0000dd00da007a24 */ /* 0x000fe200078e0200 */
[----:B------:R-:W-:Y:S01]  /*1820*/  MOV R217, R10 ;  /* 0x0000000a00d97202 */ /* 0x000fe20000000f00 */
[----:B------:R-:W-:Y:S01]  /*1830*/  IMAD.MOV.U32 R216, RZ, RZ, R11 ;  /* 0x000000ffffd87224 */ /* 0x000fe200078e000b */
[----:B------:R-:W-:Y:S01]  /*1840*/  ISETP.GT.AND P5, PT, R182, R223, PT ;  /* 0x000000dfb600720c */ /* 0x000fe20003fa4270 */
[----:B------:R-:W-:Y:S01]  /*1850*/  IMAD.IADD R0, R5, 0x1, R0 ;  /* 0x0000000105007824 */ /* 0x000fe200078e0200 */
[----:B------:R-:W-:-:S02]  /*1860*/  LEA.HI.X R191, R8, c[0x0][0x354], R191, 0x2, P1 ;  /* 0x0000d50008bf7a11 */ /* 0x000fc400008f14bf */
[----:B------:R-:W-:Y:S02]  /*1870*/  IADD3 R182, R182, -0x1, RZ ;  /* 0xffffffffb6b67810 */ /* 0x000fe40007ffe0ff */
[----:B------:R-:W-:-:S07]  /*1880*/  LEA.HI.X R185, R4, c[0x0][0x334], R0, 0x1, P3 ;  /* 0x0000cd0004b97a11 */ /* 0x000fce00018f0c00 */
[----:B------:R-:W-:Y:S05]  /*1890*/  @P5 BRA `(.L_x_6) ;  /* 0x00000a2000005947 */ /* 0x000fea0003800000 */
        /* <DEDUP_REMOVED lines=15> */
.L_x_7:
        /* <DEDUP_REMOVED lines=15> */
.L_x_8:
[----:B------:R-:W-:Y:S01]  /*1a80*/  IMAD R11, R226, -0x80, R194 ;  /* 0xffffff80e20b7824 */ /* 0x000fe200078e02c2 */
[----:B------:R-:W-:Y:S01]  /*1a90*/  ISETP.GE.AND P4, PT, R206, c[0x0][0x220], PT ;  /* 0x00008800ce007a0c */ /* 0x000fe20003f86270 */
[----:B------:R-:W-:Y:S01]  /*1aa0*/  IMAD R0, R20, c[0x0][0x3a0], RZ ;  /* 0x0000e80014007a24 */ /* 0x000fe200078e02ff */
[----:B------:R-:W-:Y:S01]  /*1ab0*/  BSSY B0, `(.L_x_9) ;  /* 0x0000014000007945 */ /* 0x000fe20003800000 */
[----:B------:R-:W-:Y:S01]  /*1ac0*/  IMAD.WIDE.U32 R4, R233, c[0x0][0x3a0], R206 ;  /* 0x0000e800e9047a25 */ /* 0x000fe200078e00ce */
[----:B------:R-:W-:-:S03]  /*1ad0*/  ISETP.GE.OR P3, PT, R218, R11, P4 ;  /* 0x0000000bda00720c */ /* 0x000fc60002766670 */
[----:B------:R-:W-:Y:S01]  /*1ae0*/  IMAD R0, R233, c[0x0][0x3a4], R0 ;  /* 0x0000e900e9007a24 */ /* 0x000fe200078e0200 */
[----:B------:R-:W-:-:S04]  /*1af0*/  IADD3 R4, P0, R2, R4, RZ ;  /* 0x0000000402047210 */ /* 0x000fc80007f1e0ff */
[----:B------:R-:W-:Y:S01]  /*1b00*/  IADD3.X R5, R6, R5, R0, P0, !PT ;  /* 0x0000000506057210 */ /* 0x000fe200007fe400 */
[----:B------:R-:W-:-:S04]  /*1b10*/  IMAD R0, R32, c[0x0][0x3b8], RZ ;  /* 0x0000ee0020007a24 */ /* 0x000fc800078e02ff */
[C---:B------:R-:W-:Y:S02]  /*1b20*/  IMAD R0, R34.reuse, c[0x0][0x3bc], R0 ;  /* 0x0000ef0022007a24 */ /* 0x040fe400078e0200 */
[----:B------:R-:W-:-:S05]  /*1b30*/  IMAD.WIDE.U32 R4, R34, c[0x0][0x3b8], R4 ;  /* 0x0000ee0022047a25 */ /* 0x000fca00078e0004 */
[----:B------:R-:W-:Y:S01]  /*1b40*/  IADD3 R10, R5, R0, RZ ;  /* 0x00000000050a7210 */ /* 0x000fe20007ffe0ff */
[----:B------:R-:W-:Y:S05]  /*1b50*/  @P3 BRA `(.L_x_10) ;  /* 0x0000009000003947 */ /* 0x000fea0003800000 */
[----:B------:R-:W-:Y:S01]  /*1b60*/  MOV R6, R4 ;  /* 0x0000000400067202 */ /* 0x000fe20000000f00 */
[----:B------:R-:W-:Y:S01]  /*1b70*/  IMAD R0, R29, c[0x0][0x3a0], RZ ;  /* 0x0000e8001d007a24 */ /* 0x000fe200078e02ff */
[----:B------:R-:W-:-:S03]  /*1b80*/  MOV R7, R10 ;  /* 0x0000000a00077202 */ /* 0x000fc60000000f00 */
[C---:B------:R-:W-:Y:S02]  /*1b90*/  IMAD R0, R218.reuse, c[0x0][0x3a4], R0 ;  /* 0x0000e900da007a24 */ /* 0x040fe400078e0200 */
[----:B------:R-:W-:-:S05]  /*1ba0*/  IMAD.WIDE.U32 R6, R218, c[0x0][0x3a0], R6 ;  /* 0x0000e800da067a25 */ /* 0x000fca00078e0006 */
[----:B------:R-:W-:Y:S02]  /*1bb0*/  IADD3 R0, R7, R0, RZ ;  /* 0x0000000007007210 */ /* 0x000fe40007ffe0ff */
[----:B------:R-:W-:-:S04]  /*1bc0*/  LEA R8, P0, R6, c[0x0][0x340], 0x1 ;  /* 0x0000d00006087a11 */ /* 0x000fc800078008ff */
[----:B------:R-:W-:-:S05]  /*1bd0*/  LEA.HI.X R9, R6, c[0x0][0x344], R0, 0x1, P0 ;  /* 0x0000d10006097a11 */ /* 0x000fca00000f0c00 */
[----:B------:R1:W-:Y:S04]  /*1be0*/  STG.E.128 [R8.64], RZ ;  /* 0x000000ff08007986 */ /* 0x0003e8000c101d06 */
.L_x_10:
[----:B------:R-:W-:Y:S05]  /*1bf0*/  BSYNC B0 ;  /* 0x0000000000007941 */ /* 0x000fea0003800000 */
.L_x_9:
[----:B------:R-:W-:Y:S01]  /*1c00*/  IADD3 R0, R218, 0x20, RZ ;  /* 0x00000020da007810 */ /* 0x000fe20007ffe0ff */
[----:B------:R-:W-:Y:S03]  /*1c10*/  BSSY B0, `(.L_x_11) ;  /* 0x000000e000007945 */ /* 0x000fe60003800000 */
[----:B------:R-:W-:-:S13]  /*1c20*/  ISETP.GE.OR P2, PT, R0, R11, P4 ;  /* 0x0000000b0000720c */ /* 0x000fda0002746670 */
[----:B------:R-:W-:Y:S05]  /*1c30*/  @P2 BRA `(.L_x_12) ;  /* 0x000000b000002947 */ /* 0x000fea0003800000 */
[----:B------:R-:W-:Y:S01]  /*1c40*/  IADD3 R0, P0, R218, 0x20, RZ ;  /* 0x00000020da007810 */ /* 0x000fe20007f1e0ff */
[----:B------:R-:W-:Y:S01]  /*1c50*/  IMAD.MOV.U32 R6, RZ, RZ, R4 ;  /* 0x000000ffff067224 */ /* 0x000fe200078e0004 */
[----:B------:R-:W-:-:S03]  /*1c60*/  MOV R7, R10 ;  /* 0x0000000a00077202 */ /* 0x000fc60000000f00 */
[----:B------:R-:W-:Y:S02]  /*1c70*/  IMAD.X R2, RZ, RZ, R29, P0 ;  /* 0x000000ffff027224 */ /* 0x000fe400000e061d */
[----:B------:R-:W-:-:S04]  /*1c80*/  IMAD.WIDE.U32 R6, R0, c[0x0][0x3a0], R6 ;  /* 0x0000e80000067a25 */ /* 0x000fc800078e0006 */
[----:B------:R-:W-:Y:S01]  /*1c90*/  IMAD R2, R2, c[0x0][0x3a0], RZ ;  /* 0x0000e80002027a24 */ /* 0x000fe200078e02ff */
[----:B-1----:R-:W-:-:S03]  /*1ca0*/  LEA R8, P0, R6, c[0x0][0x340], 0x1 ;  /* 0x0000d00006087a11 */ /* 0x002fc600078008ff */
[----:B------:R-:W-:-:S05]  /*1cb0*/  IMAD R0, R0, c[0x0][0x3a4], R2 ;  /* 0x0000e90000007a24 */ /* 0x000fca00078e0202 */
[----:B------:R-:W-:-:S04]  /*1cc0*/  IADD3 R0, R7, R0, RZ ;  /* 0x0000000007007210 */ /* 0x000fc80007ffe0ff */
[----:B------:R-:W-:-:S05]  /*1cd0*/  LEA.HI.X R9, R6, c[0x0][0x344], R0, 0x1, P0 ;  /* 0x0000d10006097a11 */ /* 0x000fca00000f0c00 */
[----:B------:R1:W-:Y:S02]  /*1ce0*/  STG.E.128 [R8.64], RZ ;  /* 0x000000ff08007986 */ /* 0x0003e4000c101d06 */
.L_x_12:
[----:B------:R-:W-:Y:S05]  /*1cf0*/  BSYNC B0 ;  /* 0x0000000000007941 */ /* 0x000fea0003800000 */
.L_x_11:
        /* <DEDUP_REMOVED lines=15> */
.L_x_14:
[----:B------:R-:W-:Y:S05]  /*1df0*/  BSYNC B0 ;  /* 0x0000000000007941 */ /* 0x000fea0003800000 */
.L_x_13:
[----:B------:R-:W-:Y:S01]  /*1e00*/  IADD3 R0, R218, 0x60, RZ ;  /* 0x00000060da007810 */ /* 0x000fe20007ffe0ff */
[----:B------:R-:W-:Y:S03]  /*1e10*/  BSSY B0, `(.L_x_15) ;  /* 0x000000d000007945 */ /* 0x000fe60003800000 */
[----:B------:R-:W-:-:S13]  /*1e20*/  ISETP.GE.OR P0, PT, R0, R11, P4 ;  /* 0x0000000b0000720c */ /* 0x000fda0002706670 */
[----:B------:R-:W-:Y:S05]  /*1e30*/  @P0 BRA `(.L_x_16) ;  /* 0x000000a000000947 */ /* 0x000fea0003800000 */
[----:B------:R-:W-:Y:S02]  /*1e40*/  IADD3 R0, P4, R218, 0x60, RZ ;  /* 0x00000060da007810 */ /* 0x000fe40007f9e0ff */
[----:B------:R-:W-:Y:S02]  /*1e50*/  MOV R5, R10 ;  /* 0x0000000a00057202 */ /* 0x000fe40000000f00 */
[----:B------:R-:W-:-:S03]  /*1e60*/  IADD3.X R2, RZ, R29, RZ, P4, !PT ;  /* 0x0000001dff027210 */ /* 0x000fc600027fe4ff */
[----:B------:R-:W-:-:S04]  /*1e70*/  IMAD.WIDE.U32 R6, R0, c[0x0][0x3a0], R4 ;  /* 0x0000e80000067a25 */ /* 0x000fc800078e0004 */
[----:B------:R-:W-:Y:S01]  /*1e80*/  IMAD R2, R2, c[0x0][0x3a0], RZ ;  /* 0x0000e80002027a24 */ /* 0x000fe200078e02ff */
[----:B------:R-:W-:-:S03]  /*1e90*/  LEA R4, P4, R6, c[0x0][0x340], 0x1 ;  /* 0x0000d00006047a11 */ /* 0x000fc600078808ff */
[----:B------:R-:W-:-:S05]  /*1ea0*/  IMAD R0, R0, c[0x0][0x3a4], R2 ;  /* 0x0000e90000007a24 */ /* 0x000fca00078e0202 */
[----:B------:R-:W-:-:S04]  /*1eb0*/  IADD3 R0, R7, R0, RZ ;  /* 0x0000000007007210 */ /* 0x000fc80007ffe0ff */
[----:B------:R-:W-:-:S05]  /*1ec0*/  LEA.HI.X R5, R6, c[0x0][0x344], R0, 0x1, P4 ;  /* 0x0000d10006057a11 */ /* 0x000fca00020f0c00 */
[----:B------:R2:W-:Y:S02]  /*1ed0*/  STG.E.128 [R4.64], RZ ;  /* 0x000000ff04007986 */ /* 0x0005e4000c101d06 */
.L_x_16:
[----:B------:R-:W-:Y:S05]  /*1ee0*/  BSYNC B0 ;  /* 0x0000000000007941 */ /* 0x000fea0003800000 */
.L_x_15:
[C---:B--2---:R-:W-:Y:S01]  /*1ef0*/  IMAD.WIDE.U32 R4, R233.reuse, c[0x0][0x3a8], R206 ;  /* 0x0000ea00e9047a25 */ /* 0x044fe200078e00ce */
[----:B------:R-:W-:Y:S03]  /*1f00*/  BSSY B0, `(.L_x_17) ;  /* 0x0000013000007945 */ /* 0x000fe60003800000 */
[----:B------:R-:W-:Y:S01]  /*1f10*/  IMAD R0, R20, c[0x0][0x3a8], RZ ;  /* 0x0000ea0014007a24 */ /* 0x000fe200078e02ff */
[----:B------:R-:W-:Y:S01]  /*1f20*/  IADD3 R4, P4, R12, R4, RZ ;  /* 0x000000040c047210 */ /* 0x000fe20007f9e0ff */
[----:B------:R-:W-:Y:S02]  /*1f30*/  IMAD R2, R32, c[0x0][0x3c0], RZ ;  /* 0x0000f00020027a24 */ /* 0x000fe400078e02ff */
[----:B------:R-:W-:-:S05]  /*1f40*/  IMAD R0, R233, c[0x0][0x3ac], R0 ;  /* 0x0000eb00e9007a24 */ /* 0x000fca00078e0200 */
[----:B------:R-:W-:Y:S01]  /*1f50*/  IADD3.X R5, R13, R5, R0, P4, !PT ;  /* 0x000000050d057210 */ /* 0x000fe200027fe400 */
[----:B------:R-:W-:-:S04]  /*1f60*/  IMAD R0, R34, c[0x0][0x3c4], R2 ;  /* 0x0000f10022007a24 */ /* 0x000fc800078e0202 */
        /* <DEDUP_REMOVED lines=9> */
[----:B-1----:R-:W-:-:S04]  /*2000*/  LEA R8, P3, R6, c[0x0][0x348], 0x1 ;  /* 0x0000d20006087a11 */ /* 0x002fc800078608ff */
[----:B------:R-:W-:-:S05]  /*2010*/  LEA.HI.X R9, R6, c[0x0][0x34c], R0, 0x1, P3 ;  /* 0x0000d30006097a11 */ /* 0x000fca00018f0c00 */
[----:B------:R1:W-:Y:S04]  /*2020*/  STG.E.128 [R8.64], RZ ;  /* 0x000000ff08007986 */ /* 0x0003e8000c101d06 */
.L_x_18:
[----:B------:R-:W-:Y:S05]  /*2030*/  BSYNC B0 ;  /* 0x0000000000007941 */ /* 0x000fea0003800000 */
.L_x_17:
[----:B------:R-:W-:Y:S01]  /*2040*/  BSSY B0, `(.L_x_19) ;  /* 0x000000d000007945 */ /* 0x000fe20003800000 */
        /* <DEDUP_REMOVED lines=12> */
.L_x_20:
[----:B------:R-:W-:Y:S05]  /*2110*/  BSYNC B0 ;  /* 0x0000000000007941 */ /* 0x000fea0003800000 */
.L_x_19:
        /* <DEDUP_REMOVED lines=13> */
.L_x_22:
[----:B------:R-:W-:Y:S05]  /*21f0*/  BSYNC B0 ;  /* 0x0000000000007941 */ /* 0x000fea0003800000 */
.L_x_21:
        /* <DEDUP_REMOVED lines=10> */
[----:B------:R2:W-:Y:S01]  /*22a0*/  STG.E.128 [R4.64], RZ ;  /* 0x000000ff04007986 */ /* 0x0005e2000c101d06 */
[----:B------:R-:W-:Y:S05]  /*22b0*/  BRA `(.L_x_23) ;  /* 0x0000535000007947 */ /* 0x000fea0003800000 */
.L_x_6:
[----:B------:R-:W-:Y:S01]  /*22c0*/  @P2 BAR.SYNC.DEFER_BLOCKING 0x0 ;  /* 0x0000000000002b1d */ /* 0x000fe20000010000 */
[----:B------:R-:W-:Y:S01]  /*22d0*/  IMAD R11, R226, -0x80, R194 ;  /* 0xffffff80e20b7824 */ /* 0x000fe200078e02c2 */
[----:B------:R-:W-:Y:S01]  /*22e0*/  LEA.HI R2, R182, R182, RZ, 0x1 ;  /* 0x000000b6b6027211 */ /* 0x000fe200078f08ff */
[----:B------:R-:W-:-:S03]  /*22f0*/  IMAD.WIDE.U32 R4, R233, c[0x0][0x1a0], R206 ;  /* 0x00006800e9047a25 */ /* 0x000fc600078e00ce */
[----:B------:R-:W-:Y:S01]  /*2300*/  ISETP.GE.AND P3, PT, R218, R11, PT ;  /* 0x0000000bda00720c */ /* 0x000fe20003f66270 */
[----:B------:R-:W-:Y:S01]  /*2310*/  IMAD R0, R20, c[0x0][0x1a0], RZ ;  /* 0x0000680014007a24 */ /* 0x000fe200078e02ff */
[----:B------:R-:W-:Y:S01]  /*2320*/  IADD3 R4, P0, R22, R4, RZ ;  /* 0x0000000416047210 */ /* 0x000fe20007f1e0ff */
[----:B------:R-:W-:Y:S01]  /*2330*/  BSSY B0, `(.L_x_24) ;  /* 0x000001c000007945 */ /* 0x000fe20003800000 */
[----:B------:R-:W-:Y:S01]  /*2340*/  LOP3.LUT R2, R2, 0xfffffffe, RZ, 0xc0, !PT ;  /* 0xfffffffe02027812 */ /* 0x000fe200078ec0ff */
[----:B------:R-:W-:Y:S01]  /*2350*/  IMAD R0, R233, c[0x0][0x1a4], R0 ;  /* 0x00006900e9007a24 */ /* 0x000fe200078e0200 */
[----:B------:R-:W-:Y:S02]  /*2360*/  P2R R12, PR, RZ, 0x8 ;  /* 0x00000008ff0c7803 */ /* 0x000fe40000000000 */
[----:B------:R-:W-:Y:S02]  /*2370*/  IADD3 R2, R182, -R2, RZ ;  /* 0x80000002b6027210 */ /* 0x000fe40007ffe0ff */
[----:B------:R-:W-:Y:S01]  /*2380*/  IADD3.X R5, R24, R5, R0, P0, !PT ;  /* 0x0000000518057210 */ /* 0x000fe200007fe400 */
[----:B------:R-:W-:Y:S01]  /*2390*/  IMAD R0, R25, c[0x0][0x1b8], RZ ;  /* 0x00006e0019007a24 */ /* 0x000fe200078e02ff */
[----:B------:R-:W-:-:S03]  /*23a0*/  ISETP.NE.AND P1, PT, R2, 0x1, PT ;  /* 0x000000010200780c */ /* 0x000fc60003f25270 */
[C---:B------:R-:W-:Y:S02]  /*23b0*/  IMAD R0, R14.reuse, c[0x0][0x1bc], R0 ;  /* 0x00006f000e007a24 */ /* 0x040fe400078e0200 */
[----:B------:R-:W-:Y:S01]  /*23c0*/  IMAD.WIDE.U32 R4, R14, c[0x0][0x1b8], R4 ;  /* 0x00006e000e047a25 */ /* 0x000fe200078e0004 */
[----:B------:R1:W-:Y:S04]  /*23d0*/  @P3 STS.128 [R193+0xa000], RZ ;  /* 0x00a000ffc1003388 */ /* 0x0003e80000000c00 */
[----:B------:R-:W-:Y:S01]  /*23e0*/  IADD3 R10, R5, R0, RZ ;  /* 0x00000000050a7210 */ /* 0x000fe20007ffe0ff */
[----:B------:R-:W-:Y:S05]  /*23f0*/  @P3 BRA `(.L_x_25) ;  /* 0x000000f000003947 */ /* 0x000fea0003800000 */
[----:B------:R-:W-:-:S13]  /*2400*/  ISETP.GE.AND P0, PT, R206, c[0x0][0x220], PT ;  /* 0x00008800ce007a0c */ /* 0x000fda0003f06270 */
[----:B------:R2:W-:Y:S01]  /*2410*/  @P0 STS.128 [R193+0xa000], RZ ;  /* 0x00a000ffc1000388 */ /* 0x0005e20000000c00 */
        /* <DEDUP_REMOVED lines=9> */
[----:B------:R-:W-:Y:S01]  /*24b0*/  @!PT LDS RZ, [RZ] ;  /* 0x00000000fffff984 */ /* 0x000fe20000000800 */
[----:B------:R-:W-:Y:S01]  /*24c0*/  @!PT LDS RZ, [RZ] ;  /* 0x00000000fffff984 */ /* 0x000fe20000000800 */
[----:B------:R-:W-:Y:S01]  /*24d0*/  @!PT LDS RZ, [RZ] ;  /* 0x00000000fffff984 */ /* 0x000fe20000000800 */
[----:B------:R3:W-:Y:S04]  /*24e0*/  LDGSTS.E.BYPASS.LTC128B.128 [R193+0xa000], [R8.64] ;  /* 0x0a00000008c17fae */ /* 0x0007e8000b901d46 */
.L_x_25:
[----:B------:R-:W-:Y:S05]  /*24f0*/  BSYNC B0 ;  /* 0x0000000000007941 */ /* 0x000fea0003800000 */
.L_x_24:
[----:B------:R-:W-:Y:S01]  /*2500*/  IADD3 R13, R218, 0x20, RZ ;  /* 0x00000020da0d7810 */ /* 0x000fe20007ffe0ff */
[----:B------:R-:W-:Y:S03]  /*2510*/  BSSY B0, `(.L_x_26) ;  /* 0x0000015000007945 */ /* 0x000fe60003800000 */
[----:B------:R-:W-:-:S13]  /*2520*/  ISETP.GE.AND P6, PT, R13, R11, PT ;  /* 0x0000000b0d00720c */ /* 0x000fda0003fc6270 */
[----:B------:R4:W-:Y:S01]  /*2530*/  @P6 STS.128 [R193+0xb000], RZ ;  /* 0x00b000ffc1006388 */ /* 0x0009e20000000c00 */
[----:B------:R-:W-:Y:S05]  /*2540*/  @P6 BRA `(.L_x_27) ;  /* 0x0000011000006947 */ /* 0x000fea0003800000 */
[----:B------:R-:W-:-:S13]  /*2550*/  ISETP.GE.AND P0, PT, R206, c[0x0][0x220], PT ;  /* 0x00008800ce007a0c */ /* 0x000fda0003f06270 */
[----:B------:R1:W-:Y:S01]  /*2560*/  @P0 STS.128 [R193+0xb000], RZ ;  /* 0x00b000ffc1000388 */ /* 0x0003e20000000c00 */
[----:B------:R-:W-:Y:S05]  /*2570*/  @P0 BRA `(.L_x_27) ;  /* 0x000000e000000947 */ /* 0x000fea0003800000 */
[----:B------:R-:W-:Y:S01]  /*2580*/  IADD3 R0, P0, R218, 0x20, RZ ;  /* 0x00000020da007810 */ /* 0x000fe20007f1e0ff */
[----:B------:R-:W-:Y:S01]  /*2590*/  IMAD.MOV.U32 R6, RZ, RZ, R4 ;  /* 0x000000ffff067224 */ /* 0x000fe200078e0004 */
[----:B------:R-:W-:-:S03]  /*25a0*/  MOV R7, R10 ;  /* 0x0000000a00077202 */ /* 0x000fc60000000f00 */
[----:B------:R-:W-:Y:S02]  /*25b0*/  IMAD.X R2, RZ, RZ, R29, P0 ;  /* 0x000000ffff027224 */ /* 0x000fe400000e061d */
[----:B------:R-:W-:-:S04]  /*25c0*/  IMAD.WIDE.U32 R6, R0, c[0x0][0x1a0], R6 ;  /* 0x0000680000067a25 */ /* 0x000fc800078e0006 */
[----:B------:R-:W-:Y:S01]  /*25d0*/  IMAD R2, R2, c[0x0][0x1a0], RZ ;  /* 0x0000680002027a24 */ /* 0x000fe200078e02ff */
[----:B---3--:R-:W-:-:S03]  /*25e0*/  LEA R8, P0, R6, c[0x0][0x170], 0x1 ;  /* 0x00005c0006087a11 */ /* 0x008fc600078008ff */
[----:B------:R-:W-:-:S05]  /*25f0*/  IMAD R0, R0, c[0x0][0x1a4], R2 ;  /* 0x0000690000007a24 */ /* 0x000fca00078e0202 */
[----:B------:R-:W-:-:S04]  /*2600*/  IADD3 R0, R7, R0, RZ ;  /* 0x0000000007007210 */ /* 0x000fc80007ffe0ff */
[----:B------:R-:W-:-:S05]  /*2610*/  LEA.HI.X R9, R6, c[0x0][0x174], R0, 0x1, P0 ;  /* 0x00005d0006097a11 */ /* 0x000fca00000f0c00 */
[----:B------:R-:W-:Y:S01]  /*2620*/  @!PT LDS RZ, [RZ] ;  /* 0x00000000fffff984 */ /* 0x000fe20000000800 */
[----:B------:R-:W-:Y:S01]  /*2630*/  @!PT LDS RZ, [RZ] ;  /* 0x00000000fffff984 */ /* 0x000fe20000000800 */
[----:B------:R-:W-:Y:S01]  /*2640*/  @!PT LDS RZ, [RZ] ;  /* 0x00000000fffff984 */ /* 0x000fe20000000800 */
[----:B------:R3:W-:Y:S02]  /*2650*/  LDGSTS.E.BYPASS.LTC128B.128 [R193+0xb000], [R8.64] ;  /* 0x0b00000008c17fae */ /* 0x0007e4000b901d46 */
.L_x_27:
[----:B------:R-:W-:Y:S05]  /*2660*/  BSYNC B0 ;  /* 0x0000000000007941 */ /* 0x000fea0003800000 */
.L_x_26:
        /* <DEDUP_REMOVED lines=22> */
.L_x_29:
[----:B------:R-:W-:Y:S05]  /*27d0*/  BSYNC B0 ;  /* 0x0000000000007941 */ /* 0x000fea0003800000 */
.L_x_28:
        /* <DEDUP_REMOVED lines=17> */
[----:B------:R-:W-:Y:S01]  /*28f0*/  @!PT LDS RZ, [RZ] ;  /* 0x00000000fffff984 */ /* 0x000fe20000000800 */
[----:B------:R-:W-:Y:S01]  /*2900*/  @!PT LDS RZ, [RZ] ;  /* 0x00000000fffff984 */ /* 0x000fe20000000800 */
[----:B------:R-:W-:Y:S01]  /*2910*/  @!PT LDS RZ, [RZ] ;  /* 0x00000000fffff984 */ /* 0x000fe20000000800 */
[----:B------:R1:W-:Y:S02]  /*2920*/  LDGSTS.E.BYPASS.LTC128B.128 [R193+0xd000], [R4.64] ;  /* 0x0d00000004c17fae */ /* 0x0003e4000b901d46 */
.L_x_31:
[----:B------:R-:W-:Y:S05]  /*2930*/  BSYNC B0 ;  /* 0x0000000000007941 */ /* 0x000fea0003800000 */
.L_x_30:
[----:B------:R-:W-:Y:S01]  /*2940*/  IMAD R0, R182, -0x40, R19 ;  /* 0xffffffc0b6007824 */ /* 0x000fe200078e0213 */
[----:B------:R-:W0:Y:S01]  /*2950*/  LDGDEPBAR ;  /* 0x00000000000079af */ /* 0x000e220000000000 */
[----:B------:R-:W-:Y:S03]  /*2960*/  BSSY B0, `(.L_x_32) ;  /* 0x000000b000007945 */ /* 0x000fe60003800000 */
[----:B------:R-:W-:-:S13]  /*2970*/  ISETP.GE.AND P3, PT, R218, R0, PT ;  /* 0x00000000da00720c */ /* 0x000fda0003f66270 */
[----:B------:R1:W-:Y:S01]  /*2980*/  @P3 STS.128 [R193+0x4000], RZ ;  /* 0x004000ffc1003388 */ /* 0x0003e20000000c00 */
[----:B------:R-:W-:Y:S05]  /*2990*/  @P3 BRA `(.L_x_33) ;  /* 0x0000007000003947 */ /* 0x000fea0003800000 */
[----:B------:R-:W-:-:S13]  /*29a0*/  ISETP.GE.AND P0, PT, R206, c[0x0][0x220], PT ;  /* 0x00008800ce007a0c */ /* 0x000fda0003f06270 */
[----:B------:R1:W-:Y:S01]  /*29b0*/  @P0 STS.128 [R193+0x4000], RZ ;  /* 0x004000ffc1000388 */ /* 0x0003e20000000c00 */
[----:B------:R-:W-:Y:S05]  /*29c0*/  @P0 BRA `(.L_x_33) ;  /* 0x0000004000000947 */ /* 0x000fea0003800000 */
[----:B------:R-:W-:Y:S01]  /*29d0*/  @!PT LDS RZ, [RZ] ;  /* 0x00000000fffff984 */ /* 0x000fe20000000800 */
[----:B------:R-:W-:Y:S01]  /*29e0*/  @!PT LDS RZ, [RZ] ;  /* 0x00000000fffff984 */ /* 0x000fe20000000800 */
[----:B------:R-:W-:Y:S01]  /*29f0*/  @!PT LDS RZ, [RZ] ;  /* 0x00000000fffff984 */ /* 0x000fe20000000800 */
[----:B------:R1:W-:Y:S02]  /*2a00*/  LDGSTS.E.BYPASS.LTC128B.128 [R193+0x4000], [R184.64] ;  /* 0x04000000b8c17fae */ /* 0x0003e4000b901d46 */
.L_x_33:
[----:B------:R-:W-:Y:S05]  /*2a10*/  BSYNC B0 ;  /* 0x0000000000007941 */ /* 0x000fea0003800000 */
.L_x_32:
[----:B------:R-:W-:Y:S01]  /*2a20*/  ISETP.GE.AND P2, PT, R13, R0, PT ;  /* 0x000000000d00720c */ /* 0x000fe20003f46270 */
[----:B------:R-:W-:-:S12]  /*2a30*/  BSSY B0, `(.L_x_34) ;  /* 0x000000e000007945 */ /* 0x000fd80003800000 */
[----:B------:R1:W-:Y:S01]  /*2a40*/  @P2 STS.128 [R193+0x5000], RZ ;  /* 0x005000ffc1002388 */ /* 0x0003e20000000c00 */
[----:B------:R-:W-:Y:S05]  /*2a50*/  @P2 BRA `(.L_x_35) ;  /* 0x000000b000002947 */ /* 0x000fea0003800000 */
[----:B------:R-:W-:-:S13]  /*2a60*/  ISETP.GE.AND P0, PT, R206, c[0x0][0x220], PT ;  /* 0x00008800ce007a0c */ /* 0x000fda0003f06270 */
[----:B------:R1:W-:Y:S01]  /*2a70*/  @P0 STS.128 [R193+0x5000], RZ ;  /* 0x005000ffc1000388 */ /* 0x0003e20000000c00 */
[----:B------:R-:W-:Y:S05]  /*2a80*/  @P0 BRA `(.L_x_35) ;  /* 0x0000008000000947 */ /* 0x000fea0003800000 */
[----:B------:R-:W-:Y:S02]  /*2a90*/  IMAD.MOV.U32 R2, RZ, RZ, c[0x0][0x370] ;  /* 0x0000dc00ff027624 */ /* 0x000fe400078e00ff */
[----:B-1----:R-:W-:-:S03]  /*2aa0*/  IMAD.MOV.U32 R5, RZ, RZ, c[0x0][0x374] ;  /* 0x0000dd00ff057624 */ /* 0x002fc600078e00ff */
[----:B------:R-:W-:-:S04]  /*2ab0*/  LEA R4, P0, R2, R184, 0x6 ;  /* 0x000000b802047211 */ /* 0x000fc800078030ff */
[----:B------:R-:W-:-:S05]  /*2ac0*/  LEA.HI.X R5, R2, R185, R5, 0x6, P0 ;  /* 0x000000b902057211 */ /* 0x000fca00000f3405 */
[----:B------:R-:W-:Y:S01]  /*2ad0*/  @!PT LDS RZ, [RZ] ;  /* 0x00000000fffff984 */ /* 0x000fe20000000800 */
[----:B------:R-:W-:Y:S01]  /*2ae0*/  @!PT LDS RZ, [RZ] ;  /* 0x00000000fffff984 */ /* 0x000fe20000000800 */
[----:B------:R-:W-:Y:S01]  /*2af0*/  @!PT LDS RZ, [RZ] ;  /* 0x00000000fffff984 */ /* 0x000fe20000000800 */
[----:B------:R1:W-:Y:S04]  /*2b00*/  LDGSTS.E.BYPASS.LTC128B.128 [R193+0x5000], [R4.64] ;  /* 0x0500000004c17fae */ /* 0x0003e8000b901d46 */
.L_x_35:
[----:B------:R-:W-:Y:S05]  /*2b10*/  BSYNC B0 ;  /* 0x0000000000007941 */ /* 0x000fea0003800000 */
.L_x_34:
[----:B------:R-:W-:Y:S01]  /*2b20*/  IADD3 R2, R252, 0x1000, RZ ;  /* 0x00001000fc027810 */ /* 0x000fe20007ffe0ff */
[----:B------:R-:W-:Y:S03]  /*2b30*/  BSSY B0, `(.L_x_36) ;  /* 0x0000012000007945 */ /* 0x000fe60003800000 */
[----:B------:R-:W-:-:S05]  /*2b40*/  SEL R2, R2, R252, !P1 ;  /* 0x000000fc02027207 */ /* 0x000fca0004800000 */
[----:B------:R-:W-:-:S05]  /*2b50*/  IMAD.SHL.U32 R181, R2, 0x2, RZ ;  /* 0x0000000202b57824 */ /* 0x000fca00078e00ff */
[----:B------:R1:W-:Y:S04]  /*2b60*/  @P3 STS [R181], RZ ;  /* 0x000000ffb5003388 */ /* 0x0003e80000000800 */
[----:B------:R1:W-:Y:S04]  /*2b70*/  @P3 STS [R181+0x4], RZ ;  /* 0x000004ffb5003388 */ /* 0x0003e80000000800 */
[----:B------:R1:W-:Y:S04]  /*2b80*/  @P3 STS [R181+0x8], RZ ;  /* 0x000008ffb5003388 */ /* 0x0003e80000000800 */
[----:B------:R1:W-:Y:S01]  /*2b90*/  @P3 STS [R181+0xc], RZ ;  /* 0x00000cffb5003388 */ /* 0x0003e20000000800 */
[----:B------:R-:W-:Y:S05]  /*2ba0*/  @P3 BRA `(.L_x_37) ;  /* 0x000000a000003947 */ /* 0x000fea0003800000 */
[----:B------:R-:W-:-:S13]  /*2bb0*/  ISETP.GE.AND P0, PT, R206, c[0x0][0x220], PT ;  /* 0x00008800ce007a0c */ /* 0x000fda0003f06270 */
[----:B------:R1:W-:Y:S04]  /*2bc0*/  @P0 STS [R181], RZ ;  /* 0x000000ffb5000388 */ /* 0x0003e80000000800 */
[----:B------:R1:W-:Y:S04]  /*2bd0*/  @P0 STS [R181+0x4], RZ ;  /* 0x000004ffb5000388 */ /* 0x0003e80000000800 */
[----:B------:R1:W-:Y:S04]  /*2be0*/  @P0 STS [R181+0x8], RZ ;  /* 0x000008ffb5000388 */ /* 0x0003e80000000800 */
[----:B------:R1:W-:Y:S01]  /*2bf0*/  @P0 STS [R181+0xc], RZ ;  /* 0x00000cffb5000388 */ /* 0x0003e20000000800 */
[----:B------:R-:W-:Y:S05]  /*2c00*/  @P0 BRA `(.L_x_37) ;  /* 0x0000004000000947 */ /* 0x000fea0003800000 */
[----:B------:R-:W-:Y:S01]  /*2c10*/  @!PT LDS RZ, [RZ] ;  /* 0x00000000fffff984 */ /* 0x000fe20000000800 */
[----:B------:R-:W-:Y:S01]  /*2c20*/  @!PT LDS RZ, [RZ] ;  /* 0x00000000fffff984 */ /* 0x000fe20000000800 */
[----:B------:R-:W-:Y:S01]  /*2c30*/  @!PT LDS RZ, [RZ] ;  /* 0x00000000fffff984 */ /* 0x000fe20000000800 */
[----:B------:R1:W-:Y:S02]  /*2c40*/  LDGSTS.E.BYPASS.LTC128B.128 [R181], [R186.64] ;  /* 0x00000000bab57fae */ /* 0x0003e4000b901d46 */
.L_x_37:
[----:B------:R-:W-:Y:S05]  /*2c50*/  BSYNC B0 ;  /* 0x0000000000007941 */ /* 0x000fea0003800000 */
.L_x_36:
[----:B------:R1:W-:Y:S01]  /*2c60*/  @P2 STS [R181+0x1000], RZ ;  /* 0x001000ffb5002388 */ /* 0x0003e20000000800 */
[----:B------:R-:W-:Y:S03]  /*2c70*/  BSSY B0, `(.L_x_38) ;  /* 0x0000013000007945 */ /* 0x000fe60003800000 */
[----:B------:R1:W-:Y:S04]  /*2c80*/  @P2 STS [R181+0x1004], RZ ;  /* 0x001004ffb5002388 */ /* 0x0003e80000000800 */
[----:B------:R1:W-:Y:S04]  /*2c90*/  @P2 STS [R181+0x1008], RZ ;  /* 0x001008ffb5002388 */ /* 0x0003e80000000800 */
[----:B------:R1:W-:Y:S01]  /*2ca0*/  @P2 STS [R181+0x100c], RZ ;  /* 0x00100cffb5002388 */ /* 0x0003e20000000800 */
[----:B------:R-:W-:Y:S05]  /*2cb0*/  @P2 BRA `(.L_x_39) ;  /* 0x000000e000002947 */ /* 0x000fea0003800000 */
[----:B------:R-:W-:-:S13]  /*2cc0*/  ISETP.GE.AND P0, PT, R206, c[0x0][0x220], PT ;  /* 0x00008800ce007a0c */ /* 0x000fda0003f06270 */
[----:B------:R1:W-:Y:S04]  /*2cd0*/  @P0 STS [R181+0x1000], RZ ;  /* 0x001000ffb5000388 */ /* 0x0003e80000000800 */
[----:B------:R1:W-:Y:S04]  /*2ce0*/  @P0 STS [R181+0x1004], RZ ;  /* 0x001004ffb5000388 */ /* 0x0003e80000000800 */
[----:B------:R1:W-:Y:S04]  /*2cf0*/  @P0 STS [R181+0x1008], RZ ;  /* 0x001008ffb5000388 */ /* 0x0003e80000000800 */
[----:B------:R1:W-:Y:S01]  /*2d00*/  @P0 STS [R181+0x100c], RZ ;  /* 0x00100cffb5000388 */ /* 0x0003e20000000800 */
        /* <DEDUP_REMOVED lines=9> */
.L_x_39:
[----:B------:R-:W-:Y:S05]  /*2da0*/  BSYNC B0 ;  /* 0x0000000000007941 */ /* 0x000fea0003800000 */
.L_x_38:
[C---:B------:R-:W-:Y:S01]  /*2db0*/  IADD3 R2, R240.reuse, 0x28, RZ ;  /* 0x00000028f0027810 */ /* 0x040fe20007ffe0ff */
[----:B-1----:R-:W-:Y:S01]  /*2dc0*/  IMAD.SHL.U32 R5, R240, 0x4, RZ ;  /* 0x00000004f0057824 */ /* 0x002fe200078e00ff */
[----:B------:R-:W-:Y:S01]  /*2dd0*/  SHF.R.S32.HI R10, RZ, 0x1f, R240 ;  /* 0x0000001fff0a7819 */ /* 0x000fe200000114f0 */
[----:B------:R-:W-:Y:S01]  /*2de0*/  IMAD.MOV.U32 R213, RZ, RZ, 0x7f800000 ;  /* 0x7f800000ffd57424 */ /* 0x000fe200078e00ff */
[----:B------:R-:W-:Y:S02]  /*2df0*/  ISETP.GE.AND P2, PT, R2, R0, PT ;  /* 0x000000000200720c */ /* 0x000fe40003f46270 */
[----:B------:R-:W-:Y:S01]  /*2e00*/  SHF.R.S32.HI R4, RZ, 0x1f, R2 ;  /* 0x0000001fff047819 */ /* 0x000fe20000011402 */
[----:B------:R-:W-:Y:S01]  /*2e10*/  IMAD.MOV.U32 R211, RZ, RZ, 0x7f800000 ;  /* 0x7f800000ffd37424 */ /* 0x000fe200078e00ff */
[----:B---3--:R-:W-:Y:S02]  /*2e20*/  SHF.L.U64.HI R8, R240, 0x2, R10 ;  /* 0x00000002f0087819 */ /* 0x008fe4000001020a */
[----:B------:R-:W-:-:S07]  /*2e30*/  ISETP.NE.AND P3, PT, R12, RZ, PT ;  /* 0x000000ff0c00720c */ /* 0x000fce0003f65270 */
[----:B------:R-:W-:-:S04]  /*2e40*/  @!P2 LEA R6, P0, R2, R215, 0x2 ;  /* 0x000000d70206a211 */ /* 0x000fc800078010ff */
[----:B------:R-:W-:Y:S02]  /*2e50*/  @!P2 LEA.HI.X R7, R2, R214, R4, 0x2, P0 ;  /* 0x000000d60207a211 */ /* 0x000fe400000f1404 */
[----:B------:R-:W-:Y:S02]  /*2e60*/  IADD3 R4, P0, R5, R215, RZ ;  /* 0x000000d705047210 */ /* 0x000fe40007f1e0ff */
[----:B------:R-:W-:Y:S01]  /*2e70*/  IADD3 R2, R240, 0x8, RZ ;  /* 0x00000008f0027810 */ /* 0x000fe20007ffe0ff */
[----:B------:R1:W5:Y:S02]  /*2e80*/  @!P2 LDG.E R211, [R6.64] ;  /* 0x0000000606d3a981 */ /* 0x000364000c1e1900 */
[----:B------:R-:W-:Y:S01]  /*2e90*/  IMAD.X R5, R8, 0x1, R214, P0 ;  /* 0x0000000108057824 */ /* 0x000fe200000e06d6 */
[----:B------:R-:W-:Y:S01]  /*2ea0*/  ISETP.GE.AND P0, PT, R240, R0, PT ;  /* 0x00000000f000720c */ /* 0x000fe20003f06270 */
[----:B------:R-:W-:-:S12]  /*2eb0*/  IMAD.MOV.U32 R212, RZ, RZ, 0x7f800000 ;  /* 0x7f800000ffd47424 */ /* 0x000fd800078e00ff */
[----:B------:R3:W5:Y:S01]  /*2ec0*/  @!P0 LDG.E R213, [R4.64] ;  /* 0x0000000604d58981 */ /* 0x000762000c1e1900 */
[----:B------:R-:W-:Y:S02]  /*2ed0*/  ISETP.GE.AND P0, PT, R2, R0, PT ;  /* 0x000000000200720c */ /* 0x000fe40003f06270 */
[----:B------:R-:W-:Y:S01]  /*2ee0*/  IADD3 R2, R240, 0x20, RZ ;  /* 0x00000020f0027810 */ /* 0x000fe20007ffe0ff */
[----:B------:R-:W-:-:S10]  /*2ef0*/  IMAD.MOV.U32 R210, RZ, RZ, 0x7f800000 ;  /* 0x7f800000ffd27424 */ /* 0x000fd400078e00ff */
[----:B------:R3:W5:Y:S01]  /*2f00*/  @!P0 LDG.E R212, [R4.64+0x20] ;  /* 0x0000200604d48981 */ /* 0x000762000c1e1900 */
[----:B------:R-:W-:Y:S01]  /*2f10*/  ISETP.GE.AND P0, PT, R2, R0, PT ;  /* 0x000000000200720c */ /* 0x000fe20003f06270 */
[----:B------:R-:W-:Y:S02]  /*2f20*/  IMAD R0, R20, c[0x0][0x198], RZ ;  /* 0x0000660014007a24 */ /* 0x000fe400078e02ff */
[----:B------:R1:W-:Y:S02]  /*2f30*/  @P3 STS.128 [R193+0x6000], RZ ;  /* 0x006000ffc1003388 */ /* 0x0003e40000000c00 */
[----:B------:R-:W-:-:S08]  /*2f40*/  IMAD R0, R233, c[0x0][0x19c], R0 ;  /* 0x00006700e9007a24 */ /* 0x000fd000078e0200 */
[----:B------:R3:W5:Y:S01]  /*2f50*/  @!P0 LDG.E R210, [R4.64+0x80] ;  /* 0x0000800604d28981 */ /* 0x000762000c1e1900 */
[----:B------:R-:W-:Y:S01]  /*2f60*/  BSSY B0, `(.L_x_40) ;  /* 0x0000018000007945 */ /* 0x000fe20003800000 */
[----:B---3--:R-:W-:-:S05]  /*2f70*/  IMAD.WIDE.U32 R4, R233, c[0x0][0x198], R206 ;  /* 0x00006600e9047a25 */ /* 0x008fca00078e00ce */
[----:B------:R-:W-:-:S04]  /*2f80*/  IADD3 R4, P0, R27, R4, RZ ;  /* 0x000000041b047210 */ /* 0x000fc80007f1e0ff */
[----:B------:R-:W-:Y:S01]  /*2f90*/  IADD3.X R5, R28, R5, R0, P0, !PT ;  /* 0x000000051c057210 */ /* 0x000fe200007fe400 */
[----:B------:R-:W-:-:S04]  /*2fa0*/  IMAD R0, R25, c[0x0][0x1b0], RZ ;  /* 0x00006c0019007a24 */ /* 0x000fc800078e02ff */
[C---:B------:R-:W-:Y:S02]  /*2fb0*/  IMAD R0, R14.reuse, c[0x0][0x1b4], R0 ;  /* 0x00006d000e007a24 */ /* 0x040fe400078e0200 */
[----:B------:R-:W-:-:S04]  /*2fc0*/  IMAD.WIDE.U32 R4, R14, c[0x0][0x1b0], R4 ;  /* 0x00006c000e047a25 */ /* 0x000fc800078e0004 */
[----:B------:R-:W-:Y:S01]  /*2fd0*/  IMAD.IADD R2, R5, 0x1, R0 ;  /* 0x0000000105027824 */ /* 0x000fe200078e0200 */
[----:B------:R-:W-:Y:S05]  /*2fe0*/  @P3 BRA `(.L_x_41) ;  /* 0x000000f000003947 */ /* 0x000fea0003800000 */
[----:B-1----:R-:W-:-:S13]  /*2ff0*/  ISETP.GE.AND P0, PT, R206, c[0x0][0x220], PT ;  /* 0x00008800ce007a0c */ /* 0x002fda0003f06270 */
        /* <DEDUP_REMOVED lines=14> */
.L_x_41:
[----:B-1----:R-:W-:Y:S05]  /*30e0*/  BSYNC B0 ;  /* 0x0000000000007941 */ /* 0x002fea0003800000 */
.L_x_40:
[----:B------:R1:W-:Y:S01]  /*30f0*/  @P6 STS.128 [R193+0x7000], RZ ;  /* 0x007000ffc1006388 */ /* 0x0003e20000000c00 */
[----:B------:R-:W-:Y:S01]  /*3100*/  BSSY B0, `(.L_x_42) ;  /* 0x0000013000007945 */ /* 0x000fe20003800000 */
[----:B------:R-:W-:Y:S05]  /*3110*/  @P6 BRA `(.L_x_43) ;  /* 0x0000011000006947 */ /* 0x000fea0003800000 */
[----:B------:R-:W-:-:S13]  /*3120*/  ISETP.GE.AND P0, PT, R206, c[0x0][0x220], PT ;  /* 0x00008800ce007a0c */ /* 0x000fda0003f06270 */
[----:B------:R1:W-:Y:S01]  /*3130*/  @P0 STS.128 [R193+0x7000], RZ ;  /* 0x007000ffc1000388 */ /* 0x0003e20000000c00 */
[----:B------:R-:W-:Y:S05]  /*3140*/  @P0 BRA `(.L_x_43) ;  /* 0x000000e000000947 */ /* 0x000fea0003800000 */
[----:B------:R-:W-:Y:S02]  /*3150*/  IADD3 R0, P0, R218, 0x20, RZ ;  /* 0x00000020da007810 */ /* 0x000fe40007f1e0ff */
[----:B------:R-:W-:-:S03]  /*3160*/  MOV R7, R2 ;  /* 0x0000000200077202 */ /* 0x000fc60000000f00 */
[----:B------:R-:W-:-:S04]  /*3170*/  IMAD.X R6, RZ, RZ, R29, P0 ;  /* 0x000000ffff067224 */ /* 0x000fc800000e061d */
[----:B---3--:R-:W-:Y:S02]  /*3180*/  IMAD R8, R6, c[0x0][0x198], RZ ;  /* 0x0000660006087a24 */ /* 0x008fe400078e02ff */
[----:B------:R-:W-:-:S04]  /*3190*/  IMAD.MOV.U32 R6, RZ, RZ, R4 ;  /* 0x000000ffff067224 */ /* 0x000fc800078e0004 */
[----:B------:R-:W-:-:S04]  /*31a0*/  IMAD.WIDE.U32 R6, R0, c[0x0][0x198], R6 ;  /* 0x0000660000067a25 */ /* 0x000fc800078e0006 */
[----:B------:R-:W-:Y:S01]  /*31b0*/  IMAD R0, R0, c[0x0][0x19c], R8 ;  /* 0x0000670000007a24 */ /* 0x000fe200078e0208 */
[----:B------:R-:W-:-:S04]  /*31c0*/  LEA R8, P0, R6, c[0x0][0x168], 0x1 ;  /* 0x00005a0006087a11 */ /* 0x000fc800078008ff */
[----:B------:R-:W-:-:S04]  /*31d0*/  IADD3 R0, R7, R0, RZ ;  /* 0x0000000007007210 */ /* 0x000fc80007ffe0ff */
[----:B------:R-:W-:-:S05]  /*31e0*/  LEA.HI.X R9, R6, c[0x0][0x16c], R0, 0x1, P0 ;  /* 0x00005b0006097a11 */ /* 0x000fca00000f0c00 */
[----:B------:R-:W-:Y:S01]  /*31f0*/  @!PT LDS RZ, [RZ] ;  /* 0x00000000fffff984 */ /* 0x000fe20000000800 */
[----:B------:R-:W-:Y:S01]  /*3200*/  @!PT LDS RZ, [RZ] ;  /* 0x00000000fffff984 */ /* 0x000fe20000000800 */
[----:B------:R-:W-:Y:S01]  /*3210*/  @!PT LDS RZ, [RZ] ;  /* 0x00000000fffff984 */ /* 0x000fe20000000800 */
[----:B------:R3:W-:Y:S02]  /*3220*/  LDGSTS.E.BYPASS.LTC128B.128 [R193+0x7000], [R8.64] ;  /* 0x0700000008c17fae */ /* 0x0007e4000b901d46 */
.L_x_43:
[----:B------:R-:W-:Y:S05]  /*3230*/  BSYNC B0 ;  /* 0x0000000000007941 */ /* 0x000fea0003800000 */
.L_x_42:
        /* <DEDUP_REMOVED lines=20> */
.L_x_45:
[----:B------:R-:W-:Y:S05]  /*3380*/  BSYNC B0 ;  /* 0x0000000000007941 */ /* 0x000fea0003800000 */
.L_x_44:
[----:B------:R1:W-:Y:S01]  /*3390*/  @P4 STS.128 [R193+0x9000], RZ ;  /* 0x009000ffc1004388 */ /* 0x0003e20000000c00 */
[----:B------:R-:W-:Y:S01]  /*33a0*/  BSSY B0, `(.L_x_46) ;  /* 0x0000012000007945 */ /* 0x000fe20003800000 */
[----:B------:R-:W-:Y:S05]  /*33b0*/  @P4 BRA `(.L_x_47) ;  /* 0x0000010000004947 */ /* 0x000fea0003800000 */
[----:B------:R-:W-:-:S13]  /*33c0*/  ISETP.GE.AND P0, PT, R206, c[0x0][0x220], PT ;  /* 0x00008800ce007a0c */ /* 0x000fda0003f06270 */
[----:B------:R1:W-:Y:S01]  /*33d0*/  @P0 STS.128 [R193+0x9000], RZ ;  /* 0x009000ffc1000388 */ /* 0x0003e20000000c00 */
[----:B------:R-:W-:Y:S05]  /*33e0*/  @P0 BRA `(.L_x_47) ;  /* 0x000000d000000947 */ /* 0x000fea0003800000 */
[----:B------:R-:W-:-:S04]  /*33f0*/  IADD3 R0, P0, R218, 0x60, RZ ;  /* 0x00000060da007810 */ /* 0x000fc80007f1e0ff */
[----:B------:R-:W-:-:S05]  /*3400*/  IADD3.X R5, RZ, R29, RZ, P0, !PT ;  /* 0x0000001dff057210 */ /* 0x000fca00007fe4ff */
[----:B------:R-:W-:Y:S01]  /*3410*/  IMAD R6, R5, c[0x0][0x198], RZ ;  /* 0x0000660005067a24 */ /* 0x000fe200078e02ff */
[----:B------:R-:W-:-:S05]  /*3420*/  MOV R5, R2 ;  /* 0x0000000200057202 */ /* 0x000fca0000000f00 */
[----:B---3--:R-:W-:-:S04]  /*3430*/  IMAD.WIDE.U32 R8, R0, c[0x0][0x198], R4 ;  /* 0x0000660000087a25 */ /* 0x008fc800078e0004 */
        /* <DEDUP_REMOVED lines=8> */
.L_x_47:
[----:B------:R-:W-:Y:S05]  /*34c0*/  BSYNC B0 ;  /* 0x0000000000007941 */ /* 0x000fea0003800000 */
.L_x_46:
[----:B------:R-:W0:Y:S01]  /*34d0*/  LDGDEPBAR ;  /* 0x00000000000079af */ /* 0x000e220000000000 */
[C---:B------:R-:W-:Y:S01]  /*34e0*/  IMAD.SHL.U32 R239, R245.reuse, 0x10, RZ ;  /* 0x00000010f5ef7824 */ /* 0x040fe200078e00ff */
[C---:B------:R-:W-:Y:S01]  /*34f0*/  SHF.L.U32 R248, R245.reuse, 0x5, RZ ;  /* 0x00000005f5f87819 */ /* 0x040fe200000006ff */
[----:B------:R-:W-:Y:S01]  /*3500*/  IMAD.SHL.U32 R224, R245, 0x8, RZ ;  /* 0x00000008f5e07824 */ /* 0x000fe200078e00ff */
[----:B------:R-:W1:Y:S01]  /*3510*/  S2R R2, SR_TID.X ;  /* 0x0000000000027919 */ /* 0x000e620000002100 */
[----:B------:R-:W-:Y:S01]  /*3520*/  IMAD.MOV.U32 R178, RZ, RZ, 0x20 ;  /* 0x00000020ffb27424 */ /* 0x000fe200078e00ff */
[----:B------:R-:W-:Y:S01]  /*3530*/  IADD3 R234, R239, 0x20, RZ ;  /* 0x00000020efea7810 */ /* 0x000fe20007ffe0ff */
[----:B------:R-:W-:Y:S01]  /*3540*/  IMAD.MOV.U32 R128, RZ, RZ, 0x40 ;  /* 0x00000040ff807424 */ /* 0x000fe200078e00ff */
[----:B------:R-:W-:Y:S01]  /*3550*/  CS2R R94, SRZ ;  /* 0x00000000005e7805 */ /* 0x000fe2000001ff00 */
[----:B------:R-:W-:Y:S01]  /*3560*/  IMAD.SHL.U32 R170, R180, 0x2, RZ ;  /* 0x00000002b4aa7824 */ /* 0x000fe200078e00ff */
[----:B------:R-:W-:Y:S01]  /*3570*/  CS2R R92, SRZ ;  /* 0x00000000005c7805 */ /* 0x000fe2000001ff00 */
[C---:B------:R-:W-:Y:S01]  /*3580*/  IMAD.IADD R232, R224.reuse, 0x1, R234 ;  /* 0x00000001e0e87824 */ /* 0x040fe200078e02ea */
[----:B------:R-:W-:Y:S01]  /*3590*/  CS2R R98, SRZ ;  /* 0x0000000000627805 */ /* 0x000fe2000001ff00 */
[C---:B------:R-:W-:Y:S01]  /*35a0*/  IMAD R249, R245.reuse, 0x18, RZ ;  /* 0x00000018f5f97824 */ /* 0x040fe200078e02ff */
[----:B------:R-:W-:Y:S01]  /*35b0*/  CS2R R96, SRZ ;  /* 0x0000000000607805 */ /* 0x000fe2000001ff00 */
[C---:B------:R-:W-:Y:S01]  /*35c0*/  IMAD.IADD R250, R224.reuse, 0x1, R232 ;  /* 0x00000001e0fa7824 */ /* 0x040fe200078e02e8 */
[----:B------:R-:W-:Y:S01]  /*35d0*/  CS2R R90, SRZ ;  /* 0x00000000005a7805 */ /* 0x000fe2000001ff00 */
[C---:B------:R-:W-:Y:S01]  /*35e0*/  IMAD R247, R245.reuse, 0x28, RZ ;  /* 0x00000028f5f77824 */ /* 0x040fe200078e02ff */
[----:B------:R-:W-:Y:S01]  /*35f0*/  CS2R R88, SRZ ;  /* 0x0000000000587805 */ /* 0x000fe2000001ff00 */
[C---:B------:R-:W-:Y:S01]  /*3600*/  IMAD R246, R245.reuse, 0x30, RZ ;  /* 0x00000030f5f67824 */ /* 0x040fe200078e02ff */
[----:B------:R-:W-:Y:S01]  /*3610*/  IADD3 R220, R224, R250, RZ ;  /* 0x000000fae0dc7210 */ /* 0x000fe20007ffe0ff */
[----:B------:R-:W-:Y:S01]  /*3620*/  IMAD.MOV R222, RZ, RZ, -R222 ;  /* 0x000000ffffde7224 */ /* 0x000fe200078e0ade */
[----:B------:R-:W-:Y:S01]  /*3630*/  CS2R R86, SRZ ;  /* 0x0000000000567805 */ /* 0x000fe2000001ff00 */
[----:B------:R-:W-:Y:S01]  /*3640*/  IMAD R245, R245, 0x38, RZ ;  /* 0x00000038f5f57824 */ /* 0x000fe200078e02ff */
[----:B------:R-:W-:-:S04]  /*3650*/  DEPBAR.LE SB0, 0x1 ;  /* 0x000080400000791a */ /* 0x000fc80000000000 */
[----:B------:R-:W-:Y:S01]  /*3660*/  BAR.SYNC.DEFER_BLOCKING 0x0 ;  /* 0x0000000000007b1d */ /* 0x000fe20000010000 */
[----:B-1----:R-:W-:Y:S01]  /*3670*/  SHF.R.S32.HI R0, RZ, 0x1f, R2 ;  /* 0x0000001fff007819 */ /* 0x002fe20000011402 */
[----:B------:R-:W-:Y:S01]  /*3680*/  IMAD.IADD R219, R224, 0x1, R220 ;  /* 0x00000001e0db7824 */ /* 0x000fe200078e02dc */
[----:B------:R-:W-:Y:S01]  /*3690*/  CS2R R84, SRZ ;  /* 0x0000000000547805 */ /* 0x000fe2000001ff00 */
[----:B------:R-:W-:Y:S01]  /*36a0*/  IMAD.MOV.U32 R195, RZ, RZ, R181 ;  /* 0x000000ffffc37224 */ /* 0x000fe200078e00b5 */
[----:B------:R-:W-:Y:S01]  /*36b0*/  LEA.HI R0, R0, R2, RZ, 0x4 ;  /* 0x0000000200007211 */ /* 0x000fe200078f20ff */
[----:B------:R-:W-:Y:S01]  /*36c0*/  CS2R R78, SRZ ;  /* 0x00000000004e7805 */ /* 0x000fe2000001ff00 */
[----:B------:R-:W-:Y:S01]  /*36d0*/  CS2R R76, SRZ ;  /* 0x00000000004c7805 */ /* 0x000fe2000001ff00 */
[----:B------:R-:W-:Y:S01]  /*36e0*/  CS2R R82, SRZ ;  /* 0x0000000000527805 */ /* 0x000fe2000001ff00 */
[----:B------:R-:W-:Y:S01]  /*36f0*/  LOP3.LUT R0, R0, 0xfffffff0, RZ, 0xc0, !PT ;  /* 0xfffffff000007812 */ /* 0x000fe200078ec0ff */
[----:B------:R-:W-:Y:S01]  /*3700*/  CS2R R80, SRZ ;  /* 0x0000000000507805 */ /* 0x000fe2000001ff00 */
[----:B------:R-:W-:Y:S01]  /*3710*/  CS2R R74, SRZ ;  /* 0x00000000004a7805 */ /* 0x000fe2000001ff00 */
[----:B------:R-:W-:Y:S01]  /*3720*/  CS2R R72, SRZ ;  /* 0x0000000000487805 */ /* 0x000fe2000001ff00 */
[----:B------:R-:W-:Y:S01]  /*3730*/  CS2R R70, SRZ ;  /* 0x0000000000467805 */ /* 0x000fe2000001ff00 */
[----:B------:R-:W-:Y:S01]  /*3740*/  IMAD.IADD R0, R2, 0x1, -R0 ;  /* 0x0000000102007824 */ /* 0x000fe200078e0a00 */
[----:B------:R-:W-:Y:S01]  /*3750*/  CS2R R68, SRZ ;  /* 0x0000000000447805 */ /* 0x000fe2000001ff00 */
[----:B------:R-:W-:Y:S01]  /*3760*/  CS2R R62, SRZ ;  /* 0x00000000003e7805 */ /* 0x000fe2000001ff00 */
[----:B------:R-:W-:Y:S01]  /*3770*/  CS2R R60, SRZ ;  /* 0x00000000003c7805 */ /* 0x000fe2000001ff00 */
[----:B------:R-:W-:Y:S01]  /*3780*/  CS2R R66, SRZ ;  /* 0x0000000000427805 */ /* 0x000fe2000001ff00 */
[----:B------:R-:W-:Y:S01]  /*3790*/  SHF.R.S32.HI R2, RZ, 0x1f, R0 ;  /* 0x0000001fff027819 */ /* 0x000fe20000011400 */
[----:B------:R-:W-:Y:S01]  /*37a0*/  CS2R R64, SRZ ;  /* 0x0000000000407805 */ /* 0x000fe2000001ff00 */
[----:B------:R-:W-:Y:S01]  /*37b0*/  CS2R R58, SRZ ;  /* 0x00000000003a7805 */ /* 0x000fe2000001ff00 */
[----:B------:R-:W-:Y:S01]  /*37c0*/  CS2R R56, SRZ ;  /* 0x0000000000387805 */ /* 0x000fe2000001ff00 */
[----:B------:R-:W-:Y:S01]  /*37d0*/  LEA.HI R2, R2, R0, RZ, 0x3 ;  /* 0x0000000002027211 */ /* 0x000fe200078f18ff */
[----:B------:R1:W2:Y:S01]  /*37e0*/  LDSM.16.M88.4 R136, [R174+0xa000] ;  /* 0x00a00000ae88783b */ /* 0x0002a20000000200 */
[----:B------:R-:W-:Y:S01]  /*37f0*/  CS2R R54, SRZ ;  /* 0x0000000000367805 */ /* 0x000fe2000001ff00 */
[----:B------:R-:W-:Y:S01]  /*3800*/  CS2R R52, SRZ ;  /* 0x0000000000347805 */ /* 0x000fe2000001ff00 */
[----:B------:R-:W-:Y:S01]  /*3810*/  LOP3.LUT R2, R2, 0xfffffff8, RZ, 0xc0, !PT ;  /* 0xfffffff802027812 */ /* 0x000fe200078ec0ff */
[----:B------:R1:W3:Y:S01]  /*3820*/  LDSM.16.M88.4 R140, [R174+0xa800] ;  /* 0x00a80000ae8c783b */ /* 0x0002e20000000200 */
[----:B------:R-:W-:Y:S01]  /*3830*/  CS2R R46, SRZ ;  /* 0x00000000002e7805 */ /* 0x000fe2000001ff00 */
[----:B------:R-:W-:Y:S01]  /*3840*/  CS2R R44, SRZ ;  /* 0x00000000002c7805 */ /* 0x000fe2000001ff00 */
[----:B------:R-:W-:Y:S01]  /*3850*/  CS2R R50, SRZ ;  /* 0x0000000000327805 */ /* 0x000fe2000001ff00 */
[----:B------:R1:W4:Y:S01]  /*3860*/  LDSM.16.M88.4 R144, [R177+0xa000] ;  /* 0x00a00000b190783b */ /* 0x0003220000000200 */
[----:B------:R-:W-:Y:S01]  /*3870*/  IMAD.IADD R0, R0, 0x1, -R2 ;  /* 0x0000000100007824 */ /* 0x000fe200078e0a02 */
[----:B------:R-:W-:Y:S01]  /*3880*/  IADD3 R2, R240, 0x1, RZ ;  /* 0x00000001f0027810 */ /* 0x000fe20007ffe0ff */
[----:B------:R-:W-:Y:S01]  /*3890*/  CS2R R48, SRZ ;  /* 0x0000000000307805 */ /* 0x000fe2000001ff00 */
[----:B------:R1:W1:Y:S01]  /*38a0*/  LDSM.16.M88.4 R148, [R177+0xa800] ;  /* 0x00a80000b194783b */ /* 0x0002620000000200 */
[----:B------:R-:W-:Y:S01]  /*38b0*/  CS2R R42, SRZ ;  /* 0x00000000002a7805 */ /* 0x000fe2000001ff00 */
[C---:B------:R-:W-:Y:S01]  /*38c0*/  LOP3.LUT P0, RZ, R0.reuse, 0x2, RZ, 0xc0, !PT ;  /* 0x0000000200ff7812 */ /* 0x040fe2000780c0ff */
[----:B------:R-:W-:Y:S01]  /*38d0*/  CS2R R40, SRZ ;  /* 0x0000000000287805 */ /* 0x000fe2000001ff00 */
[----:B------:R1:W1:Y:S01]  /*38e0*/  LDSM.16.M88.4 R152, [R175+0xa000] ;  /* 0x00a00000af98783b */ /* 0x0002620000000200 */
[----:B------:R-:W-:Y:S01]  /*38f0*/  LOP3.LUT P2, RZ, R0, 0x4, RZ, 0xc0, !PT ;  /* 0x0000000400ff7812 */ /* 0x000fe2000784c0ff */
[----:B------:R-:W-:Y:S01]  /*3900*/  CS2R R38, SRZ ;  /* 0x0000000000267805 */ /* 0x000fe2000001ff00 */
[----:B------:R-:W-:Y:S01]  /*3910*/  IADD3 R231, R194, R2, -R19 ;  /* 0x00000002c2e77210 */ /* 0x000fe20007ffe813 */
[----:B------:R1:W1:Y:S01]  /*3920*/  LDSM.16.M88.4 R156, [R175+0xa800] ;  /* 0x00a80000af9c783b */ /* 0x0002620000000200 */
[----:B------:R-:W-:Y:S01]  /*3930*/  IADD3 R0, R179, 0x1000, RZ ;  /* 0x00001000b3007810 */ /* 0x000fe20007ffe0ff */
[----:B------:R-:W-:Y:S01]  /*3940*/  CS2R R36, SRZ ;  /* 0x0000000000247805 */ /* 0x000fe2000001ff00 */
[----:B------:R-:W-:Y:S01]  /*3950*/  IADD3 R2, R180, 0x1000, RZ ;  /* 0x00001000b4027810 */ /* 0x000fe20007ffe0ff */
[----:B------:R1:W1:Y:S01]  /*3960*/  LDSM.16.M88.4 R160, [R176+0xa000] ;  /* 0x00a00000b0a0783b */ /* 0x0002620000000200 */
[----:B------:R-:W-:Y:S01]  /*3970*/  IADD3 R19, R19, 0x80, R233 ;  /* 0x0000008013137810 */ /* 0x000fe20007ffe0e9 */
[----:B------:R-:W-:Y:S01]  /*3980*/  IMAD.SHL.U32 R228, R240, 0x4, RZ ;  /* 0x00000004f0e47824 */ /* 0x000fe200078e00ff */
[----:B------:R-:W-:Y:S01]  /*3990*/  SEL R0, R0, R179, !P1 ;  /* 0x000000b300007207 */ /* 0x000fe20004800000 */
[----:B------:R1:W1:Y:S01]  /*39a0*/  LDSM.16.M88.4 R164, [R176+0xa800] ;  /* 0x00a80000b0a4783b */ /* 0x0002620000000200 */
[----:B------:R-:W-:Y:S01]  /*39b0*/  SEL R178, R178, 0xffffffe0, !P0 ;  /* 0xffffffe0b2b27807 */ /* 0x000fe20004000000 */
[----:B------:R-:W-:Y:S01]  /*39c0*/  IMAD.IADD R230, R19, 0x1, -R194 ;  /* 0x0000000113e67824 */ /* 0x000fe200078e0ac2 */
[----:B------:R-:W-:Y:S01]  /*39d0*/  SEL R2, R2, R180, !P1 ;  /* 0x000000b402027207 */ /* 0x000fe20004800000 */
[----:B------:R-:W-:Y:S01]  /*39e0*/  IMAD.SHL.U32 R168, R0, 0x2, RZ ;  /* 0x0000000200a87824 */ /* 0x000fe200078e00ff */
[----:B------:R-:W-:Y:S01]  /*39f0*/  SEL R128, R128, 0xffffffc0, !P2 ;  /* 0xffffffc080807807 */ /* 0x000fe20005000000 */
[----:B------:R-:W-:Y:S01]  /*3a00*/  IMAD.IADD R173, R178, 0x1, R170 ;  /* 0x00000001b2ad7824 */ /* 0x000fe200078e02aa */
[----:B------:R-:W-:Y:S01]  /*3a10*/  SHF.L.U32 R169, R2, 0x1, RZ ;  /* 0x0000000102a97819 */ /* 0x000fe200000006ff */
[----:B------:R-:W-:Y:S01]  /*3a20*/  IMAD.IADD R221, R224, 0x1, R219 ;  /* 0x00000001e0dd7824 */ /* 0x000fe200078e02db */
[----:B------:R-:W-:-:S02]  /*3a30*/  SHF.L.U64.HI R229, R240, 0x2, R10 ;  /* 0x00000002f0e57819 */ /* 0x000fc4000001020a */
[----:B------:R-:W-:Y:S02]  /*3a40*/  IADD3 R227, R233, 0x80, RZ ;  /* 0x00000080e9e37810 */ /* 0x000fe40007ffe0ff */
[----:B--2---:R-:W-:Y:S02]  /*3a50*/  IADD3 R172, R171, R178, RZ ;  /* 0x000000b2abac7210 */ /* 0x004fe40007ffe0ff */
.L_x_50:
[----:B------:R-:W0:Y:S01]  /*3a60*/  LDGDEPBAR ;  /* 0x00000000000079af */ /* 0x000e220000000000 */
[C---:B------:R-:W-:Y:S01]  /*3a70*/  IMAD.IADD R0, R169.reuse, 0x1, R178 ;  /* 0x00000001a9007824 */ /* 0x040fe200078e02b2 */
[----:B------:R-:W-:Y:S01]  /*3a80*/  SHF.L.U32 R2, R182, 0x6, RZ ;  /* 0x00000006b6027819 */ /* 0x000fe200000006ff */
[----:B------:R-:W-:Y:S01]  /*3a90*/  IMAD.IADD R124, R169, 0x1, R128 ;  /* 0x00000001a97c7824 */ /* 0x000fe200078e0280 */
[----:B-----5:R-:W-:Y:S02]  /*3aa0*/  FSETP.NEU.FTZ.AND P0, PT, R213, -INF , PT ;  /* 0xff800000d500780b */ /* 0x020fe40003f1d000 */
[----:B------:R-:W-:Y:S02]  /*3ab0*/  ISETP.GE.AND P3, PT, R2, R230, PT ;  /* 0x000000e60200720c */ /* 0x000fe40003f66270 */
[----:B------:R-:W-:Y:S02]  /*3ac0*/  ISETP.GT.AND P6, PT, R182, R223, PT ;  /* 0x000000dfb600720c */ /* 0x000fe40003fc4270 */
[-C--:B------:R-:W-:Y:S11]  /*3ad0*/  ISETP.LT.AND P3, PT, R227, R194.reuse, P3 ;  /* 0x000000c2e300720c */ /* 0x080ff60001f61270 */
[----:B------:R-:W-:Y:S02]  /*3ae0*/  @!UPT UIADD3 URZ, URZ, URZ, URZ ;  /* 0x0000003f3f3ff290 */ /* 0x000fe4000fffe03f */
[----:B------:R-:W-:Y:S01]  /*3af0*/  @!P3 IMAD.IADD R2, R231, 0x1, R2 ;  /* 0x00000001e702b824 */ /* 0x000fe200078e0202 */
[----:B------:R-:W-:Y:S04]  /*3b00*/  DEPBAR.LE SB0, 0x0 ;  /* 0x000080000000791a */ /* 0x000fe80000000000 */
[----:B------:R-:W-:Y:S08]  /*3b10*/  BAR.SYNC.DEFER_BLOCKING 0x0 ;  /* 0x0000000000007b1d */ /* 0x000ff00000010000 */
[----:B------:R-:W-:Y:S08]  /*3b20*/  LDSM.16.M88.4 R32, [R169] ;  /* 0x00000000a920783b */ /* 0x000ff00000000200 */
[----:B------:R-:W2:Y:S08]  /*3b30*/  LDSM.16.M88.4 R16, [R174+0x6000] ;  /* 0x00600000ae10783b */ /* 0x000eb00000000200 */
[----:B------:R-:W4:Y:S08]  /*3b40*/  LDSM.16.M88.4 R28, [R169+0x1000] ;  /* 0x00100000a91c783b */ /* 0x000f300000000200 */
[----:B------:R-:W3:Y:S08]  /*3b50*/  LDSM.16.M88.4 R100, [R174+0x6800] ;  /* 0x00680000ae64783b */ /* 0x000ef00000000200 */
[----:B------:R-:W-:Y:S08]  /*3b60*/  LDSM.16.M88.4 R104, [R0] ;  /* 0x000000000068783b */ /* 0x000ff00000000200 */
[----:B------:R-:W1:Y:S01]  /*3b70*/  LDSM.16.M88.4 R108, [R177+0x6000] ;  /* 0x00600000b16c783b */ /* 0x000e620000000200 */
[-C--:B--23--:R-:W-:Y:S07]  /*3b80*/  HMMA.16816.F32.BF16 R4, R32, R16.reuse, RZ ;  /* 0x000000102004723c */ /* 0x08cfee00000418ff */
[----:B------:R2:W3:Y:S01]  /*3b90*/  LDSM.16.M88.4 R112, [R0+0x1000] ;  /* 0x001000000070783b */ /* 0x0004e20000000200 */
[C---:B----4-:R-:W-:Y:S07]  /*3ba0*/  HMMA.16816.F32.BF16 R8, R28.reuse, R16, RZ ;  /* 0x000000101c08723c */ /* 0x050fee00000418ff */
[----:B------:R-:W4:Y:S01]  /*3bb0*/  LDSM.16.M88.4 R116, [R177+0x6800] ;  /* 0x00680000b174783b */ /* 0x000f220000000200 */
[-C--:B------:R-:W-:Y:S07]  /*3bc0*/  HMMA.16816.F32.BF16 R12, R28, R18.reuse, RZ ;  /* 0x000000121c0c723c */ /* 0x080fee00000418ff */
[----:B------:R-:W-:Y:S01]  /*3bd0*/  LDSM.16.M88.4 R120, [R175+0x6000] ;  /* 0x00600000af78783b */ /* 0x000fe20000000200 */
[C---:B------:R-:W-:Y:S07]  /*3be0*/  HMMA.16816.F32.BF16 R16, R32.reuse, R18, RZ ;  /* 0x000000122010723c */ /* 0x040fee00000418ff */
[----:B------:R-:W-:Y:S01]  /*3bf0*/  LDSM.16.M88.4 R132, [R176+0x6000] ;  /* 0x00600000b084783b */ /* 0x000fe20000000200 */
[----:B--2---:R-:W-:Y:S01]  /*3c00*/  IMAD.IADD R0, R0, 0x1, R128 ;  /* 0x0000000100007824 */ /* 0x004fe200078e0280 */
[-C--:B------:R-:W-:Y:S06]  /*3c10*/  HMMA.16816.F32.BF16 R20, R32, R100.reuse, RZ ;  /* 0x000000642014723c */ /* 0x080fec00000418ff */
[----:B------:R-:W-:Y:S02]  /*3c20*/  LDSM.16.M88.4 R128, [R0] ;  /* 0x000000000080783b */ /* 0x000fe40000000200 */
[C---:B------:R-:W-:Y:S08]  /*3c30*/  HMMA.16816.F32.BF16 R24, R28.reuse, R100, RZ ;  /* 0x000000641c18723c */ /* 0x040ff000000418ff */
[-C--:B------:R-:W-:Y:S08]  /*3c40*/  HMMA.16816.F32.BF16 R28, R28, R102.reuse, RZ ;  /* 0x000000661c1c723c */ /* 0x080ff000000418ff */
[----:B------:R-:W-:Y:S01]  /*3c50*/  HMMA.16816.F32.BF16 R32, R32, R102, RZ ;  /* 0x000000662020723c */ /* 0x000fe200000418ff */
[----:B------:R-:W2:Y:S07]  /*3c60*/  LDSM.16.M88.4 R100, [R124] ;  /* 0x000000007c64783b */ /* 0x000eae0000000200 */
[-C--:B-1----:R-:W-:Y:S01]  /*3c70*/  HMMA.16816.F32.BF16 R4, R104, R108.reuse, R4 ;  /* 0x0000006c6804723c */ /* 0x082fe20000041804 */
[----:B------:R-:W1:Y:S07]  /*3c80*/  LDSM.16.M88.4 R124, [R124+0x1000] ;  /* 0x001000007c7c783b */ /* 0x000e6e0000000200 */
[C---:B---3--:R-:W-:Y:S08]  /*3c90*/  HMMA.16816.F32.BF16 R8, R112.reuse, R108, R8 ;  /* 0x0000006c7008723c */ /* 0x048ff00000041808 */
[-C--:B------:R-:W-:Y:S08]  /*3ca0*/  HMMA.16816.F32.BF16 R12, R112, R110.reuse, R12 ;  /* 0x0000006e700c723c */ /* 0x080ff0000004180c */
[C---:B------:R-:W-:Y:S01]  /*3cb0*/  HMMA.16816.F32.BF16 R16, R104.reuse, R110, R16 ;  /* 0x0000006e6810723c */ /* 0x040fe20000041810 */
[----:B------:R-:W3:Y:S07]  /*3cc0*/  LDSM.16.M88.4 R108, [R175+0x6800] ;  /* 0x00680000af6c783b */ /* 0x000eee0000000200 */
[-C--:B----4-:R-:W-:Y:S08]  /*3cd0*/  HMMA.16816.F32.BF16 R20, R104, R116.reuse, R20 ;  /* 0x000000746814723c */ /* 0x090ff00000041814 */
[C---:B------:R-:W-:Y:S08]  /*3ce0*/  HMMA.16816.F32.BF16 R24, R112.reuse, R116, R24 ;  /* 0x000000747018723c */ /* 0x040ff00000041818 */
[-C--:B------:R-:W-:Y:S08]  /*3cf0*/  HMMA.16816.F32.BF16 R28, R112, R118.reuse, R28 ;  /* 0x00000076701c723c */ /* 0x080ff0000004181c */
[----:B------:R-:W-:Y:S07]  /*3d00*/  HMMA.16816.F32.BF16 R32, R104, R118, R32 ;  /* 0x000000766820723c */ /* 0x000fee0000041820 */
[----:B------:R-:W-:Y:S01]  /*3d10*/  FMUL.FTZ R106, R213, 1.4426950216293334961 ;  /* 0x3fb8aa3bd56a7820 */ /* 0x000fe20000410000 */
[-C--:B--2---:R-:W-:Y:S05]  /*3d20*/  HMMA.16816.F32.BF16 R4, R100, R120.reuse, R4 ;  /* 0x000000786404723c */ /* 0x084fea0000041804 */
[----:B------:R-:W-:Y:S01]  /*3d30*/  FSEL R106, R106, RZ, P0 ;  /* 0x000000ff6a6a7208 */ /* 0x000fe20000000000 */
[----:B------:R-:W-:Y:S02]  /*3d40*/  FMUL.FTZ R105, R212, 1.4426950216293334961 ;  /* 0x3fb8aa3bd4697820 */ /* 0x000fe40000410000 */
[C---:B-1----:R-:W-:Y:S04]  /*3d50*/  HMMA.16816.F32.BF16 R8, R124.reuse, R120, R8 ;  /* 0x000000787c08723c */ /* 0x042fe80000041808 */
[----:B------:R-:W-:Y:S04]  /*3d60*/  FMUL.FTZ R104, R210, 1.4426950216293334961 ;  /* 0x3fb8aa3bd2687820 */ /* 0x000fe80000410000 */
[-C--:B------:R-:W-:Y:S08]  /*3d70*/  HMMA.16816.F32.BF16 R12, R124, R122.reuse, R12 ;  /* 0x0000007a7c0c723c */ /* 0x080ff0000004180c */
[C---:B------:R-:W-:Y:S08]  /*3d80*/  HMMA.16816.F32.BF16 R16, R100.reuse, R122, R16 ;  /* 0x0000007a6410723c */ /* 0x040ff00000041810 */
[-C--:B---3--:R-:W-:Y:S08]  /*3d90*/  HMMA.16816.F32.BF16 R20, R100, R108.reuse, R20 ;  /* 0x0000006c6414723c */ /* 0x088ff00000041814 */
[C---:B------:R-:W-:Y:S07]  /*3da0*/  HMMA.16816.F32.BF16 R24, R124.reuse, R108, R24 ;  /* 0x0000006c7c18723c */ /* 0x040fee0000041818 */
[C---:B------:R-:W-:Y:S01]  /*3db0*/  @!P3 IADD3 R109, R2.reuse, 0x28, RZ ;  /* 0x00000028026db810 */ /* 0x040fe20007ffe0ff */
[-C--:B------:R-:W-:Y:S04]  /*3dc0*/  HMMA.16816.F32.BF16 R28, R124, R110.reuse, R28 ;  /* 0x0000006e7c1c723c */ /* 0x080fe8000004181c */
[-C--:B------:R-:W-:Y:S02]  /*3dd0*/  @!P3 IMNMX R109, R109, R194.reuse, PT ;  /* 0x000000c26d6db217 */ /* 0x080fe40003800200 */
[----:B------:R-:W-:Y:S02]  /*3de0*/  @!P3 IADD3 R108, R2, 0x20, RZ ;  /* 0x00000020026cb810 */ /* 0x000fe40007ffe0ff */
[----:B------:R-:W-:Y:S01]  /*3df0*/  HMMA.16816.F32.BF16 R32, R100, R110, R32 ;  /* 0x0000006e6420723c */ /* 0x000fe20000041820 */
[----:B------:R1:W2:Y:S03]  /*3e00*/  LDSM.16.M88.4 R100, [R0+0x1000] ;  /* 0x001000000064783b */ /* 0x0002a60000000200 */
[-C--:B------:R-:W-:Y:S03]  /*3e10*/  @!P3 IMNMX R108, R108, R194.reuse, PT ;  /* 0x000000c26c6cb217 */ /* 0x080fe60003800200 */
[CC--:B------:R-:W-:Y:S01]  /*3e20*/  @!P3 IMNMX R111, R2.reuse, R194.reuse, PT ;  /* 0x000000c2026fb217 */ /* 0x0c0fe20003800200 */
[-C--:B------:R-:W-:Y:S05]  /*3e30*/  HMMA.16816.F32.BF16 R4, R128, R132.reuse, R4 ;  /* 0x000000848004723c */ /* 0x080fea0000041804 */
[----:B------:R-:W-:Y:S01]  /*3e40*/  @!P3 IADD3 R110, R2, 0x8, RZ ;  /* 0x00000008026eb810 */ /* 0x000fe20007ffe0ff */
[----:B------:R-:W-:Y:S03]  /*3e50*/  FMUL.FTZ R2, R211, 1.4426950216293334961 ;  /* 0x3fb8aa3bd3027820 */ /* 0x000fe60000410000 */
[----:B------:R-:W-:Y:S03]  /*3e60*/  @!P3 IMNMX R110, R110, R194, PT ;  /* 0x000000c26e6eb217 */ /* 0x000fe60003800200 */
[----:B-1----:R-:W-:Y:S05]  /*3e70*/  @!P3 IMAD R0, R226, 0x80, R237 ;  /* 0x00000080e200b824 */ /* 0x002fea00078e02ed */
[C---:B------:R-:W-:Y:S02]  /*3e80*/  @!P3 IADD3 R107, R0.reuse, 0x1, RZ ;  /* 0x00000001006bb810 */ /* 0x040fe40007ffe0ff */
[-C--:B------:R-:W-:Y:S02]  /*3e90*/  @!P3 ISETP.GE.AND P1, PT, R0, R111.reuse, PT ;  /* 0x0000006f0000b20c */ /* 0x080fe40003f26270 */
[----:B------:R-:W-:Y:S03]  /*3ea0*/  @!P3 ISETP.GE.AND P0, PT, R107, R111, PT ;  /* 0x0000006f6b00b20c */ /* 0x000fe60003f06270 */
[----:B------:R-:W-:Y:S02]  /*3eb0*/  @!P3 FSEL R4, R4, -INF , !P1 ;  /* 0xff8000000404b808 */ /* 0x000fe40004800000 */
[----:B------:R-:W-:Y:S02]  /*3ec0*/  @!P3 FSEL R5, R5, -INF , !P0 ;  /* 0xff8000000505b808 */ /* 0x000fe40004000000 */
[----:B------:R-:W-:Y:S01]  /*3ed0*/  FSETP.NEU.FTZ.AND P0, PT, R212, -INF , PT ;  /* 0xff800000d400780b */ /* 0x000fe20003f1d000 */
[--C-:B------:R-:W-:Y:S01]  /*3ee0*/  FFMA.FTZ R4, R4, c[0x0][0x23c], -R106.reuse ;  /* 0x00008f0004047a23 */ /* 0x100fe2000001086a */
[-C--:B------:R-:W-:Y:S01]  /*3ef0*/  @!P3 ISETP.GE.AND P1, PT, R0, R110.reuse, PT ;  /* 0x0000006e0000b20c */ /* 0x080fe20003f26270 */
[C---:B--2---:R-:W-:Y:S02]  /*3f00*/  HMMA.16816.F32.BF16 R8, R100.reuse, R132, R8 ;  /* 0x000000846408723c */ /* 0x044fe40000041808 */
[----:B------:R-:W-:Y:S02]  /*3f10*/  MUFU.EX2 R112, R4 ;  /* 0x0000000400707308 */ /* 0x000fe40000000800 */
[----:B------:R-:W-:Y:S01]  /*3f20*/  FSEL R105, R105, RZ, P0 ;  /* 0x000000ff69697208 */ /* 0x000fe20000000000 */
[----:B------:R-:W-:Y:S01]  /*3f30*/  FFMA.FTZ R5, R5, c[0x0][0x23c], -R106 ;  /* 0x00008f0005057a23 */ /* 0x000fe2000001086a */
[----:B------:R-:W-:Y:S02]  /*3f40*/  @!P3 ISETP.GE.AND P0, PT, R107, R110, PT ;  /* 0x0000006e6b00b20c */ /* 0x000fe40003f06270 */
[----:B------:R-:W-:Y:S01]  /*3f50*/  @!P3 FSEL R6, R6, -INF , !P1 ;  /* 0xff8000000606b808 */ /* 0x000fe20004800000 */
[-C--:B------:R-:W-:Y:S03]  /*3f60*/  HMMA.16816.F32.BF16 R12, R100, R134.reuse, R12 ;  /* 0x00000086640c723c */ /* 0x080fe6000004180c */
[----:B------:R-:W-:Y:S01]  /*3f70*/  MUFU.EX2 R133, R5 ;  /* 0x0000000500857308 */ /* 0x000fe20000000800 */
[----:B------:R-:W-:Y:S01]  /*3f80*/  @!P3 FSEL R7, R7, -INF , !P0 ;  /* 0xff8000000707b808 */ /* 0x000fe20004000000 */
[--C-:B------:R-:W-:Y:S01]  /*3f90*/  FFMA.FTZ R6, R6, c[0x0][0x23c], -R105.reuse ;  /* 0x00008f0006067a23 */ /* 0x100fe20000010869 */
[-C--:B------:R-:W-:Y:S02]  /*3fa0*/  @!P3 ISETP.GE.AND P1, PT, R0, R108.reuse, PT ;  /* 0x0000006c0000b20c */ /* 0x080fe40003f26270 */
[----:B------:R-:W-:Y:S01]  /*3fb0*/  FSETP.NEU.FTZ.AND P0, PT, R210, -INF , PT ;  /* 0xff800000d200780b */ /* 0x000fe20003f1d000 */
[--C-:B------:R-:W-:Y:S01]  /*3fc0*/  FFMA.FTZ R7, R7, c[0x0][0x23c], -R105.reuse ;  /* 0x00008f0007077a23 */ /* 0x100fe20000010869 */
[C---:B------:R-:W-:Y:S03]  /*3fd0*/  HMMA.16816.F32.BF16 R16, R128.reuse, R134, R16 ;  /* 0x000000868010723c */ /* 0x040fe60000041810 */
[----:B------:R-:W-:Y:S01]  /*3fe0*/  MUFU.EX2 R132, R6 ;  /* 0x0000000600847308 */ /* 0x000fe20000000800 */
[----:B------:R-:W-:Y:S02]  /*3ff0*/  FSEL R104, R104, RZ, P0 ;  /* 0x000000ff68687208 */ /* 0x000fe40000000000 */
[-C--:B------:R-:W-:Y:S02]  /*4000*/  @!P3 ISETP.GE.AND P0, PT, R107, R108.reuse, PT ;  /* 0x0000006c6b00b20c */ /* 0x080fe40003f06270 */
[----:B------:R-:W-:Y:S02]  /*4010*/  @!P3 FSEL R8, R8, -INF , !P1 ;  /* 0xff8000000808b808 */ /* 0x000fe40004800000 */
[-C--:B------:R-:W-:Y:S02]  /*4020*/  @!P3 ISETP.GE.AND P1, PT, R0, R109.reuse, PT ;  /* 0x0000006d0000b20c */ /* 0x080fe40003f26270 */
[----:B------:R-:W-:Y:S01]  /*4030*/  @!P3 FSEL R9, R9, -INF , !P0 ;  /* 0xff8000000909b808 */ /* 0x000fe20004000000 */
[----:B------:R1:W2:Y:S01]  /*4040*/  MUFU.EX2 R201, R7 ;  /* 0x0000000700c97308 */ /* 0x0002a20000000800 */
[--C-:B------:R-:W-:Y:S01]  /*4050*/  FFMA.FTZ R8, R8, c[0x0][0x23c], -R104.reuse ;  /* 0x00008f0008087a23 */ /* 0x100fe20000010868 */
[----:B------:R-:W-:Y:S02]  /*4060*/  FSETP.NEU.FTZ.AND P0, PT, R211, -INF , PT ;  /* 0xff800000d300780b */ /* 0x000fe40003f1d000 */
[----:B------:R-:W-:Y:S01]  /*4070*/  FFMA.FTZ R9, R9, c[0x0][0x23c], -R104 ;  /* 0x00008f0009097a23 */ /* 0x000fe20000010868 */
[----:B------:R-:W-:Y:S02]  /*4080*/  @!P3 FSEL R10, R10, -INF , !P1 ;  /* 0xff8000000a0ab808 */ /* 0x000fe40004800000 */
[----:B------:R-:W-:Y:S02]  /*4090*/  FSEL R2, R2, RZ, P0 ;  /* 0x000000ff02027208 */ /* 0x000fe40000000000 */
[-C--:B------:R-:W-:Y:S01]  /*40a0*/  @!P3 ISETP.GE.AND P0, PT, R107, R109.reuse, PT ;  /* 0x0000006d6b00b20c */ /* 0x080fe20003f06270 */
[----:B------:R3:W-:Y:S02]  /*40b0*/  MUFU.EX2 R205, R8 ;  /* 0x0000000800cd7308 */ /* 0x0007e40000000800 */
[--C-:B------:R-:W-:Y:S01]  /*40c0*/  FFMA.FTZ R10, R10, c[0x0][0x23c], -R2.reuse ;  /* 0x00008f000a0a7a23 */ /* 0x100fe20000010802 */
[----:B------:R-:W-:Y:S05]  /*40d0*/  @!P3 FSEL R11, R11, -INF , !P0 ;  /* 0xff8000000b0bb808 */ /* 0x000fea0004000000 */
[----:B------:R-:W-:Y:S02]  /*40e0*/  FFMA.FTZ R11, R11, c[0x0][0x23c], -R2 ;  /* 0x00008f000b0b7a23 */ /* 0x000fe40000010802 */
[----:B------:R4:W2:Y:S01]  /*40f0*/  MUFU.EX2 R204, R9 ;  /* 0x0000000900cc7308 */ /* 0x0008a20000000800 */
[----:B-1----:R-:W1:Y:S09]  /*4100*/  LDSM.16.M88.4 R4, [R176+0x6800] ;  /* 0x00680000b004783b */ /* 0x002e720000000200 */
[----:B------:R-:W-:Y:S01]  /*4110*/  MUFU.EX2 R209, R10 ;  /* 0x0000000a00d17308 */ /* 0x000fe20000000800 */
[----:B---3--:R-:W-:Y:S04]  /*4120*/  @!P3 IADD3 R8, R0, 0x8, RZ ;  /* 0x000000080008b810 */ /* 0x008fe80007ffe0ff */
[-C--:B------:R-:W-:Y:S05]  /*4130*/  @!P3 ISETP.GE.AND P0, PT, R8, R108.reuse, PT ;  /* 0x0000006c0800b20c */ /* 0x080fea0003f06270 */
[----:B------:R-:W-:Y:S01]  /*4140*/  MUFU.EX2 R208, R11 ;  /* 0x0000000b00d07308 */ /* 0x000fe20000000800 */
[----:B------:R-:W-:Y:S02]  /*4150*/  @!P3 FSEL R12, R12, -INF , !P0 ;  /* 0xff8000000c0cb808 */ /* 0x000fe40004000000 */
[----:B----4-:R-:W-:Y:S03]  /*4160*/  @!P3 IADD3 R9, R0, 0x9, RZ ;  /* 0x000000090009b810 */ /* 0x010fe60007ffe0ff */
[--C-:B------:R-:W-:Y:S01]  /*4170*/  FFMA.FTZ R12, R12, c[0x0][0x23c], -R104.reuse ;  /* 0x00008f000c0c7a23 */ /* 0x100fe20000010868 */
[----:B------:R-:W-:Y:S03]  /*4180*/  @!P3 ISETP.GE.AND P0, PT, R9, R108, PT ;  /* 0x0000006c0900b20c */ /* 0x000fe60003f06270 */
[----:B------:R-:W-:Y:S01]  /*4190*/  MUFU.EX2 R200, R12 ;  /* 0x0000000c00c87308 */ /* 0x000fe20000000800 */
[----:B------:R-:W-:Y:S02]  /*41a0*/  @!P3 FSEL R13, R13, -INF , !P0 ;  /* 0xff8000000d0db808 */ /* 0x000fe40004000000 */
[-C--:B------:R-:W-:Y:S03]  /*41b0*/  @!P3 ISETP.GE.AND P0, PT, R8, R109.reuse, PT ;  /* 0x0000006d0800b20c */ /* 0x080fe60003f06270 */
[----:B------:R-:W-:Y:S01]  /*41c0*/  FFMA.FTZ R13, R13, c[0x0][0x23c], -R104 ;  /* 0x00008f000d0d7a23 */ /* 0x000fe20000010868 */
[----:B------:R-:W-:Y:S02]  /*41d0*/  @!P3 FSEL R14, R14, -INF , !P0 ;  /* 0xff8000000e0eb808 */ /* 0x000fe40004000000 */
[----:B------:R-:W-:Y:S01]  /*41e0*/  @!P3 ISETP.GE.AND P0, PT, R9, R109, PT ;  /* 0x0000006d0900b20c */ /* 0x000fe20003f06270 */
[----:B------:R-:W3:Y:S02]  /*41f0*/  MUFU.EX2 R199, R13 ;  /* 0x0000000d00c77308 */ /* 0x000ee40000000800 */
[--C-:B------:R-:W-:Y:S01]  /*4200*/  FFMA.FTZ R14, R14, c[0x0][0x23c], -R2.reuse ;  /* 0x00008f000e0e7a23 */ /* 0x100fe20000010802 */
[-C--:B-1----:R-:W-:Y:S03]  /*4210*/  HMMA.16816.F32.BF16 R20, R128, R4.reuse, R20 ;  /* 0x000000048014723c */ /* 0x082fe60000041814 */
[----:B------:R-:W-:Y:S02]  /*4220*/  @!P3 FSEL R15, R15, -INF , !P0 ;  /* 0xff8000000f0fb808 */ /* 0x000fe40004000000 */
[-C--:B------:R-:W-:Y:S02]  /*4230*/  @!P3 ISETP.GE.AND P0, PT, R8, R111.reuse, PT ;  /* 0x0000006f0800b20c */ /* 0x080fe40003f06270 */
[----:B------:R-:W-:Y:S01]  /*4240*/  MUFU.EX2 R203, R14 ;  /* 0x0000000e00cb7308 */ /* 0x000fe20000000800 */
[C---:B------:R-:W-:Y:S04]  /*4250*/  HMMA.16816.F32.BF16 R24, R100.reuse, R4, R24 ;  /* 0x000000046418723c */ /* 0x040fe80000041818 */
[----:B------:R-:W-:Y:S01]  /*4260*/  @!P3 FSEL R16, R16, -INF , !P0 ;  /* 0xff8000001010b808 */ /* 0x000fe20004000000 */
[----:B------:R-:W-:Y:S01]  /*4270*/  FFMA.FTZ R15, R15, c[0x0][0x23c], -R2 ;  /* 0x00008f000f0f7a23 */ /* 0x000fe20000010802 */
[-C--:B------:R-:W-:Y:S02]  /*4280*/  @!P3 ISETP.GE.AND P0, PT, R9, R111.reuse, PT ;  /* 0x0000006f0900b20c */ /* 0x080fe40003f06270 */
[-C--:B------:R-:W-:Y:S01]  /*4290*/  HMMA.16816.F32.BF16 R28, R100, R6.reuse, R28 ;  /* 0x00000006641c723c */ /* 0x080fe2000004181c */
[----:B------:R-:W-:Y:S03]  /*42a0*/  MUFU.EX2 R202, R15 ;  /* 0x0000000f00ca7308 */ /* 0x000fe60000000800 */
[----:B------:R-:W-:Y:S01]  /*42b0*/  @!P3 FSEL R17, R17, -INF , !P0 ;  /* 0xff8000001111b808 */ /* 0x000fe20004000000 */
[--C-:B------:R-:W-:Y:S01]  /*42c0*/  FFMA.FTZ R16, R16, c[0x0][0x23c], -R106.reuse ;  /* 0x00008f0010107a23 */ /* 0x100fe2000001086a */
[-C--:B------:R-:W-:Y:S02]  /*42d0*/  @!P3 ISETP.GE.AND P0, PT, R8, R110.reuse, PT ;  /* 0x0000006e0800b20c */ /* 0x080fe40003f06270 */
[----:B------:R-:W-:Y:S03]  /*42e0*/  HMMA.16816.F32.BF16 R32, R128, R6, R32 ;  /* 0x000000068020723c */ /* 0x000fe60000041820 */
[----:B------:R-:W-:Y:S01]  /*42f0*/  MUFU.EX2 R127, R16 ;  /* 0x00000010007f7308 */ /* 0x000fe20000000800 */
[----:B------:R-:W-:Y:S01]  /*4300*/  @!P3 IADD3 R8, R0, 0x10, RZ ;  /* 0x000000100008b810 */ /* 0x000fe20007ffe0ff */
[--C-:B------:R-:W-:Y:S01]  /*4310*/  FFMA.FTZ R17, R17, c[0x0][0x23c], -R106.reuse ;  /* 0x00008f0011117a23 */ /* 0x100fe2000001086a */
[----:B------:R-:W-:Y:S02]  /*4320*/  @!P3 FSEL R18, R18, -INF , !P0 ;  /* 0xff8000001212b808 */ /* 0x000fe40004000000 */
[-C--:B------:R-:W-:Y:S04]  /*4330*/  @!P3 ISETP.GE.AND P0, PT, R9, R110.reuse, PT ;  /* 0x0000006e0900b20c */ /* 0x080fe80003f06270 */
[----:B------:R-:W-:Y:S01]  /*4340*/  @!P3 IADD3 R9, R0, 0x11, RZ ;  /* 0x000000110009b810 */ /* 0x000fe20007ffe0ff */
[--C-:B------:R-:W-:Y:S01]  /*4350*/  FFMA.FTZ R18, R18, c[0x0][0x23c], -R105.reuse ;  /* 0x00008f0012127a23 */ /* 0x100fe20000010869 */
[----:B------:R-:W-:Y:S01]  /*4360*/  @!P3 FSEL R19, R19, -INF , !P0 ;  /* 0xff8000001313b808 */ /* 0x000fe20004000000 */
[----:B------:R-:W-:Y:S01]  /*4370*/  MUFU.EX2 R125, R17 ;  /* 0x00000011007d7308 */ /* 0x000fe20000000800 */
[-C--:B------:R-:W-:Y:S02]  /*4380*/  @!P3 ISETP.GE.AND P0, PT, R8, R111.reuse, PT ;  /* 0x0000006f0800b20c */ /* 0x080fe40003f06270 */
[----:B------:R-:W-:Y:S01]  /*4390*/  @!P3 IADD3 R4, R0, 0x18, RZ ;  /* 0x000000180004b810 */ /* 0x000fe20007ffe0ff */
[--C-:B------:R-:W-:Y:S01]  /*43a0*/  FFMA.FTZ R19, R19, c[0x0][0x23c], -R105.reuse ;  /* 0x00008f0013137a23 */ /* 0x100fe20000010869 */
[----:B------:R-:W-:Y:S02]  /*43b0*/  @!P3 FSEL R20, R20, -INF , !P0 ;  /* 0xff8000001414b808 */ /* 0x000fe40004000000 */
[----:B------:R-:W-:Y:S02]  /*43c0*/  @!P3 ISETP.GE.AND P0, PT, R9, R111, PT ;  /* 0x0000006f0900b20c */ /* 0x000fe40003f06270 */
[----:B------:R-:W-:Y:S01]  /*43d0*/  @!P3 IADD3 R0, R0, 0x19, RZ ;  /* 0x000000190000b810 */ /* 0x000fe20007ffe0ff */
[----:B------:R-:W-:Y:S01]  /*43e0*/  MUFU.EX2 R135, R18 ;  /* 0x0000001200877308 */ /* 0x000fe20000000800 */
[----:B------:R-:W-:Y:S01]  /*43f0*/  @!P3 FSEL R21, R21, -INF , !P0 ;  /* 0xff8000001515b808 */ /* 0x000fe20004000000 */
[--C-:B------:R-:W-:Y:S01]  /*4400*/  FFMA.FTZ R20, R20, c[0x0][0x23c], -R106.reuse ;  /* 0x00008f0014147a23 */ /* 0x100fe2000001086a */
[----:B------:R-:W-:Y:S02]  /*4410*/  @!P3 ISETP.GE.AND P0, PT, R8, R110, PT ;  /* 0x0000006e0800b20c */ /* 0x000fe40003f06270 */
[----:B--2---:R-:W-:Y:S01]  /*4420*/  F2FP.BF16.PACK_AB R6, R201, R132 ;  /* 0x00000084c906723e */ /* 0x004fe200000010ff */
[----:B------:R-:W-:Y:S01]  /*4430*/  FFMA.FTZ R21, R21, c[0x0][0x23c], -R106 ;  /* 0x00008f0015157a23 */ /* 0x000fe2000001086a */
[----:B------:R-:W-:Y:S02]  /*4440*/  @!P3 FSEL R22, R22, -INF , !P0 ;  /* 0xff8000001616b808 */ /* 0x000fe40004000000 */
[----:B------:R-:W-:Y:S01]  /*4450*/  @!P3 ISETP.GE.AND P0, PT, R9, R110, PT ;  /* 0x0000006e0900b20c */ /* 0x000fe20003f06270 */
[----:B------:R-:W1:Y:S01]  /*4460*/  MUFU.EX2 R134, R19 ;  /* 0x0000001300867308 */ /* 0x000e620000000800 */
[----:B------:R3:W-:Y:S01]  /*4470*/  STS [R189+0xe400], R6 ;  /* 0x00e40006bd007388 */ /* 0x0007e20000000800 */
[----:B------:R-:W-:Y:S01]  /*4480*/  F2FP.BF16.PACK_AB R5, R204, R205 ;  /* 0x000000cdcc05723e */ /* 0x000fe200000010ff */
[--C-:B------:R-:W-:Y:S01]  /*4490*/  FFMA.FTZ R22, R22, c[0x0][0x23c], -R105.reuse ;  /* 0x00008f0016167a23 */ /* 0x100fe20000010869 */
[----:B------:R-:W-:Y:S02]  /*44a0*/  @!P3 FSEL R23, R23, -INF , !P0 ;  /* 0xff8000001717b808 */ /* 0x000fe40004000000 */
[-C--:B------:R-:W-:Y:S03]  /*44b0*/  @!P3 ISETP.GE.AND P0, PT, R8, R108.reuse, PT ;  /* 0x0000006c0800b20c */ /* 0x080fe60003f06270 */
[--C-:B------:R-:W-:Y:S01]  /*44c0*/  FFMA.FTZ R23, R23, c[0x0][0x23c], -R105.reuse ;  /* 0x00008f0017177a23 */ /* 0x100fe20000010869 */
[----:B------:R-:W-:Y:S01]  /*44d0*/  @!P3 FSEL R24, R24, -INF , !P0 ;  /* 0xff8000001818b808 */ /* 0x000fe20004000000 */
[----:B------:R-:W-:Y:S01]  /*44e0*/  MUFU.EX2 R122, R20 ;  /* 0x00000014007a7308 */ /* 0x000fe20000000800 */
[----:B------:R-:W-:Y:S03]  /*44f0*/  @!P3 ISETP.GE.AND P0, PT, R9, R108, PT ;  /* 0x0000006c0900b20c */ /* 0x000fe60003f06270 */
[--C-:B------:R-:W-:Y:S01]  /*4500*/  FFMA.FTZ R24, R24, c[0x0][0x23c], -R104.reuse ;  /* 0x00008f0018187a23 */ /* 0x100fe20000010868 */
[----:B------:R-:W-:Y:S02]  /*4510*/  @!P3 FSEL R25, R25, -INF , !P0 ;  /* 0xff8000001919b808 */ /* 0x000fe40004000000 */
[-C--:B------:R-:W-:Y:S03]  /*4520*/  @!P3 ISETP.GE.AND P0, PT, R8, R109.reuse, PT ;  /* 0x0000006d0800b20c */ /* 0x080fe60003f06270 */
[----:B------:R-:W-:Y:S01]  /*4530*/  MUFU.EX2 R120, R21 ;  /* 0x0000001500787308 */ /* 0x000fe20000000800 */
[----:B------:R-:W-:Y:S01]  /*4540*/  @!P3 FSEL R26, R26, -INF , !P0 ;  /* 0xff8000001a1ab808 */ /* 0x000fe20004000000 */
[----:B------:R-:W-:Y:S01]  /*4550*/  FFMA.FTZ R25, R25, c[0x0][0x23c], -R104 ;  /* 0x00008f0019197a23 */ /* 0x000fe20000010868 */
[-C--:B------:R-:W-:Y:S02]  /*4560*/  @!P3 ISETP.GE.AND P0, PT, R9, R109.reuse, PT ;  /* 0x0000006d0900b20c */ /* 0x080fe40003f06270 */
[----:B---3--:R-:W-:Y:S01]  /*4570*/  F2FP.BF16.PACK_AB R6, R199, R200 ;  /* 0x000000c8c706723e */ /* 0x008fe200000010ff */
[--C-:B------:R-:W-:Y:S01]  /*4580*/  FFMA.FTZ R26, R26, c[0x0][0x23c], -R2.reuse ;  /* 0x00008f001a1a7a23 */ /* 0x100fe20000010802 */
[----:B------:R-:W-:Y:S02]  /*4590*/  @!P3 FSEL R27, R27, -INF , !P0 ;  /* 0xff8000001b1bb808 */ /* 0x000fe40004000000 */
[-C--:B------:R-:W-:Y:S01]  /*45a0*/  @!P3 ISETP.GE.AND P0, PT, R4, R108.reuse, PT ;  /* 0x0000006c0400b20c */ /* 0x080fe20003f06270 */
[----:B------:R-:W-:Y:S02]  /*45b0*/  MUFU.EX2 R124, R22 ;  /* 0x00000016007c7308 */ /* 0x000fe40000000800 */
[----:B------:R-:W-:Y:S01]  /*45c0*/  FFMA.FTZ R27, R27, c[0x0][0x23c], -R2 ;  /* 0x00008f001b1b7a23 */ /* 0x000fe20000010802 */
[----:B------:R-:W-:Y:S02]  /*45d0*/  @!P3 FSEL R28, R28, -INF , !P0 ;  /* 0xff8000001c1cb808 */ /* 0x000fe40004000000 */
[----:B------:R-:W-:Y:S02]  /*45e0*/  @!P3 ISETP.GE.AND P0, PT, R0, R108, PT ;  /* 0x0000006c0000b20c */ /* 0x000fe40003f06270 */
[----:B------:R-:W-:Y:S01]  /*45f0*/  MOV R108, 0x40 ;  /* 0x00000040006c7802 */ /* 0x000fe20000000f00 */
[--C-:B------:R-:W-:Y:S01]  /*4600*/  FFMA.FTZ R28, R28, c[0x0][0x23c], -R104.reuse ;  /* 0x00008f001c1c7a23 */ /* 0x100fe20000010868 */
[----:B------:R-:W-:Y:S01]  /*4610*/  @!P3 FSEL R29, R29, -INF , !P0 ;  /* 0xff8000001d1db808 */ /* 0x000fe20004000000 */
[----:B------:R-:W-:Y:S01]  /*4620*/  MUFU.EX2 R123, R23 ;  /* 0x00000017007b7308 */ /* 0x000fe20000000800 */
[----:B------:R-:W-:Y:S02]  /*4630*/  @!P3 ISETP.GE.AND P0, PT, R4, R109, PT ;  /* 0x0000006d0400b20c */ /* 0x000fe40003f06270 */
[----:B------:R-:W-:Y:S01]  /*4640*/  SEL R128, R108, 0xffffffc0, !P2 ;  /* 0xffffffc06c807807 */ /* 0x000fe20005000000 */
[----:B------:R-:W-:Y:S01]  /*4650*/  FFMA.FTZ R104, R29, c[0x0][0x23c], -R104 ;  /* 0x00008f001d687a23 */ /* 0x000fe20000010868 */
[----:B------:R-:W-:Y:S02]  /*4660*/  @!P3 FSEL R30, R30, -INF , !P0 ;  /* 0xff8000001e1eb808 */ /* 0x000fe40004000000 */
[-C--:B------:R-:W-:Y:S03]  /*4670*/  @!P3 ISETP.GE.AND P0, PT, R4, R111.reuse, PT ;  /* 0x0000006f0400b20c */ /* 0x080fe60003f06270 */
[----:B------:R-:W-:Y:S01]  /*4680*/  FFMA.FTZ R30, R30, c[0x0][0x23c], -R2 ;  /* 0x00008f001e1e7a23 */ /* 0x000fe20000010802 */
[----:B------:R-:W-:Y:S01]  /*4690*/  @!P3 FSEL R32, R32, -INF , !P0 ;  /* 0xff8000002020b808 */ /* 0x000fe20004000000 */
[----:B------:R-:W-:Y:S01]  /*46a0*/  MUFU.EX2 R197, R24 ;  /* 0x0000001800c57308 */ /* 0x000fe20000000800 */
[----:B------:R-:W-:Y:S03]  /*46b0*/  @!P3 ISETP.GE.AND P0, PT, R0, R111, PT ;  /* 0x0000006f0000b20c */ /* 0x000fe60003f06270 */
[--C-:B------:R-:W-:Y:S01]  /*46c0*/  FFMA.FTZ R32, R32, c[0x0][0x23c], -R106.reuse ;  /* 0x00008f0020207a23 */ /* 0x100fe2000001086a */
[----:B------:R-:W-:Y:S02]  /*46d0*/  @!P3 FSEL R33, R33, -INF , !P0 ;  /* 0xff8000002121b808 */ /* 0x000fe40004000000 */
[-C--:B------:R-:W-:Y:S02]  /*46e0*/  @!P3 ISETP.GE.AND P0, PT, R4, R110.reuse, PT ;  /* 0x0000006e0400b20c */ /* 0x080fe40003f06270 */
[----:B------:R-:W-:Y:S01]  /*46f0*/  F2FP.BF16.PACK_AB R4, R208, R209 ;  /* 0x000000d1d004723e */ /* 0x000fe200000010ff */
[----:B------:R-:W-:Y:S01]  /*4700*/  FFMA.FTZ R106, R33, c[0x0][0x23c], -R106 ;  /* 0x00008f00216a7a23 */ /* 0x000fe2000001086a */
[----:B------:R-:W-:Y:S01]  /*4710*/  @!P3 FSEL R34, R34, -INF , !P0 ;  /* 0xff8000002222b808 */ /* 0x000fe20004000000 */
[----:B------:R-:W-:Y:S01]  /*4720*/  MUFU.EX2 R114, R32 ;  /* 0x0000002000727308 */ /* 0x000fe20000000800 */
[----:B------:R-:W-:Y:S03]  /*4730*/  @!P3 ISETP.GE.AND P0, PT, R0, R110, PT ;  /* 0x0000006e0000b20c */ /* 0x000fe60003f06270 */
[--C-:B------:R-:W-:Y:S01]  /*4740*/  FFMA.FTZ R34, R34, c[0x0][0x23c], -R105.reuse ;  /* 0x00008f0022227a23 */ /* 0x100fe20000010869 */
[----:B------:R-:W-:Y:S02]  /*4750*/  @!P3 FSEL R35, R35, -INF , !P0 ;  /* 0xff8000002323b808 */ /* 0x000fe40004000000 */
[----:B------:R-:W-:Y:S02]  /*4760*/  @!P3 ISETP.GE.AND P0, PT, R0, R109, PT ;  /* 0x0000006d0000b20c */ /* 0x000fe40003f06270 */
[----:B------:R-:W-:Y:S01]  /*4770*/  F2FP.BF16.PACK_AB R0, R133, R112 ;  /* 0x000000708500723e */ /* 0x000fe200000010ff */
[----:B------:R-:W2:Y:S01]  /*4780*/  MUFU.EX2 R113, R106 ;  /* 0x0000006a00717308 */ /* 0x000ea20000000800 */
[----:B------:R-:W-:Y:S01]  /*4790*/  @!P3 FSEL R31, R31, -INF , !P0 ;  /* 0xff8000001f1fb808 */ /* 0x000fe20004000000 */
[----:B------:R-:W-:Y:S01]  /*47a0*/  FFMA.FTZ R105, R35, c[0x0][0x23c], -R105 ;  /* 0x00008f0023697a23 */ /* 0x000fe20000010869 */
[----:B------:R-:W-:Y:S01]  /*47b0*/  IADD3 R110, P0, R228, R217, RZ ;  /* 0x000000d9e46e7210 */ /* 0x000fe20007f1e0ff */
[----:B------:R1:W-:Y:S02]  /*47c0*/  STS [R189+0xe000], R0 ;  /* 0x00e00000bd007388 */ /* 0x0003e40000000800 */
[----:B------:R-:W-:Y:S02]  /*47d0*/  FFMA.FTZ R2, R31, c[0x0][0x23c], -R2 ;  /* 0x00008f001f027a23 */ /* 0x000fe40000010802 */
[----:B------:R-:W-:Y:S02]  /*47e0*/  IMAD.X R111, R229, 0x1, R216, P0 ;  /* 0x00000001e56f7824 */ /* 0x000fe400000e06d8 */
[----:B------:R3:W-:Y:S03]  /*47f0*/  MUFU.EX2 R117, R2 ;  /* 0x0000000200757308 */ /* 0x0007e60000000800 */
[----:B------:R-:W4:Y:S04]  /*4800*/  LDG.E R109, [R110.64] ;  /* 0x000000066e6d7981 */ /* 0x000f28000c1e1900 */
[----:B------:R-:W4:Y:S03]  /*4810*/  LDG.E R108, [R110.64+0x20] ;  /* 0x000020066e6c7981 */ /* 0x000f26000c1e1900 */
[----:B------:R-:W-:Y:S01]  /*4820*/  MUFU.EX2 R116, R34 ;  /* 0x0000002200747308 */ /* 0x000fe20000000800 */
[----:B-1----:R-:W-:Y:S09]  /*4830*/  F2FP.BF16.PACK_AB R0, R134, R135 ;  /* 0x000000878600723e */ /* 0x002ff200000010ff */
[----:B------:R-:W-:Y:S01]  /*4840*/  MUFU.EX2 R115, R105 ;  /* 0x0000006900737308 */ /* 0x000fe20000000800 */
[----:B---3--:R-:W-:Y:S01]  /*4850*/  F2FP.BF16.PACK_AB R2, R125, R127 ;  /* 0x0000007f7d02723e */ /* 0x008fe200000010ff */
[----:B------:R2:W-:Y:S04]  /*4860*/  STS [R190+0xe400], R0 ;  /* 0x00e40000be007388 */ /* 0x0005e80000000800 */
[----:B------:R1:W-:Y:S04]  /*4870*/  STS [R190+0xe000], R2 ;  /* 0x00e00002be007388 */ /* 0x0003e80000000800 */
[----:B------:R-:W3:Y:S01]  /*4880*/  MUFU.EX2 R126, R25 ;  /* 0x00000019007e7308 */ /* 0x000ee20000000800 */
[----:B------:R3:W-:Y:S04]  /*4890*/  STS [R189+0xf000], R5 ;  /* 0x00f00005bd007388 */ /* 0x0007e80000000800 */
[----:B------:R3:W-:Y:S05]  /*48a0*/  STS [R189+0xf400], R4 ;  /* 0x00f40004bd007388 */ /* 0x0007ea0000000800 */
[----:B------:R-:W-:Y:S01]  /*48b0*/  MUFU.EX2 R198, R26 ;  /* 0x0000001a00c67308 */ /* 0x000fe20000000800 */
[----:B------:R3:W-:Y:S01]  /*48c0*/  STS [R190+0xf000], R6 ;  /* 0x00f00006be007388 */ /* 0x0007e20000000800 */
[----:B--2---:R-:W-:Y:S08]  /*48d0*/  F2FP.BF16.PACK_AB R0, R113, R114 ;  /* 0x000000727100723e */ /* 0x004ff000000010ff */
[----:B------:R-:W2:Y:S01]  /*48e0*/  MUFU.EX2 R196, R27 ;  /* 0x0000001b00c47308 */ /* 0x000ea20000000800 */
[----:B-1----:R-:W-:Y:S02]  /*48f0*/  F2FP.BF16.PACK_AB R2, R123, R124 ;  /* 0x0000007c7b02723e */ /* 0x002fe400000010ff */
[----:B---3--:R-:W-:Y:S07]  /*4900*/  F2FP.BF16.PACK_AB R5, R202, R203 ;  /* 0x000000cbca05723e */ /* 0x008fee00000010ff */
[----:B------:R-:W-:Y:S01]  /*4910*/  MUFU.EX2 R119, R28 ;  /* 0x0000001c00777308 */ /* 0x000fe20000000800 */
[----:B------:R-:W-:Y:S01]  /*4920*/  F2FP.BF16.PACK_AB R4, R120, R122 ;  /* 0x0000007a7804723e */ /* 0x000fe200000010ff */
[----:B------:R2:W-:Y:S01]  /*4930*/  STS [R190+0xf400], R5 ;  /* 0x00f40005be007388 */ /* 0x0005e20000000800 */
[----:B------:R-:W-:Y:S03]  /*4940*/  F2FP.BF16.PACK_AB R6, R126, R197 ;  /* 0x000000c57e06723e */ /* 0x000fe600000010ff */
[----:B------:R1:W-:Y:S04]  /*4950*/  STS [R188+0xe000], R4 ;  /* 0x00e00004bc007388 */ /* 0x0003e80000000800 */
[----:B------:R3:W-:Y:S01]  /*4960*/  STS [R188+0xe400], R2 ;  /* 0x00e40002bc007388 */ /* 0x0007e20000000800 */
[----:B------:R-:W3:Y:S03]  /*4970*/  MUFU.EX2 R118, R104 ;  /* 0x0000006800767308 */ /* 0x000ee60000000800 */
[----:B------:R3:W-:Y:S07]  /*4980*/  STS [R183+0xe000], R0 ;  /* 0x00e00000b7007388 */ /* 0x0007ee0000000800 */
[----:B------:R-:W3:Y:S01]  /*4990*/  MUFU.EX2 R121, R30 ;  /* 0x0000001e00797308 */ /* 0x000ee20000000800 */
[----:B--2---:R-:W-:Y:S02]  /*49a0*/  F2FP.BF16.PACK_AB R5, R196, R198 ;  /* 0x000000c6c405723e */ /* 0x004fe400000010ff */
[----:B-1----:R-:W-:Y:S02]  /*49b0*/  F2FP.BF16.PACK_AB R4, R115, R116 ;  /* 0x000000747304723e */ /* 0x002fe400000010ff */
[----:B---3--:R-:W-:Y:S03]  /*49c0*/  F2FP.BF16.PACK_AB R2, R118, R119 ;  /* 0x000000777602723e */ /* 0x008fe600000010ff */
[----:B------:R-:W-:Y:S04]  /*49d0*/  STS [R183+0xe400], R4 ;  /* 0x00e40004b7007388 */ /* 0x000fe80000000800 */
[----:B------:R-:W-:Y:S04]  /*49e0*/  STS [R188+0xf000], R6 ;  /* 0x00f00006bc007388 */ /* 0x000fe80000000800 */
[----:B------:R-:W-:Y:S01]  /*49f0*/  STS [R188+0xf400], R5 ;  /* 0x00f40005bc007388 */ /* 0x000fe20000000800 */
[----:B------:R-:W-:Y:S03]  /*4a00*/  F2FP.BF16.PACK_AB R0, R117, R121 ;  /* 0x000000797500723e */ /* 0x000fe600000010ff */
[----:B------:R-:W-:Y:S04]  /*4a10*/  STS [R183+0xf000], R2 ;  /* 0x00f00002b7007388 */ /* 0x000fe80000000800 */
[----:B------:R1:W-:Y:S04]  /*4a20*/  STS [R183+0xf400], R0 ;  /* 0x00f40000b7007388 */ /* 0x0003e80000000800 */
[----:B------:R-:W2:Y:S08]  /*4a30*/  LDSM.16.M88.4 R32, [R170+0x4000] ;  /* 0x00400000aa20783b */ /* 0x000eb00000000200 */
[----:B------:R-:W3:Y:S08]  /*4a40*/  LDSM.16.M88.4 R28, [R170+0x5000] ;  /* 0x00500000aa1c783b */ /* 0x000ef00000000200 */
[----:B------:R-:W3:Y:S01]  /*4a50*/  LDSM.16.M88.4 R100, [R173+0x4000] ;  /* 0x00400000ad64783b */ /* 0x000ee20000000200 */
[C---:B-1----:R-:W-:Y:S07]  /*4a60*/  IMAD.IADD R0, R128.reuse, 0x1, R170 ;  /* 0x0000000180007824 */ /* 0x042fee00078e02aa */
[----:B------:R-:W4:Y:S04]  /*4a70*/  LDG.E R2, [R110.64+0xa0] ;  /* 0x0000a0066e027981 */ /* 0x000f28000c1e1900 */
[----:B------:R-:W1:Y:S01]  /*4a80*/  LDSM.16.M88.4 R104, [R173+0x5000] ;  /* 0x00500000ad68783b */ /* 0x000e620000000200 */
[-C--:B--2---:R-:W-:Y:S08]  /*4a90*/  HMMA.16816.F32.BF16 R4, R32, R136.reuse, RZ ;  /* 0x000000882004723c */ /* 0x084ff000000418ff */
[C---:B---3--:R-:W-:Y:S08]  /*4aa0*/  HMMA.16816.F32.BF16 R8, R28.reuse, R136, RZ ;  /* 0x000000881c08723c */ /* 0x048ff000000418ff */
[-C--:B------:R-:W-:Y:S08]  /*4ab0*/  HMMA.16816.F32.BF16 R12, R28, R138.reuse, RZ ;  /* 0x0000008a1c0c723c */ /* 0x080ff000000418ff */
[C---:B------:R-:W-:Y:S08]  /*4ac0*/  HMMA.16816.F32.BF16 R16, R32.reuse, R138, RZ ;  /* 0x0000008a2010723c */ /* 0x040ff000000418ff */
[-C--:B------:R-:W-:Y:S08]  /*4ad0*/  HMMA.16816.F32.BF16 R20, R32, R140.reuse, RZ ;  /* 0x0000008c2014723c */ /* 0x080ff000000418ff */
[C---:B------:R-:W-:Y:S08]  /*4ae0*/  HMMA.16816.F32.BF16 R24, R28.reuse, R140, RZ ;  /* 0x0000008c1c18723c */ /* 0x040ff000000418ff */
[-C--:B------:R-:W-:Y:S08]  /*4af0*/  HMMA.16816.F32.BF16 R28, R28, R142.reuse, RZ ;  /* 0x0000008e1c1c723c */ /* 0x080ff000000418ff */
[----:B------:R-:W-:Y:S08]  /*4b00*/  HMMA.16816.F32.BF16 R32, R32, R142, RZ ;  /* 0x0000008e2020723c */ /* 0x000ff000000418ff */
[-C--:B------:R-:W-:Y:S08]  /*4b10*/  HMMA.16816.F32.BF16 R4, R100, R144.reuse, R4 ;  /* 0x000000906404723c */ /* 0x080ff00000041804 */
[C---:B-1----:R-:W-:Y:S08]  /*4b20*/  HMMA.16816.F32.BF16 R8, R104.reuse, R144, R8 ;  /* 0x000000906808723c */ /* 0x042ff00000041808 */
[-C--:B------:R-:W-:Y:S08]  /*4b30*/  HMMA.16816.F32.BF16 R12, R104, R146.reuse, R12 ;  /* 0x00000092680c723c */ /* 0x080ff0000004180c */
[C---:B------:R-:W-:Y:S08]  /*4b40*/  HMMA.16816.F32.BF16 R16, R100.reuse, R146, R16 ;  /* 0x000000926410723c */ /* 0x040ff00000041810 */
[-C--:B------:R-:W-:Y:S08]  /*4b50*/  HMMA.16816.F32.BF16 R20, R100, R148.reuse, R20 ;  /* 0x000000946414723c */ /* 0x080ff00000041814 */
[C---:B------:R-:W-:Y:S08]  /*4b60*/  HMMA.16816.F32.BF16 R24, R104.reuse, R148, R24 ;  /* 0x000000946818723c */ /* 0x040ff00000041818 */
[-C--:B------:R-:W-:Y:S01]  /*4b70*/  HMMA.16816.F32.BF16 R28, R104, R150.reuse, R28 ;  /* 0x00000096681c723c */ /* 0x080fe2000004181c */
[----:B------:R-:W1:Y:S07]  /*4b80*/  LDSM.16.M88.4 R104, [R0+0x4000] ;  /* 0x004000000068783b */ /* 0x000e6e0000000200 */
[----:B------:R-:W-:Y:S01]  /*4b90*/  HMMA.16816.F32.BF16 R32, R100, R150, R32 ;  /* 0x000000966420723c */ /* 0x000fe20000041820 */
[----:B------:R2:W3:Y:S03]  /*4ba0*/  LDSM.16.M88.4 R100, [R0+0x5000] ;  /* 0x005000000064783b */ /* 0x0004e60000000200 */
[----:B--2---:R-:W-:Y:S04]  /*4bb0*/  IADD3 R0, R128, R173, RZ ;  /* 0x000000ad80007210 */ /* 0x004fe80007ffe0ff */
[-C--:B-1----:R-:W-:Y:S08]  /*4bc0*/  HMMA.16816.F32.BF16 R4, R104, R152.reuse, R4 ;  /* 0x000000986804723c */ /* 0x082ff00000041804 */
[C---:B---3--:R-:W-:Y:S08]  /*4bd0*/  HMMA.16816.F32.BF16 R8, R100.reuse, R152, R8 ;  /* 0x000000986408723c */ /* 0x048ff00000041808 */
[-C--:B------:R-:W-:Y:S08]  /*4be0*/  HMMA.16816.F32.BF16 R12, R100, R154.reuse, R12 ;  /* 0x0000009a640c723c */ /* 0x080ff0000004180c */
[C---:B------:R-:W-:Y:S08]  /*4bf0*/  HMMA.16816.F32.BF16 R16, R104.reuse, R154, R16 ;  /* 0x0000009a6810723c */ /* 0x040ff00000041810 */
[-C--:B------:R-:W-:Y:S08]  /*4c00*/  HMMA.16816.F32.BF16 R20, R104, R156.reuse, R20 ;  /* 0x0000009c6814723c */ /* 0x080ff00000041814 */
[C---:B------:R-:W-:Y:S08]  /*4c10*/  HMMA.16816.F32.BF16 R24, R100.reuse, R156, R24 ;  /* 0x0000009c6418723c */ /* 0x040ff00000041818 */
[-C--:B------:R-:W-:Y:S01]  /*4c20*/  HMMA.16816.F32.BF16 R28, R100, R158.reuse, R28 ;  /* 0x0000009e641c723c */ /* 0x080fe2000004181c */
[----:B------:R-:W1:Y:S07]  /*4c30*/  LDSM.16.M88.4 R100, [R0+0x4000] ;  /* 0x004000000064783b */ /* 0x000e6e0000000200 */
[----:B------:R-:W-:Y:S01]  /*4c40*/  HMMA.16816.F32.BF16 R32, R104, R158, R32 ;  /* 0x0000009e6820723c */ /* 0x000fe20000041820 */
[----:B------:R-:W2:Y:S07]  /*4c50*/  LDSM.16.M88.4 R104, [R0+0x5000] ;  /* 0x005000000068783b */ /* 0x000eae0000000200 */
[-C--:B-1----:R-:W-:Y:S08]  /*4c60*/  HMMA.16816.F32.BF16 R4, R100, R160.reuse, R4 ;  /* 0x000000a06404723c */ /* 0x082ff00000041804 */
[C---:B--2---:R-:W-:Y:S08]  /*4c70*/  HMMA.16816.F32.BF16 R8, R104.reuse, R160, R8 ;  /* 0x000000a06808723c */ /* 0x044ff00000041808 */
[-C--:B------:R-:W-:Y:S08]  /*4c80*/  HMMA.16816.F32.BF16 R12, R104, R162.reuse, R12 ;  /* 0x000000a2680c723c */ /* 0x080ff0000004180c */
[C---:B----4-:R-:W-:Y:S01]  /*4c90*/  FADD.FTZ R4, -R109.reuse, R4 ;  /* 0x000000046d047221 */ /* 0x050fe20000010100 */
[C---:B------:R-:W-:Y:S04]  /*4ca0*/  HMMA.16816.F32.BF16 R16, R100.reuse, R162, R16 ;  /* 0x000000a26410723c */ /* 0x040fe80000041810 */
[----:B------:R-:W-:Y:S02]  /*4cb0*/  FMUL.FTZ R112, R112, R4 ;  /* 0x0000000470707220 */ /* 0x000fe40000410000 */
[C---:B------:R-:W-:Y:S01]  /*4cc0*/  FADD.FTZ R5, -R109.reuse, R5 ;  /* 0x000000056d057221 */ /* 0x040fe20000010100 */
[----:B------:R1:W2:Y:S01]  /*4cd0*/  LDG.E R4, [R110.64+0x80] ;  /* 0x000080066e047981 */ /* 0x0002a2000c1e1900 */
[C---:B------:R-:W-:Y:S01]  /*4ce0*/  FADD.FTZ R6, -R108.reuse, R6 ;  /* 0x000000066c067221 */ /* 0x040fe20000010100 */
[-C--:B------:R-:W-:Y:S03]  /*4cf0*/  HMMA.16816.F32.BF16 R20, R100, R164.reuse, R20 ;  /* 0x000000a46414723c */ /* 0x080fe60000041814 */
[----:B------:R-:W-:Y:S02]  /*4d00*/  FADD.FTZ R7, -R108, R7 ;  /* 0x000000076c077221 */ /* 0x000fe40000010100 */
[----:B------:R-:W-:Y:S03]  /*4d10*/  FADD.FTZ R11, -R2, R11 ;  /* 0x0000000b020b7221 */ /* 0x000fe60000010100 */
[C---:B------:R-:W-:Y:S07]  /*4d20*/  HMMA.16816.F32.BF16 R24, R104.reuse, R164, R24 ;  /* 0x000000a46818723c */ /* 0x040fee0000041818 */
[C---:B------:R-:W-:Y:S02]  /*4d30*/  FADD.FTZ R17, -R109.reuse, R17 ;  /* 0x000000116d117221 */ /* 0x040fe40000010100 */
[----:B------:R-:W-:Y:S01]  /*4d40*/  FADD.FTZ R16, -R109, R16 ;  /* 0x000000106d107221 */ /* 0x000fe20000010100 */
[-C--:B------:R-:W-:Y:S03]  /*4d50*/  HMMA.16816.F32.BF16 R28, R104, R166.reuse, R28 ;  /* 0x000000a6681c723c */ /* 0x080fe6000004181c */
[C---:B------:R-:W-:Y:S02]  /*4d60*/  FADD.FTZ R19, -R108.reuse, R19 ;  /* 0x000000136c137221 */ /* 0x040fe40000010100 */
[----:B-1----:R-:W-:Y:S02]  /*4d70*/  FMUL.FTZ R110, R133, R5 ;  /* 0x00000005856e7220 */ /* 0x002fe40000410000 */
[C---:B------:R-:W-:Y:S01]  /*4d80*/  FADD.FTZ R20, -R109.reuse, R20 ;  /* 0x000000146d147221 */ /* 0x040fe20000010100 */
[----:B------:R-:W-:Y:S04]  /*4d90*/  HMMA.16816.F32.BF16 R32, R100, R166, R32 ;  /* 0x000000a66420723c */ /* 0x000fe80000041820 */
[----:B------:R-:W-:Y:S02]  /*4da0*/  FADD.FTZ R21, -R109, R21 ;  /* 0x000000156d157221 */ /* 0x000fe40000010100 */
[C---:B------:R-:W-:Y:S02]  /*4db0*/  FADD.FTZ R22, -R108.reuse, R22 ;  /* 0x000000166c167221 */ /* 0x040fe40000010100 */
[----:B------:R-:W-:Y:S04]  /*4dc0*/  FADD.FTZ R23, -R108, R23 ;  /* 0x000000176c177221 */ /* 0x000fe80000010100 */
[----:B------:R-:W-:Y:S02]  /*4dd0*/  FMUL.FTZ R111, R132, R6 ;  /* 0x00000006846f7220 */ /* 0x000fe40000410000 */
[----:B------:R-:W-:Y:S02]  /*4de0*/  FMUL.FTZ R102, R125, R17 ;  /* 0x000000117d667220 */ /* 0x000fe40000410000 */
[----:B------:R-:W-:Y:S02]  /*4df0*/  FMUL.FTZ R107, R122, R20 ;  /* 0x000000147a6b7220 */ /* 0x000fe40000410000 */
[----:B------:R-:W-:Y:S02]  /*4e00*/  FMUL.FTZ R106, R120, R21 ;  /* 0x00000015786a7220 */ /* 0x000fe40000410000 */
[C---:B------:R-:W-:Y:S02]  /*4e10*/  FADD.FTZ R6, -R2.reuse, R10 ;  /* 0x0000000a02067221 */ /* 0x040fe40000010100 */
[----:B------:R-:W-:Y:S02]  /*4e20*/  FADD.FTZ R20, -R2, R26 ;  /* 0x0000001a02147221 */ /* 0x000fe40000010100 */
[C---:B------:R-:W-:Y:S02]  /*4e30*/  FADD.FTZ R32, -R109.reuse, R32 ;  /* 0x000000206d207221 */ /* 0x040fe40000010100 */
[----:B------:R-:W-:Y:S02]  /*4e40*/  FADD.FTZ R103, -R109, R33 ;  /* 0x000000216d677221 */ /* 0x000fe40000010100 */
[C---:B------:R-:W-:Y:S02]  /*4e50*/  FADD.FTZ R33, -R108.reuse, R18 ;  /* 0x000000126c217221 */ /* 0x040fe40000010100 */
[----:B------:R-:W-:Y:S02]  /*4e60*/  FMUL.FTZ R18, R201, R7 ;  /* 0x00000007c9127220 */ /* 0x000fe40000410000 */
[C---:B------:R-:W-:Y:S02]  /*4e70*/  FADD.FTZ R101, -R108.reuse, R34 ;  /* 0x000000226c657221 */ /* 0x040fe40000010100 */
[----:B------:R-:W-:Y:S02]  /*4e80*/  FADD.FTZ R100, -R108, R35 ;  /* 0x000000236c647221 */ /* 0x000fe40000010100 */
[----:B------:R-:W-:Y:S02]  /*4e90*/  FMUL.FTZ R35, R124, R22 ;  /* 0x000000167c237220 */ /* 0x000fe40000410000 */
[----:B------:R-:W-:Y:S02]  /*4ea0*/  FMUL.FTZ R34, R123, R23 ;  /* 0x000000177b227220 */ /* 0x000fe40000410000 */
[C---:B------:R-:W-:Y:S02]  /*4eb0*/  FADD.FTZ R7, -R2.reuse, R14 ;  /* 0x0000000e02077221 */ /* 0x040fe40000010100 */
[C---:B------:R-:W-:Y:S02]  /*4ec0*/  FADD.FTZ R22, -R2.reuse, R30 ;  /* 0x0000001e02167221 */ /* 0x040fe40000010100 */
[----:B------:R-:W-:Y:S02]  /*4ed0*/  FADD.FTZ R21, -R2, R31 ;  /* 0x0000001f02157221 */ /* 0x000fe40000010100 */
[----:B------:R-:W-:Y:S02]  /*4ee0*/  FMUL.FTZ R104, R127, R16 ;  /* 0x000000107f687220 */ /* 0x000fe40000410000 */
        /* <DEDUP_REMOVED lines=12> */
[C---:B--2---:R-:W-:Y:S02]  /*4fb0*/  FADD.FTZ R8, -R4.reuse, R8 ;  /* 0x0000000804087221 */ /* 0x044fe40000010100 */
[C---:B------:R-:W-:Y:S02]  /*4fc0*/  FADD.FTZ R12, -R4.reuse, R12 ;  /* 0x0000000c040c7221 */ /* 0x040fe40000010100 */
[C---:B------:R-:W-:Y:S02]  /*4fd0*/  FADD.FTZ R17, -R4.reuse, R9 ;  /* 0x0000000904117221 */ /* 0x040fe40000010100 */
[----:B------:R-:W-:Y:S02]  /*4fe0*/  FADD.FTZ R13, -R4, R13 ;  /* 0x0000000d040d7221 */ /* 0x000fe40000010100 */
[----:B------:R-:W-:Y:S02]  /*4ff0*/  FMUL.FTZ R9, R205, R8 ;  /* 0x00000008cd097220 */ /* 0x000fe40000410000 */
[----:B------:R-:W-:Y:S02]  /*5000*/  FMUL.FTZ R23, R200, R12 ;  /* 0x0000000cc8177220 */ /* 0x000fe40000410000 */
[C---:B------:R-:W-:Y:S02]  /*5010*/  FADD.FTZ R5, -R4.reuse, R24 ;  /* 0x0000001804057221 */ /* 0x040fe40000010100 */
[C---:B------:R-:W-:Y:S02]  /*5020*/  FADD.FTZ R24, -R4.reuse, R25 ;  /* 0x0000001904187221 */ /* 0x040fe40000010100 */
[C---:B------:R-:W-:Y:S02]  /*5030*/  FADD.FTZ R0, -R4.reuse, R28 ;  /* 0x0000001c04007221 */ /* 0x040fe40000010100 */
[----:B------:R-:W-:Y:S02]  /*5040*/  FADD.FTZ R28, -R4, R29 ;  /* 0x0000001d041c7221 */ /* 0x000fe40000010100 */
[C---:B------:R-:W-:Y:S02]  /*5050*/  FADD.FTZ R12, -R2.reuse, R15 ;  /* 0x0000000f020c7221 */ /* 0x040fe40000010100 */
[----:B------:R-:W-:Y:S02]  /*5060*/  FADD.FTZ R8, -R2, R27 ;  /* 0x0000001b02087221 */ /* 0x000fe40000010100 */
[----:B------:R-:W-:Y:S02]  /*5070*/  FMUL.FTZ R17, R204, R17 ;  /* 0x00000011cc117220 */ /* 0x000fe40000410000 */
[----:B------:R-:W-:Y:S02]  /*5080*/  FMUL.FTZ R13, R199, R13 ;  /* 0x0000000dc70d7220 */ /* 0x000fe40000410000 */
[----:B------:R-:W-:Y:S02]  /*5090*/  FMUL.FTZ R25, R197, R5 ;  /* 0x00000005c5197220 */ /* 0x000fe40000410000 */
[----:B------:R-:W-:Y:S02]  /*50a0*/  FMUL.FTZ R24, R126, R24 ;  /* 0x000000187e187220 */ /* 0x000fe40000410000 */
[----:B------:R-:W-:Y:S01]  /*50b0*/  FMUL.FTZ R29, R119, R0 ;  /* 0x00000000771d7220 */ /* 0x000fe20000410000 */
[----:B------:R-:W-:Y:S01]  /*50c0*/  MOV R119, R191 ;  /* 0x000000bf00777202 */ /* 0x000fe20000000f00 */
[----:B------:R-:W-:Y:S02]  /*50d0*/  FMUL.FTZ R28, R118, R28 ;  /* 0x0000001c761c7220 */ /* 0x000fe40000410000 */
[----:B------:R-:W-:Y:S02]  /*50e0*/  FMUL.FTZ R12, R202, R12 ;  /* 0x0000000cca0c7220 */ /* 0x000fe40000410000 */
[----:B------:R-:W-:Y:S02]  /*50f0*/  FMUL.FTZ R8, R196, R8 ;  /* 0x00000008c4087220 */ /* 0x000fe40000410000 */
[----:B------:R-:W-:Y:S01]  /*5100*/  IMAD.MOV.U32 R118, RZ, RZ, R192 ;  /* 0x000000ffff767224 */ /* 0x000fe200078e00c0 */
[----:B------:R-:W-:-:S05]  /*5110*/  @!P6 BRA `(.L_x_48) ;  /* 0x000002200000e947 */ /* 0x000fca0003800000 */
[----:B------:R-:W-:Y:S01]  /*5120*/  LOP3.LUT R0, R182, 0x1, RZ, 0xc0, !PT ;  /* 0x00000001b6007812 */ /* 0x000fe200078ec0ff */
[----:B------:R-:W-:Y:S01]  /*5130*/  IMAD.MOV.U32 R10, RZ, RZ, c[0x0][0x190] ;  /* 0x00006400ff0a7624 */ /* 0x000fe200078e00ff */
[----:B------:R-:W-:Y:S02]  /*5140*/  ISETP.GE.AND P1, PT, R206, c[0x0][0x220], PT ;  /* 0x00008800ce007a0c */ /* 0x000fe40003f26270 */
[----:B------:R-:W-:Y:S01]  /*5150*/  ISETP.NE.U32.AND P3, PT, R0, 0x1, PT ;  /* 0x000000010000780c */ /* 0x000fe20003f65070 */
[----:B------:R-:W-:Y:S02]  /*5160*/  IMAD.MOV.U32 R0, RZ, RZ, -0x2000 ;  /* 0xffffe000ff007424 */ /* 0x000fe400078e00ff */
[----:B------:R-:W-:Y:S03]  /*5170*/  IMAD.U32 R2, R10, -0x40, RZ ;  /* 0xffffffc00a027824 */ /* 0x000fe600078e00ff */
[----:B------:R-:W-:Y:S02]  /*5180*/  SEL R0, R0, 0x2000, !P3 ;  /* 0x0000200000007807 */ /* 0x000fe40005800000 */
[C---:B------:R-:W-:Y:S03]  /*5190*/  LEA R4, P0, R2.reuse, R186, 0x1 ;  /* 0x000000ba02047211 */ /* 0x040fe600078008ff */
[----:B------:R-:W-:Y:S01]  /*51a0*/  IMAD.IADD R181, R181, 0x1, R0 ;  /* 0x00000001b5b57824 */ /* 0x000fe200078e0200 */
[----:B------:R-:W-:Y:S01]  /*51b0*/  LEA.HI.X.SX32 R2, R2, R187, 0x1, P0 ;  /* 0x000000bb02027211 */ /* 0x000fe200000f0eff */
[----:B------:R-:W-:Y:S01]  /*51c0*/  IMAD.MOV.U32 R186, RZ, RZ, R4 ;  /* 0x000000ffffba7224 */ /* 0x000fe200078e0004 */
[----:B------:R-:W-:Y:S01]  /*51d0*/  @!P1 MOV R5, c[0x0][0x194] ;  /* 0x0000650000059a02 */ /* 0x000fe20000000f00 */
[--C-:B------:R-:W-:Y:S01]  /*51e0*/  IMAD.IADD R195, R195, 0x1, R0.reuse ;  /* 0x00000001c3c37824 */ /* 0x100fe200078e0200 */
[----:B------:R1:W-:Y:S01]  /*51f0*/  @P1 STS [R181], RZ ;  /* 0x000000ffb5001388 */ /* 0x0003e20000000800 */
[----:B------:R-:W-:Y:S01]  /*5200*/  MOV R187, R2 ;  /* 0x0000000200bb7202 */ /* 0x000fe20000000f00 */
[----:B------:R-:W-:Y:S01]  /*5210*/  IMAD.IADD R169, R169, 0x1, R0 ;  /* 0x00000001a9a97824 */ /* 0x000fe200078e0200 */
[C---:B------:R-:W-:Y:S01]  /*5220*/  @!P1 LEA R4, P0, R10.reuse, R186, 0x6 ;  /* 0x000000ba0a049211 */ /* 0x040fe200078030ff */
[----:B------:R1:W-:Y:S03]  /*5230*/  @P1 STS [R181+0x4], RZ ;  /* 0x000004ffb5001388 */ /* 0x0003e60000000800 */
[----:B------:R-:W-:Y:S01]  /*5240*/  @!P1 LEA.HI.X R5, R10, R187, R5, 0x6, P0 ;  /* 0x000000bb0a059211 */ /* 0x000fe200000f3405 */
[----:B------:R1:W-:Y:S04]  /*5250*/  @P1 STS [R181+0x8], RZ ;  /* 0x000008ffb5001388 */ /* 0x0003e80000000800 */
[----:B------:R1:W-:Y:S04]  /*5260*/  @P1 STS [R181+0xc], RZ ;  /* 0x00000cffb5001388 */ /* 0x0003e80000000800 */
[----:B------:R-:W-:Y:S01]  /*5270*/  @!PT LDS RZ, [RZ] ;  /* 0x00000000fffff984 */ /* 0x000fe20000000800 */
[----:B------:R-:W-:Y:S01]  /*5280*/  @!PT LDS RZ, [RZ] ;  /* 0x00000000fffff984 */ /* 0x000fe20000000800 */
[----:B------:R-:W-:Y:S01]  /*5290*/  @!PT LDS RZ, [RZ] ;  /* 0x00000000fffff984 */ /* 0x000fe20000000800 */
[----:B------:R1:W-:Y:S04]  /*52a0*/  @!P1 LDGSTS.E.BYPASS.LTC128B.128 [R195], [R186.64] ;  /* 0x00000000bac39fae */ /* 0x0003e8000b901d46 */
[----:B------:R1:W-:Y:S04]  /*52b0*/  @P1 STS [R181+0x1000], RZ ;  /* 0x001000ffb5001388 */ /* 0x0003e80000000800 */
[----:B------:R1:W-:Y:S04]  /*52c0*/  @P1 STS [R181+0x1004], RZ ;  /* 0x001004ffb5001388 */ /* 0x0003e80000000800 */
[----:B------:R1:W-:Y:S04]  /*52d0*/  @P1 STS [R181+0x1008], RZ ;  /* 0x001008ffb5001388 */ /* 0x0003e80000000800 */
[----:B------:R1:W-:Y:S04]  /*52e0*/  @P1 STS [R181+0x100c], RZ ;  /* 0x00100cffb5001388 */ /* 0x0003e80000000800 */
[----:B------:R-:W-:Y:S01]  /*52f0*/  @!PT LDS RZ, [RZ] ;  /* 0x00000000fffff984 */ /* 0x000fe20000000800 */
[----:B------:R-:W-:Y:S01]  /*5300*/  @!PT LDS RZ, [RZ] ;  /* 0x00000000fffff984 */ /* 0x000fe20000000800 */
[----:B------:R-:W-:Y:S01]  /*5310*/  @!PT LDS RZ, [RZ] ;  /* 0x00000000fffff984 */ /* 0x000fe20000000800 */
[----:B------:R1:W-:Y:S04]  /*5320*/  @!P1 LDGSTS.E.BYPASS.LTC128B.128 [R195+0x1000], [R4.64] ;  /* 0x0100000004c39fae */ /* 0x0003e8000b901d46 */
[----:B------:R-:W0:Y:S02]  /*5330*/  LDGDEPBAR ;  /* 0x00000000000079af */ /* 0x000e240000000000 */
.L_x_48:
[----:B------:R-:W-:Y:S01]  /*5340*/  F2FP.BF16.PACK_AB R19, R110, R112 ;  /* 0x000000706e13723e */ /* 0x000fe200000010ff */
[----:B------:R-:W-:Y:S01]  /*5350*/  IMAD.SHL.U32 R0, R179, 0x2, RZ ;  /* 0x00000002b3007824 */ /* 0x000fe200078e00ff */
[----:B------:R-:W-:Y:S02]  /*5360*/  F2FP.BF16.PACK_AB R18, R18, R111 ;  /* 0x0000006f1212723e */ /* 0x000fe400000010ff */
[----:B------:R-:W-:Y:S01]  /*5370*/  F2FP.BF16.PACK_AB R15, R102, R104 ;  /* 0x00000068660f723e */ /* 0x000fe200000010ff */
[----:B------:R-:W-:Y:S01]  /*5380*/  STS [R189+0xa000], R19 ;  /* 0x00a00013bd007388 */ /* 0x000fe20000000800 */
        /* <DEDUP_REMOVED lines=16> */
[----:B-1----:R-:W-:Y:S01]  /*5490*/  F2FP.BF16.PACK_AB R5, R28, R29 ;  /* 0x0000001d1c05723e */ /* 0x002fe200000010ff */
[----:B------:R-:W-:Y:S01]  /*54a0*/  STS [R190+0xb000], R13 ;  /* 0x00b0000dbe007388 */ /* 0x000fe20000000800 */
[----:B------:R-:W-:Y:S02]  /*54b0*/  F2FP.BF16.PACK_AB R4, R21, R22 ;  /* 0x000000161504723e */ /* 0x000fe400000010ff */
[C---:B------:R-:W-:Y:S01]  /*54c0*/  IADD3 R20, R0.reuse, 0x4000, RZ ;  /* 0x0000400000147810 */ /* 0x040fe20007ffe0ff */
[----:B------:R-:W-:Y:S01]  /*54d0*/  STS [R190+0xb400], R12 ;  /* 0x00b4000cbe007388 */ /* 0x000fe20000000800 */
[----:B------:R-:W-:Y:S02]  /*54e0*/  IADD3 R2, R0, 0x4040, RZ ;  /* 0x0000404000027810 */ /* 0x000fe40007ffe0ff */
[----:B------:R-:W-:Y:S01]  /*54f0*/  @P2 IADD3 R2, R20, -0x40, RZ ;  /* 0xffffffc014022810 */ /* 0x000fe20007ffe0ff */
[----:B------:R-:W-:Y:S04]  /*5500*/  STS [R188+0xa000], R11 ;  /* 0x00a0000bbc007388 */ /* 0x000fe80000000800 */
[----:B------:R-:W-:Y:S04]  /*5510*/  STS [R188+0xa400], R10 ;  /* 0x00a4000abc007388 */ /* 0x000fe80000000800 */
[----:B------:R-:W-:Y:S04]  /*5520*/  STS [R183+0xa000], R7 ;  /* 0x00a00007b7007388 */ /* 0x000fe80000000800 */
[----:B------:R-:W-:Y:S04]  /*5530*/  STS [R183+0xa400], R6 ;  /* 0x00a40006b7007388 */ /* 0x000fe80000000800 */
[----:B------:R-:W-:Y:S04]  /*5540*/  STS [R188+0xb000], R9 ;  /* 0x00b00009bc007388 */ /* 0x000fe80000000800 */
[----:B------:R-:W-:Y:S04]  /*5550*/  STS [R188+0xb400], R8 ;  /* 0x00b40008bc007388 */ /* 0x000fe80000000800 */
[----:B------:R-:W-:Y:S04]  /*5560*/  STS [R183+0xb000], R5 ;  /* 0x00b00005b7007388 */ /* 0x000fe80000000800 */
[----:B------:R-:W-:Y:S04]  /*5570*/  STS [R183+0xb400], R4 ;  /* 0x00b40004b7007388 */ /* 0x000fe80000000800 */
[----:B------:R-:W-:Y:S06]  /*5580*/  BAR.SYNC.DEFER_BLOCKING 0x0 ;  /* 0x0000000000007b1d */ /* 0x000fec0000010000 */
[----:B------:R-:W-:Y:S04]  /*5590*/  LDSM.16.MT88.4 R4, [R3+0xe000] ;  /* 0x00e000000304783b */ /* 0x000fe80000004200 */
[----:B------:R-:W1:Y:S04]  /*55a0*/  LDSM.16.MT88.4 R8, [R0+0x4000] ;  /* 0x004000000008783b */ /* 0x000e680000004200 */
[----:B------:R-:W2:Y:S04]  /*55b0*/  LDSM.16.MT88.4 R12, [R3+0x10000] ;  /* 0x01000000030c783b */ /* 0x000ea80000004200 */
[----:B------:R-:W3:Y:S04]  /*55c0*/  LDSM.16.MT88.4 R16, [R2] ;  /* 0x000000000210783b */ /* 0x000ee80000004200 */
[----:B------:R-:W-:Y:S04]  /*55d0*/  LDSM.16.MT88.4 R20, [R3+0xe800] ;  /* 0x00e800000314783b */ /* 0x000fe80000004200 */
[----:B------:R-:W4:Y:S04]  /*55e0*/  LDSM.16.MT88.4 R24, [R0+0x4800] ;  /* 0x004800000018783b */ /* 0x000f280000004200 */
[----:B------:R-:W5:Y:S04]  /*55f0*/  LDSM.16.MT88.4 R28, [R3+0x10800] ;  /* 0x01080000031c783b */ /* 0x000f680000004200 */
[----:B------:R-:W3:Y:S01]  /*5600*/  LDSM.16.MT88.4 R32, [R2+0x800] ;  /* 0x000800000220783b */ /* 0x000ee20000004200 */
[-C--:B-1----:R-:W-:Y:S08]  /*5610*/  HMMA.16816.F32.BF16 R36, R4, R8.reuse, R36 ;  /* 0x000000080424723c */ /* 0x082ff00000041824 */
[C---:B--2---:R-:W-:Y:S08]  /*5620*/  HMMA.16816.F32.BF16 R40, R12.reuse, R8, R40 ;  /* 0x000000080c28723c */ /* 0x044ff00000041828 */
[-C--:B------:R-:W-:Y:S08]  /*5630*/  HMMA.16816.F32.BF16 R44, R12, R10.reuse, R44 ;  /* 0x0000000a0c2c723c */ /* 0x080ff0000004182c */
[C---:B------:R-:W-:Y:S01]  /*5640*/  HMMA.16816.F32.BF16 R48, R4.reuse, R10, R48 ;  /* 0x0000000a0430723c */ /* 0x040fe20000041830 */
[----:B------:R-:W-:Y:S07]  /*5650*/  LDSM.16.MT88.4 R8, [R0+0x5000] ;  /* 0x005000000008783b */ /* 0x000fee0000004200 */
[-C--:B---3--:R-:W-:Y:S08]  /*5660*/  HMMA.16816.F32.BF16 R52, R4, R16.reuse, R52 ;  /* 0x000000100434723c */ /* 0x088ff00000041834 */
[C---:B------:R-:W-:Y:S08]  /*5670*/  HMMA.16816.F32.BF16 R56, R12.reuse, R16, R56 ;  /* 0x000000100c38723c */ /* 0x040ff00000041838 */
[-C--:B------:R-:W-:Y:S01]  /*5680*/  HMMA.16816.F32.BF16 R60, R12, R18.reuse, R60 ;  /* 0x000000120c3c723c */ /* 0x080fe2000004183c */
[----:B------:R-:W-:Y:S07]  /*5690*/  LDSM.16.MT88.4 R12, [R3+0x11000] ;  /* 0x01100000030c783b */ /* 0x000fee0000004200 */
[----:B------:R-:W-:Y:S01]  /*56a0*/  HMMA.16816.F32.BF16 R64, R4, R18, R64 ;  /* 0x000000120440723c */ /* 0x000fe20000041840 */
[----:B------:R-:W1:Y:S04]  /*56b0*/  LDSM.16.MT88.4 R4, [R3+0xf000] ;  /* 0x00f000000304783b */ /* 0x000e680000004200 */
[----:B------:R-:W2:Y:S03]  /*56c0*/  LDSM.16.MT88.4 R16, [R2+0x1000] ;  /* 0x001000000210783b */ /* 0x000ea60000004200 */
[-C--:B----4-:R-:W-:Y:S08]  /*56d0*/  HMMA.16816.F32.BF16 R36, R20, R24.reuse, R36 ;  /* 0x000000181424723c */ /* 0x090ff00000041824 */
[C---:B-----5:R-:W-:Y:S08]  /*56e0*/  HMMA.16816.F32.BF16 R40, R28.reuse, R24, R40 ;  /* 0x000000181c28723c */ /* 0x060ff00000041828 */
[-C--:B------:R-:W-:Y:S08]  /*56f0*/  HMMA.16816.F32.BF16 R44, R28, R26.reuse, R44 ;  /* 0x0000001a1c2c723c */ /* 0x080ff0000004182c */
[C---:B------:R-:W-:Y:S01]  /*5700*/  HMMA.16816.F32.BF16 R48, R20.reuse, R26, R48 ;  /* 0x0000001a1430723c */ /* 0x040fe20000041830 */
[----:B------:R-:W-:Y:S07]  /*5710*/  LDSM.16.MT88.4 R24, [R0+0x5800] ;  /* 0x005800000018783b */ /* 0x000fee0000004200 */
[-C--:B------:R-:W-:Y:S08]  /*5720*/  HMMA.16816.F32.BF16 R52, R20, R32.reuse, R52 ;  /* 0x000000201434723c */ /* 0x080ff00000041834 */
[C---:B------:R-:W-:Y:S08]  /*5730*/  HMMA.16816.F32.BF16 R56, R28.reuse, R32, R56 ;  /* 0x000000201c38723c */ /* 0x040ff00000041838 */
[-C--:B------:R-:W-:Y:S01]  /*5740*/  HMMA.16816.F32.BF16 R60, R28, R34.reuse, R60 ;  /* 0x000000221c3c723c */ /* 0x080fe2000004183c */
[----:B------:R-:W-:Y:S07]  /*5750*/  LDSM.16.MT88.4 R28, [R3+0x11800] ;  /* 0x01180000031c783b */ /* 0x000fee0000004200 */
[----:B------:R-:W-:Y:S01]  /*5760*/  HMMA.16816.F32.BF16 R64, R20, R34, R64 ;  /* 0x000000221440723c */ /* 0x000fe20000041840 */
[----:B------:R-:W3:Y:S04]  /*5770*/  LDSM.16.MT88.4 R20, [R3+0xf800] ;  /* 0x00f800000314783b */ /* 0x000ee80000004200 */
[----:B------:R-:W4:Y:S03]  /*5780*/  LDSM.16.MT88.4 R32, [R2+0x1800] ;  /* 0x001800000220783b */ /* 0x000f260000004200 */
[-C--:B-1----:R-:W-:Y:S01]  /*5790*/  HMMA.16816.F32.BF16 R36, R4, R8.reuse, R36 ;  /* 0x000000080424723c */ /* 0x082fe20000041824 */
[----:B------:R-:W-:Y:S07]  /*57a0*/  BAR.SYNC.DEFER_BLOCKING 0x0 ;  /* 0x0000000000007b1d */ /* 0x000fee0000010000 */
[C---:B------:R-:W-:Y:S08]  /*57b0*/  HMMA.16816.F32.BF16 R40, R12.reuse, R8, R40 ;  /* 0x000000080c28723c */ /* 0x040ff00000041828 */
[-C--:B------:R-:W-:Y:S08]  /*57c0*/  HMMA.16816.F32.BF16 R44, R12, R10.reuse, R44 ;  /* 0x0000000a0c2c723c */ /* 0x080ff0000004182c */
[C---:B------:R-:W-:Y:S08]  /*57d0*/  HMMA.16816.F32.BF16 R48, R4.reuse, R10, R48 ;  /* 0x0000000a0430723c */ /* 0x040ff00000041830 */
[-C--:B--2---:R-:W-:Y:S08]  /*57e0*/  HMMA.16816.F32.BF16 R52, R4, R16.reuse, R52 ;  /* 0x000000100434723c */ /* 0x084ff00000041834 */
[C---:B------:R-:W-:Y:S08]  /*57f0*/  HMMA.16816.F32.BF16 R56, R12.reuse, R16, R56 ;  /* 0x000000100c38723c */ /* 0x040ff00000041838 */
[-C--:B------:R-:W-:Y:S08]  /*5800*/  HMMA.16816.F32.BF16 R60, R12, R18.reuse, R60 ;  /* 0x000000120c3c723c */ /* 0x080ff0000004183c */
[----:B------:R-:W-:Y:S08]  /*5810*/  HMMA.16816.F32.BF16 R64, R4, R18, R64 ;  /* 0x000000120440723c */ /* 0x000ff00000041840 */
[-C--:B---3--:R-:W-:Y:S08]  /*5820*/  HMMA.16816.F32.BF16 R36, R20, R24.reuse, R36 ;  /* 0x000000181424723c */ /* 0x088ff00000041824 */
[C---:B------:R-:W-:Y:S08]  /*5830*/  HMMA.16816.F32.BF16 R40, R28.reuse, R24, R40 ;  /* 0x000000181c28723c */ /* 0x040ff00000041828 */
[-C--:B------:R-:W-:Y:S08]  /*5840*/  HMMA.16816.F32.BF16 R44, R28, R26.reuse, R44 ;  /* 0x0000001a1c2c723c */ /* 0x080ff0000004182c */
[C---:B------:R-:W-:Y:S08]  /*5850*/  HMMA.16816.F32.BF16 R48, R20.reuse, R26, R48 ;  /* 0x0000001a1430723c */ /* 0x040ff00000041830 */
[-C--:B----4-:R-:W-:Y:S08]  /*5860*/  HMMA.16816.F32.BF16 R52, R20, R32.reuse, R52 ;  /* 0x000000201434723c */ /* 0x090ff00000041834 */
[C---:B------:R-:W-:Y:S08]  /*5870*/  HMMA.16816.F32.BF16 R56, R28.reuse, R32, R56 ;  /* 0x000000201c38723c */ /* 0x040ff00000041838 */
[-C--:B------:R-:W-:Y:S08]  /*5880*/  HMMA.16816.F32.BF16 R60, R28, R34.reuse, R60 ;  /* 0x000000221c3c723c */ /* 0x080ff0000004183c */
[----:B------:R-:W-:Y:S01]  /*5890*/  HMMA.16816.F32.BF16 R64, R20, R34, R64 ;  /* 0x000000221440723c */ /* 0x000fe20000041840 */
[----:B------:R-:W-:-:S07]  /*58a0*/  @!P6 BRA `(.L_x_49) ;  /* 0x000001500000e947 */ /* 0x000fce0003800000 */
[----:B------:R-:W-:Y:S01]  /*58b0*/  IMAD.MOV.U32 R6, RZ, RZ, c[0x0][0x370] ;  /* 0x0000dc00ff067624 */ /* 0x000fe200078e00ff */
[----:B------:R-:W-:Y:S03]  /*58c0*/  ISETP.GE.AND P1, PT, R206, c[0x0][0x220], PT ;  /* 0x00008800ce007a0c */ /* 0x000fe60003f26270 */
[----:B------:R-:W-:Y:S05]  /*58d0*/  IMAD.U32 R2, R6, -0x40, RZ ;  /* 0xffffffc006027824 */ /* 0x000fea00078e00ff */
[C---:B------:R-:W-:Y:S04]  /*58e0*/  LEA R4, P0, R2.reuse, R184, 0x1 ;  /* 0x000000b802047211 */ /* 0x040fe800078008ff */
[----:B------:R-:W-:Y:S01]  /*58f0*/  LEA.HI.X.SX32 R2, R2, R185, 0x1, P0 ;  /* 0x000000b902027211 */ /* 0x000fe200000f0eff */
[----:B------:R1:W-:Y:S01]  /*5900*/  @P1 STS.128 [R193+0x4000], RZ ;  /* 0x004000ffc1001388 */ /* 0x0003e20000000c00 */
[----:B------:R-:W-:Y:S02]  /*5910*/  IMAD.MOV.U32 R184, RZ, RZ, R4 ;  /* 0x000000ffffb87224 */ /* 0x000fe400078e0004 */
[----:B------:R-:W-:Y:S02]  /*5920*/  @!P1 IMAD.MOV.U32 R5, RZ, RZ, c[0x0][0x374] ;  /* 0x0000dd00ff059624 */ /* 0x000fe400078e00ff */
[----:B------:R-:W-:Y:S01]  /*5930*/  IMAD.MOV.U32 R185, RZ, RZ, R2 ;  /* 0x000000ffffb97224 */ /* 0x000fe200078e0002 */
[C---:B------:R-:W-:Y:S04]  /*5940*/  @!P1 LEA R4, P0, R6.reuse, R184, 0x6 ;  /* 0x000000b806049211 */ /* 0x040fe800078030ff */
[----:B------:R-:W-:Y:S01]  /*5950*/  @!PT LDS RZ, [RZ] ;  /* 0x00000000fffff984 */ /* 0x000fe20000000800 */
[----:B------:R-:W-:Y:S01]  /*5960*/  @!PT LDS RZ, [RZ] ;  /* 0x00000000fffff984 */ /* 0x000fe20000000800 */
[----:B------:R-:W-:Y:S01]  /*5970*/  @!PT LDS RZ, [RZ] ;  /* 0x00000000fffff984 */ /* 0x000fe20000000800 */
[----:B------:R1:W-:Y:S01]  /*5980*/  @!P1 LDGSTS.E.BYPASS.LTC128B.128 [R193+0x4000], [R184.64] ;  /* 0x04000000b8c19fae */ /* 0x0003e2000b901d46 */
[----:B------:R-:W-:Y:S03]  /*5990*/  @!P1 LEA.HI.X R5, R6, R185, R5, 0x6, P0 ;  /* 0x000000b906059211 */ /* 0x000fe600000f3405 */
[----:B------:R1:W-:Y:S04]  /*59a0*/  @P1 STS.128 [R193+0x5000], RZ ;  /* 0x005000ffc1001388 */ /* 0x0003e80000000c00 */
[----:B------:R-:W-:Y:S01]  /*59b0*/  @!PT LDS RZ, [RZ] ;  /* 0x00000000fffff984 */ /* 0x000fe20000000800 */
[----:B------:R-:W-:Y:S01]  /*59c0*/  @!PT LDS RZ, [RZ] ;  /* 0x00000000fffff984 */ /* 0x000fe20000000800 */
[----:B------:R-:W-:Y:S01]  /*59d0*/  @!PT LDS RZ, [RZ] ;  /* 0x00000000fffff984 */ /* 0x000fe20000000800 */
[----:B------:R1:W-:Y:S04]  /*59e0*/  @!P1 LDGSTS.E.BYPASS.LTC128B.128 [R193+0x5000], [R4.64] ;  /* 0x0500000004c19fae */ /* 0x0003e8000b901d46 */
[----:B------:R-:W0:Y:S02]  /*59f0*/  LDGDEPBAR ;  /* 0x00000000000079af */ /* 0x000e240000000000 */
.L_x_49:
[----:B------:R-:W-:Y:S01]  /*5a00*/  LDSM.16.M88.4 R16, [R171] ;  /* 0x00000000ab10783b */ /* 0x000fe20000000200 */
[--C-:B------:R-:W-:Y:S01]  /*5a10*/  IMAD.IADD R2, R0, 0x1, R128.reuse ;  /* 0x0000000100027824 */ /* 0x100fe200078e0280 */
[----:B------:R-:W-:Y:S01]  /*5a20*/  LEA R192, P0, R222, R118, 0x2 ;  /* 0x00000076dec07211 */ /* 0x000fe200078010ff */
[----:B------:R-:W-:Y:S01]  /*5a30*/  IMAD.IADD R116, R171, 0x1, R128 ;  /* 0x00000001ab747824 */ /* 0x000fe200078e0280 */
[----:B------:R-:W2:Y:S01]  /*5a40*/  LDSM.16.MT88.4 R8, [R0+0x6000] ;  /* 0x006000000008783b */ /* 0x000ea20000004200 */
[----:B------:R-:W-:Y:S01]  /*5a50*/  IMAD.IADD R117, R128, 0x1, R172 ;  /* 0x0000000180757824 */ /* 0x000fe200078e02ac */
[----:B------:R-:W-:Y:S02]  /*5a60*/  LEA.HI.X.SX32 R191, R222, R119, 0x2, P0 ;  /* 0x00000077debf7211 */ /* 0x000fe400000f16ff */
[----:B------:R-:W3:Y:S04]  /*5a70*/  LDSM.16.MT88.4 R20, [R2+0x6000] ;  /* 0x006000000214783b */ /* 0x000ee80000004200 */
[----:B------:R-:W-:Y:S04]  /*5a80*/  LDSM.16.M88.4 R24, [R172] ;  /* 0x00000000ac18783b */ /* 0x000fe80000000200 */
[----:B------:R-:W4:Y:S04]  /*5a90*/  LDSM.16.MT88.4 R28, [R0+0x6800] ;  /* 0x00680000001c783b */ /* 0x000f280000004200 */
[----:B------:R-:W1:Y:S04]  /*5aa0*/  LDSM.16.MT88.4 R32, [R2+0x6800] ;  /* 0x006800000220783b */ /* 0x000e680000004200 */
[----:B------:R-:W-:Y:S04]  /*5ab0*/  LDSM.16.MT88.4 R104, [R0+0x7000] ;  /* 0x007000000068783b */ /* 0x000fe80000004200 */
[----:B------:R-:W1:Y:S04]  /*5ac0*/  LDSM.16.M88.4 R100, [R116] ;  /* 0x000000007464783b */ /* 0x000e680000000200 */
[----:B------:R-:W-:Y:S04]  /*5ad0*/  LDSM.16.MT88.4 R112, [R0+0x7800] ;  /* 0x007800000070783b */ /* 0x000fe80000004200 */
[----:B------:R-:W-:Y:S01]  /*5ae0*/  LDSM.16.M88.4 R108, [R117] ;  /* 0x00000000756c783b */ /* 0x000fe20000000200 */
[C---:B-12---:R-:W-:Y:S08]  /*5af0*/  HMMA.16816.F32.BF16 R4, R16.reuse, R8, RZ ;  /* 0x000000081004723c */ /* 0x046ff000000418ff */
[C---:B------:R-:W-:Y:S08]  /*5b00*/  HMMA.16816.F32.BF16 R8, R16.reuse, R10, RZ ;  /* 0x0000000a1008723c */ /* 0x040ff000000418ff */
[C---:B---3--:R-:W-:Y:S08]  /*5b10*/  HMMA.16816.F32.BF16 R12, R16.reuse, R20, RZ ;  /* 0x00000014100c723c */ /* 0x048ff000000418ff */
[----:B------:R-:W-:Y:S01]  /*5b20*/  HMMA.16816.F32.BF16 R16, R16, R22, RZ ;  /* 0x000000161010723c */ /* 0x000fe200000418ff */
[----:B------:R-:W1:Y:S07]  /*5b30*/  LDSM.16.MT88.4 R20, [R2+0x7000] ;  /* 0x007000000214783b */ /* 0x000e6e0000004200 */
[C---:B----4-:R-:W-:Y:S08]  /*5b40*/  HMMA.16816.F32.BF16 R4, R24.reuse, R28, R4 ;  /* 0x0000001c1804723c */ /* 0x050ff00000041804 */
[C---:B------:R-:W-:Y:S01]  /*5b50*/  HMMA.16816.F32.BF16 R8, R24.reuse, R30, R8 ;  /* 0x0000001e1808723c */ /* 0x040fe20000041808 */
[----:B------:R-:W-:Y:S07]  /*5b60*/  LDSM.16.M88.4 R28, [R171+0x2000] ;  /* 0x00200000ab1c783b */ /* 0x000fee0000000200 */
[C---:B------:R-:W-:Y:S08]  /*5b70*/  HMMA.16816.F32.BF16 R12, R24.reuse, R32, R12 ;  /* 0x00000020180c723c */ /* 0x040ff0000004180c */
[----:B------:R-:W-:Y:S01]  /*5b80*/  HMMA.16816.F32.BF16 R16, R24, R34, R16 ;  /* 0x000000221810723c */ /* 0x000fe20000041810 */
[----:B------:R-:W2:Y:S04]  /*5b90*/  LDSM.16.MT88.4 R24, [R2+0x7800] ;  /* 0x007800000218783b */ /* 0x000ea80000004200 */
[----:B------:R-:W3:Y:S03]  /*5ba0*/  LDSM.16.MT88.4 R32, [R0+0x8000] ;  /* 0x008000000020783b */ /* 0x000ee60000004200 */
[C---:B------:R-:W-:Y:S08]  /*5bb0*/  HMMA.16816.F32.BF16 R4, R100.reuse, R104, R4 ;  /* 0x000000686404723c */ /* 0x040ff00000041804 */
[C---:B------:R-:W-:Y:S01]  /*5bc0*/  HMMA.16816.F32.BF16 R8, R100.reuse, R106, R8 ;  /* 0x0000006a6408723c */ /* 0x040fe20000041808 */
[----:B------:R-:W-:Y:S07]  /*5bd0*/  LDSM.16.MT88.4 R104, [R0+0x8800] ;  /* 0x008800000068783b */ /* 0x000fee0000004200 */
[C---:B-1----:R-:W-:Y:S08]  /*5be0*/  HMMA.16816.F32.BF16 R12, R100.reuse, R20, R12 ;  /* 0x00000014640c723c */ /* 0x042ff0000004180c */
[----:B------:R-:W-:Y:S01]  /*5bf0*/  HMMA.16816.F32.BF16 R16, R100, R22, R16 ;  /* 0x000000166410723c */ /* 0x000fe20000041810 */
[----:B------:R-:W1:Y:S04]  /*5c00*/  LDSM.16.MT88.4 R20, [R2+0x8000] ;  /* 0x008000000214783b */ /* 0x000e680000004200 */
[----:B------:R-:W4:Y:S03]  /*5c10*/  LDSM.16.M88.4 R100, [R172+0x2000] ;  /* 0x00200000ac64783b */ /* 0x000f260000000200 */
[C---:B------:R-:W-:Y:S08]  /*5c20*/  HMMA.16816.F32.BF16 R4, R108.reuse, R112, R4 ;  /* 0x000000706c04723c */ /* 0x040ff00000041804 */
[C---:B------:R-:W-:Y:S01]  /*5c30*/  HMMA.16816.F32.BF16 R8, R108.reuse, R114, R8 ;  /* 0x000000726c08723c */ /* 0x040fe20000041808 */
[----:B------:R-:W-:Y:S07]  /*5c40*/  LDSM.16.MT88.4 R112, [R0+0x9000] ;  /* 0x009000000070783b */ /* 0x000fee0000004200 */
[C---:B--2---:R-:W-:Y:S08]  /*5c50*/  HMMA.16816.F32.BF16 R12, R108.reuse, R24, R12 ;  /* 0x000000186c0c723c */ /* 0x044ff0000004180c */
[----:B------:R-:W-:Y:S01]  /*5c60*/  HMMA.16816.F32.BF16 R16, R108, R26, R16 ;  /* 0x0000001a6c10723c */ /* 0x000fe20000041810 */
[----:B------:R-:W2:Y:S04]  /*5c70*/  LDSM.16.MT88.4 R24, [R2+0x8800] ;  /* 0x008800000218783b */ /* 0x000ea80000004200 */
[----:B------:R-:W2:Y:S03]  /*5c80*/  LDSM.16.M88.4 R108, [R116+0x2000] ;  /* 0x00200000746c783b */ /* 0x000ea60000000200 */
[C---:B---3--:R-:W-:Y:S08]  /*5c90*/  HMMA.16816.F32.BF16 R4, R28.reuse, R32, R4 ;  /* 0x000000201c04723c */ /* 0x048ff00000041804 */
[C---:B------:R-:W-:Y:S01]  /*5ca0*/  HMMA.16816.F32.BF16 R8, R28.reuse, R34, R8 ;  /* 0x000000221c08723c */ /* 0x040fe20000041808 */
[----:B------:R3:W-:Y:S07]  /*5cb0*/  LDSM.16.MT88.4 R32, [R0+0x9800] ;  /* 0x009800000020783b */ /* 0x0007ee0000004200 */
[C---:B-1----:R-:W-:Y:S08]  /*5cc0*/  HMMA.16816.F32.BF16 R12, R28.reuse, R20, R12 ;  /* 0x000000141c0c723c */ /* 0x042ff0000004180c */
[----:B------:R-:W-:Y:S01]  /*5cd0*/  HMMA.16816.F32.BF16 R16, R28, R22, R16 ;  /* 0x000000161c10723c */ /* 0x000fe20000041810 */
[----:B------:R-:W1:Y:S04]  /*5ce0*/  LDSM.16.MT88.4 R20, [R2+0x9000] ;  /* 0x009000000214783b */ /* 0x000e680000004200 */
[----:B------:R-:W1:Y:S03]  /*5cf0*/  LDSM.16.M88.4 R28, [R117+0x2000] ;  /* 0x00200000751c783b */ /* 0x000e660000000200 */
[C---:B----4-:R-:W-:Y:S05]  /*5d00*/  HMMA.16816.F32.BF16 R4, R100.reuse, R104, R4 ;  /* 0x000000686404723c */ /* 0x050fea0000041804 */
[----:B---3--:R-:W-:Y:S03]  /*5d10*/  IMAD.IADD R0, R128, 0x1, R168 ;  /* 0x0000000180007824 */ /* 0x008fe600078e02a8 */
[C---:B------:R-:W-:Y:S08]  /*5d20*/  HMMA.16816.F32.BF16 R8, R100.reuse, R106, R8 ;  /* 0x0000006a6408723c */ /* 0x040ff00000041808 */
[C---:B--2---:R-:W-:Y:S08]  /*5d30*/  HMMA.16816.F32.BF16 R12, R100.reuse, R24, R12 ;  /* 0x00000018640c723c */ /* 0x044ff0000004180c */
[----:B------:R-:W-:Y:S01]  /*5d40*/  HMMA.16816.F32.BF16 R16, R100, R26, R16 ;  /* 0x0000001a6410723c */ /* 0x000fe20000041810 */
[----:B------:R2:W3:Y:S04]  /*5d50*/  LDSM.16.MT88.4 R24, [R2+0x9800] ;  /* 0x009800000218783b */ /* 0x0004e80000004200 */
[----:B------:R-:W-:Y:S03]  /*5d60*/  LDSM.16.MT88.4 R100, [R3+0xd000] ;  /* 0x00d000000364783b */ /* 0x000fe60000004200 */
[C---:B------:R-:W-:Y:S08]  /*5d70*/  HMMA.16816.F32.BF16 R4, R108.reuse, R112, R4 ;  /* 0x000000706c04723c */ /* 0x040ff00000041804 */
[C---:B------:R-:W-:Y:S08]  /*5d80*/  HMMA.16816.F32.BF16 R8, R108.reuse, R114, R8 ;  /* 0x000000726c08723c */ /* 0x040ff00000041808 */
[C---:B-1----:R-:W-:Y:S04]  /*5d90*/  HMMA.16816.F32.BF16 R12, R108.reuse, R20, R12 ;  /* 0x000000146c0c723c */ /* 0x042fe8000004180c */
[----:B--2---:R-:W-:Y:S03]  /*5da0*/  IADD3 R2, R182, -0x1, RZ ;  /* 0xffffffffb6027810 */ /* 0x004fe60007ffe0ff */
[----:B------:R-:W-:Y:S01]  /*5db0*/  IMAD.MOV.U32 R20, RZ, RZ, R192 ;  /* 0x000000ffff147224 */ /* 0x000fe200078e00c0 */
[----:B------:R-:W-:Y:S04]  /*5dc0*/  HMMA.16816.F32.BF16 R16, R108, R22, R16 ;  /* 0x000000166c10723c */ /* 0x000fe80000041810 */
[----:B------:R-:W-:Y:S03]  /*5dd0*/  IMAD.MOV.U32 R21, RZ, RZ, R191 ;  /* 0x000000ffff157224 */ /* 0x000fe600078e00bf */
[----:B------:R-:W-:Y:S01]  /*5de0*/  @P6 IADD3 R22, P1, R215, R235, RZ ;  /* 0x000000ebd7166210 */ /* 0x000fe20007f3e0ff */
[C---:B------:R-:W-:Y:S05]  /*5df0*/  HMMA.16816.F32.BF16 R4, R28.reuse, R32, R4 ;  /* 0x000000201c04723c */ /* 0x040fea0000041804 */
[----:B------:R-:W-:Y:S02]  /*5e00*/  @P6 IMAD.X R23, R214, 0x1, R236, P1 ;  /* 0x00000001d6176824 */ /* 0x000fe400008e06ec */
[CC--:B------:R-:W-:Y:S01]  /*5e10*/  LEA R32, P0, R239.reuse, R20.reuse, 0x2 ;  /* 0x00000014ef207211 */ /* 0x0c0fe200078010ff */
[C---:B------:R-:W-:Y:S02]  /*5e20*/  HMMA.16816.F32.BF16 R8, R28.reuse, R34, R8 ;  /* 0x000000221c08723c */ /* 0x040fe40000041808 */
[----:B------:R1:W5:Y:S02]  /*5e30*/  @P6 LDG.E R213, [R22.64] ;  /* 0x0000000616d56981 */ /* 0x000364000c1e1900 */
[-C--:B------:R-:W-:Y:S02]  /*5e40*/  LEA.HI.X.SX32 R33, R239, R21.reuse, 0x2, P0 ;  /* 0x00000015ef217211 */ /* 0x080fe400000f16ff */
[----:B------:R1:W5:Y:S02]  /*5e50*/  @P6 LDG.E R212, [R22.64+0x20] ;  /* 0x0000200616d46981 */ /* 0x000364000c1e1900 */
[C---:B---3--:R-:W-:Y:S02]  /*5e60*/  HMMA.16816.F32.BF16 R12, R28.reuse, R24, R12 ;  /* 0x000000181c0c723c */ /* 0x048fe4000004180c */
[----:B------:R1:W5:Y:S04]  /*5e70*/  @P6 LDG.E R210, [R22.64+0x80] ;  /* 0x0000800616d26981 */ /* 0x000368000c1e1900 */
[----:B------:R1:W5:Y:S01]  /*5e80*/  @P6 LDG.E R211, [R22.64+0xa0] ;  /* 0x0000a00616d36981 */ /* 0x000362000c1e1900 */
[CC--:B------:R-:W-:Y:S01]  /*5e90*/  LEA R24, P1, R224.reuse, R20.reuse, 0x2 ;  /* 0x00000014e0187211 */ /* 0x0c0fe200078210ff */
[----:B------:R-:W-:Y:S02]  /*5ea0*/  HMMA.16816.F32.BF16 R16, R28, R26, R16 ;  /* 0x0000001a1c10723c */ /* 0x000fe40000041810 */
[----:B------:R2:W-:Y:S02]  /*5eb0*/  RED.E.ADD.F32.FTZ.RN.STRONG.GPU [R20.64], R4 ;  /* 0x000000041400798e */ /* 0x0005e4000c10e786 */
[-C--:B------:R-:W-:Y:S02]  /*5ec0*/  LEA.HI.X.SX32 R25, R224, R21.reuse, 0x2, P1 ;  /* 0x00000015e0197211 */ /* 0x080fe400008f16ff */
[----:B------:R-:W-:Y:S01]  /*5ed0*/  LDSM.16.MT88.4 R28, [R3+0xa800] ;  /* 0x00a80000031c783b */ /* 0x000fe20000004200 */
[CC--:B------:R-:W-:Y:S03]  /*5ee0*/  LEA R26, P0, R248.reuse, R20.reuse, 0x2 ;  /* 0x00000014f81a7211 */ /* 0x0c0fe600078010ff */
[----:B------:R3:W-:Y:S02]  /*5ef0*/  RED.E.ADD.F32.FTZ.RN.STRONG.GPU [R24.64], R5 ;  /* 0x000000051800798e */ /* 0x0007e4000c10e786 */
[-C--:B------:R-:W-:Y:S02]  /*5f00*/  LEA.HI.X.SX32 R27, R248, R21.reuse, 0x2, P0 ;  /* 0x00000015f81b7211 */ /* 0x080fe400000f16ff */
[----:B------:R4:W-:Y:S04]  /*5f10*/  RED.E.ADD.F32.FTZ.RN.STRONG.GPU [R32.64], R6 ;  /* 0x000000062000798e */ /* 0x0009e8000c10e786 */
[----:B------:R-:W-:Y:S01]  /*5f20*/  LDSM.16.MT88.4 R32, [R3+0xc800] ;  /* 0x00c800000320783b */ /* 0x000fe20000004200 */
[CC--:B-1----:R-:W-:Y:S04]  /*5f30*/  LEA R22, P3, R247.reuse, R20.reuse, 0x2 ;  /* 0x00000014f7167211 */ /* 0x0c2fe800078610ff */
[-C--:B------:R-:W-:Y:S02]  /*5f40*/  LEA.HI.X.SX32 R23, R247, R21.reuse, 0x2, P3 ;  /* 0x00000015f7177211 */ /* 0x080fe400018f16ff */
[CC--:B--2---:R-:W-:Y:S04]  /*5f50*/  LEA R4, P1, R249.reuse, R20.reuse, 0x2 ;  /* 0x00000014f9047211 */ /* 0x0c4fe800078210ff */
[-C--:B---3--:R-:W-:Y:S02]  /*5f60*/  LEA.HI.X.SX32 R5, R249, R21.reuse, 0x2, P1 ;  /* 0x00000015f9057211 */ /* 0x088fe400008f16ff */
[CC--:B----4-:R-:W-:Y:S03]  /*5f70*/  LEA R6, P1, R246.reuse, R20.reuse, 0x2 ;  /* 0x00000014f6067211 */ /* 0x0d0fe600078210ff */
[----:B------:R1:W-:Y:S04]  /*5f80*/  RED.E.ADD.F32.FTZ.RN.STRONG.GPU [R4.64], R7 ;  /* 0x000000070400798e */ /* 0x0003e8000c10e786 */
[----:B------:R2:W-:Y:S04]  /*5f90*/  RED.E.ADD.F32.FTZ.RN.STRONG.GPU [R26.64], R8 ;  /* 0x000000081a00798e */ /* 0x0005e8000c10e786 */
[----:B------:R3:W-:Y:S01]  /*5fa0*/  RED.E.ADD.F32.FTZ.RN.STRONG.GPU [R22.64], R9 ;  /* 0x000000091600798e */ /* 0x0007e2000c10e786 */
[CC--:B-1----:R-:W-:Y:S02]  /*5fb0*/  LEA R4, P0, R245.reuse, R20.reuse, 0x2 ;  /* 0x00000014f5047211 */ /* 0x0c2fe400078010ff */
[-C--:B------:R-:W-:Y:S02]  /*5fc0*/  LEA.HI.X.SX32 R7, R246, R21.reuse, 0x2, P1 ;  /* 0x00000015f6077211 */ /* 0x080fe400008f16ff */
[-C--:B------:R-:W-:Y:S02]  /*5fd0*/  LEA.HI.X.SX32 R5, R245, R21.reuse, 0x2, P0 ;  /* 0x00000015f5057211 */ /* 0x080fe400000f16ff */
[-C--:B--2---:R-:W-:Y:S01]  /*5fe0*/  LEA R26, P0, R234, R20.reuse, 0x2 ;  /* 0x00000014ea1a7211 */ /* 0x084fe200078010ff */
[----:B------:R1:W-:Y:S01]  /*5ff0*/  RED.E.ADD.F32.FTZ.RN.STRONG.GPU [R6.64], R10 ;  /* 0x0000000a0600798e */ /* 0x0003e2000c10e786 */
[-C--:B---3--:R-:W-:Y:S02]  /*6000*/  LEA R22, P5, R232, R20.reuse, 0x2 ;  /* 0x00000014e8167211 */ /* 0x088fe400078a10ff */
[-C--:B------:R-:W-:Y:S01]  /*6010*/  LEA.HI.X.SX32 R27, R234, R21.reuse, 0x2, P0 ;  /* 0x00000015ea1b7211 */ /* 0x080fe200000f16ff */
[----:B------:R2:W-:Y:S01]  /*6020*/  RED.E.ADD.F32.FTZ.RN.STRONG.GPU [R4.64], R11 ;  /* 0x0000000b0400798e */ /* 0x0005e2000c10e786 */
[-C--:B------:R-:W-:Y:S02]  /*6030*/  LEA.HI.X.SX32 R23, R232, R21.reuse, 0x2, P5 ;  /* 0x00000015e8177211 */ /* 0x080fe400028f16ff */
[CC--:B------:R-:W-:Y:S01]  /*6040*/  LEA R8, P3, R220.reuse, R20.reuse, 0x2 ;  /* 0x00000014dc087211 */ /* 0x0c0fe200078610ff */
[----:B------:R-:W-:Y:S03]  /*6050*/  RED.E.ADD.F32.FTZ.RN.STRONG.GPU [R20.64+0x80], R12 ;  /* 0x0000800c1400798e */ /* 0x000fe6000c10e786 */
[-C--:B------:R-:W-:Y:S01]  /*6060*/  LEA.HI.X.SX32 R9, R220, R21.reuse, 0x2, P3 ;  /* 0x00000015dc097211 */ /* 0x080fe200018f16ff */
[----:B------:R-:W-:Y:S01]  /*6070*/  RED.E.ADD.F32.FTZ.RN.STRONG.GPU [R24.64+0x80], R13 ;  /* 0x0000800d1800798e */ /* 0x000fe2000c10e786 */
[----:B------:R-:W-:Y:S03]  /*6080*/  @P6 IADD3 R215, P3, R215, -0x100, RZ ;  /* 0xffffff00d7d76810 */ /* 0x000fe60007f7e0ff */
[----:B------:R-:W-:Y:S01]  /*6090*/  RED.E.ADD.F32.FTZ.RN.STRONG.GPU [R26.64], R14 ;  /* 0x0000000e1a00798e */ /* 0x000fe2000c10e786 */
[----:B------:R-:W-:Y:S03]  /*60a0*/  @P6 IADD3.X R214, R214, -0x1, RZ, P3, !PT ;  /* 0xffffffffd6d66810 */ /* 0x000fe60001ffe4ff */
[----:B------:R-:W-:Y:S04]  /*60b0*/  RED.E.ADD.F32.FTZ.RN.STRONG.GPU [R22.64], R15 ;  /* 0x0000000f1600798e */ /* 0x000fe8000c10e786 */
[----:B------:R-:W-:Y:S01]  /*60c0*/  LDSM.16.MT88.4 R24, [R0] ;  /* 0x000000000018783b */ /* 0x000fe20000004200 */
[CC--:B-1----:R-:W-:Y:S03]  /*60d0*/  LEA R10, P4, R250.reuse, R20.reuse, 0x2 ;  /* 0x00000014fa0a7211 */ /* 0x0c2fe600078810ff */
[----:B------:R-:W-:Y:S01]  /*60e0*/  LDSM.16.MT88.4 R12, [R168+0x800] ;  /* 0x00080000a80c783b */ /* 0x000fe20000004200 */
[-C--:B------:R-:W-:Y:S02]  /*60f0*/  LEA R6, P1, R219, R20.reuse, 0x2 ;  /* 0x00000014db067211 */ /* 0x080fe400078210ff */
[-C--:B--2---:R-:W-:Y:S02]  /*6100*/  LEA.HI.X.SX32 R11, R250, R21.reuse, 0x2, P4 ;  /* 0x00000015fa0b7211 */ /* 0x084fe400020f16ff */
[----:B------:R-:W-:Y:S02]  /*6110*/  LEA R4, P0, R221, R20, 0x2 ;  /* 0x00000014dd047211 */ /* 0x000fe400078010ff */
[-C--:B------:R-:W-:Y:S01]  /*6120*/  LEA.HI.X.SX32 R7, R219, R21.reuse, 0x2, P1 ;  /* 0x00000015db077211 */ /* 0x080fe200008f16ff */
[----:B------:R-:W-:Y:S01]  /*6130*/  RED.E.ADD.F32.FTZ.RN.STRONG.GPU [R10.64], R16 ;  /* 0x000000100a00798e */ /* 0x000fe2000c10e786 */
[----:B------:R-:W-:Y:S02]  /*6140*/  LEA.HI.X.SX32 R5, R221, R21, 0x2, P0 ;  /* 0x00000015dd057211 */ /* 0x000fe400000f16ff */
[----:B------:R-:W-:Y:S01]  /*6150*/  ISETP.GT.AND P4, PT, R182, R223, PT ;  /* 0x000000dfb600720c */ /* 0x000fe20003f84270 */
[----:B------:R-:W-:Y:S01]  /*6160*/  RED.E.ADD.F32.FTZ.RN.STRONG.GPU [R8.64], R17 ;  /* 0x000000110800798e */ /* 0x000fe2000c10e786 */
[----:B------:R-:W-:Y:S03]  /*6170*/  @P6 IADD3 R217, P1, R217, -0x100, RZ ;  /* 0xffffff00d9d96810 */ /* 0x000fe60007f3e0ff */
[----:B------:R-:W-:Y:S01]  /*6180*/  RED.E.ADD.F32.FTZ.RN.STRONG.GPU [R6.64], R18 ;  /* 0x000000120600798e */ /* 0x000fe2000c10e786 */
[----:B------:R-:W-:Y:S03]  /*6190*/  @P6 IADD3.X R216, R216, -0x1, RZ, P1, !PT ;  /* 0xffffffffd8d86810 */ /* 0x000fe60000ffe4ff */
[----:B------:R-:W-:Y:S04]  /*61a0*/  LDSM.16.MT88.4 R8, [R168] ;  /* 0x00000000a808783b */ /* 0x000fe80000004200 */
[----:B------:R-:W-:Y:S04]  /*61b0*/  RED.E.ADD.F32.FTZ.RN.STRONG.GPU [R4.64], R19 ;  /* 0x000000130400798e */ /* 0x000fe8000c10e786 */
[----:B------:R-:W1:Y:S04]  /*61c0*/  LDSM.16.MT88.4 R4, [R3+0xa000] ;  /* 0x00a000000304783b */ /* 0x000e680000004200 */
[----:B------:R-:W2:Y:S04]  /*61d0*/  LDSM.16.MT88.4 R20, [R3+0xc000] ;  /* 0x00c000000314783b */ /* 0x000ea80000004200 */
[----:B------:R-:W3:Y:S01]  /*61e0*/  LDSM.16.MT88.4 R16, [R0+0x800] ;  /* 0x000800000010783b */ /* 0x000ee20000004200 */
[-C--:B-1----:R-:W-:Y:S08]  /*61f0*/  HMMA.16816.F32.BF16 R68, R4, R8.reuse, R68 ;  /* 0x000000080444723c */ /* 0x082ff00000041844 */
[C---:B--2---:R-:W-:Y:S08]  /*6200*/  HMMA.16816.F32.BF16 R72, R20.reuse, R8, R72 ;  /* 0x000000081448723c */ /* 0x044ff00000041848 */
[-C--:B------:R-:W-:Y:S08]  /*6210*/  HMMA.16816.F32.BF16 R76, R20, R10.reuse, R76 ;  /* 0x0000000a144c723c */ /* 0x080ff0000004184c */
[C---:B------:R-:W-:Y:S01]  /*6220*/  HMMA.16816.F32.BF16 R80, R4.reuse, R10, R80 ;  /* 0x0000000a0450723c */ /* 0x040fe20000041850 */
[----:B------:R-:W-:Y:S07]  /*6230*/  LDSM.16.MT88.4 R8, [R3+0xb000] ;  /* 0x00b000000308783b */ /* 0x000fee0000004200 */
[-C--:B------:R-:W-:Y:S08]  /*6240*/  HMMA.16816.F32.BF16 R84, R4, R24.reuse, R84 ;  /* 0x000000180454723c */ /* 0x080ff00000041854 */
[C---:B------:R-:W-:Y:S08]  /*6250*/  HMMA.16816.F32.BF16 R88, R20.reuse, R24, R88 ;  /* 0x000000181458723c */ /* 0x040ff00000041858 */
[-C--:B------:R-:W-:Y:S01]  /*6260*/  HMMA.16816.F32.BF16 R92, R20, R26.reuse, R92 ;  /* 0x0000001a145c723c */ /* 0x080fe2000004185c */
[----:B------:R-:W1:Y:S07]  /*6270*/  LDSM.16.MT88.4 R20, [R168+0x1000] ;  /* 0x00100000a814783b */ /* 0x000e6e0000004200 */
[----:B------:R-:W-:Y:S01]  /*6280*/  HMMA.16816.F32.BF16 R96, R4, R26, R96 ;  /* 0x0000001a0460723c */ /* 0x000fe20000041860 */
[----:B------:R-:W2:Y:S04]  /*6290*/  LDSM.16.MT88.4 R4, [R0+0x1000] ;  /* 0x001000000004783b */ /* 0x000ea80000004200 */
[----:B------:R-:W-:Y:S03]  /*62a0*/  LDSM.16.MT88.4 R24, [R168+0x1800] ;  /* 0x00180000a818783b */ /* 0x000fe60000004200 */
[-C--:B------:R-:W-:Y:S08]  /*62b0*/  HMMA.16816.F32.BF16 R68, R28, R12.reuse, R68 ;  /* 0x0000000c1c44723c */ /* 0x080ff00000041844 */
[C---:B------:R-:W-:Y:S08]  /*62c0*/  HMMA.16816.F32.BF16 R72, R32.reuse, R12, R72 ;  /* 0x0000000c2048723c */ /* 0x040ff00000041848 */
[-C--:B------:R-:W-:Y:S08]  /*62d0*/  HMMA.16816.F32.BF16 R76, R32, R14.reuse, R76 ;  /* 0x0000000e204c723c */ /* 0x080ff0000004184c */
[C---:B------:R-:W-:Y:S01]  /*62e0*/  HMMA.16816.F32.BF16 R80, R28.reuse, R14, R80 ;  /* 0x0000000e1c50723c */ /* 0x040fe20000041850 */
[----:B------:R-:W4:Y:S07]  /*62f0*/  LDSM.16.MT88.4 R12, [R3+0xb800] ;  /* 0x00b80000030c783b */ /* 0x000f2e0000004200 */
[-C--:B---3--:R-:W-:Y:S08]  /*6300*/  HMMA.16816.F32.BF16 R84, R28, R16.reuse, R84 ;  /* 0x000000101c54723c */ /* 0x088ff00000041854 */
[C---:B------:R-:W-:Y:S08]  /*6310*/  HMMA.16816.F32.BF16 R88, R32.reuse, R16, R88 ;  /* 0x000000102058723c */ /* 0x040ff00000041858 */
[-C--:B------:R-:W-:Y:S01]  /*6320*/  HMMA.16816.F32.BF16 R92, R32, R18.reuse, R92 ;  /* 0x00000012205c723c */ /* 0x080fe2000004185c */
[----:B------:R-:W3:Y:S07]  /*6330*/  LDSM.16.MT88.4 R32, [R3+0xd800] ;  /* 0x00d800000320783b */ /* 0x000eee0000004200 */
[----:B------:R-:W-:Y:S01]  /*6340*/  HMMA.16816.F32.BF16 R96, R28, R18, R96 ;  /* 0x000000121c60723c */ /* 0x000fe20000041860 */
[----:B------:R2:W3:Y:S07]  /*6350*/  LDSM.16.MT88.4 R16, [R0+0x1800] ;  /* 0x001800000010783b */ /* 0x0004ee0000004200 */
[-C--:B-1----:R-:W-:Y:S08]  /*6360*/  HMMA.16816.F32.BF16 R68, R8, R20.reuse, R68 ;  /* 0x000000140844723c */ /* 0x082ff00000041844 */
[C---:B------:R-:W-:Y:S08]  /*6370*/  HMMA.16816.F32.BF16 R72, R100.reuse, R20, R72 ;  /* 0x000000146448723c */ /* 0x040ff00000041848 */
[-C--:B------:R-:W-:Y:S04]  /*6380*/  HMMA.16816.F32.BF16 R76, R100, R22.reuse, R76 ;  /* 0x00000016644c723c */ /* 0x080fe8000004184c */
[----:B--2---:R-:W-:Y:S01]  /*6390*/  LOP3.LUT R0, R182, 0x1, RZ, 0xc0, !PT ;  /* 0x00000001b6007812 */ /* 0x004fe200078ec0ff */
[----:B------:R-:W-:Y:S03]  /*63a0*/  IMAD.MOV.U32 R182, RZ, RZ, R2 ;  /* 0x000000ffffb67224 */ /* 0x000fe600078e0002 */
[C---:B------:R-:W-:Y:S04]  /*63b0*/  HMMA.16816.F32.BF16 R80, R8.reuse, R22, R80 ;  /* 0x000000160850723c */ /* 0x040fe80000041850 */
[----:B------:R-:W-:Y:S02]  /*63c0*/  ISETP.NE.U32.AND P0, PT, R0, 0x1, PT ;  /* 0x000000010000780c */ /* 0x000fe40003f05070 */
[C---:B------:R-:W-:Y:S02]  /*63d0*/  IADD3 R0, R168.reuse, -0x2000, RZ ;  /* 0xffffe000a8007810 */ /* 0x040fe40007ffe0ff */
[-C--:B------:R-:W-:Y:S08]  /*63e0*/  HMMA.16816.F32.BF16 R84, R8, R4.reuse, R84 ;  /* 0x000000040854723c */ /* 0x080ff00000041854 */
[C---:B------:R-:W-:Y:S04]  /*63f0*/  HMMA.16816.F32.BF16 R88, R100.reuse, R4, R88 ;  /* 0x000000046458723c */ /* 0x040fe80000041858 */
[----:B------:R-:W-:Y:S04]  /*6400*/  @P0 IADD3 R0, R168, 0x2000, RZ ;  /* 0x00002000a8000810 */ /* 0x000fe80007ffe0ff */
[-C--:B------:R-:W-:Y:S04]  /*6410*/  HMMA.16816.F32.BF16 R92, R100, R6.reuse, R92 ;  /* 0x00000006645c723c */ /* 0x080fe8000004185c */
[----:B------:R-:W-:Y:S04]  /*6420*/  IMAD.MOV.U32 R168, RZ, RZ, R0 ;  /* 0x000000ffffa87224 */ /* 0x000fe800078e0000 */
[----:B------:R-:W-:Y:S08]  /*6430*/  HMMA.16816.F32.BF16 R96, R8, R6, R96 ;  /* 0x000000060860723c */ /* 0x000ff00000041860 */
[-C--:B----4-:R-:W-:Y:S08]  /*6440*/  HMMA.16816.F32.BF16 R68, R12, R24.reuse, R68 ;  /* 0x000000180c44723c */ /* 0x090ff00000041844 */
[C---:B---3--:R-:W-:Y:S08]  /*6450*/  HMMA.16816.F32.BF16 R72, R32.reuse, R24, R72 ;  /* 0x000000182048723c */ /* 0x048ff00000041848 */
[-C--:B------:R-:W-:Y:S08]  /*6460*/  HMMA.16816.F32.BF16 R76, R32, R26.reuse, R76 ;  /* 0x0000001a204c723c */ /* 0x080ff0000004184c */
[C---:B------:R-:W-:Y:S08]  /*6470*/  HMMA.16816.F32.BF16 R80, R12.reuse, R26, R80 ;  /* 0x0000001a0c50723c */ /* 0x040ff00000041850 */
[-C--:B------:R-:W-:Y:S08]  /*6480*/  HMMA.16816.F32.BF16 R84, R12, R16.reuse, R84 ;  /* 0x000000100c54723c */ /* 0x080ff00000041854 */
[C---:B------:R-:W-:Y:S08]  /*6490*/  HMMA.16816.F32.BF16 R88, R32.reuse, R16, R88 ;  /* 0x000000102058723c */ /* 0x040ff00000041858 */
[-C--:B------:R-:W-:Y:S08]  /*64a0*/  HMMA.16816.F32.BF16 R92, R32, R18.reuse, R92 ;  /* 0x00000012205c723c */ /* 0x080ff0000004185c */
[----:B------:R-:W-:Y:S01]  /*64b0*/  HMMA.16816.F32.BF16 R96, R12, R18, R96 ;  /* 0x000000120c60723c */ /* 0x000fe20000041860 */
[----:B------:R-:W-:-:S07]  /*64c0*/  @P4 BRA `(.L_x_50) ;  /* 0xffffd59000004947 */ /* 0x000fce000383ffff */
[----:B------:R-:W2:Y:S01]  /*64d0*/  LDL R120, [R1] ;  /* 0x0000000001787983 */ /* 0x000ea20000100800 */
[----:B------:R-:W-:Y:S01]  /*64e0*/  FMUL.FTZ R68, R68, c[0x0][0x2e0] ;  /* 0x0000b80044447a20 */ /* 0x000fe20000410000 */
[----:B------:R-:W-:Y:S01]  /*64f0*/  F2FP.BF16.PACK_AB R36, R37, R36 ;  /* 0x000000242524723e */ /* 0x000fe200000010ff */
[----:B------:R-:W-:Y:S01]  /*6500*/  FMUL.FTZ R17, R69, c[0x0][0x2e0] ;  /* 0x0000b80045117a20 */ /* 0x000fe20000410000 */
[----:B------:R-:W-:Y:S01]  /*6510*/  F2FP.BF16.PACK_AB R38, R39, R38 ;  /* 0x000000262726723e */ /* 0x000fe200000010ff */
[----:B------:R-:W-:Y:S01]  /*6520*/  FMUL.FTZ R70, R70, c[0x0][0x2e0] ;  /* 0x0000b80046467a20 */ /* 0x000fe20000410000 */
[----:B------:R-:W-:Y:S01]  /*6530*/  F2FP.BF16.PACK_AB R48, R49, R48 ;  /* 0x000000303130723e */ /* 0x000fe200000010ff */
[----:B------:R-:W-:Y:S01]  /*6540*/  FMUL.FTZ R16, R71, c[0x0][0x2e0] ;  /* 0x0000b80047107a20 */ /* 0x000fe20000410000 */
[----:B------:R-:W-:Y:S01]  /*6550*/  F2FP.BF16.PACK_AB R17, R17, R68 ;  /* 0x000000441111723e */ /* 0x000fe200000010ff */
[----:B------:R-:W-:Y:S01]  /*6560*/  BAR.SYNC.DEFER_BLOCKING 0x0 ;  /* 0x0000000000007b1d */ /* 0x000fe20000010000 */
        /* <DEDUP_REMOVED lines=25> */
[----:B------:R-:W-:Y:S01]  /*6700*/  STS [R241], R17 ;  /* 0x00000011f1007388 */ /* 0x000fe20000000800 */
[----:B------:R-:W-:Y:S01]  /*6710*/  FMUL.FTZ R9, R85, c[0x0][0x2e0] ;  /* 0x0000b80055097a20 */ /* 0x000fe20000410000 */
[----:B------:R-:W-:Y:S01]  /*6720*/  F2FP.BF16.PACK_AB R10, R10, R78 ;  /* 0x0000004e0a0a723e */ /* 0x000fe200000010ff */
[----:B------:R-:W-:Y:S01]  /*6730*/  FMUL.FTZ R86, R86, c[0x0][0x2e0] ;  /* 0x0000b80056567a20 */ /* 0x000fe20000410000 */
[----:B------:R-:W-:Y:S01]  /*6740*/  STS [R241+0x400], R16 ;  /* 0x00040010f1007388 */ /* 0x000fe20000000800 */
[----:B------:R-:W-:Y:S01]  /*6750*/  FMUL.FTZ R8, R87, c[0x0][0x2e0] ;  /* 0x0000b80057087a20 */ /* 0x000fe20000410000 */
[----:B------:R-:W-:Y:S01]  /*6760*/  F2FP.BF16.PACK_AB R9, R9, R84 ;  /* 0x000000540909723e */ /* 0x000fe200000010ff */
[----:B------:R-:W-:Y:S01]  /*6770*/  FMUL.FTZ R96, R96, c[0x0][0x2e0] ;  /* 0x0000b80060607a20 */ /* 0x000fe20000410000 */
[----:B------:R-:W-:Y:S01]  /*6780*/  STS [R244], R13 ;  /* 0x0000000df4007388 */ /* 0x000fe20000000800 */
        /* <DEDUP_REMOVED lines=21> */
[----:B------:R-:W-:-:S02]  /*68e0*/  F2FP.BF16.PACK_AB R2, R2, R92 ;  /* 0x0000005c0202723e */ /* 0x000fc400000010ff */
[----:B------:R-:W-:Y:S02]  /*68f0*/  F2FP.BF16.PACK_AB R60, R61, R60 ;  /* 0x0000003c3d3c723e */ /* 0x000fe400000010ff */
[----:B------:R-:W-:Y:S02]  /*6900*/  F2FP.BF16.PACK_AB R0, R0, R94 ;  /* 0x0000005e0000723e */ /* 0x000fe400000010ff */
[----:B------:R-:W-:Y:S02]  /*6910*/  F2FP.BF16.PACK_AB R62, R63, R62 ;  /* 0x0000003e3f3e723e */ /* 0x000fe400000010ff */
[----:B------:R-:W-:Y:S01]  /*6920*/  ISETP.NE.AND P0, PT, R238, -0x1, PT ;  /* 0xffffffffee00780c */ /* 0x000fe20003f05270 */
[----:B--2---:R-:W-:Y:S04]  /*6930*/  STS [R120], R12 ;  /* 0x0000000c78007388 */ /* 0x004fe80000000800 */
[----:B------:R-:W-:Y:S04]  /*6940*/  STS [R241+0x2000], R15 ;  /* 0x0020000ff1007388 */ /* 0x000fe80000000800 */
[----:B------:R-:W-:Y:S04]  /*6950*/  STS [R241+0x2400], R14 ;  /* 0x0024000ef1007388 */ /* 0x000fe80000000800 */
[----:B------:R-:W-:Y:S04]  /*6960*/  STS [R244+0x2000], R11 ;  /* 0x0020000bf4007388 */ /* 0x000fe80000000800 */
[----:B------:R-:W-:Y:S04]  /*6970*/  STS [R244+0x2400], R10 ;  /* 0x0024000af4007388 */ /* 0x000fe80000000800 */
[----:B------:R-:W-:Y:S04]  /*6980*/  STS [R242], R9 ;  /* 0x00000009f2007388 */ /* 0x000fe80000000800 */
[----:B------:R-:W-:Y:S04]  /*6990*/  STS [R242+0x400], R8 ;  /* 0x00040008f2007388 */ /* 0x000fe80000000800 */
[----:B------:R-:W-:Y:S04]  /*69a0*/  STS [R243], R5 ;  /* 0x00000005f3007388 */ /* 0x000fe80000000800 */
[----:B------:R-:W-:Y:S04]  /*69b0*/  STS [R243+0x400], R4 ;  /* 0x00040004f3007388 */ /* 0x000fe80000000800 */
[----:B------:R-:W-:Y:S04]  /*69c0*/  STS [R242+0x2000], R7 ;  /* 0x00200007f2007388 */ /* 0x000fe80000000800 */
[----:B------:R1:W-:Y:S04]  /*69d0*/  STS [R242+0x2400], R6 ;  /* 0x00240006f2007388 */ /* 0x0003e80000000800 */
[----:B------:R-:W-:Y:S04]  /*69e0*/  STS [R243+0x2000], R2 ;  /* 0x00200002f3007388 */ /* 0x000fe80000000800 */
[----:B------:R2:W-:Y:S04]  /*69f0*/  STS [R243+0x2400], R0 ;  /* 0x00240000f3007388 */ /* 0x0005e80000000800 */
[----:B------:R3:W-:Y:S04]  /*6a00*/  STS [R241+0x4000], R36 ;  /* 0x00400024f1007388 */ /* 0x0007e80000000800 */
[----:B------:R3:W-:Y:S04]  /*6a10*/  STS [R241+0x4400], R38 ;  /* 0x00440026f1007388 */ /* 0x0007e80000000800 */
[----:B------:R3:W-:Y:S04]  /*6a20*/  STS [R244+0x4000], R48 ;  /* 0x00400030f4007388 */ /* 0x0007e80000000800 */
[----:B------:R3:W-:Y:S01]  /*6a30*/  STS [R120+0x4000], R50 ;  /* 0x0040003278007388 */ /* 0x0007e20000000800 */
[----:B-1----:R-:W-:-:S03]  /*6a40*/  SHF.R.S32.HI R6, RZ, 0x1f, R251 ;  /* 0x0000001fff067819 */ /* 0x002fc600000114fb */
[----:B------:R3:W-:Y:S04]  /*6a50*/  STS [R241+0x6000], R40 ;  /* 0x00600028f1007388 */ /* 0x0007e80000000800 */
[----:B------:R3:W-:Y:S01]  /*6a60*/  STS [R241+0x6400], R42 ;  /* 0x0064002af1007388 */ /* 0x0007e20000000800 */
[----:B--2---:R-:W-:-:S03]  /*6a70*/  @P0 IADD3 R0, R225, R238, RZ ;  /* 0x000000eee1000210 */ /* 0x004fc60007ffe0ff */
[----:B------:R3:W-:Y:S02]  /*6a80*/  STS [R244+0x6000], R44 ;  /* 0x0060002cf4007388 */ /* 0x0007e40000000800 */
[C---:B------:R-:W-:Y:S02]  /*6a90*/  @P0 IMAD.WIDE.U32 R4, R0.reuse, c[0x0][0x3a0], RZ ;  /* 0x0000e80000040a25 */ /* 0x040fe400078e00ff */
[----:B------:R3:W-:Y:S02]  /*6aa0*/  STS [R244+0x6400], R46 ;  /* 0x0064002ef4007388 */ /* 0x0007e40000000800 */
[----:B------:R-:W-:Y:S01]  /*6ab0*/  @P0 IMAD R8, R0, c[0x0][0x3a4], R5 ;  /* 0x0000e90000080a24 */ /* 0x000fe200078e0205 */
[----:B------:R-:W-:Y:S01]  /*6ac0*/  @P0 MOV R2, R4 ;  /* 0x0000000400020202 */ /* 0x000fe20000000f00 */
[----:B------:R3:W-:Y:S04]  /*6ad0*/  STS [R242+0x4000], R52 ;  /* 0x00400034f2007388 */ /* 0x0007e80000000800 */
[----:B------:R3:W-:Y:S04]  /*6ae0*/  STS [R242+0x4400], R54 ;  /* 0x00440036f2007388 */ /* 0x0007e80000000800 */
[----:B------:R3:W-:Y:S04]  /*6af0*/  STS [R243+0x4000], R64 ;  /* 0x00400040f3007388 */ /* 0x0007e80000000800 */
[----:B------:R3:W-:Y:S04]  /*6b00*/  STS [R243+0x4400], R66 ;  /* 0x00440042f3007388 */ /* 0x0007e80000000800 */
[----:B------:R3:W-:Y:S04]  /*6b10*/  STS [R242+0x6000], R56 ;  /* 0x00600038f2007388 */ /* 0x0007e80000000800 */
[----:B------:R3:W-:Y:S04]  /*6b20*/  STS [R242+0x6400], R58 ;  /* 0x0064003af2007388 */ /* 0x0007e80000000800 */
[----:B------:R3:W-:Y:S04]  /*6b30*/  STS [R243+0x6000], R60 ;  /* 0x0060003cf3007388 */ /* 0x0007e80000000800 */
[----:B------:R3:W-:Y:S01]  /*6b40*/  STS [R243+0x6400], R62 ;  /* 0x0064003ef3007388 */ /* 0x0007e20000000800 */
        /* <DEDUP_REMOVED lines=11> */
.L_x_51:
        /* <DEDUP_REMOVED lines=15> */
.L_x_52:
[----:B------:R-:W-:Y:S01]  /*6cf0*/  BAR.SYNC.DEFER_BLOCKING 0x0 ;  /* 0x0000000000007b1d */ /* 0x000fe20000010000 */
[----:B------:R-:W-:Y:S01]  /*6d00*/  SHF.R.S32.HI R17, RZ, 0x1f, R233 ;  /* 0x0000001fff117819 */ /* 0x000fe200000114e9 */
[--C-:B------:R-:W-:Y:S01]  /*6d10*/  IMAD.MOV.U32 R6, RZ, RZ, R206.reuse ;  /* 0x000000ffff067224 */ /* 0x100fe200078e00ce */
[----:B------:R-:W-:Y:S01]  /*6d20*/  SHF.R.S32.HI R7, RZ, 0x1f, R206 ;  /* 0x0000001fff077819 */ /* 0x000fe200000114ce */
[----:B------:R-:W-:Y:S01]  /*6d30*/  IMAD R16, R226, -0x80, R194 ;  /* 0xffffff80e2107824 */ /* 0x000fe200078e02c2 */
[----:B------:R-:W-:Y:S01]  /*6d40*/  ISETP.GE.AND P1, PT, R206, c[0x0][0x220], PT ;  /* 0x00008800ce007a0c */ /* 0x000fe20003f26270 */
[----:B---3--:R-:W1:Y:S01]  /*6d50*/  S2R R50, SR_CTAID.Z ;  /* 0x0000000000327919 */ /* 0x008e620000002700 */
[----:B------:R-:W-:Y:S01]  /*6d60*/  IMAD R0, R17, c[0x0][0x3a0], RZ ;  /* 0x0000e80011007a24 */ /* 0x000fe200078e02ff */
[----:B------:R-:W-:Y:S01]  /*6d70*/  BSSY B0, `(.L_x_53) ;  /* 0x000001e000007945 */ /* 0x000fe20003800000 */
[----:B------:R-:W-:Y:S01]  /*6d80*/  IMAD.WIDE.U32 R4, R233, c[0x0][0x3a0], R6 ;  /* 0x0000e800e9047a25 */ /* 0x000fe200078e0006 */
[----:B------:R-:W-:-:S02]  /*6d90*/  ISETP.GE.OR P4, PT, R218, R16, P1 ;  /* 0x00000010da00720c */ /* 0x000fc40000f86670 */
[----:B------:R-:W-:Y:S01]  /*6da0*/  SHF.R.S32.HI R48, RZ, 0x1f, R218 ;  /* 0x0000001fff307819 */ /* 0x000fe200000114da */
[----:B------:R-:W-:Y:S01]  /*6db0*/  IMAD R0, R233, c[0x0][0x3a4], R0 ;  /* 0x0000e900e9007a24 */ /* 0x000fe200078e0200 */
[----:B------:R-:W-:-:S04]  /*6dc0*/  IADD3 R4, P0, R2, R4, RZ ;  /* 0x0000000402047210 */ /* 0x000fc80007f1e0ff */
[----:B------:R-:W-:Y:S01]  /*6dd0*/  IADD3.X R5, R8, R5, R0, P0, !PT ;  /* 0x0000000508057210 */ /* 0x000fe200007fe400 */
[----:B------:R2:W3:Y:S04]  /*6de0*/  LDS.128 R20, [R193+0x7000] ;  /* 0x00700000c1147984 */ /* 0x0004e80000000c00 */
[----:B------:R2:W4:Y:S01]  /*6df0*/  LDS.128 R24, [R193+0x8000] ;  /* 0x00800000c1187984 */ /* 0x0005220000000c00 */
[----:B-1----:R-:W-:Y:S01]  /*6e00*/  SHF.R.S32.HI R49, RZ, 0x1f, R50 ;  /* 0x0000001fff317819 */ /* 0x002fe20000011432 */
[----:B------:R-:W-:Y:S02]  /*6e10*/  IMAD.WIDE.U32 R4, R50, c[0x0][0x3b8], R4 ;  /* 0x0000ee0032047a25 */ /* 0x000fe400078e0004 */
[----:B------:R2:W1:Y:S02]  /*6e20*/  LDS.128 R28, [R193+0x9000] ;  /* 0x00900000c11c7984 */ /* 0x0004640000000c00 */
[----:B------:R-:W-:-:S02]  /*6e30*/  IMAD R2, R49, c[0x0][0x3b8], RZ ;  /* 0x0000ee0031027a24 */ /* 0x000fc400078e02ff */
[----:B------:R2:W1:Y:S02]  /*6e40*/  LDS.128 R32, [R193+0xa000] ;  /* 0x00a00000c1207984 */ /* 0x0004640000000c00 */
[----:B------:R-:W-:Y:S02]  /*6e50*/  IMAD R2, R50, c[0x0][0x3bc], R2 ;  /* 0x0000ef0032027a24 */ /* 0x000fe400078e0202 */
[----:B------:R2:W1:Y:S04]  /*6e60*/  LDS.128 R36, [R193+0xb000] ;  /* 0x00b00000c1247984 */ /* 0x0004680000000c00 */
[----:B------:R2:W1:Y:S01]  /*6e70*/  LDS.128 R40, [R193+0xc000] ;  /* 0x00c00000c1287984 */ /* 0x0004620000000c00 */
[----:B------:R-:W-:-:S03]  /*6e80*/  IADD3 R2, R2, R5, RZ ;  /* 0x0000000502027210 */ /* 0x000fc60007ffe0ff */
[----:B------:R2:W1:Y:S01]  /*6e90*/  LDS.128 R44, [R193+0xd000] ;  /* 0x00d00000c12c7984 */ /* 0x0004620000000c00 */
[----:B------:R-:W-:Y:S05]  /*6ea0*/  @P4 BRA `(.L_x_54) ;  /* 0x000000a000004947 */ /* 0x000fea0003800000 */
[----:B------:R-:W2:Y:S01]  /*6eb0*/  LDS.128 R12, [R193+0x6000] ;  /* 0x00600000c10c7984 */ /* 0x000ea20000000c00 */
        /* <DEDUP_REMOVED lines=8> */
[----:B--2---:R2:W-:Y:S04]  /*6f40*/  STG.E.128 [R10.64], R12 ;  /* 0x0000000c0a007986 */ /* 0x0045e8000c101d06 */
.L_x_54:
[----:B------:R-:W-:Y:S05]  /*6f50*/  BSYNC B0 ;  /* 0x0000000000007941 */ /* 0x000fea0003800000 */
.L_x_53:
[----:B------:R-:W-:Y:S01]  /*6f60*/  IADD3 R0, R218, 0x20, RZ ;  /* 0x00000020da007810 */ /* 0x000fe20007ffe0ff */
[----:B------:R-:W-:Y:S03]  /*6f70*/  BSSY B0, `(.L_x_55) ;  /* 0x000000e000007945 */ /* 0x000fe60003800000 */
[----:B------:R-:W-:-:S13]  /*6f80*/  ISETP.GE.OR P3, PT, R0, R16, P1 ;  /* 0x000000100000720c */ /* 0x000fda0000f66670 */
[----:B------:R-:W-:Y:S05]  /*6f90*/  @P3 BRA `(.L_x_56) ;  /* 0x000000b000003947 */ /* 0x000fea0003800000 */
[----:B------:R-:W-:Y:S02]  /*6fa0*/  IADD3 R0, P0, R218, 0x20, RZ ;  /* 0x00000020da007810 */ /* 0x000fe40007f1e0ff */
[----:B------:R-:W-:-:S03]  /*6fb0*/  MOV R9, R2 ;  /* 0x0000000200097202 */ /* 0x000fc60000000f00 */
[----:B------:R-:W-:-:S04]  /*6fc0*/  IMAD.X R8, RZ, RZ, R48, P0 ;  /* 0x000000ffff087224 */ /* 0x000fc800000e0630 */
[----:B--2---:R-:W-:Y:S02]  /*6fd0*/  IMAD R10, R8, c[0x0][0x3a0], RZ ;  /* 0x0000e800080a7a24 */ /* 0x004fe400078e02ff */
[----:B------:R-:W-:-:S04]  /*6fe0*/  IMAD.MOV.U32 R8, RZ, RZ, R4 ;  /* 0x000000ffff087224 */ /* 0x000fc800078e0004 */
[----:B------:R-:W-:-:S04]  /*6ff0*/  IMAD.WIDE.U32 R8, R0, c[0x0][0x3a0], R8 ;  /* 0x0000e80000087a25 */ /* 0x000fc800078e0008 */
[----:B------:R-:W-:Y:S01]  /*7000*/  IMAD R0, R0, c[0x0][0x3a4], R10 ;  /* 0x0000e90000007a24 */ /* 0x000fe200078e020a */
[----:B------:R-:W-:-:S04]  /*7010*/  LEA R10, P0, R8, c[0x0][0x340], 0x1 ;  /* 0x0000d000080a7a11 */ /* 0x000fc800078008ff */
[----:B------:R-:W-:-:S04]  /*7020*/  IADD3 R0, R0, R9, RZ ;  /* 0x0000000900007210 */ /* 0x000fc80007ffe0ff */
[----:B------:R-:W-:-:S05]  /*7030*/  LEA.HI.X R11, R8, c[0x0][0x344], R0, 0x1, P0 ;  /* 0x0000d100080b7a11 */ /* 0x000fca00000f0c00 */
[----:B---3--:R2:W-:Y:S02]  /*7040*/  STG.E.128 [R10.64], R20 ;  /* 0x000000140a007986 */ /* 0x0085e4000c101d06 */
.L_x_56:
[----:B------:R-:W-:Y:S05]  /*7050*/  BSYNC B0 ;  /* 0x0000000000007941 */ /* 0x000fea0003800000 */
.L_x_55:
        /* <DEDUP_REMOVED lines=14> */
[----:B----4-:R2:W-:Y:S02]  /*7140*/  STG.E.128 [R10.64], R24 ;  /* 0x000000180a007986 */ /* 0x0105e4000c101d06 */
.L_x_58:
[----:B------:R-:W-:Y:S05]  /*7150*/  BSYNC B0 ;  /* 0x0000000000007941 */ /* 0x000fea0003800000 */
.L_x_57:
[----:B------:R-:W-:Y:S01]  /*7160*/  IADD3 R0, R218, 0x60, RZ ;  /* 0x00000060da007810 */ /* 0x000fe20007ffe0ff */
[----:B------:R-:W-:Y:S03]  /*7170*/  BSSY B0, `(.L_x_59) ;  /* 0x000000d000007945 */ /* 0x000fe60003800000 */
[----:B------:R-:W-:-:S13]  /*7180*/  ISETP.GE.OR P1, PT, R0, R16, P1 ;  /* 0x000000100000720c */ /* 0x000fda0000f26670 */
[----:B------:R-:W-:Y:S05]  /*7190*/  @P1 BRA `(.L_x_60) ;  /* 0x000000a000001947 */ /* 0x000fea0003800000 */
[----:B------:R-:W-:-:S04]  /*71a0*/  IADD3 R0, P0, R218, 0x60, RZ ;  /* 0x00000060da007810 */ /* 0x000fc80007f1e0ff */
[----:B------:R-:W-:-:S05]  /*71b0*/  IADD3.X R5, RZ, R48, RZ, P0, !PT ;  /* 0x00000030ff057210 */ /* 0x000fca00007fe4ff */
[----:B--2---:R-:W-:Y:S01]  /*71c0*/  IMAD R10, R5, c[0x0][0x3a0], RZ ;  /* 0x0000e800050a7a24 */ /* 0x004fe200078e02ff */
[----:B------:R-:W-:-:S05]  /*71d0*/  MOV R5, R2 ;  /* 0x0000000200057202 */ /* 0x000fca0000000f00 */
[----:B------:R-:W-:-:S04]  /*71e0*/  IMAD.WIDE.U32 R8, R0, c[0x0][0x3a0], R4 ;  /* 0x0000e80000087a25 */ /* 0x000fc800078e0004 */
[----:B------:R-:W-:Y:S01]  /*71f0*/  IMAD R0, R0, c[0x0][0x3a4], R10 ;  /* 0x0000e90000007a24 */ /* 0x000fe200078e020a */
[----:B------:R-:W-:-:S04]  /*7200*/  LEA R4, P0, R8, c[0x0][0x340], 0x1 ;  /* 0x0000d00008047a11 */ /* 0x000fc800078008ff */
[----:B------:R-:W-:-:S04]  /*7210*/  IADD3 R0, R0, R9, RZ ;  /* 0x0000000900007210 */ /* 0x000fc80007ffe0ff */
[----:B------:R-:W-:-:S05]  /*7220*/  LEA.HI.X R5, R8, c[0x0][0x344], R0, 0x1, P0 ;  /* 0x0000d10008057a11 */ /* 0x000fca00000f0c00 */
[----:B-1----:R1:W-:Y:S02]  /*7230*/  STG.E.128 [R4.64], R28 ;  /* 0x0000001c04007986 */ /* 0x0023e4000c101d06 */
.L_x_60:
[----:B------:R-:W-:Y:S05]  /*7240*/  BSYNC B0 ;  /* 0x0000000000007941 */ /* 0x000fea0003800000 */
.L_x_59:
[----:B------:R-:W-:Y:S01]  /*7250*/  IMAD.WIDE.U32 R6, R233, c[0x0][0x3a8], R6 ;  /* 0x0000ea00e9067a25 */ /* 0x000fe200078e0006 */
[----:B------:R-:W-:Y:S03]  /*7260*/  BSSY B0, `(.L_x_61) ;  /* 0x0000013000007945 */ /* 0x000fe60003800000 */
[----:B------:R-:W-:Y:S01]  /*7270*/  IMAD R0, R17, c[0x0][0x3a8], RZ ;  /* 0x0000ea0011007a24 */ /* 0x000fe200078e02ff */
[----:B-1----:R-:W-:Y:S01]  /*7280*/  IADD3 R4, P0, R18, R6, RZ ;  /* 0x0000000612047210 */ /* 0x002fe20007f1e0ff */
[----:B------:R-:W-:Y:S02]  /*7290*/  IMAD R2, R49, c[0x0][0x3c0], RZ ;  /* 0x0000f00031027a24 */ /* 0x000fe400078e02ff */
[----:B------:R-:W-:-:S05]  /*72a0*/  IMAD R0, R233, c[0x0][0x3ac], R0 ;  /* 0x0000eb00e9007a24 */ /* 0x000fca00078e0200 */
[----:B------:R-:W-:Y:S01]  /*72b0*/  IADD3.X R5, R19, R7, R0, P0, !PT ;  /* 0x0000000713057210 */ /* 0x000fe200007fe400 */
[----:B------:R-:W-:-:S04]  /*72c0*/  IMAD R0, R50, c[0x0][0x3c4], R2 ;  /* 0x0000f10032007a24 */ /* 0x000fc800078e0202 */
[----:B------:R-:W-:-:S05]  /*72d0*/  IMAD.WIDE.U32 R4, R50, c[0x0][0x3c0], R4 ;  /* 0x0000f00032047a25 */ /* 0x000fca00078e0004 */
[----:B--2---:R-:W-:Y:S01]  /*72e0*/  IADD3 R10, R0, R5, RZ ;  /* 0x00000005000a7210 */ /* 0x004fe20007ffe0ff */
        /* <DEDUP_REMOVED lines=9> */
[----:B------:R1:W-:Y:S04]  /*7380*/  STG.E.128 [R8.64], R32 ;  /* 0x0000002008007986 */ /* 0x0003e8000c101d06 */
.L_x_62:
[----:B------:R-:W-:Y:S05]  /*7390*/  BSYNC B0 ;  /* 0x0000000000007941 */ /* 0x000fea0003800000 */
.L_x_61:
        /* <DEDUP_REMOVED lines=12> */
[----:B------:R1:W-:Y:S02]  /*7460*/  STG.E.128 [R8.64], R36 ;  /* 0x0000002408007986 */ /* 0x0003e4000c101d06 */
.L_x_64:
[----:B------:R-:W-:Y:S05]  /*7470*/  BSYNC B0 ;  /* 0x0000000000007941 */ /* 0x000fea0003800000 */
.L_x_63:
        /* <DEDUP_REMOVED lines=13> */
.L_x_66:
[----:B------:R-:W-:Y:S05]  /*7550*/  BSYNC B0 ;  /* 0x0000000000007941 */ /* 0x000fea0003800000 */
.L_x_65:
        /* <DEDUP_REMOVED lines=10> */
[----:B------:R2:W-:Y:S02]  /*7600*/  STG.E.128 [R4.64], R44 ;  /* 0x0000002c04007986 */ /* 0x0005e4000c101d06 */
.L_x_23:
[----:B------:R-:W-:Y:S05]  /*7610*/  BSYNC B1 ;  /* 0x0000000000017941 */ /* 0x000fea0003800000 */
.L_x_1:
[----:B------:R-:W-:Y:S01]  /*7620*/  ULDC UR5, c[0x0][0x218] ;  /* 0x0000860000057ab9 */ /* 0x000fe20000000800 */
[----:B------:R-:W-:Y:S01]  /*7630*/  IADD3 R226, R226, c[0x0][0xc], RZ ;  /* 0x00000300e2e27a10 */ /* 0x000fe20007ffe0ff */
[----:B------:R-:W-:-:S04]  /*7640*/  UIADD3 UR5, UR5, 0x7f, URZ ;  /* 0x0000007f05057890 */ /* 0x000fc8000fffe03f */
[----:B------:R-:W-:-:S04]  /*7650*/  USHF.R.S32.HI UR4, URZ, 0x1f, UR5 ;  /* 0x0000001f3f047899 */ /* 0x000fc80008011405 */
[----:B------:R-:W-:-:S04]  /*7660*/  ULEA.HI UR4, UR4, UR5, URZ, 0x7 ;  /* 0x0000000504047291 */ /* 0x000fc8000f8f383f */
[----:B------:R-:W-:-:S06]  /*7670*/  USHF.R.S32.HI UR4, URZ, 0x7, UR4 ;  /* 0x000000073f047899 */ /* 0x000fcc0008011404 */
[----:B------:R-:W-:-:S13]  /*7680*/  ISETP.GE.AND P0, PT, R226, UR4, PT ;  /* 0x00000004e2007c0c */ /* 0x000fda000bf06270 */
[----:B------:R-:W-:Y:S01]  /*7690*/  @P0 CALL.REL.NOINC `(.L_x_67) ;  /* 0x0000001000000944 */ /* 0x000fe20003c00000 */
[----:B------:R-:W-:Y:S05]  /*76a0*/  BRA `(.L_x_68) ;  /* 0xffff926000007947 */ /* 0x000fea000383ffff */
.L_x_67:
[----:B------:R-:W-:Y:S05]  /*76b0*/  EXIT ;  /* 0x000000000000794d */ /* 0x000fea0003800000 */
.L_x_69:
[----:B------:R-:W-:-:S00]  /*76c0*/  BRA `(.L_x_69) ;  /* 0xfffffff000007947 */ /* 0x000fc0000383ffff */
[----:B------:R-:W-:-:S00]  /*76d0*/  NOP ;  /* 0x0000000000007918 */ /* 0x000fc00000000000 */
        /* <DEDUP_REMOVED lines=10> */
.L_x_1251:


//--------------------- .text._ZN5flash44flash_bwd_dq_dk_dv_loop_seqk_parallel_kernelI23Flash_bwd_kernel_traitsILi64ELi64ELi128ELi8ELi2ELi4ELi4ELb1ELb0EN7cutlass10bfloat16_tE19Flash_kernel_traitsILi64ELi64ELi128ELi8ES3_EELb0ELb1ELb0ELb0ELb1ELb1ELb0EEEvNS_16Flash_bwd_paramsE --------------------------
	.section	.text._ZN5flash44flash_bwd_dq_dk_dv_loop_seqk_parallel_kernelI23Flash_bwd_kernel_traitsILi64ELi64ELi128ELi8ELi2ELi4ELi4ELb1ELb0EN7cutlass10bfloat16_tE19Flash_kernel_traitsILi64ELi64ELi128ELi8ES3_EELb0ELb1ELb0ELb0ELb1ELb1ELb0EEEvNS_16Flash_bwd_paramsE,"ax",@progbits
	.sectioninfo	@"SHI_REGISTERS=255"
	.align	128
        .global         _ZN5flash44flash_bwd_dq_dk_dv_loop_seqk_parallel_kernelI23Flash_bwd_kernel_traitsILi64ELi64ELi128ELi8ELi2ELi4ELi4ELb1ELb0EN7cutlass10bfloat16_tE19Flash_kernel_traitsILi64ELi64ELi128ELi8ES3_EELb0ELb1ELb0ELb0ELb1ELb1ELb0EEEvNS_16Flash_bwd_paramsE
        .type           _ZN5flash44flash_bwd_dq_dk_dv_loop_seqk_parallel_kernelI23Flash_bwd_kernel_traitsILi64ELi64ELi128ELi8ELi2ELi4ELi4ELb1ELb0EN7cutlass10bfloat16_tE19Flash_kernel_traitsILi64ELi64ELi128ELi8ES3_EELb0ELb1ELb0ELb0ELb1ELb1ELb0EEEvNS_16Flash_bwd_paramsE,@function
        .size           _ZN5flash44flash_bwd_dq_dk_dv_loop_seqk_parallel_kernelI23Flash_bwd_kernel_traitsILi64ELi64ELi128ELi8ELi2ELi4ELi4ELb1ELb0EN7cutlass10bfloat16_tE19Flash_kernel_traitsILi64ELi64ELi128ELi8ES3_EELb0ELb1ELb0ELb0ELb1ELb1ELb0EEEvNS_16Flash_bwd_paramsE,(.L_x_1252 - _ZN5flash44flash_bwd_dq_dk_dv_loop_seqk_parallel_kernelI23Flash_bwd_kernel_traitsILi64ELi64ELi128ELi8ELi2ELi4ELi4ELb1ELb0EN7cutlass10bfloat16_tE19Flash_kernel_traitsILi64ELi64ELi128ELi8ES3_EELb0ELb1ELb0ELb0ELb1ELb1ELb0EEEvNS_16Flash_bwd_paramsE)
        .other          _ZN5flash44flash_bwd_dq_dk_dv_loop_seqk_parallel_kernelI23Flash_bwd_kernel_traitsILi64ELi64ELi128ELi8ELi2ELi4ELi4ELb1ELb0EN7cutlass10bfloat16_tE19Flash_kernel_traitsILi64ELi64ELi128ELi8ES3_EELb0ELb1ELb0ELb0ELb1ELb1ELb0EEEvNS_16Flash_bwd_paramsE,@"STO_CUDA_ENTRY STV_DEFAULT"
_ZN5flash44flash_bwd_dq_dk_dv_loop_seqk_parallel_kernelI23Flash_bwd_kernel_traitsILi64ELi64ELi128ELi8ELi2ELi4ELi4ELb1ELb0EN7cutlass10bfloat16_tE19Flash_kernel_traitsILi64ELi64ELi128ELi8ES3_EELb0ELb1ELb0ELb0ELb1ELb1ELb0EEEvNS_16Flash_bwd_paramsE:
.text._ZN5flash44flash_bwd_dq_dk_dv_loop_seqk_parallel_kernelI23Flash_bwd_kernel_traitsILi64ELi64ELi128ELi8ELi2ELi4ELi4ELb1ELb0EN7cutlass10bfloat16_tE19Flash_kernel_traitsILi64ELi64ELi128ELi8ES3_EELb0ELb1ELb0ELb0ELb1ELb1ELb0EEEvNS_16Flash_bwd_paramsE:
[----:B------:R-:W-:Y:S02]  /*0000*/  MOV R1, c[0x0][0x28] ;  /* 0x00000a0000017a02 */ /* 0x000fe40000000f00 */
[----:B------:R-:W1:Y:S01]  /*0010*/  S2R R189, SR_CTAID.X ;  /* 0x0000000000bd7919 */ /* 0x000e620000002500 */
[----:B------:R-:W-:Y:S02]  /*0020*/  ULDC UR5, c[0x0][0x218] ;  /* 0x0000860000057ab9 */ /* 0x000fe40000000800 */
[----:B------:R-:W-:-:S04]  /*0030*/  UIADD3 UR5, UR5, 0x7f, URZ ;  /* 0x0000007f05057890 */ /* 0x000fc8000fffe03f */
[----:B------:R-:W-:-:S04]  /*0040*/  USHF.R.S32.HI UR4, URZ, 0x1f, UR5 ;  /* 0x0000001f3f047899 */ /* 0x000fc80008011405 */
[----:B------:R-:W-:-:S04]  /*0050*/  ULEA.HI UR4, UR4, UR5, URZ, 0x7 ;  /* 0x0000000504047291 */ /* 0x000fc8000f8f383f */
[----:B------:R-:W-:-:S06]  /*0060*/  USHF.R.S32.HI UR4, URZ, 0x7, UR4 ;  /* 0x000000073f047899 */ /* 0x000fcc0008011404 */
[----:B-1----:R-:W-:-:S13]  /*0070*/  ISETP.GE.AND P0, PT, R189, UR4, PT ;  /* 0x00000004bd007c0c */ /* 0x002fda000bf06270 */
[----:B------:R-:W-:Y:S05]  /*0080*/  @P0 EXIT ;  /* 0x000000000000094d */ /* 0x000fea0003800000 */
[----:B------:R-:W1:Y:S01]  /*0090*/  S2R R178, SR_TID.X ;  /* 0x0000000000b27919 */ /* 0x000e620000002100 */
[----:B------:R-:W-:Y:S01]  /*00a0*/  ULDC UR9, c[0x0][0x22c] ;  /* 0x00008b0000097ab9 */ /* 0x000fe20000000800 */
[----:B------:R-:W-:Y:S01]  /*00b0*/  IMAD.MOV.U32 R202, RZ, RZ, 0x20 ;  /* 0x00000020ffca7424 */ /* 0x000fe200078e00ff */
[----:B------:R-:W-:Y:S01]  /*00c0*/  ULDC UR10, c[0x0][0x1c0] ;  /* 0x00007000000a7ab9 */ /* 0x000fe20000000800 */
[----:B------:R-:W-:Y:S01]  /*00d0*/  IMAD.MOV.U32 R164, RZ, RZ, 0x40 ;  /* 0x00000040ffa47424 */ /* 0x000fe200078e00ff */
[----:B------:R-:W-:Y:S01]  /*00e0*/  UIMAD UR26, UR9, UR10, URZ ;  /* 0x0000000a091a72a4 */ /* 0x000fe2000f8e023f */
[----:B------:R-:W-:Y:S01]  /*00f0*/  IMAD.MOV.U32 R215, RZ, RZ, -0x10 ;  /* 0xfffffff0ffd77424 */ /* 0x000fe200078e00ff */
[----:B------:R-:W-:Y:S02]  /*0100*/  USHF.R.S32.HI UR4, URZ, 0x1f, UR9 ;  /* 0x0000001f3f047899 */ /* 0x000fe40008011409 */
[----:B------:R-:W-:Y:S02]  /*0110*/  USHF.L.U32 UR23, UR26, 0x4, URZ ;  /* 0x000000041a177899 */ /* 0x000fe4000800063f */
[----:B------:R-:W-:-:S02]  /*0120*/  USHF.L.U32 UR24, UR26, 0x3, URZ ;  /* 0x000000031a187899 */ /* 0x000fc4000800063f */
[----:B------:R-:W-:Y:S02]  /*0130*/  UIADD3 UR17, UR23, 0x20, URZ ;  /* 0x0000002017117890 */ /* 0x000fe4000fffe03f */
[----:B------:R-:W-:Y:S02]  /*0140*/  USHF.L.U32 UR25, UR26, 0x6, URZ ;  /* 0x000000061a197899 */ /* 0x000fe4000800063f */
[----:B------:R-:W-:Y:S02]  /*0150*/  UIADD3 UR16, UR24, UR17, URZ ;  /* 0x0000001118107290 */ /* 0x000fe4000fffe03f */
[----:B------:R-:W-:Y:S02]  /*0160*/  UIMAD.WIDE.U32 UR28, UR9, UR10, URZ ;  /* 0x0000000a091c72a5 */ /* 0x000fe4000f8e003f */
[----:B------:R-:W-:Y:S02]  /*0170*/  UIADD3 UR15, UR24, UR16, URZ ;  /* 0x00000010180f7290 */ /* 0x000fe4000fffe03f */
[----:B------:R-:W-:Y:S01]  /*0180*/  ULDC.64 UR30, c[0x0][0x118] ;  /* 0x00004600001e7ab9 */ /* 0x000fe20000000a00 */
[----:B-1----:R-:W-:Y:S01]  /*0190*/  SHF.R.S32.HI R5, RZ, 0x1f, R178 ;  /* 0x0000001fff057819 */ /* 0x002fe200000114b2 */
[----:B------:R-:W-:-:S02]  /*01a0*/  UIADD3 UR14, UR24, UR15, URZ ;  /* 0x0000000f180e7290 */ /* 0x000fc4000fffe03f */
[----:B------:R-:W-:Y:S01]  /*01b0*/  UMOV UR8, 0x6 ;  /* 0x0000000600087882 */ /* 0x000fe20000000000 */
[CC--:B------:R-:W-:Y:S01]  /*01c0*/  LEA.HI R3, R5.reuse, R178.reuse, RZ, 0x4 ;  /* 0x000000b205037211 */ /* 0x0c0fe200078f20ff */
[----:B------:R-:W-:Y:S01]  /*01d0*/  UIADD3 UR13, UR24, UR14, URZ ;  /* 0x0000000e180d7290 */ /* 0x000fe2000fffe03f */
[CC--:B------:R-:W-:Y:S01]  /*01e0*/  LEA.HI R11, R5.reuse, R178.reuse, RZ, 0x3 ;  /* 0x000000b2050b7211 */ /* 0x0c0fe200078f18ff */
[----:B------:R-:W-:Y:S01]  /*01f0*/  UMOV UR7, 0xffffe000 ;  /* 0xffffe00000077882 */ /* 0x000fe20000000000 */
[----:B------:R-:W-:Y:S01]  /*0200*/  SHF.R.S32.HI R2, RZ, 0x4, R3 ;  /* 0x00000004ff027819 */ /* 0x000fe20000011403 */
[----:B------:R-:W-:Y:S01]  /*0210*/  UIMAD UR10, UR4, UR10, URZ ;  /* 0x0000000a040a72a4 */ /* 0x000fe2000f8e023f */
[----:B------:R-:W-:Y:S01]  /*0220*/  LEA.HI R8, R5, R178, RZ, 0x5 ;  /* 0x000000b205087211 */ /* 0x000fe200078f28ff */
[----:B------:R-:W-:Y:S01]  /*0230*/  UIMAD UR22, UR26, 0x18, URZ ;  /* 0x000000181a1678a4 */ /* 0x000fe2000f8e023f */
[C---:B------:R-:W-:Y:S01]  /*0240*/  LEA.HI R0, R3.reuse, R2, RZ, 0x1 ;  /* 0x0000000203007211 */ /* 0x040fe200078f08ff */
[----:B------:R-:W-:Y:S01]  /*0250*/  USHF.L.U32 UR21, UR26, 0x5, URZ ;  /* 0x000000051a157899 */ /* 0x000fe2000800063f */
[----:B------:R-:W-:Y:S01]  /*0260*/  LOP3.LUT R3, R3, 0xfffffff0, RZ, 0xc0, !PT ;  /* 0xfffffff003037812 */ /* 0x000fe200078ec0ff */
[----:B------:R-:W-:Y:S01]  /*0270*/  UIMAD UR20, UR26, 0x28, URZ ;  /* 0x000000281a1478a4 */ /* 0x000fe2000f8e023f */
[----:B------:R-:W-:Y:S01]  /*0280*/  LOP3.LUT R0, R0, 0xfffffffe, RZ, 0xc0, !PT ;  /* 0xfffffffe00007812 */ /* 0x000fe200078ec0ff */
[----:B------:R-:W-:Y:S01]  /*0290*/  UIMAD UR19, UR26, 0x30, URZ ;  /* 0x000000301a1378a4 */ /* 0x000fe2000f8e023f */
[----:B------:R-:W-:Y:S01]  /*02a0*/  SHF.R.S32.HI R183, RZ, 0x3, R11 ;  /* 0x00000003ffb77819 */ /* 0x000fe2000001140b */
[----:B------:R-:W-:Y:S01]  /*02b0*/  IMAD.IADD R3, R178, 0x1, -R3 ;  /* 0x00000001b2037824 */ /* 0x000fe200078e0a03 */
[----:B------:R-:W-:Y:S01]  /*02c0*/  LOP3.LUT R13, R11, 0xfffffff8, RZ, 0xc0, !PT ;  /* 0xfffffff80b0d7812 */ /* 0x000fe200078ec0ff */
[----:B------:R-:W-:Y:S01]  /*02d0*/  IMAD.IADD R0, R2, 0x1, -R0 ;  /* 0x0000000102007824 */ /* 0x000fe200078e0a00 */
[--C-:B------:R-:W-:Y:S01]  /*02e0*/  SHF.R.S32.HI R181, RZ, 0x5, R8.reuse ;  /* 0x00000005ffb57819 */ /* 0x100fe20000011408 */
[----:B------:R-:W-:Y:S01]  /*02f0*/  IMAD.SHL.U32 R7, R183, 0x40, RZ ;  /* 0x00000040b7077824 */ /* 0x000fe200078e00ff */
[----:B------:R-:W-:Y:S01]  /*0300*/  SHF.R.S32.HI R2, RZ, 0x1f, R3 ;  /* 0x0000001fff027819 */ /* 0x000fe20000011403 */
[----:B------:R-:W-:Y:S01]  /*0310*/  IMAD.IADD R12, R178, 0x1, -R13 ;  /* 0x00000001b20c7824 */ /* 0x000fe200078e0a0d */
[----:B------:R-:W-:Y:S01]  /*0320*/  SHF.R.S32.HI R14, RZ, 0x1f, R8 ;  /* 0x0000001fff0e7819 */ /* 0x000fe20000011408 */
[----:B------:R-:W-:Y:S01]  /*0330*/  UIMAD UR18, UR26, 0x38, URZ ;  /* 0x000000381a1278a4 */ /* 0x000fe2000f8e023f */
[----:B------:R-:W-:Y:S01]  /*0340*/  LEA.HI R4, R5, R178, RZ, 0x2 ;  /* 0x000000b205047211 */ /* 0x000fe200078f10ff */
[----:B------:R-:W-:Y:S01]  /*0350*/  IMAD.SHL.U32 R184, R12, 0x8, RZ ;  /* 0x000000080cb87824 */ /* 0x000fe200078e00ff */
[----:B------:R-:W-:Y:S01]  /*0360*/  LEA.HI R2, R2, R3, RZ, 0x3 ;  /* 0x0000000302027211 */ /* 0x000fe200078f18ff */
[----:B------:R-:W-:Y:S01]  /*0370*/  USHF.R.S32.HI UR11, URZ, 0x1f, UR25 ;  /* 0x0000001f3f0b7899 */ /* 0x000fe20008011419 */
[----:B------:R-:W-:Y:S01]  /*0380*/  LEA.HI R14, R14, R181, RZ, 0x2 ;  /* 0x000000b50e0e7211 */ /* 0x000fe200078f10ff */
[----:B------:R-:W-:Y:S01]  /*0390*/  UIADD3 UR12, UR24, UR13, URZ ;  /* 0x0000000d180c7290 */ /* 0x000fe2000fffe03f */
[--C-:B------:R-:W-:Y:S01]  /*03a0*/  SHF.R.S32.HI R9, RZ, 0x2, R4.reuse ;  /* 0x00000002ff097819 */ /* 0x100fe20000011404 */
[----:B------:R-:W-:Y:S01]  /*03b0*/  UMOV UR6, 0x6 ;  /* 0x0000000600067882 */ /* 0x000fe20000000000 */
[----:B------:R-:W-:-:S02]  /*03c0*/  SHF.R.S32.HI R10, RZ, 0x1f, R4 ;  /* 0x0000001fff0a7819 */ /* 0x000fc40000011404 */
[----:B------:R-:W-:Y:S02]  /*03d0*/  LOP3.LUT R7, R7, 0x1c0, RZ, 0xc0, !PT ;  /* 0x000001c007077812 */ /* 0x000fe400078ec0ff */
[C---:B------:R-:W-:Y:S01]  /*03e0*/  LOP3.LUT R6, R2.reuse, 0xfffffff8, RZ, 0xc0, !PT ;  /* 0xfffffff802067812 */ /* 0x040fe200078ec0ff */
[----:B------:R-:W-:Y:S01]  /*03f0*/  IMAD.SHL.U32 R2, R2, 0x40, RZ ;  /* 0x0000004002027824 */ /* 0x000fe200078e00ff */
[----:B------:R-:W-:Y:S02]  /*0400*/  LOP3.LUT R14, R14, 0xfffffffc, RZ, 0xc0, !PT ;  /* 0xfffffffc0e0e7812 */ /* 0x000fe400078ec0ff */
[----:B------:R-:W-:Y:S01]  /*0410*/  LEA.HI R10, R10, R9, RZ, 0x3 ;  /* 0x000000090a0a7211 */ /* 0x000fe200078f18ff */
[----:B------:R-:W-:Y:S01]  /*0420*/  IMAD.IADD R6, R3, 0x1, -R6 ;  /* 0x0000000103067824 */ /* 0x000fe200078e0a06 */
[----:B------:R-:W-:Y:S01]  /*0430*/  SHF.R.U32.HI R182, RZ, 0x3, R7 ;  /* 0x00000003ffb67819 */ /* 0x000fe20000011607 */
[----:B------:R-:W-:Y:S01]  /*0440*/  IMAD.IADD R3, R181, 0x1, -R14 ;  /* 0x00000001b5037824 */ /* 0x000fe200078e0a0e */
[----:B------:R-:W-:Y:S01]  /*0450*/  LOP3.LUT R7, R7, 0x38, R184, 0xf8, !PT ;  /* 0x0000003807077812 */ /* 0x000fe200078ef8b8 */
[----:B------:R-:W-:Y:S01]  /*0460*/  IMAD.SHL.U32 R6, R6, 0x40, RZ ;  /* 0x0000004006067824 */ /* 0x000fe200078e00ff */
[----:B------:R-:W-:-:S02]  /*0470*/  LOP3.LUT P4, RZ, R12, 0x2, RZ, 0xc0, !PT ;  /* 0x000000020cff7812 */ /* 0x000fc4000788c0ff */
[C---:B------:R-:W-:Y:S01]  /*0480*/  LOP3.LUT P3, RZ, R12.reuse, 0x4, RZ, 0xc0, !PT ;  /* 0x000000040cff7812 */ /* 0x040fe2000786c0ff */
[----:B------:R-:W-:Y:S01]  /*0490*/  IMAD.SHL.U32 R12, R12, 0x40, RZ ;  /* 0x000000400c0c7824 */ /* 0x000fe200078e00ff */
[----:B------:R-:W-:Y:S02]  /*04a0*/  LOP3.LUT R10, R10, 0xfffffff8, RZ, 0xc0, !PT ;  /* 0xfffffff80a0a7812 */ /* 0x000fe400078ec0ff */
[----:B------:R-:W-:Y:S01]  /*04b0*/  LOP3.LUT R182, R7, R182, RZ, 0x3c, !PT ;  /* 0x000000b607b67212 */ /* 0x000fe200078e3cff */
[----:B------:R-:W-:Y:S01]  /*04c0*/  IMAD.SHL.U32 R7, R3, 0x10, RZ ;  /* 0x0000001003077824 */ /* 0x000fe200078e00ff */
[----:B------:R-:W-:Y:S01]  /*04d0*/  LOP3.LUT R12, R12, 0x1c0, RZ, 0xc0, !PT ;  /* 0x000001c00c0c7812 */ /* 0x000fe200078ec0ff */
[----:B------:R-:W-:Y:S01]  /*04e0*/  IMAD.IADD R10, R9, 0x1, -R10 ;  /* 0x00000001090a7824 */ /* 0x000fe200078e0a0a */
[----:B------:R-:W-:Y:S02]  /*04f0*/  LEA.HI R9, R5, R178, RZ, 0x6 ;  /* 0x000000b205097211 */ /* 0x000fe400078f30ff */
[----:B------:R-:W-:-:S02]  /*0500*/  LOP3.LUT R170, R12, 0x30, R7, 0xf8, !PT ;  /* 0x000000300caa7812 */ /* 0x000fc400078ef807 */
[--C-:B------:R-:W-:Y:S02]  /*0510*/  LOP3.LUT R14, R12, 0x8, R11.reuse, 0xf8, !PT ;  /* 0x000000080c0e7812 */ /* 0x100fe400078ef80b */
[----:B------:R-:W-:Y:S01]  /*0520*/  SHF.R.U32.HI R7, RZ, 0x3, R12 ;  /* 0x00000003ff077819 */ /* 0x000fe2000001160c */
[----:B------:R-:W-:Y:S01]  /*0530*/  IMAD.SHL.U32 R12, R0, 0x200, RZ ;  /* 0x00000200000c7824 */ /* 0x000fe200078e00ff */
[----:B------:R-:W-:Y:S02]  /*0540*/  LOP3.LUT R13, R10, 0x1, RZ, 0xc0, !PT ;  /* 0x000000010a0d7812 */ /* 0x000fe400078ec0ff */
[----:B------:R-:W-:Y:S02]  /*0550*/  LOP3.LUT R170, R170, 0x8, R11, 0xf8, !PT ;  /* 0x00000008aaaa7812 */ /* 0x000fe400078ef80b */
[----:B------:R-:W-:Y:S02]  /*0560*/  ISETP.NE.U32.AND P0, PT, R13, 0x1, PT ;  /* 0x000000010d00780c */ /* 0x000fe40003f05070 */
[----:B------:R-:W-:-:S02]  /*0570*/  LOP3.LUT R171, R14, R7, RZ, 0x3c, !PT ;  /* 0x000000070eab7212 */ /* 0x000fc400078e3cff */
[----:B------:R-:W-:Y:S02]  /*0580*/  LOP3.LUT R170, R12, R170, R7, 0xf6, !PT ;  /* 0x000000aa0caa7212 */ /* 0x000fe400078ef607 */
[----:B------:R-:W-:Y:S02]  /*0590*/  SHF.R.S32.HI R9, RZ, 0x6, R9 ;  /* 0x00000006ff097819 */ /* 0x000fe40000011409 */
[----:B------:R-:W-:Y:S01]  /*05a0*/  LOP3.LUT R13, R8, 0xffffffe0, RZ, 0xc0, !PT ;  /* 0xffffffe0080d7812 */ /* 0x000fe200078ec0ff */
[----:B------:R-:W-:Y:S01]  /*05b0*/  IMAD.SHL.U32 R170, R170, 0x2, RZ ;  /* 0x00000002aaaa7824 */ /* 0x000fe200078e00ff */
[----:B------:R-:W-:Y:S01]  /*05c0*/  LOP3.LUT R7, R4, 0x7ffffffc, RZ, 0xc0, !PT ;  /* 0x7ffffffc04077812 */ /* 0x000fe200078ec0ff */
[----:B------:R-:W-:Y:S01]  /*05d0*/  IMAD R14, R9, 0x800, R12 ;  /* 0x00000800090e7824 */ /* 0x000fe200078e020c */
[----:B------:R-:W-:Y:S01]  /*05e0*/  LEA.HI R11, R5, R178, RZ, 0x7 ;  /* 0x000000b2050b7211 */ /* 0x000fe200078f38ff */
[----:B------:R-:W-:Y:S01]  /*05f0*/  IMAD.IADD R180, R178, 0x1, -R13 ;  /* 0x00000001b2b47824 */ /* 0x000fe200078e0a0d */
[----:B------:R-:W-:Y:S01]  /*0600*/  LEA.HI R8, R8, R181, RZ, 0x1 ;  /* 0x000000b508087211 */ /* 0x000fe200078f08ff */
[----:B------:R-:W-:Y:S01]  /*0610*/  IMAD.IADD R4, R178, 0x1, -R7 ;  /* 0x00000001b2047824 */ /* 0x000fe200078e0a07 */
[C---:B------:R-:W-:Y:S01]  /*0620*/  R2P PR, R10.reuse, 0x6 ;  /* 0x000000060a007804 */ /* 0x040fe20000000000 */
[----:B------:R-:W-:Y:S01]  /*0630*/  IMAD.SHL.U32 R10, R10, 0x40, RZ ;  /* 0x000000400a0a7824 */ /* 0x000fe200078e00ff */
[----:B------:R-:W-:Y:S01]  /*0640*/  SHF.R.S32.HI R11, RZ, 0x7, R11 ;  /* 0x00000007ff0b7819 */ /* 0x000fe2000001140b */
[C---:B------:R-:W-:Y:S01]  /*0650*/  IMAD R182, R9.reuse, 0x200, R182 ;  /* 0x0000020009b67824 */ /* 0x040fe200078e02b6 */
[----:B------:R-:W-:Y:S01]  /*0660*/  LOP3.LUT R8, R8, 0xfffffffe, RZ, 0xc0, !PT ;  /* 0xfffffffe08087812 */ /* 0x000fe200078ec0ff */
[----:B------:R-:W-:Y:S01]  /*0670*/  IMAD.SHL.U32 R178, R178, 0x2, RZ ;  /* 0x00000002b2b27824 */ /* 0x000fe200078e00ff */
[----:B------:R-:W-:Y:S01]  /*0680*/  LOP3.LUT R10, R10, 0x1c0, RZ, 0xc0, !PT ;  /* 0x000001c00a0a7812 */ /* 0x000fe200078ec0ff */
[----:B------:R-:W-:Y:S01]  /*0690*/  IMAD.SHL.U32 R9, R9, 0x20, RZ ;  /* 0x0000002009097824 */ /* 0x000fe200078e00ff */
[----:B------:R-:W-:Y:S01]  /*06a0*/  LOP3.LUT R6, R6, 0x1c0, RZ, 0xc0, !PT ;  /* 0x000001c006067812 */ /* 0x000fe200078ec0ff */
[----:B------:R-:W-:Y:S01]  /*06b0*/  IMAD.SHL.U32 R4, R4, 0x2, RZ ;  /* 0x0000000204047824 */ /* 0x000fe200078e00ff */
[----:B------:R-:W-:Y:S01]  /*06c0*/  SEL R164, R164, 0xffffffc0, !P3 ;  /* 0xffffffc0a4a47807 */ /* 0x000fe20005800000 */
[----:B------:R-:W-:Y:S01]  /*06d0*/  IMAD.SHL.U32 R7, R11, 0x8, RZ ;  /* 0x000000080b077824 */ /* 0x000fe200078e00ff */
[----:B------:R-:W-:Y:S01]  /*06e0*/  LOP3.LUT R178, R9, 0x6, R178, 0xf8, !PT ;  /* 0x0000000609b27812 */ /* 0x000fe200078ef8b2 */
[----:B------:R-:W-:Y:S01]  /*06f0*/  IMAD.IADD R5, R181, 0x1, -R8 ;  /* 0x00000001b5057824 */ /* 0x000fe200078e0a08 */
[----:B------:R-:W-:Y:S01]  /*0700*/  LOP3.LUT R9, R10, 0x20, R9, 0xf8, !PT ;  /* 0x000000200a097812 */ /* 0x000fe200078ef809 */
[----:B------:R-:W-:Y:S01]  /*0710*/  IMAD R192, R11, 0x1000, R4 ;  /* 0x000010000bc07824 */ /* 0x000fe200078e0204 */
[----:B------:R-:W-:Y:S01]  /*0720*/  SHF.R.U32.HI R8, RZ, 0x3, R10 ;  /* 0x00000003ff087819 */ /* 0x000fe2000001160a */
[----:B------:R-:W-:Y:S01]  /*0730*/  IMAD.SHL.U32 R12, R0, 0x10, RZ ;  /* 0x00000010000c7824 */ /* 0x000fe200078e00ff */
[----:B------:R-:W-:Y:S01]  /*0740*/  LOP3.LUT R7, R7, 0x8, RZ, 0xc0, !PT ;  /* 0x0000000807077812 */ /* 0x000fe200078ec0ff */
[----:B------:R-:W-:Y:S01]  /*0750*/  IMAD R192, R5, 0x400, R192 ;  /* 0x0000040005c07824 */ /* 0x000fe200078e02c0 */
[----:B------:R-:W-:Y:S01]  /*0760*/  LOP3.LUT R9, R9, R8, RZ, 0x3c, !PT ;  /* 0x0000000809097212 */ /* 0x000fe200078e3cff */
[----:B------:R-:W-:Y:S01]  /*0770*/  IMAD R4, R3, 0x400, R4 ;  /* 0x0000040003047824 */ /* 0x000fe200078e0204 */
[----:B------:R-:W-:Y:S01]  /*0780*/  LOP3.LUT R191, R8, R10, R7, 0x1e, !PT ;  /* 0x0000000a08bf7212 */ /* 0x000fe200078e1e07 */
[----:B------:R-:W-:Y:S01]  /*0790*/  IMAD.IADD R171, R14, 0x1, R171 ;  /* 0x000000010eab7824 */ /* 0x000fe200078e02ab */
[----:B------:R-:W-:Y:S01]  /*07a0*/  LOP3.LUT R173, R7, 0x10, R12, 0xf8, !PT ;  /* 0x0000001007ad7812 */ /* 0x000fe200078ef80c */
[----:B------:R-:W-:Y:S01]  /*07b0*/  IMAD.IADD R192, R9, 0x1, R192 ;  /* 0x0000000109c07824 */ /* 0x000fe200078e02c0 */
[----:B------:R-:W-:Y:S01]  /*07c0*/  SHF.R.S32.HI R9, RZ, 0x1f, R180 ;  /* 0x0000001fff097819 */ /* 0x000fe200000114b4 */
[----:B------:R-:W-:Y:S01]  /*07d0*/  IMAD.IADD R191, R4, 0x1, R191 ;  /* 0x0000000104bf7824 */ /* 0x000fe200078e02bf */
[--C-:B------:R-:W-:Y:S01]  /*07e0*/  SHF.R.U32.HI R4, RZ, 0x3, R6.reuse ;  /* 0x00000003ff047819 */ /* 0x100fe20000011606 */
[----:B------:R-:W-:Y:S01]  /*07f0*/  IMAD.SHL.U32 R7, R0, 0x8, RZ ;  /* 0x0000000800077824 */ /* 0x000fe200078e00ff */
[----:B------:R-:W-:Y:S01]  /*0800*/  LEA.HI R0, R9, R180, RZ, 0x2 ;  /* 0x000000b409007211 */ /* 0x000fe200078f10ff */
[----:B------:R-:W-:Y:S01]  /*0810*/  IMAD.SHL.U32 R171, R171, 0x2, RZ ;  /* 0x00000002abab7824 */ /* 0x000fe200078e00ff */
[----:B------:R-:W-:Y:S01]  /*0820*/  LOP3.LUT R173, R4, R173, R6, 0x1e, !PT ;  /* 0x000000ad04ad7212 */ /* 0x000fe200078e1e06 */
[----:B------:R-:W-:Y:S01]  /*0830*/  IMAD.SHL.U32 R192, R192, 0x2, RZ ;  /* 0x00000002c0c07824 */ /* 0x000fe200078e00ff */
[----:B------:R-:W-:Y:S01]  /*0840*/  LOP3.LUT R7, R6, 0x8, R7, 0xf8, !PT ;  /* 0x0000000806077812 */ /* 0x000fe200078ef807 */
[----:B------:R-:W-:Y:S01]  /*0850*/  IMAD.IADD R164, R171, 0x1, R164 ;  /* 0x00000001aba47824 */ /* 0x000fe200078e02a4 */
[----:B------:R-:W-:-:S02]  /*0860*/  SHF.R.S32.HI R6, RZ, 0x2, R0 ;  /* 0x00000002ff067819 */ /* 0x000fc40000011400 */
[----:B------:R-:W-:Y:S02]  /*0870*/  LOP3.LUT R0, R2, 0xfffffe00, RZ, 0xc0, !PT ;  /* 0xfffffe0002007812 */ /* 0x000fe400078ec0ff */
[----:B------:R-:W-:Y:S01]  /*0880*/  LOP3.LUT R7, R7, R4, RZ, 0x3c, !PT ;  /* 0x0000000407077212 */ /* 0x000fe200078e3cff */
[----:B------:R-:W-:Y:S01]  /*0890*/  IMAD R179, R5, 0x10, R6 ;  /* 0x0000001005b37824 */ /* 0x000fe200078e0206 */
[----:B------:R-:W-:Y:S01]  /*08a0*/  LEA R191, R191, 0x6000, 0x1 ;  /* 0x00006000bfbf7811 */ /* 0x000fe200078e08ff */
[--C-:B------:R-:W-:Y:S01]  /*08b0*/  IMAD R172, R3, 0x400, R0.reuse ;  /* 0x0000040003ac7824 */ /* 0x100fe200078e0200 */
[C---:B------:R-:W-:Y:S01]  /*08c0*/  SEL R3, R202.reuse, 0xffffffe0, !P4 ;  /* 0xffffffe0ca037807 */ /* 0x040fe20006000000 */
[----:B------:R-:W-:Y:S01]  /*08d0*/  IMAD R174, R5, 0x400, R0 ;  /* 0x0000040005ae7824 */ /* 0x000fe200078e0200 */
[----:B------:R-:W-:Y:S01]  /*08e0*/  IADD3 R190, R179, -0x40, RZ ;  /* 0xffffffc0b3be7810 */ /* 0x000fe20007ffe0ff */
[----:B------:R-:W-:Y:S01]  /*08f0*/  IMAD.IADD R172, R7, 0x1, R172 ;  /* 0x0000000107ac7824 */ /* 0x000fe200078e02ac */
[----:B------:R-:W-:Y:S01]  /*0900*/  SEL R202, R202, 0xffffffe0, !P1 ;  /* 0xffffffe0caca7807 */ /* 0x000fe20004800000 */
[----:B------:R-:W-:Y:S01]  /*0910*/  IMAD.IADD R165, R171, 0x1, R3 ;  /* 0x00000001aba57824 */ /* 0x000fe200078e0203 */
[----:B------:R-:W-:Y:S01]  /*0920*/  LOP3.LUT R173, R173, R0, RZ, 0xfc, !PT ;  /* 0x00000000adad7212 */ /* 0x000fe200078efcff */
[----:B------:R-:W-:Y:S01]  /*0930*/  IMAD.MOV.U32 R0, RZ, RZ, 0x1 ;  /* 0x00000001ff007424 */ /* 0x000fe200078e00ff */
[----:B------:R-:W-:Y:S01]  /*0940*/  SEL R215, R215, 0x10, !P0 ;  /* 0x00000010d7d77807 */ /* 0x000fe20004000000 */
[----:B------:R-:W-:Y:S01]  /*0950*/  IMAD.IADD R196, R192, 0x1, R202 ;  /* 0x00000001c0c47824 */ /* 0x000fe200078e02ca */
[C---:B------:R-:W-:Y:S01]  /*0960*/  IADD3 R193, R191.reuse, 0x40, RZ ;  /* 0x00000040bfc17810 */ /* 0x040fe20007ffe0ff */
[----:B------:R-:W-:Y:S01]  /*0970*/  IMAD.IADD R195, R202, 0x1, R191 ;  /* 0x00000001cac37824 */ /* 0x000fe200078e02bf */
[----:B------:R-:W-:Y:S01]  /*0980*/  SHF.R.S32.HI R5, RZ, 0x1f, R190 ;  /* 0x0000001fff057819 */ /* 0x000fe200000114be */
[----:B------:R-:W-:Y:S01]  /*0990*/  IMAD.IADD R197, R192, 0x1, R215 ;  /* 0x00000001c0c57824 */ /* 0x000fe200078e02d7 */
[C---:B------:R-:W-:Y:S01]  /*09a0*/  @P2 IADD3 R193, R191.reuse, -0x40, RZ ;  /* 0xffffffc0bfc12810 */ /* 0x040fe20007ffe0ff */
[----:B------:R-:W-:Y:S01]  /*09b0*/  IMAD.IADD R174, R174, 0x1, R7 ;  /* 0x00000001aeae7824 */ /* 0x000fe200078e0207 */
[C---:B------:R-:W-:Y:S01]  /*09c0*/  SHF.L.U64.HI R188, R190.reuse, 0x2, R5 ;  /* 0x00000002bebc7819 */ /* 0x040fe20000010205 */
[----:B------:R-:W-:Y:S01]  /*09d0*/  IMAD.SHL.U32 R190, R190, 0x4, RZ ;  /* 0x00000004bebe7824 */ /* 0x000fe200078e00ff */
[----:B------:R-:W-:Y:S01]  /*09e0*/  IADD3 R194, R191, 0x420, RZ ;  /* 0x00000420bfc27810 */ /* 0x000fe20007ffe0ff */
[----:B------:R-:W-:Y:S01]  /*09f0*/  IMAD.IADD R3, R3, 0x1, R164 ;  /* 0x0000000103037824 */ /* 0x000fe200078e02a4 */
[----:B------:R-:W-:Y:S01]  /*0a00*/  IADD3 R187, R179, -c[0x0][0x214], R0 ;  /* 0x80008500b3bb7a10 */ /* 0x000fe20007ffe000 */
[----:B------:R-:W-:Y:S01]  /*0a10*/  IMAD.IADD R215, R215, 0x1, R196 ;  /* 0x00000001d7d77824 */ /* 0x000fe200078e02c4 */
[----:B------:R-:W-:Y:S01]  /*0a20*/  SHF.R.S32.HI R186, RZ, 0x1f, R179 ;  /* 0x0000001fffba7819 */ /* 0x000fe200000114b3 */
[----:B------:R-:W-:Y:S01]  /*0a30*/  IMAD.IADD R202, R202, 0x1, R193 ;  /* 0x00000001caca7824 */ /* 0x000fe200078e02c1 */
[----:B------:R-:W-:-:S02]  /*0a40*/  LEA R172, R172, 0xa000, 0x1 ;  /* 0x0000a000acac7811 */ /* 0x000fc400078e08ff */
[----:B------:R-:W-:Y:S02]  /*0a50*/  @P1 IADD3 R194, R191, 0x3e0, RZ ;  /* 0x000003e0bfc21810 */ /* 0x000fe40007ffe0ff */
.L_x_78:
[----:B------:R-:W-:Y:S01]  /*0a60*/  ISETP.NE.U32.AND P0, PT, RZ, c[0x0][0x250], PT ;  /* 0x00009400ff007a0c */ /* 0x000fe20003f05070 */
[----:B------:R-:W-:Y:S01]  /*0a70*/  IMAD.MOV.U32 R200, RZ, RZ, RZ ;  /* 0x000000ffffc87224 */ /* 0x000fe200078e00ff */
[----:B------:R-:W-:Y:S02]  /*0a80*/  ISETP.NE.U32.AND P1, PT, RZ, c[0x0][0x258], PT ;  /* 0x00009600ff007a0c */ /* 0x000fe40003f25070 */
[----:B------:R-:W-:Y:S02]  /*0a90*/  ISETP.NE.AND.EX P0, PT, RZ, c[0x0][0x254], PT, P0 ;  /* 0x00009500ff007a0c */ /* 0x000fe40003f05300 */
[----:B------:R-:W-:-:S11]  /*0aa0*/  ISETP.NE.AND.EX P1, PT, RZ, c[0x0][0x25c], PT, P1 ;  /* 0x00009700ff007a0c */ /* 0x000fd60003f25310 */
[----:B------:R-:W1:Y:S01]  /*0ab0*/  @P0 S2R R7, SR_CTAID.Y ;  /* 0x0000000000070919 */ /* 0x000e620000002600 */
[----:B------:R-:W-:Y:S02]  /*0ac0*/  @P0 IMAD.MOV.U32 R2, RZ, RZ, 0x4 ;  /* 0x00000004ff020424 */ /* 0x000fe400078e00ff */
[----:B------:R-:W-:Y:S01]  /*0ad0*/  @P1 IMAD.MOV.U32 R0, RZ, RZ, 0x4 ;  /* 0x00000004ff001424 */ /* 0x000fe200078e00ff */
[----:B--2---:R-:W2:Y:S01]  /*0ae0*/  @P1 S2R R5, SR_CTAID.Y ;  /* 0x0000000000051919 */ /* 0x004ea20000002600 */
[----:B-1----:R-:W-:-:S04]  /*0af0*/  @P0 IMAD.WIDE R8, R7, R2, c[0x0][0x250] ;  /* 0x0000940007080625 */ /* 0x002fc800078e0202 */
[----:B--2---:R-:W-:Y:S01]  /*0b00*/  @P1 IMAD.WIDE R10, R5, R0, c[0x0][0x258] ;  /* 0x00009600050a1625 */ /* 0x004fe200078e0200 */
[----:B------:R-:W2:Y:S04]  /*0b10*/  @P0 LDG.E R200, [R8.64] ;  /* 0x0000001e08c80981 */ /* 0x000ea8000c1e1900 */
[----:B------:R-:W2:Y:S01]  /*0b20*/  @P1 LDG.E R5, [R10.64] ;  /* 0x0000001e0a051981 */ /* 0x000ea2000c1e1900 */
[----:B------:R-:W-:-:S04]  /*0b30*/  @!P1 ISETP.NE.U32.AND P0, PT, RZ, c[0x0][0x268], PT ;  /* 0x00009a00ff009a0c */ /* 0x000fc80003f05070 */
[----:B------:R-:W-:-:S04]  /*0b40*/  @!P1 ISETP.NE.AND.EX P0, PT, RZ, c[0x0][0x26c], PT, P0 ;  /* 0x00009b00ff009a0c */ /* 0x000fc80003f05300 */
[----:B------:R-:W-:Y:S01]  /*0b50*/  @!P1 SEL R7, RZ, c[0x0][0x21c], !P0 ;  /* 0x00008700ff079a07 */ /* 0x000fe20004000000 */
[----:B--2---:R-:W-:-:S03]  /*0b60*/  @P1 IMAD.IADD R214, R5, 0x1, -R200 ;  /* 0x0000000105d61824 */ /* 0x004fc600078e0ac8 */
[----:B------:R-:W-:Y:S01]  /*0b70*/  @!P1 IADD3 R214, R7, c[0x0][0x218], -R200 ;  /* 0x0000860007d69a10 */ /* 0x000fe20007ffe8c8 */
[----:B------:R-:W-:-:S05]  /*0b80*/  IMAD.SHL.U32 R5, R189, 0x80, RZ ;  /* 0x00000080bd057824 */ /* 0x000fca00078e00ff */
[----:B------:R-:W-:-:S13]  /*0b90*/  ISETP.GE.AND P0, PT, R5, R214, PT ;  /* 0x000000d60500720c */ /* 0x000fda0003f06270 */
[----:B-----5:R-:W-:Y:S05]  /*0ba0*/  @P0 BRA `(.L_x_70) ;  /* 0x0000498000000947 */ /* 0x020fea0003800000 */
[----:B------:R-:W-:Y:S01]  /*0bb0*/  IABS R6, c[0x0][0x1c8] ;  /* 0x0000720000067a13 */ /* 0x000fe20000000000 */
[----:B------:R-:W1:Y:S01]  /*0bc0*/  S2R R14, SR_CTAID.Z ;  /* 0x00000000000e7919 */ /* 0x000e620000002700 */
[----:B------:R-:W-:Y:S01]  /*0bd0*/  ULDC UR4, c[0x0][0x214] ;  /* 0x0000850000047ab9 */ /* 0x000fe20000000800 */
[----:B------:R-:W-:Y:S01]  /*0be0*/  ISETP.NE.U32.AND P1, PT, RZ, c[0x0][0x240], PT ;  /* 0x00009000ff007a0c */ /* 0x000fe20003f25070 */
[----:B------:R-:W2:Y:S01]  /*0bf0*/  I2F.RP R4, R6 ;  /* 0x0000000600047306 */ /* 0x000ea20000209400 */
[----:B------:R-:W3:Y:S01]  /*0c00*/  S2R R7, SR_CTAID.Y ;  /* 0x0000000000077919 */ /* 0x000ee20000002600 */
[----:B------:R-:W-:Y:S01]  /*0c10*/  UIADD3 UR4, UR4, 0x3f, URZ ;  /* 0x0000003f04047890 */ /* 0x000fe2000fffe03f */
[----:B------:R-:W-:Y:S01]  /*0c20*/  ISETP.NE.AND.EX P1, PT, RZ, c[0x0][0x244], PT, P1 ;  /* 0x00009100ff007a0c */ /* 0x000fe20003f25310 */
[----:B------:R-:W-:Y:S01]  /*0c30*/  ULDC.U8 UR5, c[0x0][0x3d0] ;  /* 0x0000f40000057ab9 */ /* 0x000fe20000000000 */
[----:B------:R-:W-:Y:S01]  /*0c40*/  SHF.R.S32.HI R18, RZ, 0x1f, R200 ;  /* 0x0000001fff127819 */ /* 0x000fe200000114c8 */
[----:B------:R-:W-:Y:S01]  /*0c50*/  USHF.R.S32.HI UR33, URZ, 0x1f, UR4 ;  /* 0x0000001f3f217899 */ /* 0x000fe20008011404 */
[----:B------:R-:W-:Y:S01]  /*0c60*/  SHF.R.S32.HI R199, RZ, 0x1f, R5 ;  /* 0x0000001fffc77819 */ /* 0x000fe20000011405 */
[----:B------:R-:W-:-:S02]  /*0c70*/  ULDC UR27, c[0x0][0x1c0] ;  /* 0x00007000001b7ab9 */ /* 0x000fc40000000800 */
[----:B------:R-:W-:Y:S02]  /*0c80*/  ULEA.HI UR33, UR33, UR4, URZ, 0x6 ;  /* 0x0000000421217291 */ /* 0x000fe4000f8f303f */
[----:B------:R-:W-:Y:S02]  /*0c90*/  USHF.R.S32.HI UR27, URZ, 0x1f, UR27 ;  /* 0x0000001f3f1b7899 */ /* 0x000fe4000801141b */
[----:B------:R-:W-:Y:S01]  /*0ca0*/  ULOP3.LUT UR32, UR33, 0xffffffc0, URZ, 0xc0, !UPT ;  /* 0xffffffc021207892 */ /* 0x000fe2000f8ec03f */
[----:B--2---:R-:W2:Y:S01]  /*0cb0*/  MUFU.RCP R10, R4 ;  /* 0x00000004000a7308 */ /* 0x004ea20000001000 */
[----:B------:R-:W-:Y:S02]  /*0cc0*/  USHF.R.S32.HI UR33, URZ, 0x6, UR33 ;  /* 0x000000063f217899 */ /* 0x000fe40008011421 */
[----:B------:R-:W-:Y:S01]  /*0cd0*/  UIADD3 UR32, UR32, -0x40, URZ ;  /* 0xffffffc020207890 */ /* 0x000fe2000fffe03f */
[----:B-1----:R-:W-:-:S03]  /*0ce0*/  IABS R2, R14 ;  /* 0x0000000e00027213 */ /* 0x002fc60000000000 */
[----:B------:R-:W-:Y:S01]  /*0cf0*/  USHF.R.S32.HI UR4, URZ, 0x1f, UR32 ;  /* 0x0000001f3f047899 */ /* 0x000fe20008011420 */
[----:B------:R-:W-:Y:S01]  /*0d00*/  SHF.R.S32.HI R22, RZ, 0x1f, R14 ;  /* 0x0000001fff167819 */ /* 0x000fe2000001140e */
[----:B---3--:R-:W-:Y:S01]  /*0d10*/  IMAD.WIDE R12, R7, 0x80, RZ ;  /* 0x00000080070c7825 */ /* 0x008fe200078e02ff */
[----:B------:R-:W-:Y:S02]  /*0d20*/  SHF.R.S32.HI R16, RZ, 0x1f, R7 ;  /* 0x0000001fff107819 */ /* 0x000fe40000011407 */
[----:B--2---:R-:W-:Y:S01]  /*0d30*/  IADD3 R10, R10, 0xffffffe, RZ ;  /* 0x0ffffffe0a0a7810 */ /* 0x004fe20007ffe0ff */
[----:B------:R-:W1:Y:S03]  /*0d40*/  S2R R4, SR_CTAID.X ;  /* 0x0000000000047919 */ /* 0x000e660000002500 */
[----:B------:R-:W2:Y:S02]  /*0d50*/  F2I.FTZ.U32.TRUNC.NTZ R11, R10 ;  /* 0x0000000a000b7305 */ /* 0x000ea4000021f000 */
[----:B--2---:R-:W-:-:S02]  /*0d60*/  IMAD.MOV R0, RZ, RZ, -R11 ;  /* 0x000000ffff007224 */ /* 0x004fc400078e0a0b */
[----:B------:R-:W-:Y:S02]  /*0d70*/  IMAD.MOV.U32 R10, RZ, RZ, RZ ;  /* 0x000000ffff0a7224 */ /* 0x000fe400078e00ff */
[----:B------:R-:W-:Y:S02]  /*0d80*/  IMAD R9, R0, R6, RZ ;  /* 0x0000000600097224 */ /* 0x000fe400078e02ff */
[----:B------:R-:W2:Y:S02]  /*0d90*/  LDC.U8 R0, c[0x0][0x328] ;  /* 0x0000ca00ff007b82 */ /* 0x000ea40000000000 */
[----:B------:R-:W-:-:S06]  /*0da0*/  IMAD.HI.U32 R9, R11, R9, R10 ;  /* 0x000000090b097227 */ /* 0x000fcc00078e000a */
[----:B------:R-:W-:Y:S01]  /*0db0*/  IMAD.HI.U32 R8, R9, R2, RZ ;  /* 0x0000000209087227 */ /* 0x000fe200078e00ff */
[----:B------:R-:W-:-:S03]  /*0dc0*/  LOP3.LUT R9, R14, c[0x0][0x1c8], RZ, 0x3c, !PT ;  /* 0x000072000e097a12 */ /* 0x000fc600078e3cff */
[----:B------:R-:W-:Y:S01]  /*0dd0*/  IMAD.MOV R11, RZ, RZ, -R8 ;  /* 0x000000ffff0b7224 */ /* 0x000fe200078e0a08 */
[----:B------:R-:W-:-:S03]  /*0de0*/  ISETP.GE.AND P2, PT, R9, RZ, PT ;  /* 0x000000ff0900720c */ /* 0x000fc60003f46270 */
[----:B------:R-:W-:Y:S01]  /*0df0*/  IMAD R11, R6, R11, R2 ;  /* 0x0000000b060b7224 */ /* 0x000fe200078e0202 */
[----:B------:R-:W-:Y:S01]  /*0e00*/  SEL R2, R12, RZ, P1 ;  /* 0x000000ff0c027207 */ /* 0x000fe20000800000 */
[----:B------:R-:W-:-:S03]  /*0e10*/  IMAD.U32 R12, RZ, RZ, UR32 ;  /* 0x00000020ff0c7e24 */ /* 0x000fc6000f8e00ff */
[----:B------:R-:W-:Y:S02]  /*0e20*/  ISETP.GT.U32.AND P3, PT, R6, R11, PT ;  /* 0x0000000b0600720c */ /* 0x000fe40003f64070 */
[----:B--2---:R-:W-:Y:S02]  /*0e30*/  ISETP.NE.AND P0, PT, R0, RZ, PT ;  /* 0x000000ff0000720c */ /* 0x004fe40003f05270 */
[----:B------:R-:W-:Y:S01]  /*0e40*/  SEL R0, R13, RZ, P1 ;  /* 0x000000ff0d007207 */ /* 0x000fe20000800000 */
[----:B------:R-:W-:Y:S01]  /*0e50*/  IMAD.U32 R13, RZ, RZ, UR4 ;  /* 0x00000004ff0d7e24 */ /* 0x000fe2000f8e00ff */
[----:B------:R-:W-:-:S07]  /*0e60*/  ISETP.NE.AND P1, PT, RZ, UR5, PT ;  /* 0x00000005ff007c0c */ /* 0x000fce000bf25270 */
[----:B------:R-:W-:Y:S01]  /*0e70*/  @!P3 IMAD.IADD R11, R11, 0x1, -R6 ;  /* 0x000000010b0bb824 */ /* 0x000fe200078e0a06 */
[----:B------:R-:W-:Y:S02]  /*0e80*/  @!P3 IADD3 R8, R8, 0x1, RZ ;  /* 0x000000010808b810 */ /* 0x000fe40007ffe0ff */
[----:B------:R-:W-:Y:S01]  /*0e90*/  ISETP.NE.AND P3, PT, RZ, c[0x0][0x1c8], PT ;  /* 0x00007200ff007a0c */ /* 0x000fe20003f65270 */
[----:B------:R-:W-:Y:S01]  /*0ea0*/  @P0 IMAD R15, R7, c[0x0][0x214], RZ ;  /* 0x00008500070f0a24 */ /* 0x000fe200078e02ff */
[----:B------:R-:W-:Y:S01]  /*0eb0*/  ISETP.GE.U32.AND P4, PT, R11, R6, PT ;  /* 0x000000060b00720c */ /* 0x000fe20003f86070 */
[----:B-1----:R-:W-:-:S04]  /*0ec0*/  IMAD.WIDE.U32 R10, R4, c[0x0][0x3d8], RZ ;  /* 0x0000f600040a7a25 */ /* 0x002fc800078e00ff */
[----:B------:R-:W-:Y:S01]  /*0ed0*/  IMAD R4, R4, c[0x0][0x3dc], R11 ;  /* 0x0000f70004047a24 */ /* 0x000fe200078e020b */
[----:B------:R-:W-:Y:S01]  /*0ee0*/  SEL R6, R10, RZ, P1 ;  /* 0x000000ff0a067207 */ /* 0x000fe20000800000 */
[----:B------:R-:W-:Y:S02]  /*0ef0*/  IMAD R11, R14, c[0x0][0x22c], RZ ;  /* 0x00008b000e0b7a24 */ /* 0x000fe400078e02ff */
[----:B------:R-:W-:Y:S01]  /*0f00*/  @!P0 IMAD R9, R7, c[0x0][0x1c0], R14 ;  /* 0x0000700007098a24 */ /* 0x000fe200078e020e */
[----:B------:R-:W-:Y:S01]  /*0f10*/  SEL R4, R4, RZ, P1 ;  /* 0x000000ff04047207 */ /* 0x000fe20000800000 */
[----:B------:R-:W-:Y:S01]  /*0f20*/  @P0 IMAD R15, R14, c[0x0][0x234], R15 ;  /* 0x00008d000e0f0a24 */ /* 0x000fe200078e020f */
[----:B------:R-:W-:Y:S01]  /*0f30*/  SHF.R.S32.HI R10, RZ, 0x1f, R11 ;  /* 0x0000001fff0a7819 */ /* 0x000fe2000001140b */
[----:B------:R-:W-:Y:S01]  /*0f40*/  @!P0 IMAD R15, R9, c[0x0][0x214], RZ ;  /* 0x00008500090f8a24 */ /* 0x000fe200078e02ff */
[----:B------:R-:W-:-:S05]  /*0f50*/  @P4 IADD3 R8, R8, 0x1, RZ ;  /* 0x0000000108084810 */ /* 0x000fca0007ffe0ff */
[----:B------:R-:W-:Y:S01]  /*0f60*/  @!P2 IMAD.MOV R8, RZ, RZ, -R8 ;  /* 0x000000ffff08a224 */ /* 0x000fe200078e0a08 */
[----:B------:R-:W-:-:S04]  /*0f70*/  @!P3 LOP3.LUT R8, RZ, c[0x0][0x1c8], RZ, 0x33, !PT ;  /* 0x00007200ff08ba12 */ /* 0x000fc800078e33ff */
[----:B------:R-:W-:Y:S01]  /*0f80*/  SHF.R.S32.HI R17, RZ, 0x1f, R8 ;  /* 0x0000001fff117819 */ /* 0x000fe20000011408 */
[----:B------:R-:W-:Y:S05]  /*0f90*/  @!P0 BRA `(.L_x_71) ;  /* 0x0000007000008947 */ /* 0x000fea0003800000 */
[----:B------:R-:W-:Y:S02]  /*0fa0*/  MOV R20, 0x80 ;  /* 0x0000008000147802 */ /* 0x000fe40000000f00 */
[----:B------:R-:W-:Y:S02]  /*0fb0*/  MOV R9, c[0x0][0x210] ;  /* 0x0000840000097a02 */ /* 0x000fe40000000f00 */
[----:B------:R-:W-:-:S03]  /*0fc0*/  IADD3 R24, R20, c[0x0][0x224], RZ ;  /* 0x0000890014187a10 */ /* 0x000fc60007ffe0ff */
[----:B------:R-:W-:Y:S02]  /*0fd0*/  IMAD R9, R20, R9, c[0x0][0x234] ;  /* 0x00008d0014097624 */ /* 0x000fe400078e0209 */
[----:B------:R-:W-:-:S04]  /*0fe0*/  IMAD R24, R24, R7, RZ ;  /* 0x0000000718187224 */ /* 0x000fc800078e02ff */
[----:B------:R-:W-:Y:S01]  /*0ff0*/  IMAD R9, R9, R14, R24 ;  /* 0x0000000e09097224 */ /* 0x000fe200078e0218 */
[----:B------:R-:W-:Y:S05]  /*1000*/  BRA `(.L_x_72) ;  /* 0x0000002000007947 */ /* 0x000fea0003800000 */
.L_x_71:
[----:B------:R-:W-:-:S04]  /*1010*/  IMAD R9, R7, c[0x0][0x1c0], R14 ;  /* 0x0000700007097a24 */ /* 0x000fc800078e020e */
[----:B------:R-:W-:Y:S02]  /*1020*/  IMAD R9, R9, c[0x0][0x224], RZ ;  /* 0x0000890009097a24 */ /* 0x000fe400078e02ff */
.L_x_72:
[----:B------:R-:W-:Y:S01]  /*1030*/  SHF.R.S32.HI R185, RZ, 0x1f, R184 ;  /* 0x0000001fffb97819 */ /* 0x000fe200000114b8 */
[C---:B------:R-:W-:Y:S01]  /*1040*/  IMAD R20, R16.reuse, c[0x0][0x368], RZ ;  /* 0x0000da0010147a24 */ /* 0x040fe200078e02ff */
[----:B------:R-:W-:Y:S01]  /*1050*/  IADD3 R200, P0, R5, R200, RZ ;  /* 0x000000c805c87210 */ /* 0x000fe20007f1e0ff */
[----:B------:R-:W-:Y:S01]  /*1060*/  IMAD R34, R16, c[0x0][0x188], RZ ;  /* 0x0000620010227a24 */ /* 0x000fe200078e02ff */
[----:B------:R-:W-:Y:S01]  /*1070*/  SHF.R.S32.HI R24, RZ, 0x1f, R183 ;  /* 0x0000001fff187819 */ /* 0x000fe200000114b7 */
[----:B------:R-:W-:Y:S01]  /*1080*/  IMAD R20, R7, c[0x0][0x36c], R20 ;  /* 0x0000db0007147a24 */ /* 0x000fe200078e0214 */
[----:B------:R-:W-:Y:S01]  /*1090*/  IADD3 R15, R15, UR32, RZ ;  /* 0x000000200f0f7c10 */ /* 0x000fe2000fffe0ff */
[----:B------:R-:W-:Y:S01]  /*10a0*/  IMAD.WIDE.U32 R26, R7, c[0x0][0x368], R184 ;  /* 0x0000da00071a7a25 */ /* 0x000fe200078e00b8 */
[----:B------:R-:W-:Y:S01]  /*10b0*/  @P1 BAR.SYNC.DEFER_BLOCKING 0x0 ;  /* 0x0000000000001b1d */ /* 0x000fe20000010000 */
[----:B------:R-:W-:Y:S02]  /*10c0*/  UIADD3 UR35, UR33, -0x1, URZ ;  /* 0xffffffff21237890 */ /* 0x000fe4000fffe03f */
[----:B------:R-:W-:Y:S01]  /*10d0*/  IMAD.X R199, R18, 0x1, R199, P0 ;  /* 0x0000000112c77824 */ /* 0x000fe200000e06c7 */
[----:B------:R-:W-:Y:S01]  /*10e0*/  IADD3 R31, P0, R183, UR32, RZ ;  /* 0x00000020b71f7c10 */ /* 0x000fe2000ff1e0ff */
[----:B------:R-:W-:Y:S01]  /*10f0*/  IMAD.IADD R21, R27, 0x1, R20 ;  /* 0x000000011b157824 */ /* 0x000fe200078e0214 */
[----:B------:R-:W-:Y:S01]  /*1100*/  MOV R20, R26 ;  /* 0x0000001a00147202 */ /* 0x000fe20000000f00 */
[----:B------:R-:W-:Y:S01]  /*1110*/  IMAD R26, R16, c[0x0][0x180], RZ ;  /* 0x00006000101a7a24 */ /* 0x000fe200078e02ff */
[----:B------:R-:W-:Y:S01]  /*1120*/  IADD3.X R18, R24, UR4, RZ, P0, !PT ;  /* 0x0000000418127c10 */ /* 0x000fe200087fe4ff */
[C---:B------:R-:W-:Y:S01]  /*1130*/  IMAD R34, R7.reuse, c[0x0][0x18c], R34 ;  /* 0x0000630007227a24 */ /* 0x040fe200078e0222 */
[----:B------:R-:W-:Y:S01]  /*1140*/  ULDC.64 UR4, c[0x0][0x1a0] ;  /* 0x0000680000047ab9 */ /* 0x000fe20000000a00 */
[C---:B------:R-:W-:Y:S01]  /*1150*/  IMAD R26, R7.reuse, c[0x0][0x184], R26 ;  /* 0x00006100071a7a24 */ /* 0x040fe200078e021a */
[----:B------:R-:W-:Y:S01]  /*1160*/  USHF.L.U32 UR34, UR4, 0x6, URZ ;  /* 0x0000000604227899 */ /* 0x000fe2000800063f */
[----:B------:R-:W-:Y:S01]  /*1170*/  IMAD.WIDE.U32 R44, R7, c[0x0][0x188], R184 ;  /* 0x00006200072c7a25 */ /* 0x000fe200078e00b8 */
[----:B------:R-:W-:-:S03]  /*1180*/  USHF.L.U64.HI UR5, UR4, UR8, UR5 ;  /* 0x0000000804057299 */ /* 0x000fc60008010205 */
[----:B------:R-:W-:-:S04]  /*1190*/  IMAD.WIDE.U32 R40, R7, c[0x0][0x180], R184 ;  /* 0x0000600007287a25 */ /* 0x000fc800078e00b8 */
[C---:B------:R-:W-:Y:S01]  /*11a0*/  IMAD R28, R24.reuse, c[0x0][0x1a0], RZ ;  /* 0x00006800181c7a24 */ /* 0x040fe200078e02ff */
[----:B------:R-:W-:Y:S01]  /*11b0*/  IADD3 R27, R41, R26, RZ ;  /* 0x0000001a291b7210 */ /* 0x000fe20007ffe0ff */
[----:B------:R-:W-:Y:S02]  /*11c0*/  IMAD R24, R24, c[0x0][0x198], RZ ;  /* 0x0000660018187a24 */ /* 0x000fe400078e02ff */
[C---:B------:R-:W-:Y:S02]  /*11d0*/  IMAD R32, R18.reuse, c[0x0][0x190], RZ ;  /* 0x0000640012207a24 */ /* 0x040fe400078e02ff */
[----:B------:R-:W-:Y:S01]  /*11e0*/  IMAD.IADD R35, R45, 0x1, R34 ;  /* 0x000000012d237824 */ /* 0x000fe200078e0222 */
[----:B------:R-:W-:Y:S01]  /*11f0*/  MOV R34, R44 ;  /* 0x0000002c00227202 */ /* 0x000fe20000000f00 */
[----:B------:R-:W-:Y:S02]  /*1200*/  IMAD R18, R18, c[0x0][0x370], RZ ;  /* 0x0000dc0012127a24 */ /* 0x000fe400078e02ff */
[----:B------:R-:W-:-:S02]  /*1210*/  IMAD R19, R17, c[0x0][0x1b8], RZ ;  /* 0x00006e0011137a24 */ /* 0x000fc400078e02ff */
[----:B------:R-:W-:Y:S02]  /*1220*/  IMAD.MOV.U32 R26, RZ, RZ, R40 ;  /* 0x000000ffff1a7224 */ /* 0x000fe400078e0028 */
[----:B------:R-:W-:Y:S02]  /*1230*/  IMAD R17, R17, c[0x0][0x1b0], RZ ;  /* 0x00006c0011117a24 */ /* 0x000fe400078e02ff */
[----:B------:R-:W-:-:S04]  /*1240*/  IMAD.WIDE.U32 R38, R183, c[0x0][0x198], RZ ;  /* 0x00006600b7267a25 */ /* 0x000fc800078e00ff */
[----:B------:R-:W-:Y:S02]  /*1250*/  IMAD R24, R183, c[0x0][0x19c], R24 ;  /* 0x00006700b7187a24 */ /* 0x000fe400078e0218 */
[----:B------:R-:W-:-:S04]  /*1260*/  IMAD.WIDE.U32 R36, R31, c[0x0][0x190], R184 ;  /* 0x000064001f247a25 */ /* 0x000fc800078e00b8 */
[C---:B------:R-:W-:Y:S02]  /*1270*/  IMAD R32, R31.reuse, c[0x0][0x194], R32 ;  /* 0x000065001f207a24 */ /* 0x040fe400078e0220 */
[C---:B------:R-:W-:Y:S02]  /*1280*/  IMAD R23, R31.reuse, c[0x0][0x374], R18 ;  /* 0x0000dd001f177a24 */ /* 0x040fe400078e0212 */
[----:B------:R-:W-:-:S04]  /*1290*/  IMAD.WIDE.U32 R30, R31, c[0x0][0x370], R20 ;  /* 0x0000dc001f1e7a25 */ /* 0x000fc800078e0014 */
[C---:B------:R-:W-:Y:S02]  /*12a0*/  IMAD R19, R8.reuse, c[0x0][0x1bc], R19 ;  /* 0x00006f0008137a24 */ /* 0x040fe400078e0213 */
[C---:B------:R-:W-:Y:S02]  /*12b0*/  IMAD R20, R8.reuse, c[0x0][0x1b4], R17 ;  /* 0x00006d0008147a24 */ /* 0x040fe400078e0211 */
[----:B------:R-:W-:-:S04]  /*12c0*/  IMAD.WIDE.U32 R34, R8, c[0x0][0x1b8], R34 ;  /* 0x00006e0008227a25 */ /* 0x000fc800078e0022 */
[----:B------:R-:W-:Y:S01]  /*12d0*/  IMAD.WIDE.U32 R26, R8, c[0x0][0x1b0], R26 ;  /* 0x00006c00081a7a25 */ /* 0x000fe200078e001a */
[----:B------:R-:W-:-:S03]  /*12e0*/  MOV R8, 0x4 ;  /* 0x0000000400087802 */ /* 0x000fc60000000f00 */
[----:B------:R-:W-:Y:S01]  /*12f0*/  IMAD.WIDE.U32 R42, R183, c[0x0][0x1a0], RZ ;  /* 0x00006800b72a7a25 */ /* 0x000fe200078e00ff */
[----:B------:R-:W-:-:S03]  /*1300*/  IADD3 R20, R27, R20, RZ ;  /* 0x000000141b147210 */ /* 0x000fc60007ffe0ff */
[----:B------:R-:W-:Y:S02]  /*1310*/  IMAD R28, R183, c[0x0][0x1a4], R28 ;  /* 0x00006900b71c7a24 */ /* 0x000fe400078e021c */
[----:B------:R-:W-:Y:S01]  /*1320*/  IMAD.IADD R25, R39, 0x1, R24 ;  /* 0x0000000127197824 */ /* 0x000fe200078e0218 */
[----:B------:R-:W-:Y:S01]  /*1330*/  MOV R24, R38 ;  /* 0x0000002600187202 */ /* 0x000fe20000000f00 */
[----:B------:R-:W-:Y:S01]  /*1340*/  IMAD.IADD R29, R43, 0x1, R28 ;  /* 0x000000012b1d7824 */ /* 0x000fe200078e021c */
[----:B------:R-:W-:Y:S01]  /*1350*/  MOV R28, R42 ;  /* 0x0000002a001c7202 */ /* 0x000fe20000000f00 */
[----:B------:R-:W-:-:S04]  /*1360*/  IMAD.WIDE R204, R15, R8, c[0x0][0x200] ;  /* 0x000080000fcc7625 */ /* 0x000fc800078e0208 */
[----:B------:R-:W-:Y:S01]  /*1370*/  IMAD.WIDE.U32 R24, R200, c[0x0][0x198], R24 ;  /* 0x00006600c8187a25 */ /* 0x000fe200078e0018 */
[----:B------:R-:W-:-:S03]  /*1380*/  MOV R203, R205 ;  /* 0x000000cd00cb7202 */ /* 0x000fc60000000f00 */
[----:B------:R-:W-:Y:S01]  /*1390*/  IMAD R15, R199, c[0x0][0x198], RZ ;  /* 0x00006600c70f7a24 */ /* 0x000fe200078e02ff */
[----:B------:R-:W-:Y:S01]  /*13a0*/  IADD3 R21, P0, R26, R24, RZ ;  /* 0x000000181a157210 */ /* 0x000fe20007f1e0ff */
[----:B------:R-:W-:Y:S02]  /*13b0*/  IMAD R16, R16, c[0x0][0x178], RZ ;  /* 0x00005e0010107a24 */ /* 0x000fe400078e02ff */
[----:B------:R-:W-:-:S04]  /*13c0*/  IMAD.WIDE.U32 R28, R200, c[0x0][0x1a0], R28 ;  /* 0x00006800c81c7a25 */ /* 0x000fc800078e001c */
[----:B------:R-:W-:Y:S01]  /*13d0*/  IMAD R27, R199, c[0x0][0x1a0], RZ ;  /* 0x00006800c71b7a24 */ /* 0x000fe200078e02ff */
[----:B------:R-:W-:Y:S01]  /*13e0*/  IADD3 R18, P2, R34, R28, RZ ;  /* 0x0000001c22127210 */ /* 0x000fe20007f5e0ff */
[----:B------:R-:W-:Y:S02]  /*13f0*/  IMAD R15, R200, c[0x0][0x19c], R15 ;  /* 0x00006700c80f7a24 */ /* 0x000fe400078e020f */
[----:B------:R-:W-:Y:S02]  /*1400*/  IMAD R17, R7, c[0x0][0x17c], R16 ;  /* 0x00005f0007117a24 */ /* 0x000fe400078e0210 */
[----:B------:R-:W-:Y:S01]  /*1410*/  IMAD.IADD R33, R37, 0x1, R32 ;  /* 0x0000000125217824 */ /* 0x000fe200078e0220 */
[----:B------:R-:W-:Y:S01]  /*1420*/  IADD3.X R20, R20, R25, R15, P0, !PT ;  /* 0x0000001914147210 */ /* 0x000fe200007fe40f */
[----:B------:R-:W-:Y:S02]  /*1430*/  IMAD.IADD R19, R35, 0x1, R19 ;  /* 0x0000000123137824 */ /* 0x000fe400078e0213 */
[----:B------:R-:W-:-:S02]  /*1440*/  IMAD R16, R200, c[0x0][0x1a4], R27 ;  /* 0x00006900c8107a24 */ /* 0x000fc400078e021b */
[----:B------:R-:W-:Y:S02]  /*1450*/  IMAD.MOV.U32 R32, RZ, RZ, R36 ;  /* 0x000000ffff207224 */ /* 0x000fe400078e0024 */
[----:B------:R-:W-:Y:S01]  /*1460*/  IMAD.IADD R31, R31, 0x1, R23 ;  /* 0x000000011f1f7824 */ /* 0x000fe200078e0217 */
[----:B------:R-:W-:Y:S01]  /*1470*/  IADD3.X R19, R19, R29, R16, P2, !PT ;  /* 0x0000001d13137210 */ /* 0x000fe200017fe410 */
[----:B------:R-:W-:Y:S01]  /*1480*/  IMAD R15, R22, c[0x0][0x378], RZ ;  /* 0x0000de00160f7a24 */ /* 0x000fe200078e02ff */
[C---:B------:R-:W-:Y:S01]  /*1490*/  LEA R24, P2, R18.reuse, c[0x0][0x170], 0x1 ;  /* 0x00005c0012187a11 */ /* 0x040fe200078408ff */
[----:B------:R-:W-:Y:S01]  /*14a0*/  IMAD.WIDE.U32 R32, R7, c[0x0][0x178], R32 ;  /* 0x00005e0007207a25 */ /* 0x000fe200078e0020 */
[----:B------:R-:W-:Y:S02]  /*14b0*/  LEA R16, P0, R21, c[0x0][0x168], 0x1 ;  /* 0x00005a0015107a11 */ /* 0x000fe400078008ff */
[----:B------:R-:W-:Y:S01]  /*14c0*/  LEA.HI.X R25, R18, c[0x0][0x174], R19, 0x1, P2 ;  /* 0x00005d0012197a11 */ /* 0x000fe200010f0c13 */
[----:B------:R-:W-:-:S02]  /*14d0*/  IMAD R15, R14, c[0x0][0x37c], R15 ;  /* 0x0000df000e0f7a24 */ /* 0x000fc400078e020f */
[----:B------:R-:W-:-:S04]  /*14e0*/  IMAD.WIDE.U32 R30, R14, c[0x0][0x378], R30 ;  /* 0x0000de000e1e7a25 */ /* 0x000fc800078e001e */
[----:B------:R-:W-:Y:S01]  /*14f0*/  IMAD.IADD R33, R33, 0x1, R17 ;  /* 0x0000000121217824 */ /* 0x000fe200078e0211 */
[----:B------:R-:W-:Y:S01]  /*1500*/  LEA.HI.X R17, R21, c[0x0][0x16c], R20, 0x1, P0 ;  /* 0x00005b0015117a11 */ /* 0x000fe200000f0c14 */
[----:B------:R-:W-:Y:S01]  /*1510*/  IMAD R19, R22, c[0x0][0x1a8], RZ ;  /* 0x00006a0016137a24 */ /* 0x000fe200078e02ff */
[----:B------:R-:W-:Y:S01]  /*1520*/  IADD3 R18, R31, R15, RZ ;  /* 0x0000000f1f127210 */ /* 0x000fe20007ffe0ff */
[----:B------:R-:W-:Y:S01]  /*1530*/  IMAD.WIDE.U32 R32, R14, c[0x0][0x1a8], R32 ;  /* 0x00006a000e207a25 */ /* 0x000fe200078e0020 */
[----:B------:R-:W-:Y:S02]  /*1540*/  LEA R222, P0, R30, c[0x0][0x330], 0x1 ;  /* 0x0000cc001ede7a11 */ /* 0x000fe400078008ff */
[----:B------:R-:W-:Y:S01]  /*1550*/  MOV R21, c[0x0][0x374] ;  /* 0x0000dd0000157a02 */ /* 0x000fe20000000f00 */
[----:B------:R-:W-:Y:S01]  /*1560*/  IMAD R15, R14, c[0x0][0x1ac], R19 ;  /* 0x00006b000e0f7a24 */ /* 0x000fe200078e0213 */
[----:B------:R-:W-:Y:S01]  /*1570*/  LEA.HI.X R223, R30, c[0x0][0x334], R18, 0x1, P0 ;  /* 0x0000cd001edf7a11 */ /* 0x000fe200000f0c12 */
[----:B------:R-:W-:Y:S01]  /*1580*/  IMAD.MOV.U32 R19, RZ, RZ, c[0x0][0x190] ;  /* 0x00006400ff137624 */ /* 0x000fe200078e00ff */
[----:B------:R-:W-:Y:S01]  /*1590*/  IADD3 R28, P0, R24, UR34, RZ ;  /* 0x00000022181c7c10 */ /* 0x000fe2000ff1e0ff */
[----:B------:R-:W-:Y:S01]  /*15a0*/  IMAD.SHL.U32 R213, R182, 0x2, RZ ;  /* 0x00000002b6d57824 */ /* 0x000fe200078e00ff */
[----:B------:R-:W-:Y:S01]  /*15b0*/  IADD3 R15, R33, R15, RZ ;  /* 0x0000000f210f7210 */ /* 0x000fe20007ffe0ff */
[----:B------:R-:W-:Y:S01]  /*15c0*/  IMAD.MOV.U32 R23, RZ, RZ, c[0x0][0x370] ;  /* 0x0000dc00ff177624 */ /* 0x000fe200078e00ff */
[----:B------:R-:W-:Y:S01]  /*15d0*/  IADD3.X R29, R25, UR5, RZ, P0, !PT ;  /* 0x00000005191d7c10 */ /* 0x000fe200087fe4ff */
[----:B------:R-:W-:Y:S01]  /*15e0*/  IMAD.SHL.U32 R207, R179, 0x4, RZ ;  /* 0x00000004b3cf7824 */ /* 0x000fe200078e00ff */
[----:B------:R-:W-:Y:S01]  /*15f0*/  IADD3 R26, P0, R28, UR34, RZ ;  /* 0x000000221c1a7c10 */ /* 0x000fe2000ff1e0ff */
[----:B------:R-:W-:Y:S01]  /*1600*/  @!PT LDS RZ, [RZ] ;  /* 0x00000000fffff984 */ /* 0x000fe20000000800 */
[----:B------:R-:W-:Y:S01]  /*1610*/  @!PT LDS RZ, [RZ] ;  /* 0x00000000fffff984 */ /* 0x000fe20000000800 */
[----:B------:R-:W-:Y:S01]  /*1620*/  @!PT LDS RZ, [RZ] ;  /* 0x00000000fffff984 */ /* 0x000fe20000000800 */
[----:B------:R1:W-:Y:S01]  /*1630*/  LDGSTS.E.BYPASS.LTC128B.128 [R213+0xa000], [R24.64] ;  /* 0x0a00000018d57fae */ /* 0x0003e2000b901d5e */
[----:B------:R-:W-:-:S02]  /*1640*/  LEA R224, P1, R32, c[0x0][0x160], 0x1 ;  /* 0x0000580020e07a11 */ /* 0x000fc400078208ff */
[----:B------:R-:W-:Y:S01]  /*1650*/  IADD3.X R27, R29, UR5, RZ, P0, !PT ;  /* 0x000000051d1b7c10 */ /* 0x000fe200087fe4ff */
[----:B------:R2:W-:Y:S01]  /*1660*/  LDGSTS.E.BYPASS.LTC128B.128 [R213+0xb000], [R28.64] ;  /* 0x0b0000001cd57fae */ /* 0x0005e2000b901d5e */
[----:B------:R-:W-:Y:S01]  /*1670*/  IADD3 R30, P0, R26, UR34, RZ ;  /* 0x000000221a1e7c10 */ /* 0x000fe2000ff1e0ff */
[----:B------:R-:W-:Y:S01]  /*1680*/  ULEA.HI UR34, UR35, UR35, URZ, 0x1 ;  /* 0x0000002323227291 */ /* 0x000fe2000f8f083f */
[----:B------:R-:W-:Y:S01]  /*1690*/  LEA.HI.X R225, R32, c[0x0][0x164], R15, 0x1, P1 ;  /* 0x0000590020e17a11 */ /* 0x000fe200008f0c0f */
[----:B------:R3:W-:Y:S01]  /*16a0*/  LDGSTS.E.BYPASS.LTC128B.128 [R213+0xc000], [R26.64] ;  /* 0x0c0000001ad57fae */ /* 0x0007e2000b901d5e */
[----:B------:R-:W-:Y:S01]  /*16b0*/  IADD3.X R31, R27, UR5, RZ, P0, !PT ;  /* 0x000000051b1f7c10 */ /* 0x000fe200087fe4ff */
[----:B------:R-:W-:Y:S01]  /*16c0*/  ULOP3.LUT UR34, UR34, 0xfffffffe, URZ, 0xc0, !UPT ;  /* 0xfffffffe22227892 */ /* 0x000fe2000f8ec03f */
[----:B------:R-:W-:Y:S01]  /*16d0*/  MOV R15, c[0x0][0x194] ;  /* 0x00006500000f7a02 */ /* 0x000fe20000000f00 */
[----:B------:R-:W-:Y:S01]  /*16e0*/  ULDC.64 UR4, c[0x0][0x198] ;  /* 0x0000660000047ab9 */ /* 0x000fe20000000a00 */
[----:B------:R-:W-:Y:S01]  /*16f0*/  LEA R18, P0, R19, R224, 0x6 ;  /* 0x000000e013127211 */ /* 0x000fe200078030ff */
[----:B------:R-:W-:Y:S01]  /*1700*/  UIADD3 UR34, UR35, -UR34, URZ ;  /* 0x8000002223227290 */ /* 0x000fe2000fffe03f */
[----:B------:R-:W-:Y:S01]  /*1710*/  LEA R20, P1, R23, R222, 0x6 ;  /* 0x000000de17147211 */ /* 0x000fe200078230ff */
[----:B------:R-:W-:Y:S01]  /*1720*/  USHF.L.U64.HI UR5, UR4, UR8, UR5 ;  /* 0x0000000804057299 */ /* 0x000fe20008010205 */
[----:B------:R-:W-:Y:S01]  /*1730*/  LEA.HI.X R19, R19, R225, R15, 0x6, P0 ;  /* 0x000000e113137211 */ /* 0x000fe200000f340f */
[----:B------:R-:W-:Y:S01]  /*1740*/  UISETP.NE.AND UP0, UPT, UR34, 0x1, UPT ;  /* 0x000000012200788c */ /* 0x000fe2000bf05270 */
[----:B------:R-:W-:Y:S01]  /*1750*/  IADD3 R15, R182, 0x1000, RZ ;  /* 0x00001000b60f7810 */ /* 0x000fe20007ffe0ff */
[----:B------:R-:W-:Y:S01]  /*1760*/  USHF.L.U32 UR34, UR4, 0x6, URZ ;  /* 0x0000000604227899 */ /* 0x000fe2000800063f */
[----:B------:R-:W-:Y:S01]  /*1770*/  LEA.HI.X R21, R23, R223, R21, 0x6, P1 ;  /* 0x000000df17157211 */ /* 0x000fe200008f3415 */
[----:B------:R4:W-:Y:S01]  /*1780*/  LDGSTS.E.BYPASS.LTC128B.128 [R213+0xd000], [R30.64] ;  /* 0x0d0000001ed57fae */ /* 0x0009e2000b901d5e */
[----:B------:R-:W-:-:S02]  /*1790*/  SHF.L.U64.HI R14, R179, 0x2, R186 ;  /* 0x00000002b30e7819 */ /* 0x000fc400000102ba */
[----:B------:R-:W-:Y:S01]  /*17a0*/  PLOP3.LUT P2, PT, PT, PT, UP0, 0x80, 0x0 ;  /* 0x000000000000781c */ /* 0x000fe20003f4f008 */
[----:B------:R-:W0:Y:S01]  /*17b0*/  LDGDEPBAR ;  /* 0x00000000000079af */ /* 0x000e220000000000 */
[----:B-1----:R-:W-:Y:S02]  /*17c0*/  IADD3 R24, P0, R16, UR34, RZ ;  /* 0x0000002210187c10 */ /* 0x002fe4000ff1e0ff */
[----:B------:R-:W-:Y:S01]  /*17d0*/  SEL R15, R15, R182, !P2 ;  /* 0x000000b60f0f7207 */ /* 0x000fe20005000000 */
[----:B------:R4:W-:Y:S01]  /*17e0*/  LDGSTS.E.BYPASS.LTC128B.128 [R213+0x4000], [R222.64] ;  /* 0x04000000ded57fae */ /* 0x0009e2000b901d5e */
[----:B------:R-:W-:Y:S02]  /*17f0*/  IADD3.X R25, R17, UR5, RZ, P0, !PT ;  /* 0x0000000511197c10 */ /* 0x000fe400087fe4ff */
[----:B------:R-:W-:Y:S01]  /*1800*/  SHF.L.U32 R212, R15, 0x1, RZ ;  /* 0x000000010fd47819 */ /* 0x000fe200000006ff */
[----:B------:R4:W-:Y:S01]  /*1810*/  LDGSTS.E.BYPASS.LTC128B.128 [R213+0x5000], [R20.64] ;  /* 0x0500000014d57fae */ /* 0x0009e2000b901d5e */
[----:B---3--:R-:W-:-:S02]  /*1820*/  IADD3 R26, P0, R24, UR34, RZ ;  /* 0x00000022181a7c10 */ /* 0x008fc4000ff1e0ff */
[----:B------:R-:W-:Y:S01]  /*1830*/  IADD3 R22, P1, R207, R204, RZ ;  /* 0x000000cccf167210 */ /* 0x000fe20007f3e0ff */
[----:B------:R4:W-:Y:S01]  /*1840*/  LDGSTS.E.BYPASS.LTC128B.128 [R212], [R224.64] ;  /* 0x00000000e0d47fae */ /* 0x0009e2000b901d5e */
[----:B------:R-:W-:Y:S02]  /*1850*/  IADD3.X R27, R25, UR5, RZ, P0, !PT ;  /* 0x00000005191b7c10 */ /* 0x000fe400087fe4ff */
[----:B--2---:R-:W-:Y:S01]  /*1860*/  IADD3 R28, P0, R26, UR34, RZ ;  /* 0x000000221a1c7c10 */ /* 0x004fe2000ff1e0ff */
[----:B------:R4:W-:Y:S01]  /*1870*/  LDGSTS.E.BYPASS.LTC128B.128 [R212+0x1000], [R18.64] ;  /* 0x0100000012d47fae */ /* 0x0009e2000b901d5e */
[----:B------:R-:W-:Y:S02]  /*1880*/  IMAD.X R23, R14, 0x1, R203, P1 ;  /* 0x000000010e177824 */ /* 0x000fe400008e06cb */
[----:B------:R-:W-:Y:S01]  /*1890*/  IADD3.X R29, R27, UR5, RZ, P0, !PT ;  /* 0x000000051b1d7c10 */ /* 0x000fe200087fe4ff */
[----:B------:R4:W-:Y:S04]  /*18a0*/  LDGSTS.E.BYPASS.LTC128B.128 [R213+0x6000], [R16.64] ;  /* 0x0600000010d57fae */ /* 0x0009e8000b901d5e */
[----:B------:R4:W-:Y:S04]  /*18b0*/  LDGSTS.E.BYPASS.LTC128B.128 [R213+0x7000], [R24.64] ;  /* 0x0700000018d57fae */ /* 0x0009e8000b901d5e */
[----:B------:R4:W-:Y:S04]  /*18c0*/  LDGSTS.E.BYPASS.LTC128B.128 [R213+0x8000], [R26.64] ;  /* 0x080000001ad57fae */ /* 0x0009e8000b901d5e */
[----:B------:R4:W-:Y:S04]  /*18d0*/  LDGSTS.E.BYPASS.LTC128B.128 [R213+0x9000], [R28.64] ;  /* 0x090000001cd57fae */ /* 0x0009e8000b901d5e */
[----:B------:R-:W0:Y:S01]  /*18e0*/  LDGDEPBAR ;  /* 0x00000000000079af */ /* 0x000e220000000000 */
[----:B------:R-:W-:-:S02]  /*18f0*/  IMAD R14, R181, UR26, R180 ;  /* 0x0000001ab50e7c24 */ /* 0x000fc4000f8e02b4 */
[----:B------:R-:W-:Y:S01]  /*1900*/  IMAD.WIDE R12, R7, c[0x0][0x224], R12 ;  /* 0x00008900070c7a25 */ /* 0x000fe200078e020c */
[----:B------:R-:W-:Y:S01]  /*1910*/  UIMAD UR27, UR27, UR9, UR10 ;  /* 0x000000091b1b72a4 */ /* 0x000fe2000f8e020a */
[----:B------:R4:W5:Y:S01]  /*1920*/  LDG.E R211, [R22.64] ;  /* 0x0000001e16d37981 */ /* 0x000962000c1e1900 */
[----:B------:R-:W-:Y:S02]  /*1930*/  IADD3 R11, P1, P0, R14, UR25, R11 ;  /* 0x000000190e0b7c10 */ /* 0x000fe4000f83e00b */
[----:B------:R-:W-:Y:S01]  /*1940*/  SHF.R.S32.HI R7, RZ, 0x1f, R14 ;  /* 0x0000001fff077819 */ /* 0x000fe2000001140e */
[----:B------:R4:W5:Y:S03]  /*1950*/  LDG.E R210, [R22.64+0x20] ;  /* 0x0000201e16d27981 */ /* 0x000966000c1e1900 */
[----:B------:R-:W-:Y:S01]  /*1960*/  IADD3.X R7, R7, UR11, R10, P1, P0 ;  /* 0x0000000b07077c10 */ /* 0x000fe20008fe040a */
[----:B------:R4:W5:Y:S01]  /*1970*/  LDG.E R209, [R22.64+0x80] ;  /* 0x0000801e16d17981 */ /* 0x000962000c1e1900 */
[----:B------:R-:W-:-:S03]  /*1980*/  IADD3 R10, P0, R11, R6, RZ ;  /* 0x000000060b0a7210 */ /* 0x000fc60007f1e0ff */
[----:B------:R4:W5:Y:S01]  /*1990*/  LDG.E R208, [R22.64+0xa0] ;  /* 0x0000a01e16d07981 */ /* 0x000962000c1e1900 */
[----:B------:R-:W-:Y:S01]  /*19a0*/  UIADD3 UR27, UR29, UR27, URZ ;  /* 0x0000001b1d1b7290 */ /* 0x000fe2000fffe03f */
[----:B------:R-:W-:Y:S01]  /*19b0*/  IMAD.X R11, R7, 0x1, R4, P0 ;  /* 0x00000001070b7824 */ /* 0x000fe200000e0604 */
[----:B------:R-:W-:Y:S01]  /*19c0*/  IADD3 R4, -R214, c[0x0][0x214], R5 ;  /* 0x00008500d6047a10 */ /* 0x000fe20007ffe105 */
[----:B------:R-:W-:Y:S01]  /*19d0*/  CS2R R94, SRZ ;  /* 0x00000000005e7805 */ /* 0x000fe2000001ff00 */
[----:B------:R-:W-:Y:S01]  /*19e0*/  IADD3 R2, P1, R12, R2, RZ ;  /* 0x000000020c027210 */ /* 0x000fe20007f3e0ff */
[----:B------:R-:W-:Y:S01]  /*19f0*/  CS2R R92, SRZ ;  /* 0x00000000005c7805 */ /* 0x000fe2000001ff00 */
[----:B------:R-:W-:Y:S01]  /*1a00*/  IADD3 R4, R4, -c[0x0][0x2e8], RZ ;  /* 0x8000ba0004047a10 */ /* 0x000fe20007ffe0ff */
[----:B------:R-:W-:-:S04]  /*1a10*/  DEPBAR.LE SB0, 0x1 ;  /* 0x000080400000791a */ /* 0x000fc80000000000 */
[----:B------:R-:W-:Y:S01]  /*1a20*/  SHF.R.S32.HI R201, RZ, 0x1f, R4 ;  /* 0x0000001fffc97819 */ /* 0x000fe20000011404 */
[C---:B------:R-:W-:Y:S01]  /*1a30*/  IMAD R7, R2.reuse, UR27, RZ ;  /* 0x0000001b02077c24 */ /* 0x040fe2000f8e02ff */
[----:B------:R-:W-:Y:S01]  /*1a40*/  IADD3.X R0, R13, R0, RZ, P1, !PT ;  /* 0x000000000d007210 */ /* 0x000fe20000ffe4ff */
[----:B------:R-:W-:Y:S01]  /*1a50*/  BAR.SYNC.DEFER_BLOCKING 0x0 ;  /* 0x0000000000007b1d */ /* 0x000fe20000010000 */
[----:B------:R-:W-:Y:S01]  /*1a60*/  LEA.HI R201, R201, R4, RZ, 0x6 ;  /* 0x00000004c9c97211 */ /* 0x000fe200078f30ff */
[----:B------:R-:W-:Y:S01]  /*1a70*/  IMAD.WIDE.U32 R10, R2, UR28, R10 ;  /* 0x0000001c020a7c25 */ /* 0x000fe2000f8e000a */
[----:B------:R-:W-:Y:S01]  /*1a80*/  IADD3 R9, R9, UR32, RZ ;  /* 0x0000002009097c10 */ /* 0x000fe2000fffe0ff */
[----:B------:R-:W-:Y:S01]  /*1a90*/  CS2R R98, SRZ ;  /* 0x0000000000627805 */ /* 0x000fe2000001ff00 */
[----:B------:R-:W-:Y:S01]  /*1aa0*/  SHF.R.S32.HI R201, RZ, 0x6, R201 ;  /* 0x00000006ffc97819 */ /* 0x000fe200000114c9 */
[----:B------:R-:W-:Y:S01]  /*1ab0*/  IMAD R0, R0, UR28, R7 ;  /* 0x0000001c00007c24 */ /* 0x000fe2000f8e0207 */
[C---:B------:R-:W-:Y:S01]  /*1ac0*/  LEA R220, P0, R10.reuse, c[0x0][0x350], 0x2 ;  /* 0x0000d4000adc7a11 */ /* 0x040fe200078010ff */
[----:B------:R-:W-:Y:S01]  /*1ad0*/  CS2R R96, SRZ ;  /* 0x0000000000607805 */ /* 0x000fe2000001ff00 */
[----:B------:R-:W-:Y:S01]  /*1ae0*/  IMNMX R201, RZ, R201, !PT ;  /* 0x000000c9ffc97217 */ /* 0x000fe20007800200 */
[----:B------:R-:W-:Y:S01]  /*1af0*/  CS2R R90, SRZ ;  /* 0x00000000005a7805 */ /* 0x000fe2000001ff00 */
[----:B------:R-:W-:Y:S01]  /*1b00*/  IADD3 R0, R11, R0, RZ ;  /* 0x000000000b007210 */ /* 0x000fe20007ffe0ff */
[----:B------:R-:W-:Y:S01]  /*1b10*/  CS2R R88, SRZ ;  /* 0x0000000000587805 */ /* 0x000fe2000001ff00 */
[----:B------:R-:W-:Y:S01]  /*1b20*/  CS2R R86, SRZ ;  /* 0x0000000000567805 */ /* 0x000fe2000001ff00 */
[----:B------:R-:W-:Y:S01]  /*1b30*/  CS2R R84, SRZ ;  /* 0x0000000000547805 */ /* 0x000fe2000001ff00 */
[----:B------:R-:W-:Y:S01]  /*1b40*/  LEA.HI.X R221, R10, c[0x0][0x354], R0, 0x2, P0 ;  /* 0x0000d5000add7a11 */ /* 0x000fe200000f1400 */
[----:B------:R-:W-:Y:S01]  /*1b50*/  CS2R R78, SRZ ;  /* 0x00000000004e7805 */ /* 0x000fe2000001ff00 */
[----:B------:R-:W-:Y:S01]  /*1b60*/  ISETP.LT.AND P0, PT, R201, UR33, PT ;  /* 0x00000021c9007c0c */ /* 0x000fe2000bf01270 */
[----:B------:R-:W-:Y:S01]  /*1b70*/  CS2R R76, SRZ ;  /* 0x00000000004c7805 */ /* 0x000fe2000001ff00 */
[----:B------:R-:W-:Y:S01]  /*1b80*/  CS2R R82, SRZ ;  /* 0x0000000000527805 */ /* 0x000fe2000001ff00 */
[----:B------:R-:W-:Y:S01]  /*1b90*/  CS2R R80, SRZ ;  /* 0x0000000000507805 */ /* 0x000fe2000001ff00 */
[----:B------:R-:W-:Y:S01]  /*1ba0*/  CS2R R74, SRZ ;  /* 0x00000000004a7805 */ /* 0x000fe2000001ff00 */
[----:B------:R-:W-:Y:S01]  /*1bb0*/  CS2R R72, SRZ ;  /* 0x0000000000487805 */ /* 0x000fe2000001ff00 */
[----:B------:R-:W-:Y:S01]  /*1bc0*/  CS2R R70, SRZ ;  /* 0x0000000000467805 */ /* 0x000fe2000001ff00 */
[----:B------:R4:W1:Y:S01]  /*1bd0*/  LDSM.16.M88.4 R132, [R171+0xa000] ;  /* 0x00a00000ab84783b */ /* 0x0008620000000200 */
[----:B------:R-:W-:Y:S01]  /*1be0*/  CS2R R68, SRZ ;  /* 0x0000000000447805 */ /* 0x000fe2000001ff00 */
[----:B------:R-:W-:Y:S01]  /*1bf0*/  CS2R R62, SRZ ;  /* 0x00000000003e7805 */ /* 0x000fe2000001ff00 */
[----:B------:R-:W-:Y:S01]  /*1c00*/  CS2R R60, SRZ ;  /* 0x00000000003c7805 */ /* 0x000fe2000001ff00 */
[----:B------:R4:W2:Y:S01]  /*1c10*/  LDSM.16.M88.4 R136, [R171+0xa800] ;  /* 0x00a80000ab88783b */ /* 0x0008a20000000200 */
[----:B------:R-:W-:Y:S01]  /*1c20*/  CS2R R66, SRZ ;  /* 0x0000000000427805 */ /* 0x000fe2000001ff00 */
[----:B------:R-:W-:Y:S01]  /*1c30*/  CS2R R64, SRZ ;  /* 0x0000000000407805 */ /* 0x000fe2000001ff00 */
[----:B------:R-:W-:Y:S01]  /*1c40*/  CS2R R58, SRZ ;  /* 0x00000000003a7805 */ /* 0x000fe2000001ff00 */
[----:B------:R4:W3:Y:S01]  /*1c50*/  LDSM.16.M88.4 R140, [R165+0xa000] ;  /* 0x00a00000a58c783b */ /* 0x0008e20000000200 */
[----:B------:R-:W-:Y:S01]  /*1c60*/  CS2R R56, SRZ ;  /* 0x0000000000387805 */ /* 0x000fe2000001ff00 */
[----:B------:R-:W-:Y:S01]  /*1c70*/  CS2R R54, SRZ ;  /* 0x0000000000367805 */ /* 0x000fe2000001ff00 */
[----:B------:R-:W-:Y:S01]  /*1c80*/  CS2R R52, SRZ ;  /* 0x0000000000347805 */ /* 0x000fe2000001ff00 */
[----:B------:R4:W1:Y:S01]  /*1c90*/  LDSM.16.M88.4 R144, [R165+0xa800] ;  /* 0x00a80000a590783b */ /* 0x0008620000000200 */
        /* <DEDUP_REMOVED lines=10> */
[----:B------:R-:W-:Y:S01]  /*1d40*/  IMAD.WIDE R8, R9, R8, c[0x0][0x3c8] ;  /* 0x0000f20009087625 */ /* 0x000fe200078e0208 */
[----:B------:R4:W1:Y:S04]  /*1d50*/  LDSM.16.M88.4 R156, [R3+0xa000] ;  /* 0x00a00000039c783b */ /* 0x0008680000000200 */
[----:B------:R4:W1:Y:S01]  /*1d60*/  LDSM.16.M88.4 R160, [R3+0xa800] ;  /* 0x00a8000003a0783b */ /* 0x0008620000000200 */
[----:B------:R-:W-:Y:S05]  /*1d70*/  @!P0 BRA `(.L_x_73) ;  /* 0x00002c6000008947 */ /* 0x000fea0003800000 */
[----:B------:R-:W4:Y:S01]  /*1d80*/  S2R R0, SR_TID.X ;  /* 0x0000000000007919 */ /* 0x000f220000002100 */
[----:B------:R-:W-:Y:S01]  /*1d90*/  IMAD.MOV.U32 R167, RZ, RZ, 0x20 ;  /* 0x00000020ffa77424 */ /* 0x000fe200078e00ff */
[----:B------:R-:W-:Y:S01]  /*1da0*/  IADD3 R5, R5, c[0x0][0x214], RZ ;  /* 0x0000850005057a10 */ /* 0x000fe20007ffe0ff */
[----:B------:R-:W-:-:S02]  /*1db0*/  IMAD.MOV.U32 R175, RZ, RZ, 0x40 ;  /* 0x00000040ffaf7424 */ /* 0x000fc400078e00ff */
[----:B------:R-:W-:Y:S01]  /*1dc0*/  IMAD.MOV.U32 R206, RZ, RZ, R8 ;  /* 0x000000ffffce7224 */ /* 0x000fe200078e0008 */
[----:B------:R-:W-:Y:S01]  /*1dd0*/  IADD3 R198, -R214, 0x80, R5 ;  /* 0x00000080d6c67810 */ /* 0x000fe20007ffe105 */
[----:B------:R-:W-:Y:S02]  /*1de0*/  IMAD.MOV.U32 R205, RZ, RZ, R9 ;  /* 0x000000ffffcd7224 */ /* 0x000fe400078e0009 */
[----:B------:R-:W-:Y:S01]  /*1df0*/  IMAD.MOV.U32 R95, RZ, RZ, RZ ;  /* 0x000000ffff5f7224 */ /* 0x000fe200078e00ff */
[----:B----4-:R-:W-:-:S04]  /*1e00*/  SHF.R.S32.HI R7, RZ, 0x1f, R0 ;  /* 0x0000001fff077819 */ /* 0x010fc80000011400 */
[----:B------:R-:W-:-:S04]  /*1e10*/  LEA.HI R7, R7, R0, RZ, 0x4 ;  /* 0x0000000007077211 */ /* 0x000fc800078f20ff */
[----:B------:R-:W-:-:S05]  /*1e20*/  LOP3.LUT R7, R7, 0xfffffff0, RZ, 0xc0, !PT ;  /* 0xfffffff007077812 */ /* 0x000fca00078ec0ff */
[----:B------:R-:W-:-:S05]  /*1e30*/  IMAD.IADD R7, R0, 0x1, -R7 ;  /* 0x0000000100077824 */ /* 0x000fca00078e0a07 */
[----:B------:R-:W-:-:S04]  /*1e40*/  SHF.R.S32.HI R0, RZ, 0x1f, R7 ;  /* 0x0000001fff007819 */ /* 0x000fc80000011407 */
[----:B------:R-:W-:-:S04]  /*1e50*/  LEA.HI R0, R0, R7, RZ, 0x3 ;  /* 0x0000000700007211 */ /* 0x000fc800078f18ff */
[----:B------:R-:W-:-:S05]  /*1e60*/  LOP3.LUT R0, R0, 0xfffffff8, RZ, 0xc0, !PT ;  /* 0xfffffff800007812 */ /* 0x000fca00078ec0ff */
[----:B------:R-:W-:Y:S01]  /*1e70*/  IMAD.IADD R0, R7, 0x1, -R0 ;  /* 0x0000000107007824 */ /* 0x000fe200078e0a00 */
[----:B------:R-:W-:-:S04]  /*1e80*/  IADD3 R7, R174, 0x1000, RZ ;  /* 0x00001000ae077810 */ /* 0x000fc80007ffe0ff */
[C---:B------:R-:W-:Y:S02]  /*1e90*/  LOP3.LUT P0, RZ, R0.reuse, 0x2, RZ, 0xc0, !PT ;  /* 0x0000000200ff7812 */ /* 0x040fe4000780c0ff */
[----:B------:R-:W-:Y:S02]  /*1ea0*/  LOP3.LUT P1, RZ, R0, 0x4, RZ, 0xc0, !PT ;  /* 0x0000000400ff7812 */ /* 0x000fe4000782c0ff */
[----:B------:R-:W-:Y:S02]  /*1eb0*/  IADD3 R0, R173, 0x1000, RZ ;  /* 0x00001000ad007810 */ /* 0x000fe40007ffe0ff */
[----:B------:R-:W-:Y:S02]  /*1ec0*/  SEL R168, R7, R174, !P2 ;  /* 0x000000ae07a87207 */ /* 0x000fe40005000000 */
[----:B------:R-:W-:Y:S02]  /*1ed0*/  SEL R169, R0, R173, !P2 ;  /* 0x000000ad00a97207 */ /* 0x000fe40005000000 */
[----:B------:R-:W-:Y:S01]  /*1ee0*/  SEL R167, R167, 0xffffffe0, !P0 ;  /* 0xffffffe0a7a77807 */ /* 0x000fe20004000000 */
[----:B------:R-:W-:Y:S01]  /*1ef0*/  IMAD.SHL.U32 R168, R168, 0x2, RZ ;  /* 0x00000002a8a87824 */ /* 0x000fe200078e00ff */
[----:B------:R-:W-:Y:S01]  /*1f00*/  SEL R175, R175, 0xffffffc0, !P1 ;  /* 0xffffffc0afaf7807 */ /* 0x000fe20004800000 */
[----:B------:R-:W-:-:S02]  /*1f10*/  IMAD.SHL.U32 R169, R169, 0x2, RZ ;  /* 0x00000002a9a97824 */ /* 0x000fc400078e00ff */
[----:B------:R-:W-:Y:S01]  /*1f20*/  IMAD.MOV.U32 R218, RZ, RZ, c[0x0][0x22c] ;  /* 0x00008b00ffda7624 */ /* 0x000fe200078e00ff */
[----:B------:R-:W-:Y:S01]  /*1f30*/  SHF.L.U64.HI R216, R179, 0x2, R186 ;  /* 0x00000002b3d87819 */ /* 0x000fe200000102ba */
[----:B------:R-:W-:Y:S01]  /*1f40*/  IMAD.SHL.U32 R166, R174, 0x2, RZ ;  /* 0x00000002aea67824 */ /* 0x000fe200078e00ff */
[----:B------:R-:W-:Y:S01]  /*1f50*/  MOV R217, 0x40 ;  /* 0x0000004000d97802 */ /* 0x000fe20000000f00 */
[----:B------:R-:W-:-:S02]  /*1f60*/  IMAD R218, R218, c[0x0][0x1c0], RZ ;  /* 0x00007000dada7a24 */ /* 0x000fc400078e02ff */
[----:B------:R-:W-:Y:S01]  /*1f70*/  IMAD.IADD R0, R172, 0x1, R167 ;  /* 0x00000001ac007824 */ /* 0x000fe200078e02a7 */
[----:B------:R-:W-:Y:S02]  /*1f80*/  IADD3 R2, R167, R166, RZ ;  /* 0x000000a6a7027210 */ /* 0x000fe40007ffe0ff */
[----:B------:R-:W-:Y:S02]  /*1f90*/  LEA R218, -R218, RZ, 0x6 ;  /* 0x000000ffdada7211 */ /* 0x000fe400078e31ff */
.L_x_76:
[----:B------:R-:W0:Y:S01]  /*1fa0*/  LDGDEPBAR ;  /* 0x00000000000079af */ /* 0x000e220000000000 */
[C---:B------:R-:W-:Y:S01]  /*1fb0*/  IMAD.IADD R176, R168.reuse, 0x1, R167 ;  /* 0x00000001a8b07824 */ /* 0x040fe200078e02a7 */
[----:B------:R-:W-:Y:S01]  /*1fc0*/  USHF.L.U32 UR4, UR35, 0x6, URZ ;  /* 0x0000000623047899 */ /* 0x000fe2000800063f */
[--C-:B------:R-:W-:Y:S01]  /*1fd0*/  IMAD.IADD R177, R168, 0x1, R175.reuse ;  /* 0x00000001a8b17824 */ /* 0x100fe200078e02af */
[----:B-----5:R-:W-:Y:S01]  /*1fe0*/  FSETP.NEU.FTZ.AND P0, PT, R211, -INF , PT ;  /* 0xff800000d300780b */ /* 0x020fe20003f1d000 */
[----:B------:R-:W-:Y:S01]  /*1ff0*/  IMAD.IADD R175, R176, 0x1, R175 ;  /* 0x00000001b0af7824 */ /* 0x000fe200078e02af */
[----:B------:R-:W-:Y:S01]  /*2000*/  ISETP.LT.AND P5, PT, R201, UR35, PT ;  /* 0x00000023c9007c0c */ /* 0x000fe2000bfa1270 */
[----:B------:R-:W-:Y:S01]  /*2010*/  FMUL.FTZ R226, R211, 1.4426950216293334961 ;  /* 0x3fb8aa3bd3e27820 */ /* 0x000fe20000410000 */
[----:B------:R-:W-:Y:S01]  /*2020*/  ISETP.LE.AND P3, PT, R198, UR4, PT ;  /* 0x00000004c6007c0c */ /* 0x000fe2000bf63270 */
[----:B------:R-:W-:Y:S11]  /*2030*/  FMUL.FTZ R228, R209, 1.4426950216293334961 ;  /* 0x3fb8aa3bd1e47820 */ /* 0x000ff60000410000 */
[----:B------:R-:W-:Y:S01]  /*2040*/  @!UPT UIADD3 URZ, URZ, URZ, URZ ;  /* 0x0000003f3f3ff290 */ /* 0x000fe2000fffe03f */
[----:B------:R-:W-:Y:S01]  /*2050*/  @!P3 IMAD R251, R189, 0x80, R178 ;  /* 0x00000080bdfbb824 */ /* 0x000fe200078e02b2 */
[----:B------:R-:W-:Y:S01]  /*2060*/  @!P3 IADD3 R229, R187, UR4, R214 ;  /* 0x00000004bbe5bc10 */ /* 0x000fe2000fffe0d6 */
[----:B------:R-:W-:Y:S04]  /*2070*/  DEPBAR.LE SB0, 0x0 ;  /* 0x000080000000791a */ /* 0x000fe80000000000 */
[----:B------:R-:W-:Y:S01]  /*2080*/  BAR.SYNC.DEFER_BLOCKING 0x0 ;  /* 0x0000000000007b1d */ /* 0x000fe20000010000 */
[C---:B------:R-:W-:Y:S02]  /*2090*/  @!P3 IADD3 R231, R251.reuse, 0x1, RZ ;  /* 0x00000001fbe7b810 */ /* 0x040fe40007ffe0ff */
[C---:B------:R-:W-:Y:S02]  /*20a0*/  @!P3 IADD3 R238, R251.reuse, 0x8, RZ ;  /* 0x00000008fbeeb810 */ /* 0x040fe40007ffe0ff */
[C---:B------:R-:W-:Y:S02]  /*20b0*/  @!P3 IADD3 R239, R251.reuse, 0x9, RZ ;  /* 0x00000009fbefb810 */ /* 0x040fe40007ffe0ff */
[C---:B------:R-:W-:Y:S02]  /*20c0*/  @!P3 IADD3 R248, R251.reuse, 0x10, RZ ;  /* 0x00000010fbf8b810 */ /* 0x040fe40007ffe0ff */
[----:B------:R-:W-:Y:S02]  /*20d0*/  @!P3 IADD3 R249, R251, 0x11, RZ ;  /* 0x00000011fbf9b810 */ /* 0x000fe40007ffe0ff */
[C---:B------:R-:W-:Y:S02]  /*20e0*/  @!P3 IADD3 R227, R229.reuse, 0x8, RZ ;  /* 0x00000008e5e3b810 */ /* 0x040fe40007ffe0ff */
[C---:B------:R-:W-:Y:S01]  /*20f0*/  @!P3 IADD3 R233, R229.reuse, 0x20, RZ ;  /* 0x00000020e5e9b810 */ /* 0x040fe20007ffe0ff */
[----:B------:R-:W-:Y:S08]  /*2100*/  LDSM.16.M88.4 R100, [R168] ;  /* 0x00000000a864783b */ /* 0x000ff00000000200 */
[----:B------:R-:W4:Y:S08]  /*2110*/  LDSM.16.M88.4 R104, [R171+0x6000] ;  /* 0x00600000ab68783b */ /* 0x000f300000000200 */
[----:B------:R-:W3:Y:S08]  /*2120*/  LDSM.16.M88.4 R108, [R168+0x1000] ;  /* 0x00100000a86c783b */ /* 0x000ef00000000200 */
[----:B------:R-:W2:Y:S08]  /*2130*/  LDSM.16.M88.4 R112, [R171+0x6800] ;  /* 0x00680000ab70783b */ /* 0x000eb00000000200 */
[----:B------:R-:W-:Y:S08]  /*2140*/  LDSM.16.M88.4 R116, [R176] ;  /* 0x00000000b074783b */ /* 0x000ff00000000200 */
[----:B------:R-:W1:Y:S01]  /*2150*/  LDSM.16.M88.4 R120, [R165+0x6000] ;  /* 0x00600000a578783b */ /* 0x000e620000000200 */
[-C--:B----4-:R-:W-:Y:S07]  /*2160*/  HMMA.16816.F32.BF16 R4, R100, R104.reuse, RZ ;  /* 0x000000686404723c */ /* 0x090fee00000418ff */
[----:B------:R-:W4:Y:S01]  /*2170*/  LDSM.16.M88.4 R124, [R176+0x1000] ;  /* 0x00100000b07c783b */ /* 0x000f220000000200 */
[C---:B---3--:R-:W-:Y:S07]  /*2180*/  HMMA.16816.F32.BF16 R8, R108.reuse, R104, RZ ;  /* 0x000000686c08723c */ /* 0x048fee00000418ff */
[----:B------:R-:W3:Y:S01]  /*2190*/  LDSM.16.M88.4 R128, [R165+0x6800] ;  /* 0x00680000a580783b */ /* 0x000ee20000000200 */
[-C--:B------:R-:W-:Y:S08]  /*21a0*/  HMMA.16816.F32.BF16 R12, R108, R106.reuse, RZ ;  /* 0x0000006a6c0c723c */ /* 0x080ff000000418ff */
[C---:B------:R-:W-:Y:S01]  /*21b0*/  HMMA.16816.F32.BF16 R16, R100.reuse, R106, RZ ;  /* 0x0000006a6410723c */ /* 0x040fe200000418ff */
[----:B------:R-:W-:Y:S07]  /*21c0*/  LDSM.16.M88.4 R104, [R164+0x6000] ;  /* 0x00600000a468783b */ /* 0x000fee0000000200 */
[-C--:B--2---:R-:W-:Y:S08]  /*21d0*/  HMMA.16816.F32.BF16 R20, R100, R112.reuse, RZ ;  /* 0x000000706414723c */ /* 0x084ff000000418ff */
[C---:B------:R-:W-:Y:S08]  /*21e0*/  HMMA.16816.F32.BF16 R24, R108.reuse, R112, RZ ;  /* 0x000000706c18723c */ /* 0x040ff000000418ff */
[-C--:B------:R-:W-:Y:S01]  /*21f0*/  HMMA.16816.F32.BF16 R28, R108, R114.reuse, RZ ;  /* 0x000000726c1c723c */ /* 0x080fe200000418ff */
[----:B------:R-:W-:Y:S07]  /*2200*/  LDSM.16.M88.4 R108, [R177+0x1000] ;  /* 0x00100000b16c783b */ /* 0x000fee0000000200 */
[----:B------:R-:W-:Y:S01]  /*2210*/  HMMA.16816.F32.BF16 R32, R100, R114, RZ ;  /* 0x000000726420723c */ /* 0x000fe200000418ff */
[----:B------:R2:W3:Y:S07]  /*2220*/  LDSM.16.M88.4 R100, [R177] ;  /* 0x00000000b164783b */ /* 0x0004ee0000000200 */
[-C--:B-1----:R-:W-:Y:S01]  /*2230*/  HMMA.16816.F32.BF16 R4, R116, R120.reuse, R4 ;  /* 0x000000787404723c */ /* 0x082fe20000041804 */
[----:B------:R-:W1:Y:S07]  /*2240*/  LDSM.16.M88.4 R112, [R164+0x6800] ;  /* 0x00680000a470783b */ /* 0x000e6e0000000200 */
[C---:B----4-:R-:W-:Y:S08]  /*2250*/  HMMA.16816.F32.BF16 R8, R124.reuse, R120, R8 ;  /* 0x000000787c08723c */ /* 0x050ff00000041808 */
[-C--:B------:R-:W-:Y:S04]  /*2260*/  HMMA.16816.F32.BF16 R12, R124, R122.reuse, R12 ;  /* 0x0000007a7c0c723c */ /* 0x080fe8000004180c */
[-C--:B--2---:R-:W-:Y:S04]  /*2270*/  @!P3 IMNMX R177, R229, R214.reuse, PT ;  /* 0x000000d6e5b1b217 */ /* 0x084fe80003800200 */
[C---:B------:R-:W-:Y:S01]  /*2280*/  HMMA.16816.F32.BF16 R16, R116.reuse, R122, R16 ;  /* 0x0000007a7410723c */ /* 0x040fe20000041810 */
[----:B------:R-:W-:Y:S03]  /*2290*/  LDSM.16.M88.4 R120, [R175] ;  /* 0x00000000af78783b */ /* 0x000fe60000000200 */
[-C--:B------:R-:W-:Y:S04]  /*22a0*/  @!P3 ISETP.GE.AND P2, PT, R251, R177.reuse, PT ;  /* 0x000000b1fb00b20c */ /* 0x080fe80003f46270 */
[-C--:B---3--:R-:W-:Y:S08]  /*22b0*/  HMMA.16816.F32.BF16 R20, R116, R128.reuse, R20 ;  /* 0x000000807414723c */ /* 0x088ff00000041814 */
[C---:B------:R-:W-:Y:S07]  /*22c0*/  HMMA.16816.F32.BF16 R24, R124.reuse, R128, R24 ;  /* 0x000000807c18723c */ /* 0x040fee0000041818 */
[-C--:B------:R-:W-:Y:S01]  /*22d0*/  @!P3 IMNMX R129, R233, R214.reuse, PT ;  /* 0x000000d6e981b217 */ /* 0x080fe20003800200 */
[-C--:B------:R-:W-:Y:S01]  /*22e0*/  HMMA.16816.F32.BF16 R28, R124, R130.reuse, R28 ;  /* 0x000000827c1c723c */ /* 0x080fe2000004181c */
[----:B------:R-:W2:Y:S03]  /*22f0*/  LDSM.16.M88.4 R124, [R3+0x6000] ;  /* 0x00600000037c783b */ /* 0x000ea60000000200 */
[----:B------:R-:W-:Y:S04]  /*2300*/  @!P3 IADD3 R233, R229, 0x28, RZ ;  /* 0x00000028e5e9b810 */ /* 0x000fe80007ffe0ff */
[----:B------:R-:W-:Y:S08]  /*2310*/  HMMA.16816.F32.BF16 R32, R116, R130, R32 ;  /* 0x000000827420723c */ /* 0x000ff00000041820 */
[-C--:B------:R-:W-:Y:S08]  /*2320*/  HMMA.16816.F32.BF16 R4, R100, R104.reuse, R4 ;  /* 0x000000686404723c */ /* 0x080ff00000041804 */
[C---:B------:R-:W-:Y:S08]  /*2330*/  HMMA.16816.F32.BF16 R8, R108.reuse, R104, R8 ;  /* 0x000000686c08723c */ /* 0x040ff00000041808 */
[-C--:B------:R-:W-:Y:S08]  /*2340*/  HMMA.16816.F32.BF16 R12, R108, R106.reuse, R12 ;  /* 0x0000006a6c0c723c */ /* 0x080ff0000004180c */
[C---:B------:R-:W-:Y:S01]  /*2350*/  HMMA.16816.F32.BF16 R16, R100.reuse, R106, R16 ;  /* 0x0000006a6410723c */ /* 0x040fe20000041810 */
[----:B------:R-:W-:Y:S07]  /*2360*/  LDSM.16.M88.4 R104, [R3+0x6800] ;  /* 0x006800000368783b */ /* 0x000fee0000000200 */
[-C--:B-1----:R-:W-:Y:S08]  /*2370*/  HMMA.16816.F32.BF16 R20, R100, R112.reuse, R20 ;  /* 0x000000706414723c */ /* 0x082ff00000041814 */
[C---:B------:R-:W-:Y:S07]  /*2380*/  HMMA.16816.F32.BF16 R24, R108.reuse, R112, R24 ;  /* 0x000000706c18723c */ /* 0x040fee0000041818 */
[----:B------:R-:W-:Y:S01]  /*2390*/  FSEL R113, R226, RZ, P0 ;  /* 0x000000ffe2717208 */ /* 0x000fe20000000000 */
[-C--:B------:R-:W-:Y:S03]  /*23a0*/  HMMA.16816.F32.BF16 R28, R108, R114.reuse, R28 ;  /* 0x000000726c1c723c */ /* 0x080fe6000004181c */
[----:B------:R-:W-:Y:S01]  /*23b0*/  @!P3 ISETP.GE.AND P0, PT, R231, R177, PT ;  /* 0x000000b1e700b20c */ /* 0x000fe20003f06270 */
[C---:B------:R-:W-:Y:S04]  /*23c0*/  FMUL.FTZ R226, R210.reuse, 1.4426950216293334961 ;  /* 0x3fb8aa3bd2e27820 */ /* 0x040fe80000410000 */
[----:B------:R-:W-:Y:S01]  /*23d0*/  HMMA.16816.F32.BF16 R32, R100, R114, R32 ;  /* 0x000000726420723c */ /* 0x000fe20000041820 */
[----:B------:R1:W3:Y:S06]  /*23e0*/  LDSM.16.M88.4 R100, [R175+0x1000] ;  /* 0x00100000af64783b */ /* 0x0002ec0000000200 */
[----:B------:R-:W-:Y:S01]  /*23f0*/  @!P3 IMNMX R114, R227, R214, PT ;  /* 0x000000d6e372b217 */ /* 0x000fe20003800200 */
[-C--:B--2---:R-:W-:Y:S05]  /*2400*/  HMMA.16816.F32.BF16 R4, R120, R124.reuse, R4 ;  /* 0x0000007c7804723c */ /* 0x084fea0000041804 */
[----:B-1----:R-:W-:Y:S11]  /*2410*/  SEL R175, R217, 0xffffffc0, !P1 ;  /* 0xffffffc0d9af7807 */ /* 0x002ff60004800000 */
[----:B------:R-:W-:Y:S08]  /*2420*/  @!UPT UIADD3 URZ, URZ, URZ, URZ ;  /* 0x0000003f3f3ff290 */ /* 0x000ff0000fffe03f */
[----:B------:R-:W-:Y:S02]  /*2430*/  @!P3 FSEL R5, R5, -INF , !P0 ;  /* 0xff8000000505b808 */ /* 0x000fe40004000000 */
[----:B------:R-:W-:Y:S02]  /*2440*/  FSETP.NEU.FTZ.AND P0, PT, R210, -INF , PT ;  /* 0xff800000d200780b */ /* 0x000fe40003f1d000 */
[----:B------:R-:W-:Y:S01]  /*2450*/  @!P3 FSEL R4, R4, -INF , !P2 ;  /* 0xff8000000404b808 */ /* 0x000fe20005000000 */
[--C-:B------:R-:W-:Y:S01]  /*2460*/  FFMA.FTZ R230, R5, c[0x0][0x23c], -R113.reuse ;  /* 0x00008f0005e67a23 */ /* 0x100fe20000010871 */
[----:B------:R-:W-:Y:S02]  /*2470*/  FSEL R5, R226, RZ, P0 ;  /* 0x000000ffe2057208 */ /* 0x000fe40000000000 */
[-C--:B------:R-:W-:Y:S01]  /*2480*/  @!P3 ISETP.GE.AND P2, PT, R251, R114.reuse, PT ;  /* 0x00000072fb00b20c */ /* 0x080fe20003f46270 */
[----:B------:R1:W-:Y:S01]  /*2490*/  MUFU.EX2 R226, R230 ;  /* 0x000000e600e27308 */ /* 0x0003e20000000800 */
[C---:B---3--:R-:W-:Y:S04]  /*24a0*/  HMMA.16816.F32.BF16 R8, R100.reuse, R124, R8 ;  /* 0x0000007c6408723c */ /* 0x048fe80000041808 */
[----:B------:R-:W-:Y:S01]  /*24b0*/  @!P3 ISETP.GE.AND P0, PT, R231, R114, PT ;  /* 0x00000072e700b20c */ /* 0x000fe20003f06270 */
[----:B------:R-:W-:Y:S01]  /*24c0*/  FFMA.FTZ R219, R4, c[0x0][0x23c], -R113 ;  /* 0x00008f0004db7a23 */ /* 0x000fe20000010871 */
[----:B------:R-:W-:Y:S02]  /*24d0*/  @!P3 FSEL R6, R6, -INF , !P2 ;  /* 0xff8000000606b808 */ /* 0x000fe40005000000 */
[-C--:B------:R-:W-:Y:S03]  /*24e0*/  HMMA.16816.F32.BF16 R12, R100, R126.reuse, R12 ;  /* 0x0000007e640c723c */ /* 0x080fe6000004180c */
[----:B------:R-:W2:Y:S01]  /*24f0*/  MUFU.EX2 R219, R219 ;  /* 0x000000db00db7308 */ /* 0x000ea20000000800 */
[----:B------:R-:W-:Y:S01]  /*2500*/  @!P3 FSEL R7, R7, -INF , !P0 ;  /* 0xff8000000707b808 */ /* 0x000fe20004000000 */
[--C-:B------:R-:W-:Y:S01]  /*2510*/  FFMA.FTZ R227, R6, c[0x0][0x23c], -R5.reuse ;  /* 0x00008f0006e37a23 */ /* 0x100fe20000010805 */
[----:B------:R-:W-:Y:S02]  /*2520*/  FSETP.NEU.FTZ.AND P0, PT, R209, -INF , PT ;  /* 0xff800000d100780b */ /* 0x000fe40003f1d000 */
[----:B------:R-:W-:Y:S01]  /*2530*/  @!P3 IMNMX R6, R233, R214, PT ;  /* 0x000000d6e906b217 */ /* 0x000fe20003800200 */
[C---:B------:R-:W-:Y:S04]  /*2540*/  HMMA.16816.F32.BF16 R16, R120.reuse, R126, R16 ;  /* 0x0000007e7810723c */ /* 0x040fe80000041810 */
[----:B------:R-:W-:Y:S01]  /*2550*/  MUFU.EX2 R227, R227 ;  /* 0x000000e300e37308 */ /* 0x000fe20000000800 */
[----:B------:R-:W-:Y:S01]  /*2560*/  FSEL R130, R228, RZ, P0 ;  /* 0x000000ffe4827208 */ /* 0x000fe20000000000 */
[C---:B-1----:R-:W-:Y:S01]  /*2570*/  FMUL.FTZ R230, R208.reuse, 1.4426950216293334961 ;  /* 0x3fb8aa3bd0e67820 */ /* 0x042fe20000410000 */
[-C--:B------:R-:W-:Y:S01]  /*2580*/  @!P3 ISETP.GE.AND P0, PT, R231, R129.reuse, PT ;  /* 0x00000081e700b20c */ /* 0x080fe20003f06270 */
[----:B------:R-:W-:Y:S01]  /*2590*/  FFMA.FTZ R232, R7, c[0x0][0x23c], -R5 ;  /* 0x00008f0007e87a23 */ /* 0x000fe20000010805 */
[-C--:B------:R-:W-:Y:S03]  /*25a0*/  HMMA.16816.F32.BF16 R20, R120, R104.reuse, R20 ;  /* 0x000000687814723c */ /* 0x080fe60000041814 */
[----:B------:R-:W-:Y:S02]  /*25b0*/  @!P3 FSEL R9, R9, -INF , !P0 ;  /* 0xff8000000909b808 */ /* 0x000fe40004000000 */
[----:B------:R1:W-:Y:S01]  /*25c0*/  MUFU.EX2 R228, R232 ;  /* 0x000000e800e47308 */ /* 0x0003e20000000800 */
[----:B------:R-:W-:Y:S02]  /*25d0*/  FSETP.NEU.FTZ.AND P0, PT, R208, -INF , PT ;  /* 0xff800000d000780b */ /* 0x000fe40003f1d000 */
[-C--:B------:R-:W-:Y:S01]  /*25e0*/  @!P3 ISETP.GE.AND P2, PT, R251, R129.reuse, PT ;  /* 0x00000081fb00b20c */ /* 0x080fe20003f46270 */
[C---:B------:R-:W-:Y:S04]  /*25f0*/  HMMA.16816.F32.BF16 R24, R100.reuse, R104, R24 ;  /* 0x000000686418723c */ /* 0x040fe80000041818 */
[----:B------:R-:W-:Y:S01]  /*2600*/  FSEL R7, R230, RZ, P0 ;  /* 0x000000ffe6077208 */ /* 0x000fe20000000000 */
[--C-:B------:R-:W-:Y:S01]  /*2610*/  FFMA.FTZ R233, R9, c[0x0][0x23c], -R130.reuse ;  /* 0x00008f0009e97a23 */ /* 0x100fe20000010882 */
[-C--:B------:R-:W-:Y:S02]  /*2620*/  @!P3 ISETP.GE.AND P0, PT, R231, R6.reuse, PT ;  /* 0x00000006e700b20c */ /* 0x080fe40003f06270 */
[----:B------:R-:W-:Y:S01]  /*2630*/  @!P3 FSEL R8, R8, -INF , !P2 ;  /* 0xff8000000808b808 */ /* 0x000fe20005000000 */
[----:B------:R3:W-:Y:S01]  /*2640*/  MUFU.EX2 R230, R233 ;  /* 0x000000e900e67308 */ /* 0x0007e20000000800 */
[-C--:B------:R-:W-:Y:S03]  /*2650*/  HMMA.16816.F32.BF16 R28, R100, R106.reuse, R28 ;  /* 0x0000006a641c723c */ /* 0x080fe6000004181c */
[----:B------:R-:W-:Y:S01]  /*2660*/  @!P3 FSEL R11, R11, -INF , !P0 ;  /* 0xff8000000b0bb808 */ /* 0x000fe20004000000 */
[----:B------:R-:W-:Y:S01]  /*2670*/  FFMA.FTZ R229, R8, c[0x0][0x23c], -R130 ;  /* 0x00008f0008e57a23 */ /* 0x000fe20000010882 */
[-C--:B------:R-:W-:Y:S02]  /*2680*/  @!P3 ISETP.GE.AND P0, PT, R238, R129.reuse, PT ;  /* 0x00000081ee00b20c */ /* 0x080fe40003f06270 */
[----:B------:R-:W-:Y:S01]  /*2690*/  @!P3 ISETP.GE.AND P2, PT, R251, R6, PT ;  /* 0x00000006fb00b20c */ /* 0x000fe20003f46270 */
[----:B------:R-:W-:Y:S02]  /*26a0*/  HMMA.16816.F32.BF16 R32, R120, R106, R32 ;  /* 0x0000006a7820723c */ /* 0x000fe40000041820 */
[----:B------:R-:W-:Y:S02]  /*26b0*/  MUFU.EX2 R229, R229 ;  /* 0x000000e500e57308 */ /* 0x000fe40000000800 */
[----:B------:R-:W-:Y:S01]  /*26c0*/  @!P3 FSEL R12, R12, -INF , !P0 ;  /* 0xff8000000c0cb808 */ /* 0x000fe20004000000 */
[--C-:B-1----:R-:W-:Y:S01]  /*26d0*/  FFMA.FTZ R232, R11, c[0x0][0x23c], -R7.reuse ;  /* 0x00008f000be87a23 */ /* 0x102fe20000010807 */
[----:B------:R-:W-:Y:S01]  /*26e0*/  @!P3 ISETP.GE.AND P0, PT, R239, R129, PT ;  /* 0x00000081ef00b20c */ /* 0x000fe20003f06270 */
[C---:B------:R-:W-:Y:S01]  /*26f0*/  IMAD.IADD R121, R175.reuse, 0x1, R166 ;  /* 0x00000001af797824 */ /* 0x040fe200078e02a6 */
[----:B------:R-:W-:Y:S01]  /*2700*/  @!P3 FSEL R10, R10, -INF , !P2 ;  /* 0xff8000000a0ab808 */ /* 0x000fe20005000000 */
[----:B------:R-:W-:Y:S01]  /*2710*/  IMAD.IADD R120, R175, 0x1, R2 ;  /* 0x00000001af787824 */ /* 0x000fe200078e0202 */
[----:B------:R-:W-:Y:S02]  /*2720*/  @!P3 ISETP.GE.AND P2, PT, R249, R114, PT ;  /* 0x00000072f900b20c */ /* 0x000fe40003f46270 */
[----:B------:R-:W-:Y:S01]  /*2730*/  MUFU.EX2 R232, R232 ;  /* 0x000000e800e87308 */ /* 0x000fe20000000800 */
[----:B------:R-:W-:Y:S01]  /*2740*/  @!P3 FSEL R13, R13, -INF , !P0 ;  /* 0xff8000000d0db808 */ /* 0x000fe20004000000 */
[--C-:B------:R-:W-:Y:S01]  /*2750*/  FFMA.FTZ R234, R10, c[0x0][0x23c], -R7.reuse ;  /* 0x00008f000aea7a23 */ /* 0x100fe20000010807 */
[-C--:B------:R-:W-:Y:S01]  /*2760*/  @!P3 ISETP.GE.AND P0, PT, R238, R6.reuse, PT ;  /* 0x00000006ee00b20c */ /* 0x080fe20003f06270 */
[--C-:B---3--:R-:W-:Y:S01]  /*2770*/  FFMA.FTZ R233, R12, c[0x0][0x23c], -R130.reuse ;  /* 0x00008f000ce97a23 */ /* 0x108fe20000010882 */
[----:B------:R-:W-:Y:S02]  /*2780*/  @!P3 IADD3 R9, R251, 0x19, RZ ;  /* 0x00000019fb09b810 */ /* 0x000fe40007ffe0ff */
[----:B------:R-:W-:Y:S02]  /*2790*/  @!P3 FSEL R14, R14, -INF , !P0 ;  /* 0xff8000000e0eb808 */ /* 0x000fe40004000000 */
[----:B------:R-:W-:Y:S01]  /*27a0*/  @!P3 ISETP.GE.AND P0, PT, R239, R6, PT ;  /* 0x00000006ef00b20c */ /* 0x000fe20003f06270 */
[----:B------:R1:W-:Y:S01]  /*27b0*/  MUFU.EX2 R231, R234 ;  /* 0x000000ea00e77308 */ /* 0x0003e20000000800 */
[----:B------:R-:W-:Y:S01]  /*27c0*/  @!P3 FSEL R23, R23, -INF , !P2 ;  /* 0xff8000001717b808 */ /* 0x000fe20005000000 */
[----:B------:R-:W-:Y:S01]  /*27d0*/  FFMA.FTZ R235, R14, c[0x0][0x23c], -R7 ;  /* 0x00008f000eeb7a23 */ /* 0x000fe20000010807 */
[----:B------:R-:W-:Y:S02]  /*27e0*/  @!P3 FSEL R15, R15, -INF , !P0 ;  /* 0xff8000000f0fb808 */ /* 0x000fe40004000000 */
[-C--:B------:R-:W-:Y:S01]  /*27f0*/  @!P3 ISETP.GE.AND P0, PT, R238, R177.reuse, PT ;  /* 0x000000b1ee00b20c */ /* 0x080fe20003f06270 */
[----:B------:R-:W-:Y:S02]  /*2800*/  FFMA.FTZ R245, R23, c[0x0][0x23c], -R5 ;  /* 0x00008f0017f57a23 */ /* 0x000fe40000010805 */
[----:B------:R-:W-:Y:S01]  /*2810*/  FFMA.FTZ R236, R15, c[0x0][0x23c], -R7 ;  /* 0x00008f000fec7a23 */ /* 0x000fe20000010807 */
[----:B------:R-:W-:Y:S01]  /*2820*/  @!P3 FSEL R16, R16, -INF , !P0 ;  /* 0xff8000001010b808 */ /* 0x000fe20004000000 */
[----:B------:R-:W-:Y:S01]  /*2830*/  MUFU.EX2 R233, R233 ;  /* 0x000000e900e97308 */ /* 0x000fe20000000800 */
[----:B------:R-:W-:Y:S02]  /*2840*/  @!P3 ISETP.GE.AND P0, PT, R239, R177, PT ;  /* 0x000000b1ef00b20c */ /* 0x000fe40003f06270 */
[----:B--2---:R-:W-:Y:S01]  /*2850*/  F2FP.BF16.PACK_AB R15, R226, R219 ;  /* 0x000000dbe20f723e */ /* 0x004fe200000010ff */
[--C-:B------:R-:W-:Y:S01]  /*2860*/  FFMA.FTZ R237, R16, c[0x0][0x23c], -R113.reuse ;  /* 0x00008f0010ed7a23 */ /* 0x100fe20000010871 */
[----:B------:R-:W-:Y:S02]  /*2870*/  @!P3 FSEL R17, R17, -INF , !P0 ;  /* 0xff8000001111b808 */ /* 0x000fe40004000000 */
[-C--:B------:R-:W-:Y:S01]  /*2880*/  @!P3 ISETP.GE.AND P0, PT, R238, R114.reuse, PT ;  /* 0x00000072ee00b20c */ /* 0x080fe20003f06270 */
[----:B------:R-:W-:Y:S02]  /*2890*/  STS [R192+0xe000], R15 ;  /* 0x00e0000fc0007388 */ /* 0x000fe40000000800 */
[----:B------:R-:W-:Y:S01]  /*28a0*/  FFMA.FTZ R238, R17, c[0x0][0x23c], -R113 ;  /* 0x00008f0011ee7a23 */ /* 0x000fe20000010871 */
[----:B------:R-:W-:Y:S01]  /*28b0*/  @!P3 FSEL R18, R18, -INF , !P0 ;  /* 0xff8000001212b808 */ /* 0x000fe20004000000 */
[----:B------:R-:W-:Y:S01]  /*28c0*/  MUFU.EX2 R237, R237 ;  /* 0x000000ed00ed7308 */ /* 0x000fe20000000800 */
[-C--:B------:R-:W-:Y:S01]  /*28d0*/  @!P3 ISETP.GE.AND P0, PT, R239, R114.reuse, PT ;  /* 0x00000072ef00b20c */ /* 0x080fe20003f06270 */
[--C-:B-1----:R-:W-:Y:S01]  /*28e0*/  FFMA.FTZ R234, R13, c[0x0][0x23c], -R130.reuse ;  /* 0x00008f000dea7a23 */ /* 0x102fe20000010882 */
[----:B------:R-:W-:Y:S01]  /*28f0*/  @!P3 IADD3 R13, R251, 0x18, RZ ;  /* 0x00000018fb0db810 */ /* 0x000fe20007ffe0ff */
[--C-:B------:R-:W-:Y:S01]  /*2900*/  FFMA.FTZ R242, R18, c[0x0][0x23c], -R5.reuse ;  /* 0x00008f0012f27a23 */ /* 0x100fe20000010805 */
[----:B------:R-:W-:Y:S02]  /*2910*/  @!P3 FSEL R19, R19, -INF , !P0 ;  /* 0xff8000001313b808 */ /* 0x000fe40004000000 */
[-C--:B------:R-:W-:Y:S03]  /*2920*/  @!P3 ISETP.GE.AND P0, PT, R248, R177.reuse, PT ;  /* 0x000000b1f800b20c */ /* 0x080fe60003f06270 */
[----:B------:R-:W-:Y:S01]  /*2930*/  FFMA.FTZ R240, R19, c[0x0][0x23c], -R5 ;  /* 0x00008f0013f07a23 */ /* 0x000fe20000010805 */
[----:B------:R-:W-:Y:S01]  /*2940*/  @!P3 FSEL R20, R20, -INF , !P0 ;  /* 0xff8000001414b808 */ /* 0x000fe20004000000 */
[----:B------:R1:W-:Y:S01]  /*2950*/  MUFU.EX2 R239, R242 ;  /* 0x000000f200ef7308 */ /* 0x0003e20000000800 */
[----:B------:R-:W-:Y:S03]  /*2960*/  @!P3 ISETP.GE.AND P0, PT, R249, R177, PT ;  /* 0x000000b1f900b20c */ /* 0x000fe60003f06270 */
[----:B------:R-:W-:Y:S01]  /*2970*/  FFMA.FTZ R241, R20, c[0x0][0x23c], -R113 ;  /* 0x00008f0014f17a23 */ /* 0x000fe20000010871 */
[----:B------:R-:W-:Y:S02]  /*2980*/  @!P3 FSEL R21, R21, -INF , !P0 ;  /* 0xff8000001515b808 */ /* 0x000fe40004000000 */
[----:B------:R-:W-:Y:S03]  /*2990*/  @!P3 ISETP.GE.AND P0, PT, R248, R114, PT ;  /* 0x00000072f800b20c */ /* 0x000fe60003f06270 */
[----:B------:R-:W-:Y:S01]  /*29a0*/  MUFU.EX2 R240, R240 ;  /* 0x000000f000f07308 */ /* 0x000fe20000000800 */
[----:B------:R-:W-:Y:S02]  /*29b0*/  @!P3 FSEL R22, R22, -INF , !P0 ;  /* 0xff8000001616b808 */ /* 0x000fe40004000000 */
[----:B------:R-:W-:Y:S03]  /*29c0*/  IADD3 R10, P0, R207, R206, RZ ;  /* 0x000000cecf0a7210 */ /* 0x000fe60007f1e0ff */
[----:B------:R-:W-:Y:S02]  /*29d0*/  FFMA.FTZ R244, R22, c[0x0][0x23c], -R5 ;  /* 0x00008f0016f47a23 */ /* 0x000fe40000010805 */
[----:B------:R-:W-:Y:S01]  /*29e0*/  IMAD.X R11, R216, 0x1, R205, P0 ;  /* 0x00000001d80b7824 */ /* 0x000fe200000e06cd */
[-C--:B------:R-:W-:Y:S01]  /*29f0*/  @!P3 ISETP.GE.AND P0, PT, R248, R129.reuse, PT ;  /* 0x00000081f800b20c */ /* 0x080fe20003f06270 */
[----:B------:R-:W2:Y:S03]  /*2a00*/  MUFU.EX2 R238, R238 ;  /* 0x000000ee00ee7308 */ /* 0x000ea60000000800 */
[----:B------:R-:W-:Y:S01]  /*2a10*/  @!P3 FSEL R24, R24, -INF , !P0 ;  /* 0xff8000001818b808 */ /* 0x000fe20004000000 */
[----:B------:R3:W4:Y:S01]  /*2a20*/  LDG.E R243, [R10.64] ;  /* 0x0000001e0af37981 */ /* 0x000722000c1e1900 */
[-C--:B------:R-:W-:Y:S01]  /*2a30*/  @!P3 ISETP.GE.AND P0, PT, R249, R129.reuse, PT ;  /* 0x00000081f900b20c */ /* 0x080fe20003f06270 */
[----:B-1----:R-:W-:Y:S02]  /*2a40*/  FFMA.FTZ R242, R21, c[0x0][0x23c], -R113 ;  /* 0x00008f0015f27a23 */ /* 0x002fe40000010871 */
[----:B------:R3:W4:Y:S01]  /*2a50*/  LDG.E R246, [R10.64+0x20] ;  /* 0x0000201e0af67981 */ /* 0x000722000c1e1900 */
[----:B------:R-:W-:Y:S01]  /*2a60*/  @!P3 FSEL R25, R25, -INF , !P0 ;  /* 0xff8000001919b808 */ /* 0x000fe20004000000 */
[----:B------:R-:W1:Y:S01]  /*2a70*/  MUFU.EX2 R234, R234 ;  /* 0x000000ea00ea7308 */ /* 0x000e620000000800 */
[-C--:B------:R-:W-:Y:S01]  /*2a80*/  @!P3 ISETP.GE.AND P0, PT, R248, R6.reuse, PT ;  /* 0x00000006f800b20c */ /* 0x080fe20003f06270 */
[----:B------:R3:W4:Y:S01]  /*2a90*/  LDG.E R251, [R10.64+0xa0] ;  /* 0x0000a01e0afb7981 */ /* 0x000722000c1e1900 */
[--C-:B------:R-:W-:Y:S02]  /*2aa0*/  FFMA.FTZ R247, R24, c[0x0][0x23c], -R130.reuse ;  /* 0x00008f0018f77a23 */ /* 0x100fe40000010882 */
[----:B------:R-:W-:Y:S01]  /*2ab0*/  @!P3 FSEL R26, R26, -INF , !P0 ;  /* 0xff8000001a1ab808 */ /* 0x000fe20004000000 */
[----:B------:R3:W4:Y:S01]  /*2ac0*/  LDG.E R248, [R10.64+0x80] ;  /* 0x0000801e0af87981 */ /* 0x000722000c1e1900 */
[-C--:B------:R-:W-:Y:S01]  /*2ad0*/  @!P3 ISETP.GE.AND P0, PT, R249, R6.reuse, PT ;  /* 0x00000006f900b20c */ /* 0x080fe20003f06270 */
[--C-:B------:R-:W-:Y:S02]  /*2ae0*/  FFMA.FTZ R250, R25, c[0x0][0x23c], -R130.reuse ;  /* 0x00008f0019fa7a23 */ /* 0x100fe40000010882 */
[--C-:B------:R-:W-:Y:S01]  /*2af0*/  FFMA.FTZ R14, R26, c[0x0][0x23c], -R7.reuse ;  /* 0x00008f001a0e7a23 */ /* 0x100fe20000010807 */
[----:B------:R-:W-:Y:S01]  /*2b00*/  @!P3 FSEL R27, R27, -INF , !P0 ;  /* 0xff8000001b1bb808 */ /* 0x000fe20004000000 */
[----:B------:R-:W-:Y:S01]  /*2b10*/  MUFU.EX2 R235, R235 ;  /* 0x000000eb00eb7308 */ /* 0x000fe20000000800 */
[----:B------:R-:W-:Y:S02]  /*2b20*/  @!P3 ISETP.GE.AND P0, PT, R13, R129, PT ;  /* 0x000000810d00b20c */ /* 0x000fe40003f06270 */
[----:B--2---:R-:W-:Y:S01]  /*2b30*/  F2FP.BF16.PACK_AB R22, R238, R237 ;  /* 0x000000edee16723e */ /* 0x004fe200000010ff */
[--C-:B------:R-:W-:Y:S01]  /*2b40*/  FFMA.FTZ R252, R27, c[0x0][0x23c], -R7.reuse ;  /* 0x00008f001bfc7a23 */ /* 0x100fe20000010807 */
[----:B------:R-:W-:Y:S02]  /*2b50*/  @!P3 FSEL R28, R28, -INF , !P0 ;  /* 0xff8000001c1cb808 */ /* 0x000fe40004000000 */
[----:B------:R-:W-:Y:S03]  /*2b60*/  @!P3 ISETP.GE.AND P0, PT, R9, R129, PT ;  /* 0x000000810900b20c */ /* 0x000fe60003f06270 */
[----:B------:R2:W-:Y:S01]  /*2b70*/  MUFU.EX2 R249, R14 ;  /* 0x0000000e00f97308 */ /* 0x0005e20000000800 */
[----:B------:R-:W-:Y:S01]  /*2b80*/  @!P3 FSEL R29, R29, -INF , !P0 ;  /* 0xff8000001d1db808 */ /* 0x000fe20004000000 */
[--C-:B------:R-:W-:Y:S01]  /*2b90*/  FFMA.FTZ R129, R28, c[0x0][0x23c], -R130.reuse ;  /* 0x00008f001c817a23 */ /* 0x100fe20000010882 */
[----:B------:R-:W-:Y:S02]  /*2ba0*/  @!P3 ISETP.GE.AND P0, PT, R13, R6, PT ;  /* 0x000000060d00b20c */ /* 0x000fe40003f06270 */
[----:B-1----:R-:W-:Y:S01]  /*2bb0*/  F2FP.BF16.PACK_AB R18, R234, R233 ;  /* 0x000000e9ea12723e */ /* 0x002fe200000010ff */
[----:B------:R-:W-:Y:S01]  /*2bc0*/  FFMA.FTZ R130, R29, c[0x0][0x23c], -R130 ;  /* 0x00008f001d827a23 */ /* 0x000fe20000010882 */
[----:B------:R-:W-:Y:S02]  /*2bd0*/  @!P3 FSEL R30, R30, -INF , !P0 ;  /* 0xff8000001e1eb808 */ /* 0x000fe40004000000 */
[-C--:B------:R-:W-:Y:S01]  /*2be0*/  @!P3 ISETP.GE.AND P0, PT, R13, R177.reuse, PT ;  /* 0x000000b10d00b20c */ /* 0x080fe20003f06270 */
[----:B------:R-:W1:Y:S02]  /*2bf0*/  MUFU.EX2 R236, R236 ;  /* 0x000000ec00ec7308 */ /* 0x000e640000000800 */
[----:B------:R-:W-:Y:S01]  /*2c00*/  FFMA.FTZ R131, R30, c[0x0][0x23c], -R7 ;  /* 0x00008f001e837a23 */ /* 0x000fe20000010807 */
[----:B------:R-:W-:Y:S02]  /*2c10*/  @!P3 FSEL R32, R32, -INF , !P0 ;  /* 0xff8000002020b808 */ /* 0x000fe40004000000 */
[----:B------:R-:W-:Y:S03]  /*2c20*/  @!P3 ISETP.GE.AND P0, PT, R9, R177, PT ;  /* 0x000000b10900b20c */ /* 0x000fe60003f06270 */
[--C-:B---3--:R-:W-:Y:S01]  /*2c30*/  FFMA.FTZ R10, R32, c[0x0][0x23c], -R113.reuse ;  /* 0x00008f00200a7a23 */ /* 0x108fe20000010871 */
[----:B------:R-:W-:Y:S01]  /*2c40*/  @!P3 FSEL R33, R33, -INF , !P0 ;  /* 0xff8000002121b808 */ /* 0x000fe20004000000 */
[----:B------:R-:W-:Y:S01]  /*2c50*/  MUFU.EX2 R241, R241 ;  /* 0x000000f100f17308 */ /* 0x000fe20000000800 */
[-C--:B------:R-:W-:Y:S02]  /*2c60*/  @!P3 ISETP.GE.AND P0, PT, R13, R114.reuse, PT ;  /* 0x000000720d00b20c */ /* 0x080fe40003f06270 */
[----:B------:R-:W-:Y:S01]  /*2c70*/  F2FP.BF16.PACK_AB R13, R228, R227 ;  /* 0x000000e3e40d723e */ /* 0x000fe200000010ff */
[----:B------:R-:W-:Y:S01]  /*2c80*/  FFMA.FTZ R113, R33, c[0x0][0x23c], -R113 ;  /* 0x00008f0021717a23 */ /* 0x000fe20000010871 */
[----:B------:R-:W-:Y:S02]  /*2c90*/  @!P3 FSEL R34, R34, -INF , !P0 ;  /* 0xff8000002222b808 */ /* 0x000fe40004000000 */
[----:B------:R-:W-:Y:S01]  /*2ca0*/  @!P3 ISETP.GE.AND P0, PT, R9, R114, PT ;  /* 0x000000720900b20c */ /* 0x000fe20003f06270 */
[----:B------:R-:W-:Y:S01]  /*2cb0*/  STS [R192+0xe400], R13 ;  /* 0x00e4000dc0007388 */ /* 0x000fe20000000800 */
[----:B--2---:R-:W-:Y:S01]  /*2cc0*/  F2FP.BF16.PACK_AB R14, R240, R239 ;  /* 0x000000eff00e723e */ /* 0x004fe200000010ff */
[--C-:B------:R-:W-:Y:S01]  /*2cd0*/  FFMA.FTZ R11, R34, c[0x0][0x23c], -R5.reuse ;  /* 0x00008f00220b7a23 */ /* 0x100fe20000010805 */
[----:B------:R-:W-:Y:S01]  /*2ce0*/  @!P3 FSEL R35, R35, -INF , !P0 ;  /* 0xff8000002323b808 */ /* 0x000fe20004000000 */
[----:B------:R1:W-:Y:S01]  /*2cf0*/  MUFU.EX2 R177, R10 ;  /* 0x0000000a00b17308 */ /* 0x0003e20000000800 */
[----:B------:R-:W-:Y:S01]  /*2d00*/  @!P3 ISETP.GE.AND P0, PT, R9, R6, PT ;  /* 0x000000060900b20c */ /* 0x000fe20003f06270 */
[----:B------:R2:W-:Y:S01]  /*2d10*/  STS [R197+0xe400], R14 ;  /* 0x00e4000ec5007388 */ /* 0x0005e20000000800 */
[----:B------:R-:W-:Y:S01]  /*2d20*/  F2FP.BF16.PACK_AB R9, R232, R231 ;  /* 0x000000e7e809723e */ /* 0x000fe200000010ff */
[----:B------:R-:W-:Y:S01]  /*2d30*/  FFMA.FTZ R5, R35, c[0x0][0x23c], -R5 ;  /* 0x00008f0023057a23 */ /* 0x000fe20000010805 */
[----:B------:R-:W-:Y:S01]  /*2d40*/  @!P3 FSEL R31, R31, -INF , !P0 ;  /* 0xff8000001f1fb808 */ /* 0x000fe20004000000 */
[----:B------:R-:W-:Y:S01]  /*2d50*/  STS [R197+0xe000], R22 ;  /* 0x00e00016c5007388 */ /* 0x000fe20000000800 */
[C---:B------:R-:W-:Y:S03]  /*2d60*/  LEA R220, P0, R218.reuse, R220, 0x2 ;  /* 0x000000dcdadc7211 */ /* 0x040fe600078010ff */
[----:B------:R3:W-:Y:S01]  /*2d70*/  MUFU.EX2 R123, R11 ;  /* 0x0000000b007b7308 */ /* 0x0007e20000000800 */
[----:B------:R-:W-:Y:S01]  /*2d80*/  FFMA.FTZ R7, R31, c[0x0][0x23c], -R7 ;  /* 0x00008f001f077a23 */ /* 0x000fe20000010807 */
[----:B------:R-:W-:Y:S01]  /*2d90*/  STS [R192+0xf400], R9 ;  /* 0x00f40009c0007388 */ /* 0x000fe20000000800 */
[----:B------:R-:W-:Y:S07]  /*2da0*/  LEA.HI.X.SX32 R221, R218, R221, 0x2, P0 ;  /* 0x000000dddadd7211 */ /* 0x000fee00000f16ff */
[----:B------:R-:W-:Y:S01]  /*2db0*/  MUFU.EX2 R242, R242 ;  /* 0x000000f200f27308 */ /* 0x000fe20000000800 */
[----:B-1----:R-:W-:Y:S09]  /*2dc0*/  F2FP.BF16.PACK_AB R10, R236, R235 ;  /* 0x000000ebec0a723e */ /* 0x002ff200000010ff */
[----:B------:R-:W-:Y:S01]  /*2dd0*/  MUFU.EX2 R244, R244 ;  /* 0x000000f400f47308 */ /* 0x000fe20000000800 */
[----:B---3--:R-:W-:Y:S05]  /*2de0*/  F2FP.BF16.PACK_AB R11, R230, R229 ;  /* 0x000000e5e60b723e */ /* 0x008fea00000010ff */
[----:B------:R-:W-:Y:S04]  /*2df0*/  STS [R192+0xf000], R11 ;  /* 0x00f0000bc0007388 */ /* 0x000fe80000000800 */
[----:B------:R-:W1:Y:S01]  /*2e00*/  MUFU.EX2 R245, R245 ;  /* 0x000000f500f57308 */ /* 0x000e620000000800 */
[----:B------:R-:W-:Y:S04]  /*2e10*/  STS [R197+0xf000], R18 ;  /* 0x00f00012c5007388 */ /* 0x000fe80000000800 */
[----:B------:R-:W-:Y:S05]  /*2e20*/  STS [R197+0xf400], R10 ;  /* 0x00f4000ac5007388 */ /* 0x000fea0000000800 */
[----:B------:R1:W2:Y:S10]  /*2e30*/  MUFU.EX2 R176, R5 ;  /* 0x0000000500b07308 */ /* 0x0002b40000000800 */
[----:B------:R3:W-:Y:S10]  /*2e40*/  MUFU.EX2 R126, R7 ;  /* 0x00000007007e7308 */ /* 0x0007f40000000800 */
[----:B------:R-:W3:Y:S01]  /*2e50*/  MUFU.EX2 R122, R113 ;  /* 0x00000071007a7308 */ /* 0x000ee20000000800 */
[----:B-1----:R-:W-:Y:S02]  /*2e60*/  F2FP.BF16.PACK_AB R5, R245, R244 ;  /* 0x000000f4f505723e */ /* 0x002fe400000010ff */
[----:B--2---:R-:W-:Y:S03]  /*2e70*/  F2FP.BF16.PACK_AB R14, R176, R123 ;  /* 0x0000007bb00e723e */ /* 0x004fe600000010ff */
[----:B------:R-:W-:Y:S04]  /*2e80*/  STS [R196+0xe400], R5 ;  /* 0x00e40005c4007388 */ /* 0x000fe80000000800 */
[----:B------:R-:W-:Y:S01]  /*2e90*/  MUFU.EX2 R247, R247 ;  /* 0x000000f700f77308 */ /* 0x000fe20000000800 */
[----:B---3--:R-:W-:Y:S05]  /*2ea0*/  F2FP.BF16.PACK_AB R7, R242, R241 ;  /* 0x000000f1f207723e */ /* 0x008fea00000010ff */
[----:B------:R-:W-:Y:S04]  /*2eb0*/  STS [R196+0xe000], R7 ;  /* 0x00e00007c4007388 */ /* 0x000fe80000000800 */
[----:B------:R-:W1:Y:S01]  /*2ec0*/  MUFU.EX2 R250, R250 ;  /* 0x000000fa00fa7308 */ /* 0x000e620000000800 */
[----:B------:R-:W-:Y:S01]  /*2ed0*/  STS [R215+0xe400], R14 ;  /* 0x00e4000ed7007388 */ /* 0x000fe20000000800 */
[----:B------:R-:W-:Y:S05]  /*2ee0*/  F2FP.BF16.PACK_AB R6, R122, R177 ;  /* 0x000000b17a06723e */ /* 0x000fea00000010ff */
[----:B------:R-:W-:Y:S03]  /*2ef0*/  STS [R215+0xe000], R6 ;  /* 0x00e00006d7007388 */ /* 0x000fe60000000800 */
[----:B------:R-:W2:Y:S10]  /*2f00*/  MUFU.EX2 R252, R252 ;  /* 0x000000fc00fc7308 */ /* 0x000eb40000000800 */
[----:B------:R-:W-:Y:S01]  /*2f10*/  MUFU.EX2 R129, R129 ;  /* 0x0000008100817308 */ /* 0x000fe20000000800 */
[----:B-1----:R-:W-:Y:S05]  /*2f20*/  F2FP.BF16.PACK_AB R17, R250, R247 ;  /* 0x000000f7fa11723e */ /* 0x002fea00000010ff */
[----:B------:R-:W-:Y:S04]  /*2f30*/  STS [R196+0xf000], R17 ;  /* 0x00f00011c4007388 */ /* 0x000fe80000000800 */
[----:B------:R-:W1:Y:S01]  /*2f40*/  MUFU.EX2 R130, R130 ;  /* 0x0000008200827308 */ /* 0x000e620000000800 */
[----:B--2---:R-:W-:Y:S05]  /*2f50*/  F2FP.BF16.PACK_AB R21, R252, R249 ;  /* 0x000000f9fc15723e */ /* 0x004fea00000010ff */
[----:B------:R-:W-:Y:S04]  /*2f60*/  STS [R196+0xf400], R21 ;  /* 0x00f40015c4007388 */ /* 0x000fe80000000800 */
[----:B------:R-:W2:Y:S01]  /*2f70*/  MUFU.EX2 R131, R131 ;  /* 0x0000008300837308 */ /* 0x000ea20000000800 */
[----:B-1----:R-:W-:Y:S05]  /*2f80*/  F2FP.BF16.PACK_AB R26, R130, R129 ;  /* 0x00000081821a723e */ /* 0x002fea00000010ff */
[----:B------:R-:W-:Y:S01]  /*2f90*/  STS [R215+0xf000], R26 ;  /* 0x00f0001ad7007388 */ /* 0x000fe20000000800 */
[----:B--2---:R-:W-:Y:S05]  /*2fa0*/  F2FP.BF16.PACK_AB R30, R126, R131 ;  /* 0x000000837e1e723e */ /* 0x004fea00000010ff */
[----:B------:R-:W-:Y:S04]  /*2fb0*/  STS [R215+0xf400], R30 ;  /* 0x00f4001ed7007388 */ /* 0x000fe80000000800 */
[----:B------:R-:W1:Y:S08]  /*2fc0*/  LDSM.16.M88.4 R100, [R166+0x4000] ;  /* 0x00400000a664783b */ /* 0x000e700000000200 */
[----:B------:R-:W2:Y:S08]  /*2fd0*/  LDSM.16.M88.4 R104, [R166+0x5000] ;  /* 0x00500000a668783b */ /* 0x000eb00000000200 */
[----:B------:R-:W3:Y:S08]  /*2fe0*/  LDSM.16.M88.4 R108, [R2+0x4000] ;  /* 0x00400000026c783b */ /* 0x000ef00000000200 */
[----:B------:R-:W3:Y:S08]  /*2ff0*/  LDSM.16.M88.4 R112, [R2+0x5000] ;  /* 0x005000000270783b */ /* 0x000ef00000000200 */
[----:B------:R-:W-:Y:S01]  /*3000*/  LDSM.16.M88.4 R116, [R121+0x5000] ;  /* 0x005000007974783b */ /* 0x000fe20000000200 */
[-C--:B-1----:R-:W-:Y:S08]  /*3010*/  HMMA.16816.F32.BF16 R4, R100, R132.reuse, RZ ;  /* 0x000000846404723c */ /* 0x082ff000000418ff */
[C---:B--2---:R-:W-:Y:S08]  /*3020*/  HMMA.16816.F32.BF16 R8, R104.reuse, R132, RZ ;  /* 0x000000846808723c */ /* 0x044ff000000418ff */
[-C--:B------:R-:W-:Y:S08]  /*3030*/  HMMA.16816.F32.BF16 R12, R104, R134.reuse, RZ ;  /* 0x00000086680c723c */ /* 0x080ff000000418ff */
[C---:B------:R-:W-:Y:S08]  /*3040*/  HMMA.16816.F32.BF16 R16, R100.reuse, R134, RZ ;  /* 0x000000866410723c */ /* 0x040ff000000418ff */
[-C--:B------:R-:W-:Y:S08]  /*3050*/  HMMA.16816.F32.BF16 R20, R100, R136.reuse, RZ ;  /* 0x000000886414723c */ /* 0x080ff000000418ff */
[C---:B------:R-:W-:Y:S08]  /*3060*/  HMMA.16816.F32.BF16 R24, R104.reuse, R136, RZ ;  /* 0x000000886818723c */ /* 0x040ff000000418ff */
[-C--:B------:R-:W-:Y:S01]  /*3070*/  HMMA.16816.F32.BF16 R28, R104, R138.reuse, RZ ;  /* 0x0000008a681c723c */ /* 0x080fe200000418ff */
[----:B------:R-:W1:Y:S07]  /*3080*/  LDSM.16.M88.4 R104, [R121+0x4000] ;  /* 0x004000007968783b */ /* 0x000e6e0000000200 */
[----:B------:R-:W-:Y:S01]  /*3090*/  HMMA.16816.F32.BF16 R32, R100, R138, RZ ;  /* 0x0000008a6420723c */ /* 0x000fe200000418ff */
[----:B------:R-:W2:Y:S07]  /*30a0*/  LDSM.16.M88.4 R100, [R120+0x4000] ;  /* 0x004000007864783b */ /* 0x000eae0000000200 */
[-C--:B---3--:R-:W-:Y:S08]  /*30b0*/  HMMA.16816.F32.BF16 R4, R108, R140.reuse, R4 ;  /* 0x0000008c6c04723c */ /* 0x088ff00000041804 */
[C---:B------:R-:W-:Y:S08]  /*30c0*/  HMMA.16816.F32.BF16 R8, R112.reuse, R140, R8 ;  /* 0x0000008c7008723c */ /* 0x040ff00000041808 */
[-C--:B------:R-:W-:Y:S08]  /*30d0*/  HMMA.16816.F32.BF16 R12, R112, R142.reuse, R12 ;  /* 0x0000008e700c723c */ /* 0x080ff0000004180c */
[C---:B------:R-:W-:Y:S08]  /*30e0*/  HMMA.16816.F32.BF16 R16, R108.reuse, R142, R16 ;  /* 0x0000008e6c10723c */ /* 0x040ff00000041810 */
[-C--:B------:R-:W-:Y:S08]  /*30f0*/  HMMA.16816.F32.BF16 R20, R108, R144.reuse, R20 ;  /* 0x000000906c14723c */ /* 0x080ff00000041814 */
[C---:B------:R-:W-:Y:S08]  /*3100*/  HMMA.16816.F32.BF16 R24, R112.reuse, R144, R24 ;  /* 0x000000907018723c */ /* 0x040ff00000041818 */
[-C--:B------:R-:W-:Y:S01]  /*3110*/  HMMA.16816.F32.BF16 R28, R112, R146.reuse, R28 ;  /* 0x00000092701c723c */ /* 0x080fe2000004181c */
[----:B------:R-:W3:Y:S07]  /*3120*/  LDSM.16.M88.4 R112, [R120+0x5000] ;  /* 0x005000007870783b */ /* 0x000eee0000000200 */
[----:B------:R-:W-:Y:S08]  /*3130*/  HMMA.16816.F32.BF16 R32, R108, R146, R32 ;  /* 0x000000926c20723c */ /* 0x000ff00000041820 */
[-C--:B-1----:R-:W-:Y:S08]  /*3140*/  HMMA.16816.F32.BF16 R4, R104, R148.reuse, R4 ;  /* 0x000000946804723c */ /* 0x082ff00000041804 */
[C---:B------:R-:W-:Y:S08]  /*3150*/  HMMA.16816.F32.BF16 R8, R116.reuse, R148, R8 ;  /* 0x000000947408723c */ /* 0x040ff00000041808 */
[-C--:B------:R-:W-:Y:S08]  /*3160*/  HMMA.16816.F32.BF16 R12, R116, R150.reuse, R12 ;  /* 0x00000096740c723c */ /* 0x080ff0000004180c */
[C---:B------:R-:W-:Y:S08]  /*3170*/  HMMA.16816.F32.BF16 R16, R104.reuse, R150, R16 ;  /* 0x000000966810723c */ /* 0x040ff00000041810 */
[-C--:B------:R-:W-:Y:S08]  /*3180*/  HMMA.16816.F32.BF16 R20, R104, R152.reuse, R20 ;  /* 0x000000986814723c */ /* 0x080ff00000041814 */
[C---:B------:R-:W-:Y:S08]  /*3190*/  HMMA.16816.F32.BF16 R24, R116.reuse, R152, R24 ;  /* 0x000000987418723c */ /* 0x040ff00000041818 */
[-C--:B------:R-:W-:Y:S08]  /*31a0*/  HMMA.16816.F32.BF16 R28, R116, R154.reuse, R28 ;  /* 0x0000009a741c723c */ /* 0x080ff0000004181c */
[----:B------:R-:W-:Y:S08]  /*31b0*/  HMMA.16816.F32.BF16 R32, R104, R154, R32 ;  /* 0x0000009a6820723c */ /* 0x000ff00000041820 */
[-C--:B--2---:R-:W-:Y:S08]  /*31c0*/  HMMA.16816.F32.BF16 R4, R100, R156.reuse, R4 ;  /* 0x0000009c6404723c */ /* 0x084ff00000041804 */
[C---:B---3--:R-:W-:Y:S08]  /*31d0*/  HMMA.16816.F32.BF16 R8, R112.reuse, R156, R8 ;  /* 0x0000009c7008723c */ /* 0x048ff00000041808 */
[-C--:B------:R-:W-:Y:S08]  /*31e0*/  HMMA.16816.F32.BF16 R12, R112, R158.reuse, R12 ;  /* 0x0000009e700c723c */ /* 0x080ff0000004180c */
[----:B----4-:R-:W-:Y:S01]  /*31f0*/  FADD.FTZ R6, -R246, R6 ;  /* 0x00000006f6067221 */ /* 0x010fe20000010100 */
[C---:B------:R-:W-:Y:S04]  /*3200*/  HMMA.16816.F32.BF16 R16, R100.reuse, R158, R16 ;  /* 0x0000009e6410723c */ /* 0x040fe80000041810 */
[----:B------:R-:W-:Y:S02]  /*3210*/  FADD.FTZ R5, -R243, R5 ;  /* 0x00000005f3057221 */ /* 0x000fe40000010100 */
[----:B------:R-:W-:Y:S02]  /*3220*/  FMUL.FTZ R227, R227, R6 ;  /* 0x00000006e3e37220 */ /* 0x000fe40000410000 */
[----:B------:R-:W-:Y:S01]  /*3230*/  FMUL.FTZ R226, R226, R5 ;  /* 0x00000005e2e27220 */ /* 0x000fe20000410000 */
[-C--:B------:R-:W-:Y:S03]  /*3240*/  HMMA.16816.F32.BF16 R20, R100, R160.reuse, R20 ;  /* 0x000000a06414723c */ /* 0x080fe60000041814 */
[----:B------:R-:W-:Y:S02]  /*3250*/  FADD.FTZ R106, -R243, R4 ;  /* 0x00000004f36a7221 */ /* 0x000fe40000010100 */
[----:B------:R-:W-:Y:S02]  /*3260*/  FADD.FTZ R7, -R246, R7 ;  /* 0x00000007f6077221 */ /* 0x000fe40000010100 */
[C---:B------:R-:W-:Y:S01]  /*3270*/  FADD.FTZ R9, -R248.reuse, R9 ;  /* 0x00000009f8097221 */ /* 0x040fe20000010100 */
[C---:B------:R-:W-:Y:S04]  /*3280*/  HMMA.16816.F32.BF16 R24, R112.reuse, R160, R24 ;  /* 0x000000a07018723c */ /* 0x040fe80000041818 */
[----:B------:R-:W-:Y:S02]  /*3290*/  FADD.FTZ R13, -R248, R13 ;  /* 0x0000000df80d7221 */ /* 0x000fe40000010100 */
[----:B------:R-:W-:Y:S02]  /*32a0*/  FADD.FTZ R10, -R251, R10 ;  /* 0x0000000afb0a7221 */ /* 0x000fe40000010100 */
[C---:B------:R-:W-:Y:S01]  /*32b0*/  FADD.FTZ R18, -R246.reuse, R18 ;  /* 0x00000012f6127221 */ /* 0x040fe20000010100 */
[-C--:B------:R-:W-:Y:S03]  /*32c0*/  HMMA.16816.F32.BF16 R28, R112, R162.reuse, R28 ;  /* 0x000000a2701c723c */ /* 0x080fe6000004181c */
[----:B------:R-:W-:Y:S02]  /*32d0*/  FADD.FTZ R17, -R243, R17 ;  /* 0x00000011f3117221 */ /* 0x000fe40000010100 */
[----:B------:R-:W-:Y:S02]  /*32e0*/  FMUL.FTZ R239, R239, R18 ;  /* 0x00000012efef7220 */ /* 0x000fe40000410000 */
[----:B------:R-:W-:Y:S01]  /*32f0*/  FADD.FTZ R6, -R246, R23 ;  /* 0x00000017f6067221 */ /* 0x000fe20000010100 */
[----:B------:R-:W-:Y:S04]  /*3300*/  HMMA.16816.F32.BF16 R32, R100, R162, R32 ;  /* 0x000000a26420723c */ /* 0x000fe80000041820 */
[----:B------:R-:W-:Y:S02]  /*3310*/  FADD.FTZ R5, -R243, R20 ;  /* 0x00000014f3057221 */ /* 0x000fe40000010100 */
[----:B------:R-:W-:Y:S02]  /*3320*/  FMUL.FTZ R245, R245, R6 ;  /* 0x00000006f5f57220 */ /* 0x000fe40000410000 */
[C---:B------:R-:W-:Y:S04]  /*3330*/  FADD.FTZ R6, -R248.reuse, R8 ;  /* 0x00000008f8067221 */ /* 0x040fe80000010100 */
[----:B------:R-:W-:Y:S02]  /*3340*/  FADD.FTZ R18, -R248, R12 ;  /* 0x0000000cf8127221 */ /* 0x000fe40000010100 */
[C---:B------:R-:W-:Y:S02]  /*3350*/  FADD.FTZ R114, -R243.reuse, R16 ;  /* 0x00000010f3727221 */ /* 0x040fe40000010100 */
[----:B------:R-:W-:Y:S02]  /*3360*/  FMUL.FTZ R238, R238, R17 ;  /* 0x00000011eeee7220 */ /* 0x000fe40000410000 */
[----:B------:R-:W-:Y:S02]  /*3370*/  FADD.FTZ R21, -R243, R21 ;  /* 0x00000015f3157221 */ /* 0x000fe40000010100 */
[----:B------:R-:W-:Y:S02]  /*3380*/  FMUL.FTZ R241, R241, R5 ;  /* 0x00000005f1f17220 */ /* 0x000fe40000410000 */
[C---:B------:R-:W-:Y:S02]  /*3390*/  FADD.FTZ R19, -R246.reuse, R19 ;  /* 0x00000013f6137221 */ /* 0x040fe40000010100 */
[C---:B------:R-:W-:Y:S02]  /*33a0*/  FADD.FTZ R17, -R243.reuse, R32 ;  /* 0x00000020f3117221 */ /* 0x040fe40000010100 */
[----:B------:R-:W-:Y:S02]  /*33b0*/  FADD.FTZ R243, -R243, R33 ;  /* 0x00000021f3f37221 */ /* 0x000fe40000010100 */
        /* <DEDUP_REMOVED lines=10> */
[C---:B------:R-:W-:Y:S02]  /*3460*/  FADD.FTZ R14, -R251.reuse, R14 ;  /* 0x0000000efb0e7221 */ /* 0x040fe40000010100 */
[C---:B------:R-:W-:Y:S02]  /*3470*/  FADD.FTZ R15, -R251.reuse, R15 ;  /* 0x0000000ffb0f7221 */ /* 0x040fe40000010100 */
[C---:B------:R-:W-:Y:S02]  /*3480*/  FADD.FTZ R26, -R251.reuse, R26 ;  /* 0x0000001afb1a7221 */ /* 0x040fe40000010100 */
        /* <DEDUP_REMOVED lines=26> */
[----:B------:R-:W-:Y:S01]  /*3630*/  FMUL.FTZ R251, R126, R251 ;  /* 0x000000fb7efb7220 */ /* 0x000fe20000410000 */
[----:B------:R-:W-:-:S05]  /*3640*/  @!P5 BRA `(.L_x_74) ;  /* 0x000001200000d947 */ /* 0x000fca0003800000 */
[----:B------:R-:W-:Y:S01]  /*3650*/  IMAD.MOV.U32 R7, RZ, RZ, c[0x0][0x190] ;  /* 0x00006400ff077624 */ /* 0x000fe200078e00ff */
[----:B------:R-:W-:Y:S03]  /*3660*/  ULOP3.LUT UR4, UR35, 0x1, URZ, 0xc0, !UPT ;  /* 0x0000000123047892 */ /* 0x000fe6000f8ec03f */
[----:B------:R-:W-:Y:S01]  /*3670*/  IMAD.U32 R5, R7, -0x40, RZ ;  /* 0xffffffc007057824 */ /* 0x000fe200078e00ff */
[----:B------:R-:W-:Y:S04]  /*3680*/  UISETP.NE.U32.AND UP0, UPT, UR4, 0x1, UPT ;  /* 0x000000010400788c */ /* 0x000fe8000bf05070 */
[----:B------:R-:W-:Y:S01]  /*3690*/  USEL UR4, UR7, 0x2000, !UP0 ;  /* 0x0000200007047887 */ /* 0x000fe2000c000000 */
[C---:B------:R-:W-:Y:S04]  /*36a0*/  LEA R224, P0, R5.reuse, R224, 0x1 ;  /* 0x000000e005e07211 */ /* 0x040fe800078008ff */
[----:B------:R-:W-:Y:S01]  /*36b0*/  LEA.HI.X.SX32 R225, R5, R225, 0x1, P0 ;  /* 0x000000e105e17211 */ /* 0x000fe200000f0eff */
[----:B------:R-:W-:Y:S01]  /*36c0*/  IMAD.MOV.U32 R5, RZ, RZ, c[0x0][0x194] ;  /* 0x00006500ff057624 */ /* 0x000fe200078e00ff */
[C---:B------:R-:W-:Y:S02]  /*36d0*/  LEA R6, P0, R7.reuse, R224, 0x6 ;  /* 0x000000e007067211 */ /* 0x040fe400078030ff */
[----:B------:R-:W-:Y:S02]  /*36e0*/  IADD3 R212, R212, UR4, RZ ;  /* 0x00000004d4d47c10 */ /* 0x000fe4000fffe0ff */
[----:B------:R-:W-:Y:S02]  /*36f0*/  LEA.HI.X R7, R7, R225, R5, 0x6, P0 ;  /* 0x000000e107077211 */ /* 0x000fe400000f3405 */
[----:B------:R-:W-:Y:S01]  /*3700*/  IADD3 R168, R168, UR4, RZ ;  /* 0x00000004a8a87c10 */ /* 0x000fe2000fffe0ff */
[----:B------:R-:W-:Y:S01]  /*3710*/  @!PT LDS RZ, [RZ] ;  /* 0x00000000fffff984 */ /* 0x000fe20000000800 */
[----:B------:R-:W-:Y:S01]  /*3720*/  @!PT LDS RZ, [RZ] ;  /* 0x00000000fffff984 */ /* 0x000fe20000000800 */
[----:B------:R-:W-:Y:S01]  /*3730*/  @!PT LDS RZ, [RZ] ;  /* 0x00000000fffff984 */ /* 0x000fe20000000800 */
[----:B------:R1:W-:Y:S04]  /*3740*/  LDGSTS.E.BYPASS.LTC128B.128 [R212], [R224.64] ;  /* 0x00000000e0d47fae */ /* 0x0003e8000b901d5e */
[----:B------:R1:W-:Y:S04]  /*3750*/  LDGSTS.E.BYPASS.LTC128B.128 [R212+0x1000], [R6.64] ;  /* 0x0100000006d47fae */ /* 0x0003e8000b901d5e */
[----:B------:R-:W0:Y:S02]  /*3760*/  LDGDEPBAR ;  /* 0x00000000000079af */ /* 0x000e240000000000 */
.L_x_74:
        /* <DEDUP_REMOVED lines=37> */
[----:B-1----:R-:W-:Y:S04]  /*39c0*/  LDSM.16.MT88.4 R4, [R170+0xe000] ;  /* 0x00e00000aa04783b */ /* 0x002fe80000004200 */
        /* <DEDUP_REMOVED lines=49> */
[----:B------:R-:W-:Y:S04]  /*3ce0*/  IMAD.MOV.U32 R7, RZ, RZ, c[0x0][0x370] ;  /* 0x0000dc00ff077624 */ /* 0x000fe800078e00ff */
[----:B------:R-:W-:Y:S05]  /*3cf0*/  IMAD.U32 R5, R7, -0x40, RZ ;  /* 0xffffffc007057824 */ /* 0x000fea00078e00ff */
[C---:B------:R-:W-:Y:S04]  /*3d00*/  LEA R222, P0, R5.reuse, R222, 0x1 ;  /* 0x000000de05de7211 */ /* 0x040fe800078008ff */
[----:B------:R-:W-:Y:S01]  /*3d10*/  LEA.HI.X.SX32 R223, R5, R223, 0x1, P0 ;  /* 0x000000df05df7211 */ /* 0x000fe200000f0eff */
[----:B------:R-:W-:Y:S01]  /*3d20*/  IMAD.MOV.U32 R5, RZ, RZ, c[0x0][0x374] ;  /* 0x0000dd00ff057624 */ /* 0x000fe200078e00ff */
[C---:B------:R-:W-:Y:S03]  /*3d30*/  LEA R8, P0, R7.reuse, R222, 0x6 ;  /* 0x000000de07087211 */ /* 0x040fe600078030ff */
[----:B------:R-:W-:Y:S01]  /*3d40*/  @!PT LDS RZ, [RZ] ;  /* 0x00000000fffff984 */ /* 0x000fe20000000800 */
[----:B------:R-:W-:Y:S01]  /*3d50*/  @!PT LDS RZ, [RZ] ;  /* 0x00000000fffff984 */ /* 0x000fe20000000800 */
[----:B------:R-:W-:Y:S01]  /*3d60*/  @!PT LDS RZ, [RZ] ;  /* 0x00000000fffff984 */ /* 0x000fe20000000800 */
[----:B------:R1:W-:Y:S01]  /*3d70*/  LDGSTS.E.BYPASS.LTC128B.128 [R213+0x4000], [R222.64] ;  /* 0x04000000ded57fae */ /* 0x0003e2000b901d5e */
[----:B------:R-:W-:Y:S05]  /*3d80*/  LEA.HI.X R9, R7, R223, R5, 0x6, P0 ;  /* 0x000000df07097211 */ /* 0x000fea00000f3405 */
[----:B------:R1:W-:Y:S04]  /*3d90*/  LDGSTS.E.BYPASS.LTC128B.128 [R213+0x5000], [R8.64] ;  /* 0x0500000008d57fae */ /* 0x0003e8000b901d5e */
[----:B------:R-:W0:Y:S02]  /*3da0*/  LDGDEPBAR ;  /* 0x00000000000079af */ /* 0x000e240000000000 */
.L_x_75:
[----:B------:R-:W-:Y:S01]  /*3db0*/  LDSM.16.M88.4 R20, [R172] ;  /* 0x00000000ac14783b */ /* 0x000fe20000000200 */
[--C-:B------:R-:W-:Y:S01]  /*3dc0*/  IMAD.IADD R113, R112, 0x1, R175.reuse ;  /* 0x0000000170717824 */ /* 0x100fe200078e02af */
[----:B------:R-:W-:Y:S01]  /*3dd0*/  ULOP3.LUT UR4, UR35, 0x1, URZ, 0xc0, !UPT ;  /* 0x0000000123047892 */ /* 0x000fe2000f8ec03f */
[----:B------:R-:W-:Y:S01]  /*3de0*/  IMAD.IADD R115, R172, 0x1, R175 ;  /* 0x00000001ac737824 */ /* 0x000fe200078e02af */
[----:B-1----:R-:W1:Y:S01]  /*3df0*/  LDSM.16.MT88.4 R8, [R112+0x6000] ;  /* 0x006000007008783b */ /* 0x002e620000004200 */
[----:B------:R-:W-:Y:S01]  /*3e00*/  IMAD.IADD R114, R175, 0x1, R0 ;  /* 0x00000001af727824 */ /* 0x000fe200078e0200 */
[----:B------:R-:W-:Y:S02]  /*3e10*/  UISETP.NE.U32.AND UP0, UPT, UR4, 0x1, UPT ;  /* 0x000000010400788c */ /* 0x000fe4000bf05070 */
[----:B------:R-:W2:Y:S04]  /*3e20*/  LDSM.16.MT88.4 R16, [R113+0x6000] ;  /* 0x006000007110783b */ /* 0x000ea80000004200 */
[----:B------:R-:W-:Y:S04]  /*3e30*/  LDSM.16.M88.4 R24, [R0] ;  /* 0x000000000018783b */ /* 0x000fe80000000200 */
[----:B------:R-:W3:Y:S04]  /*3e40*/  LDSM.16.MT88.4 R28, [R112+0x6800] ;  /* 0x00680000701c783b */ /* 0x000ee80000004200 */
[----:B------:R-:W4:Y:S04]  /*3e50*/  LDSM.16.MT88.4 R32, [R113+0x6800] ;  /* 0x006800007120783b */ /* 0x000f280000004200 */
[----:B------:R-:W-:Y:S04]  /*3e60*/  LDSM.16.MT88.4 R104, [R112+0x7000] ;  /* 0x007000007068783b */ /* 0x000fe80000004200 */
[----:B------:R-:W3:Y:S04]  /*3e70*/  LDSM.16.M88.4 R100, [R115] ;  /* 0x000000007364783b */ /* 0x000ee80000000200 */
[----:B------:R-:W-:Y:S01]  /*3e80*/  LDSM.16.MT88.4 R108, [R112+0x7800] ;  /* 0x00780000706c783b */ /* 0x000fe20000004200 */
[C---:B-1----:R-:W-:Y:S08]  /*3e90*/  HMMA.16816.F32.BF16 R4, R20.reuse, R8, RZ ;  /* 0x000000081404723c */ /* 0x042ff000000418ff */
[C---:B------:R-:W-:Y:S08]  /*3ea0*/  HMMA.16816.F32.BF16 R8, R20.reuse, R10, RZ ;  /* 0x0000000a1408723c */ /* 0x040ff000000418ff */
[C---:B--2---:R-:W-:Y:S08]  /*3eb0*/  HMMA.16816.F32.BF16 R12, R20.reuse, R16, RZ ;  /* 0x00000010140c723c */ /* 0x044ff000000418ff */
[----:B------:R-:W-:Y:S01]  /*3ec0*/  HMMA.16816.F32.BF16 R16, R20, R18, RZ ;  /* 0x000000121410723c */ /* 0x000fe200000418ff */
[----:B------:R-:W1:Y:S07]  /*3ed0*/  LDSM.16.MT88.4 R20, [R113+0x7000] ;  /* 0x007000007114783b */ /* 0x000e6e0000004200 */
[C---:B---3--:R-:W-:Y:S08]  /*3ee0*/  HMMA.16816.F32.BF16 R4, R24.reuse, R28, R4 ;  /* 0x0000001c1804723c */ /* 0x048ff00000041804 */
[C---:B------:R-:W-:Y:S01]  /*3ef0*/  HMMA.16816.F32.BF16 R8, R24.reuse, R30, R8 ;  /* 0x0000001e1808723c */ /* 0x040fe20000041808 */
[----:B------:R-:W2:Y:S07]  /*3f00*/  LDSM.16.M88.4 R28, [R114] ;  /* 0x00000000721c783b */ /* 0x000eae0000000200 */
[C---:B----4-:R-:W-:Y:S08]  /*3f10*/  HMMA.16816.F32.BF16 R12, R24.reuse, R32, R12 ;  /* 0x00000020180c723c */ /* 0x050ff0000004180c */
[----:B------:R-:W-:Y:S01]  /*3f20*/  HMMA.16816.F32.BF16 R16, R24, R34, R16 ;  /* 0x000000221810723c */ /* 0x000fe20000041810 */
[----:B------:R-:W3:Y:S04]  /*3f30*/  LDSM.16.MT88.4 R24, [R113+0x7800] ;  /* 0x007800007118783b */ /* 0x000ee80000004200 */
[----:B------:R-:W-:Y:S03]  /*3f40*/  LDSM.16.M88.4 R32, [R172+0x2000] ;  /* 0x00200000ac20783b */ /* 0x000fe60000000200 */
[C---:B------:R-:W-:Y:S08]  /*3f50*/  HMMA.16816.F32.BF16 R4, R100.reuse, R104, R4 ;  /* 0x000000686404723c */ /* 0x040ff00000041804 */
[C---:B------:R-:W-:Y:S01]  /*3f60*/  HMMA.16816.F32.BF16 R8, R100.reuse, R106, R8 ;  /* 0x0000006a6408723c */ /* 0x040fe20000041808 */
[----:B------:R-:W4:Y:S07]  /*3f70*/  LDSM.16.MT88.4 R104, [R112+0x8000] ;  /* 0x008000007068783b */ /* 0x000f2e0000004200 */
[C---:B-1----:R-:W-:Y:S08]  /*3f80*/  HMMA.16816.F32.BF16 R12, R100.reuse, R20, R12 ;  /* 0x00000014640c723c */ /* 0x042ff0000004180c */
[----:B------:R-:W-:Y:S01]  /*3f90*/  HMMA.16816.F32.BF16 R16, R100, R22, R16 ;  /* 0x000000166410723c */ /* 0x000fe20000041810 */
[----:B------:R-:W1:Y:S04]  /*3fa0*/  LDSM.16.MT88.4 R20, [R113+0x8000] ;  /* 0x008000007114783b */ /* 0x000e680000004200 */
[----:B------:R-:W-:Y:S03]  /*3fb0*/  LDSM.16.M88.4 R100, [R0+0x2000] ;  /* 0x002000000064783b */ /* 0x000fe60000000200 */
[C---:B--2---:R-:W-:Y:S08]  /*3fc0*/  HMMA.16816.F32.BF16 R4, R28.reuse, R108, R4 ;  /* 0x0000006c1c04723c */ /* 0x044ff00000041804 */
[C---:B------:R-:W-:Y:S01]  /*3fd0*/  HMMA.16816.F32.BF16 R8, R28.reuse, R110, R8 ;  /* 0x0000006e1c08723c */ /* 0x040fe20000041808 */
[----:B------:R-:W2:Y:S07]  /*3fe0*/  LDSM.16.MT88.4 R108, [R112+0x8800] ;  /* 0x00880000706c783b */ /* 0x000eae0000004200 */
[C---:B---3--:R-:W-:Y:S08]  /*3ff0*/  HMMA.16816.F32.BF16 R12, R28.reuse, R24, R12 ;  /* 0x000000181c0c723c */ /* 0x048ff0000004180c */
[----:B------:R-:W-:Y:S01]  /*4000*/  HMMA.16816.F32.BF16 R16, R28, R26, R16 ;  /* 0x0000001a1c10723c */ /* 0x000fe20000041810 */
[----:B------:R-:W3:Y:S04]  /*4010*/  LDSM.16.MT88.4 R24, [R113+0x8800] ;  /* 0x008800007118783b */ /* 0x000ee80000004200 */
[----:B------:R-:W-:Y:S03]  /*4020*/  LDSM.16.M88.4 R28, [R115+0x2000] ;  /* 0x00200000731c783b */ /* 0x000fe60000000200 */
[C---:B----4-:R-:W-:Y:S08]  /*4030*/  HMMA.16816.F32.BF16 R4, R32.reuse, R104, R4 ;  /* 0x000000682004723c */ /* 0x050ff00000041804 */
        /* <DEDUP_REMOVED lines=11> */
[----:B------:R-:W3:Y:S06]  /*40f0*/  LDSM.16.MT88.4 R24, [R113+0x9800] ;  /* 0x009800007118783b */ /* 0x000eec0000004200 */
[----:B------:R-:W-:Y:S01]  /*4100*/  IMAD.U32 R101, RZ, RZ, UR24 ;  /* 0x00000018ff657e24 */ /* 0x000fe2000f8e00ff */
[C---:B----4-:R-:W-:Y:S08]  /*4110*/  HMMA.16816.F32.BF16 R4, R28.reuse, R104, R4 ;  /* 0x000000681c04723c */ /* 0x050ff00000041804 */
[C---:B------:R-:W-:Y:S08]  /*4120*/  HMMA.16816.F32.BF16 R8, R28.reuse, R106, R8 ;  /* 0x0000006a1c08723c */ /* 0x040ff00000041808 */
[C---:B-1----:R-:W-:Y:S08]  /*4130*/  HMMA.16816.F32.BF16 R12, R28.reuse, R20, R12 ;  /* 0x000000141c0c723c */ /* 0x042ff0000004180c */
[----:B------:R-:W-:Y:S07]  /*4140*/  HMMA.16816.F32.BF16 R16, R28, R22, R16 ;  /* 0x000000161c10723c */ /* 0x000fee0000041810 */
[----:B------:R-:W-:Y:S01]  /*4150*/  @P5 IADD3 R28, P0, R204, R190, RZ ;  /* 0x000000becc1c5210 */ /* 0x000fe20007f1e0ff */
[C---:B--2---:R-:W-:Y:S01]  /*4160*/  HMMA.16816.F32.BF16 R4, R32.reuse, R108, R4 ;  /* 0x0000006c2004723c */ /* 0x044fe20000041804 */
[----:B------:R-:W-:Y:S04]  /*4170*/  IMAD.U32 R31, RZ, RZ, UR22 ;  /* 0x00000016ff1f7e24 */ /* 0x000fe8000f8e00ff */
[----:B------:R-:W-:Y:S01]  /*4180*/  @P5 IMAD.X R29, R203, 0x1, R188, P0 ;  /* 0x00000001cb1d5824 */ /* 0x000fe200000e06bc */
[-C--:B------:R-:W-:Y:S01]  /*4190*/  LEA R104, P2, R31, R220.reuse, 0x2 ;  /* 0x000000dc1f687211 */ /* 0x080fe200078410ff */
[----:B------:R-:W-:Y:S01]  /*41a0*/  IMAD.IADD R108, R175, 0x1, R169 ;  /* 0x00000001af6c7824 */ /* 0x000fe200078e02a9 */
[C---:B------:R-:W-:Y:S02]  /*41b0*/  HMMA.16816.F32.BF16 R8, R32.reuse, R110, R8 ;  /* 0x0000006e2008723c */ /* 0x040fe40000041808 */
[----:B------:R1:W5:Y:S04]  /*41c0*/  @P5 LDG.E R211, [R28.64] ;  /* 0x0000001e1cd35981 */ /* 0x000368000c1e1900 */
[----:B------:R-:W-:Y:S02]  /*41d0*/  LDSM.16.MT88.4 R20, [R108] ;  /* 0x000000006c14783b */ /* 0x000fe40000004200 */
[C---:B---3--:R-:W-:Y:S02]  /*41e0*/  HMMA.16816.F32.BF16 R12, R32.reuse, R24, R12 ;  /* 0x00000018200c723c */ /* 0x048fe4000004180c */
[----:B------:R1:W5:Y:S04]  /*41f0*/  @P5 LDG.E R210, [R28.64+0x20] ;  /* 0x0000201e1cd25981 */ /* 0x000368000c1e1900 */
[----:B------:R1:W5:Y:S01]  /*4200*/  @P5 LDG.E R209, [R28.64+0x80] ;  /* 0x0000801e1cd15981 */ /* 0x000362000c1e1900 */
[----:B------:R-:W-:Y:S01]  /*4210*/  IMAD.U32 R25, RZ, RZ, UR24 ;  /* 0x00000018ff197e24 */ /* 0x000fe2000f8e00ff */
[----:B------:R-:W-:Y:S02]  /*4220*/  HMMA.16816.F32.BF16 R16, R32, R26, R16 ;  /* 0x0000001a2010723c */ /* 0x000fe40000041810 */
[----:B------:R1:W5:Y:S02]  /*4230*/  @P5 LDG.E R208, [R28.64+0xa0] ;  /* 0x0000a01e1cd05981 */ /* 0x000364000c1e1900 */
[-C--:B------:R-:W-:Y:S01]  /*4240*/  LEA R30, P0, R25, R220.reuse, 0x2 ;  /* 0x000000dc191e7211 */ /* 0x080fe200078010ff */
[----:B------:R-:W-:Y:S01]  /*4250*/  IMAD.U32 R25, RZ, RZ, UR22 ;  /* 0x00000016ff197e24 */ /* 0x000fe2000f8e00ff */
[----:B------:R2:W-:Y:S01]  /*4260*/  RED.E.ADD.F32.FTZ.RN.STRONG.GPU [R220.64], R4 ;  /* 0x00000004dc00798e */ /* 0x0005e2000c10e79e */
[----:B------:R-:W-:Y:S01]  /*4270*/  IMAD.U32 R35, RZ, RZ, UR23 ;  /* 0x00000017ff237e24 */ /* 0x000fe2000f8e00ff */
[-C--:B------:R-:W-:Y:S01]  /*4280*/  LEA.HI.X.SX32 R31, R101, R221.reuse, 0x2, P0 ;  /* 0x000000dd651f7211 */ /* 0x080fe200000f16ff */
[----:B------:R-:W-:Y:S03]  /*4290*/  IMAD.U32 R33, RZ, RZ, UR23 ;  /* 0x00000017ff217e24 */ /* 0x000fe6000f8e00ff */
[-C--:B------:R-:W-:Y:S01]  /*42a0*/  LEA R102, P3, R35, R220.reuse, 0x2 ;  /* 0x000000dc23667211 */ /* 0x080fe200078610ff */
[----:B------:R3:W-:Y:S01]  /*42b0*/  RED.E.ADD.F32.FTZ.RN.STRONG.GPU [R30.64], R5 ;  /* 0x000000051e00798e */ /* 0x0007e2000c10e79e */
[----:B------:R-:W-:Y:S01]  /*42c0*/  IMAD.U32 R27, RZ, RZ, UR21 ;  /* 0x00000015ff1b7e24 */ /* 0x000fe2000f8e00ff */
[-C--:B------:R-:W-:Y:S01]  /*42d0*/  LEA.HI.X.SX32 R105, R25, R221.reuse, 0x2, P2 ;  /* 0x000000dd19697211 */ /* 0x080fe200010f16ff */
[----:B------:R-:W-:Y:S01]  /*42e0*/  IMAD.U32 R25, RZ, RZ, UR20 ;  /* 0x00000014ff197e24 */ /* 0x000fe2000f8e00ff */
[-C--:B------:R-:W-:Y:S01]  /*42f0*/  LEA.HI.X.SX32 R103, R33, R221.reuse, 0x2, P3 ;  /* 0x000000dd21677211 */ /* 0x080fe200018f16ff */
[----:B------:R-:W-:Y:S01]  /*4300*/  IMAD.U32 R35, RZ, RZ, UR19 ;  /* 0x00000013ff237e24 */ /* 0x000fe2000f8e00ff */
[-C--:B------:R-:W-:Y:S01]  /*4310*/  LEA R106, P0, R27, R220.reuse, 0x2 ;  /* 0x000000dc1b6a7211 */ /* 0x080fe200078010ff */
[----:B------:R-:W-:Y:S01]  /*4320*/  IMAD.U32 R101, RZ, RZ, UR20 ;  /* 0x00000014ff657e24 */ /* 0x000fe2000f8e00ff */
[-C--:B------:R-:W-:Y:S01]  /*4330*/  LEA R24, P3, R25, R220.reuse, 0x2 ;  /* 0x000000dc19187211 */ /* 0x080fe200078610ff */
[----:B------:R4:W-:Y:S01]  /*4340*/  RED.E.ADD.F32.FTZ.RN.STRONG.GPU [R102.64], R6 ;  /* 0x000000066600798e */ /* 0x0009e2000c10e79e */
[----:B------:R-:W-:Y:S02]  /*4350*/  IMAD.U32 R33, RZ, RZ, UR19 ;  /* 0x00000013ff217e24 */ /* 0x000fe4000f8e00ff */
[-C--:B------:R-:W-:Y:S01]  /*4360*/  LEA.HI.X.SX32 R25, R101, R221.reuse, 0x2, P3 ;  /* 0x000000dd65197211 */ /* 0x080fe200018f16ff */
[----:B------:R4:W-:Y:S01]  /*4370*/  RED.E.ADD.F32.FTZ.RN.STRONG.GPU [R104.64], R7 ;  /* 0x000000076800798e */ /* 0x0009e2000c10e79e */
[----:B-1----:R-:W-:Y:S01]  /*4380*/  IMAD.U32 R29, RZ, RZ, UR21 ;  /* 0x00000015ff1d7e24 */ /* 0x002fe2000f8e00ff */
[-C--:B------:R-:W-:Y:S01]  /*4390*/  LEA R28, P2, R35, R220.reuse, 0x2 ;  /* 0x000000dc231c7211 */ /* 0x080fe200078410ff */
[----:B------:R-:W-:Y:S02]  /*43a0*/  IMAD.U32 R27, RZ, RZ, UR17 ;  /* 0x00000011ff1b7e24 */ /* 0x000fe4000f8e00ff */
[----:B------:R-:W-:Y:S01]  /*43b0*/  IMAD.U32 R35, RZ, RZ, UR15 ;  /* 0x0000000fff237e24 */ /* 0x000fe2000f8e00ff */
[-C--:B------:R-:W-:Y:S01]  /*43c0*/  LEA.HI.X.SX32 R107, R29, R221.reuse, 0x2, P0 ;  /* 0x000000dd1d6b7211 */ /* 0x080fe200000f16ff */
[----:B------:R-:W-:Y:S02]  /*43d0*/  IMAD.U32 R29, RZ, RZ, UR18 ;  /* 0x00000012ff1d7e24 */ /* 0x000fe4000f8e00ff */
[----:B------:R-:W-:Y:S01]  /*43e0*/  IMAD.U32 R101, RZ, RZ, UR16 ;  /* 0x00000010ff657e24 */ /* 0x000fe2000f8e00ff */
[-C--:B------:R-:W-:Y:S01]  /*43f0*/  LEA R32, P4, R35, R220.reuse, 0x2 ;  /* 0x000000dc23207211 */ /* 0x080fe200078810ff */
[----:B------:R-:W-:Y:S01]  /*4400*/  RED.E.ADD.F32.FTZ.RN.STRONG.GPU [R106.64], R8 ;  /* 0x000000086a00798e */ /* 0x000fe2000c10e79e */
[-C--:B--2---:R-:W-:Y:S01]  /*4410*/  LEA R4, P0, R29, R220.reuse, 0x2 ;  /* 0x000000dc1d047211 */ /* 0x084fe200078010ff */
[----:B---3--:R-:W-:Y:S01]  /*4420*/  IMAD.U32 R5, RZ, RZ, UR18 ;  /* 0x00000012ff057e24 */ /* 0x008fe2000f8e00ff */
[-C--:B------:R-:W-:Y:S01]  /*4430*/  LEA.HI.X.SX32 R29, R33, R221.reuse, 0x2, P2 ;  /* 0x000000dd211d7211 */ /* 0x080fe200010f16ff */
[----:B------:R1:W-:Y:S01]  /*4440*/  RED.E.ADD.F32.FTZ.RN.STRONG.GPU [R24.64], R9 ;  /* 0x000000091800798e */ /* 0x0003e2000c10e79e */
[----:B------:R-:W-:Y:S02]  /*4450*/  IMAD.U32 R33, RZ, RZ, UR14 ;  /* 0x0000000eff217e24 */ /* 0x000fe4000f8e00ff */
[-C--:B------:R-:W-:Y:S01]  /*4460*/  LEA.HI.X.SX32 R5, R5, R221.reuse, 0x2, P0 ;  /* 0x000000dd05057211 */ /* 0x080fe200000f16ff */
[----:B------:R2:W-:Y:S02]  /*4470*/  RED.E.ADD.F32.FTZ.RN.STRONG.GPU [R28.64], R10 ;  /* 0x0000000a1c00798e */ /* 0x0005e4000c10e79e */
[-C--:B------:R-:W-:Y:S02]  /*4480*/  LEA R100, P3, R33, R220.reuse, 0x2 ;  /* 0x000000dc21647211 */ /* 0x080fe400078610ff */
[----:B------:R3:W-:Y:S01]  /*4490*/  RED.E.ADD.F32.FTZ.RN.STRONG.GPU [R4.64], R11 ;  /* 0x0000000b0400798e */ /* 0x0007e2000c10e79e */
[-C--:B----4-:R-:W-:Y:S01]  /*44a0*/  LEA R6, P2, R27, R220.reuse, 0x2 ;  /* 0x000000dc1b067211 */ /* 0x090fe200078410ff */
[----:B------:R-:W-:Y:S02]  /*44b0*/  IMAD.U32 R27, RZ, RZ, UR16 ;  /* 0x00000010ff1b7e24 */ /* 0x000fe4000f8e00ff */
[----:B------:R-:W-:Y:S01]  /*44c0*/  RED.E.ADD.F32.FTZ.RN.STRONG.GPU [R220.64+0x80], R12 ;  /* 0x0000800cdc00798e */ /* 0x000fe2000c10e79e */
[----:B------:R-:W-:Y:S02]  /*44d0*/  IMAD.U32 R7, RZ, RZ, UR17 ;  /* 0x00000011ff077e24 */ /* 0x000fe4000f8e00ff */
[-C--:B------:R-:W-:Y:S01]  /*44e0*/  LEA R26, P0, R27, R220.reuse, 0x2 ;  /* 0x000000dc1b1a7211 */ /* 0x080fe200078010ff */
[----:B------:R4:W-:Y:S02]  /*44f0*/  RED.E.ADD.F32.FTZ.RN.STRONG.GPU [R30.64+0x80], R13 ;  /* 0x0000800d1e00798e */ /* 0x0009e4000c10e79e */
[-C--:B------:R-:W-:Y:S02]  /*4500*/  LEA.HI.X.SX32 R7, R7, R221.reuse, 0x2, P2 ;  /* 0x000000dd07077211 */ /* 0x080fe400010f16ff */
[-C--:B------:R-:W-:Y:S03]  /*4510*/  LEA.HI.X.SX32 R27, R101, R221.reuse, 0x2, P0 ;  /* 0x000000dd651b7211 */ /* 0x080fe600000f16ff */
[----:B------:R-:W-:Y:S01]  /*4520*/  RED.E.ADD.F32.FTZ.RN.STRONG.GPU [R6.64], R14 ;  /* 0x0000000e0600798e */ /* 0x000fe2000c10e79e */
[----:B-1----:R-:W-:Y:S03]  /*4530*/  IMAD.U32 R9, RZ, RZ, UR12 ;  /* 0x0000000cff097e24 */ /* 0x002fe6000f8e00ff */
[----:B------:R-:W-:Y:S01]  /*4540*/  RED.E.ADD.F32.FTZ.RN.STRONG.GPU [R26.64], R15 ;  /* 0x0000000f1a00798e */ /* 0x000fe2000c10e79e */
[----:B------:R-:W-:Y:S02]  /*4550*/  IMAD.U32 R25, RZ, RZ, UR13 ;  /* 0x0000000dff197e24 */ /* 0x000fe4000f8e00ff */
[----:B--2---:R-:W-:Y:S01]  /*4560*/  IMAD.U32 R29, RZ, RZ, UR15 ;  /* 0x0000000fff1d7e24 */ /* 0x004fe2000f8e00ff */
[-C--:B------:R-:W-:Y:S02]  /*4570*/  LEA R106, P0, R9, R220.reuse, 0x2 ;  /* 0x000000dc096a7211 */ /* 0x080fe400078010ff */
[----:B------:R-:W-:Y:S01]  /*4580*/  LEA R104, P2, R25, R220, 0x2 ;  /* 0x000000dc19687211 */ /* 0x000fe200078410ff */
[----:B---3--:R-:W-:Y:S01]  /*4590*/  IMAD.U32 R5, RZ, RZ, UR14 ;  /* 0x0000000eff057e24 */ /* 0x008fe2000f8e00ff */
[-C--:B------:R-:W-:Y:S01]  /*45a0*/  LEA.HI.X.SX32 R33, R29, R221.reuse, 0x2, P4 ;  /* 0x000000dd1d217211 */ /* 0x080fe200020f16ff */
[----:B------:R-:W-:Y:S01]  /*45b0*/  IMAD.U32 R11, RZ, RZ, UR12 ;  /* 0x0000000cff0b7e24 */ /* 0x000fe2000f8e00ff */
[----:B------:R-:W-:Y:S01]  /*45c0*/  LDSM.16.MT88.4 R24, [R170+0xa800] ;  /* 0x00a80000aa18783b */ /* 0x000fe20000004200 */
[----:B------:R-:W-:Y:S01]  /*45d0*/  ISETP.LT.AND P4, PT, R201, UR35, PT ;  /* 0x00000023c9007c0c */ /* 0x000fe2000bf81270 */
[----:B------:R-:W-:Y:S01]  /*45e0*/  UIADD3 UR35, UR35, -0x1, URZ ;  /* 0xffffffff23237890 */ /* 0x000fe2000fffe03f */
[-C--:B------:R-:W-:Y:S01]  /*45f0*/  LEA.HI.X.SX32 R101, R5, R221.reuse, 0x2, P3 ;  /* 0x000000dd05657211 */ /* 0x080fe200018f16ff */
[----:B------:R-:W-:Y:S01]  /*4600*/  RED.E.ADD.F32.FTZ.RN.STRONG.GPU [R32.64], R16 ;  /* 0x000000102000798e */ /* 0x000fe2000c10e79e */
[----:B----4-:R-:W-:Y:S01]  /*4610*/  IMAD.U32 R13, RZ, RZ, UR13 ;  /* 0x0000000dff0d7e24 */ /* 0x010fe2000f8e00ff */
[-C--:B------:R-:W-:Y:S02]  /*4620*/  LEA.HI.X.SX32 R107, R11, R221.reuse, 0x2, P0 ;  /* 0x000000dd0b6b7211 */ /* 0x080fe400000f16ff */
[----:B------:R-:W-:Y:S01]  /*4630*/  LDSM.16.MT88.4 R4, [R170+0xa000] ;  /* 0x00a00000aa04783b */ /* 0x000fe20000004200 */
[----:B------:R-:W-:Y:S02]  /*4640*/  PLOP3.LUT P0, PT, PT, PT, UP0, 0x80, 0x0 ;  /* 0x000000000000781c */ /* 0x000fe40003f0f008 */
[----:B------:R-:W-:Y:S01]  /*4650*/  LEA.HI.X.SX32 R105, R13, R221, 0x2, P2 ;  /* 0x000000dd0d697211 */ /* 0x000fe200010f16ff */
[----:B------:R-:W1:Y:S01]  /*4660*/  LDSM.16.MT88.4 R8, [R169] ;  /* 0x00000000a908783b */ /* 0x000e620000004200 */
[----:B------:R-:W-:Y:S02]  /*4670*/  @P5 IADD3 R206, P2, R206, -0x100, RZ ;  /* 0xffffff00cece5810 */ /* 0x000fe40007f5e0ff */
[----:B------:R-:W-:Y:S01]  /*4680*/  @P5 IADD3 R204, P3, R204, -0x100, RZ ;  /* 0xffffff00cccc5810 */ /* 0x000fe20007f7e0ff */
[----:B------:R-:W-:Y:S01]  /*4690*/  RED.E.ADD.F32.FTZ.RN.STRONG.GPU [R100.64], R17 ;  /* 0x000000116400798e */ /* 0x000fe2000c10e79e */
[----:B------:R-:W-:Y:S02]  /*46a0*/  @P5 IADD3.X R205, R205, -0x1, RZ, P2, !PT ;  /* 0xffffffffcdcd5810 */ /* 0x000fe400017fe4ff */
[----:B------:R-:W-:Y:S01]  /*46b0*/  @P5 IADD3.X R203, R203, -0x1, RZ, P3, !PT ;  /* 0xffffffffcbcb5810 */ /* 0x000fe20001ffe4ff */
[----:B------:R-:W-:Y:S04]  /*46c0*/  RED.E.ADD.F32.FTZ.RN.STRONG.GPU [R104.64], R18 ;  /* 0x000000126800798e */ /* 0x000fe8000c10e79e */
[----:B------:R-:W2:Y:S04]  /*46d0*/  LDSM.16.MT88.4 R12, [R170+0xc000] ;  /* 0x00c00000aa0c783b */ /* 0x000ea80000004200 */
[----:B------:R-:W-:Y:S04]  /*46e0*/  RED.E.ADD.F32.FTZ.RN.STRONG.GPU [R106.64], R19 ;  /* 0x000000136a00798e */ /* 0x000fe8000c10e79e */
[----:B------:R-:W3:Y:S04]  /*46f0*/  LDSM.16.MT88.4 R28, [R169+0x800] ;  /* 0x00080000a91c783b */ /* 0x000ee80000004200 */
[----:B------:R-:W4:Y:S04]  /*4700*/  LDSM.16.MT88.4 R32, [R170+0xc800] ;  /* 0x00c80000aa20783b */ /* 0x000f280000004200 */
[----:B------:R-:W3:Y:S04]  /*4710*/  LDSM.16.MT88.4 R100, [R108+0x800] ;  /* 0x000800006c64783b */ /* 0x000ee80000004200 */
[----:B------:R-:W-:Y:S04]  /*4720*/  LDSM.16.MT88.4 R16, [R170+0xd000] ;  /* 0x00d00000aa10783b */ /* 0x000fe80000004200 */
[----:B------:R-:W-:Y:S01]  /*4730*/  LDSM.16.MT88.4 R104, [R108+0x1000] ;  /* 0x001000006c68783b */ /* 0x000fe20000004200 */
        /* <DEDUP_REMOVED lines=10> */
[----:B------:R-:W-:Y:S04]  /*47e0*/  LDSM.16.MT88.4 R4, [R170+0xb800] ;  /* 0x00b80000aa04783b */ /* 0x000fe80000004200 */
[----:B------:R-:W2:Y:S03]  /*47f0*/  LDSM.16.MT88.4 R20, [R169+0x1800] ;  /* 0x00180000a914783b */ /* 0x000ea60000004200 */
[-C--:B---3--:R-:W-:Y:S08]  /*4800*/  HMMA.16816.F32.BF16 R68, R24, R28.reuse, R68 ;  /* 0x0000001c1844723c */ /* 0x088ff00000041844 */
[C---:B----4-:R-:W-:Y:S08]  /*4810*/  HMMA.16816.F32.BF16 R72, R32.reuse, R28, R72 ;  /* 0x0000001c2048723c */ /* 0x050ff00000041848 */
[-C--:B------:R-:W-:Y:S08]  /*4820*/  HMMA.16816.F32.BF16 R76, R32, R30.reuse, R76 ;  /* 0x0000001e204c723c */ /* 0x080ff0000004184c */
[C---:B------:R-:W-:Y:S01]  /*4830*/  HMMA.16816.F32.BF16 R80, R24.reuse, R30, R80 ;  /* 0x0000001e1850723c */ /* 0x040fe20000041850 */
[----:B------:R-:W3:Y:S07]  /*4840*/  LDSM.16.MT88.4 R28, [R170+0xd800] ;  /* 0x00d80000aa1c783b */ /* 0x000eee0000004200 */
[-C--:B------:R-:W-:Y:S08]  /*4850*/  HMMA.16816.F32.BF16 R84, R24, R100.reuse, R84 ;  /* 0x000000641854723c */ /* 0x080ff00000041854 */
[C---:B------:R-:W-:Y:S08]  /*4860*/  HMMA.16816.F32.BF16 R88, R32.reuse, R100, R88 ;  /* 0x000000642058723c */ /* 0x040ff00000041858 */
[-C--:B------:R-:W-:Y:S01]  /*4870*/  HMMA.16816.F32.BF16 R92, R32, R102.reuse, R92 ;  /* 0x00000066205c723c */ /* 0x080fe2000004185c */
[----:B------:R-:W4:Y:S07]  /*4880*/  LDSM.16.MT88.4 R32, [R108+0x1800] ;  /* 0x001800006c20783b */ /* 0x000f2e0000004200 */
        /* <DEDUP_REMOVED lines=12> */
[C---:B------:R-:W-:Y:S08]  /*4950*/  HMMA.16816.F32.BF16 R80, R4.reuse, R22, R80 ;  /* 0x000000160450723c */ /* 0x040ff00000041850 */
[-C--:B----4-:R-:W-:Y:S08]  /*4960*/  HMMA.16816.F32.BF16 R84, R4, R32.reuse, R84 ;  /* 0x000000200454723c */ /* 0x090ff00000041854 */
[C---:B------:R-:W-:Y:S08]  /*4970*/  HMMA.16816.F32.BF16 R88, R28.reuse, R32, R88 ;  /* 0x000000201c58723c */ /* 0x040ff00000041858 */
[-C--:B------:R-:W-:Y:S08]  /*4980*/  HMMA.16816.F32.BF16 R92, R28, R34.reuse, R92 ;  /* 0x000000221c5c723c */ /* 0x080ff0000004185c */
[----:B------:R-:W-:Y:S07]  /*4990*/  HMMA.16816.F32.BF16 R96, R4, R34, R96 ;  /* 0x000000220460723c */ /* 0x000fee0000041860 */
[C---:B------:R-:W-:Y:S02]  /*49a0*/  IADD3 R4, R169.reuse, -0x2000, RZ ;  /* 0xffffe000a9047810 */ /* 0x040fe40007ffe0ff */
[----:B------:R-:W-:Y:S05]  /*49b0*/  @P0 IADD3 R4, R169, 0x2000, RZ ;  /* 0x00002000a9040810 */ /* 0x000fea0007ffe0ff */
[----:B------:R-:W-:Y:S01]  /*49c0*/  IMAD.MOV.U32 R169, RZ, RZ, R4 ;  /* 0x000000ffffa97224 */ /* 0x000fe200078e0004 */
[----:B------:R-:W-:-:S05]  /*49d0*/  @P4 BRA `(.L_x_76) ;  /* 0xffffd5c000004947 */ /* 0x000fca000383ffff */
.L_x_73:
[----:B------:R-:W4:Y:S01]  /*49e0*/  S2R R0, SR_CTAID.Y ;  /* 0x0000000000007919 */ /* 0x000f220000002600 */
[----:B------:R-:W-:Y:S01]  /*49f0*/  FMUL.FTZ R68, R68, c[0x0][0x2e0] ;  /* 0x0000b80044447a20 */ /* 0x000fe20000410000 */
[----:B------:R-:W-:Y:S01]  /*4a00*/  F2FP.BF16.PACK_AB R36, R37, R36 ;  /* 0x000000242524723e */ /* 0x000fe200000010ff */
[----:B------:R-:W-:Y:S01]  /*4a10*/  FMUL.FTZ R69, R69, c[0x0][0x2e0] ;  /* 0x0000b80045457a20 */ /* 0x000fe20000410000 */
[----:B------:R-:W-:Y:S01]  /*4a20*/  BAR.SYNC.DEFER_BLOCKING 0x0 ;  /* 0x0000000000007b1d */ /* 0x000fe20000010000 */
[----:B------:R-:W-:Y:S01]  /*4a30*/  FMUL.FTZ R70, R70, c[0x0][0x2e0] ;  /* 0x0000b80046467a20 */ /* 0x000fe20000410000 */
[----:B------:R-:W-:Y:S01]  /*4a40*/  F2FP.BF16.PACK_AB R38, R39, R38 ;  /* 0x000000262726723e */ /* 0x000fe200000010ff */
[----:B------:R-:W-:Y:S01]  /*4a50*/  FMUL.FTZ R71, R71, c[0x0][0x2e0] ;  /* 0x0000b80047477a20 */ /* 0x000fe20000410000 */
[----:B------:R-:W-:Y:S01]  /*4a60*/  F2FP.BF16.PACK_AB R68, R69, R68 ;  /* 0x000000444544723e */ /* 0x000fe200000010ff */
[----:B------:R-:W-:Y:S01]  /*4a70*/  FMUL.FTZ R80, R80, c[0x0][0x2e0] ;  /* 0x0000b80050507a20 */ /* 0x000fe20000410000 */
[----:B------:R-:W-:Y:S01]  /*4a80*/  SHF.R.S32.HI R11, RZ, 0x1f, R184 ;  /* 0x0000001fff0b7819 */ /* 0x000fe200000114b8 */
[----:B------:R-:W-:Y:S01]  /*4a90*/  FMUL.FTZ R81, R81, c[0x0][0x2e0] ;  /* 0x0000b80051517a20 */ /* 0x000fe20000410000 */
[----:B------:R-:W-:Y:S01]  /*4aa0*/  F2FP.BF16.PACK_AB R70, R71, R70 ;  /* 0x000000464746723e */ /* 0x000fe200000010ff */
[----:B------:R-:W-:Y:S01]  /*4ab0*/  FMUL.FTZ R82, R82, c[0x0][0x2e0] ;  /* 0x0000b80052527a20 */ /* 0x000fe20000410000 */
[----:B------:R-:W-:Y:S01]  /*4ac0*/  MOV R10, R184 ;  /* 0x000000b8000a7202 */ /* 0x000fe20000000f00 */
        /* <DEDUP_REMOVED lines=11> */
[----:B----4-:R-:W-:Y:S01]  /*4b80*/  SHF.R.S32.HI R5, RZ, 0x1f, R0 ;  /* 0x0000001fff057819 */ /* 0x010fe20000011400 */
        /* <DEDUP_REMOVED lines=38> */
[C---:B------:R-:W-:Y:S01]  /*4df0*/  IMAD R7, R5.reuse, c[0x0][0x388], RZ ;  /* 0x0000e20005077a24 */ /* 0x040fe200078e02ff */
[----:B------:R-:W-:Y:S01]  /*4e00*/  STS [R193+0x400], R86 ;  /* 0x00040056c1007388 */ /* 0x000fe20000000800 */
[----:B------:R-:W-:Y:S01]  /*4e10*/  IMAD R5, R5, c[0x0][0x390], RZ ;  /* 0x0000e40005057a24 */ /* 0x000fe200078e02ff */
[----:B------:R-:W-:Y:S01]  /*4e20*/  F2FP.BF16.PACK_AB R95, R95, R94 ;  /* 0x0000005e5f5f723e */ /* 0x000fe200000010ff */
[C-C-:B------:R-:W-:Y:S01]  /*4e30*/  IMAD.WIDE.U32 R12, R0.reuse, c[0x0][0x388], R10.reuse ;  /* 0x0000e200000c7a25 */ /* 0x140fe200078e000a */
[----:B------:R-:W-:Y:S01]  /*4e40*/  STS [R202], R97 ;  /* 0x00000061ca007388 */ /* 0x000fe20000000800 */
[----:B------:R-:W-:Y:S01]  /*4e50*/  F2FP.BF16.PACK_AB R40, R41, R40 ;  /* 0x000000282928723e */ /* 0x000fe200000010ff */
[----:B------:R-:W-:Y:S01]  /*4e60*/  ULDC.64 UR4, c[0x0][0x3a0] ;  /* 0x0000e80000047ab9 */ /* 0x000fe20000000a00 */
[----:B------:R-:W-:Y:S01]  /*4e70*/  F2FP.BF16.PACK_AB R42, R43, R42 ;  /* 0x0000002a2b2a723e */ /* 0x000fe200000010ff */
[----:B------:R-:W-:Y:S01]  /*4e80*/  STS [R202+0x400], R99 ;  /* 0x00040063ca007388 */ /* 0x000fe20000000800 */
[----:B------:R-:W-:Y:S01]  /*4e90*/  F2FP.BF16.PACK_AB R44, R45, R44 ;  /* 0x0000002c2d2c723e */ /* 0x000fe200000010ff */
[C---:B------:R-:W-:Y:S01]  /*4ea0*/  IMAD.WIDE.U32 R10, R0.reuse, c[0x0][0x390], R10 ;  /* 0x0000e400000a7a25 */ /* 0x040fe200078e000a */
[----:B------:R-:W-:Y:S01]  /*4eb0*/  F2FP.BF16.PACK_AB R46, R47, R46 ;  /* 0x0000002e2f2e723e */ /* 0x000fe200000010ff */
[----:B------:R-:W-:Y:S01]  /*4ec0*/  STS [R193+0x2000], R88 ;  /* 0x00200058c1007388 */ /* 0x000fe20000000800 */
[----:B------:R-:W-:Y:S01]  /*4ed0*/  F2FP.BF16.PACK_AB R52, R53, R52 ;  /* 0x000000343534723e */ /* 0x000fe200000010ff */
[C---:B------:R-:W-:Y:S01]  /*4ee0*/  IMAD R2, R0.reuse, c[0x0][0x38c], R7 ;  /* 0x0000e30000027a24 */ /* 0x040fe200078e0207 */
[----:B------:R-:W-:Y:S01]  /*4ef0*/  F2FP.BF16.PACK_AB R54, R55, R54 ;  /* 0x000000363736723e */ /* 0x000fe200000010ff */
[----:B------:R-:W-:Y:S01]  /*4f00*/  STS [R193+0x2400], R90 ;  /* 0x0024005ac1007388 */ /* 0x000fe20000000800 */
[----:B------:R-:W-:Y:S01]  /*4f10*/  F2FP.BF16.PACK_AB R65, R65, R64 ;  /* 0x000000404141723e */ /* 0x000fe200000010ff */
[----:B------:R-:W-:Y:S01]  /*4f20*/  IMAD R4, R0, c[0x0][0x394], R5 ;  /* 0x0000e50000047a24 */ /* 0x000fe200078e0205 */
[----:B------:R-:W-:Y:S01]  /*4f30*/  F2FP.BF16.PACK_AB R67, R67, R66 ;  /* 0x000000424343723e */ /* 0x000fe200000010ff */
[----:B------:R-:W-:Y:S01]  /*4f40*/  STS [R202+0x2000], R93 ;  /* 0x0020005dca007388 */ /* 0x000fe20000000800 */
[----:B------:R-:W-:Y:S01]  /*4f50*/  F2FP.BF16.PACK_AB R56, R57, R56 ;  /* 0x000000383938723e */ /* 0x000fe200000010ff */
[----:B------:R-:W-:Y:S01]  /*4f60*/  IMAD.WIDE.U32 R18, R183, c[0x0][0x3a0], RZ ;  /* 0x0000e800b7127a25 */ /* 0x000fe200078e00ff */
[----:B------:R-:W-:Y:S01]  /*4f70*/  F2FP.BF16.PACK_AB R58, R59, R58 ;  /* 0x0000003a3b3a723e */ /* 0x000fe200000010ff */
[----:B------:R-:W-:Y:S01]  /*4f80*/  STS [R202+0x2400], R95 ;  /* 0x0024005fca007388 */ /* 0x000fe20000000800 */
[----:B------:R-:W-:Y:S01]  /*4f90*/  F2FP.BF16.PACK_AB R61, R61, R60 ;  /* 0x0000003c3d3d723e */ /* 0x000fe200000010ff */
[----:B------:R-:W-:Y:S01]  /*4fa0*/  IMAD.WIDE.U32 R14, R183, c[0x0][0x3a8], RZ ;  /* 0x0000ea00b70e7a25 */ /* 0x000fe200078e00ff */
[----:B------:R-:W-:Y:S01]  /*4fb0*/  F2FP.BF16.PACK_AB R63, R63, R62 ;  /* 0x0000003e3f3f723e */ /* 0x000fe200000010ff */
[----:B------:R4:W-:Y:S01]  /*4fc0*/  STS [R191+0x4000], R36 ;  /* 0x00400024bf007388 */ /* 0x0009e20000000800 */
[----:B------:R-:W-:Y:S01]  /*4fd0*/  SHF.R.S32.HI R16, RZ, 0x1f, R183 ;  /* 0x0000001fff107819 */ /* 0x000fe200000114b7 */
[----:B------:R-:W-:Y:S01]  /*4fe0*/  USHF.L.U32 UR27, UR4, 0x6, URZ ;  /* 0x00000006041b7899 */ /* 0x000fe2000800063f */
[----:B------:R-:W-:Y:S01]  /*4ff0*/  IADD3 R21, R13, R2, RZ ;  /* 0x000000020d157210 */ /* 0x000fe20007ffe0ff */
[----:B------:R-:W-:Y:S01]  /*5000*/  STS [R191+0x4400], R38 ;  /* 0x00440026bf007388 */ /* 0x000fe20000000800 */
[----:B------:R-:W-:Y:S01]  /*5010*/  MOV R20, R12 ;  /* 0x0000000c00147202 */ /* 0x000fe20000000f00 */
[C---:B------:R-:W-:Y:S01]  /*5020*/  IMAD R8, R16.reuse, c[0x0][0x3a0], RZ ;  /* 0x0000e80010087a24 */ /* 0x040fe200078e02ff */
[----:B------:R-:W-:Y:S01]  /*5030*/  USHF.L.U64.HI UR32, UR4, UR6, UR5 ;  /* 0x0000000604207299 */ /* 0x000fe20008010205 */
[----:B------:R-:W-:Y:S01]  /*5040*/  STS [R195+0x4000], R48 ;  /* 0x00400030c3007388 */ /* 0x000fe20000000800 */
[----:B------:R-:W-:Y:S01]  /*5050*/  IMAD R16, R16, c[0x0][0x3a8], RZ ;  /* 0x0000ea0010107a24 */ /* 0x000fe200078e02ff */
[----:B------:R-:W-:Y:S01]  /*5060*/  ULDC.64 UR4, c[0x0][0x3a8] ;  /* 0x0000ea0000047ab9 */ /* 0x000fe20000000a00 */
[C---:B------:R-:W-:Y:S01]  /*5070*/  IMAD R8, R183.reuse, c[0x0][0x3a4], R8 ;  /* 0x0000e900b7087a24 */ /* 0x040fe200078e0208 */
[----:B------:R-:W3:Y:S01]  /*5080*/  S2R R0, SR_CTAID.Z ;  /* 0x0000000000007919 */ /* 0x000ee20000002700 */
[----:B------:R-:W-:Y:S01]  /*5090*/  IMAD R16, R183, c[0x0][0x3ac], R16 ;  /* 0x0000eb00b7107a24 */ /* 0x000fe200078e0210 */
[----:B------:R-:W-:-:S02]  /*50a0*/  USHF.L.U32 UR33, UR4, 0x6, URZ ;  /* 0x0000000604217899 */ /* 0x000fc4000800063f */
[----:B------:R-:W-:Y:S01]  /*50b0*/  STS [R194+0x4000], R51 ;  /* 0x00400033c2007388 */ /* 0x000fe20000000800 */
[----:B------:R-:W-:Y:S01]  /*50c0*/  IADD3 R9, R19, R8, RZ ;  /* 0x0000000813097210 */ /* 0x000fe20007ffe0ff */
[----:B------:R-:W-:Y:S01]  /*50d0*/  IMAD.IADD R17, R15, 0x1, R16 ;  /* 0x000000010f117824 */ /* 0x000fe200078e0210 */
[----:B------:R-:W-:Y:S01]  /*50e0*/  MOV R8, R18 ;  /* 0x0000001200087202 */ /* 0x000fe20000000f00 */
[----:B------:R2:W-:Y:S01]  /*50f0*/  STS [R191+0x6000], R40 ;  /* 0x00600028bf007388 */ /* 0x0005e20000000800 */
[C---:B------:R-:W-:Y:S01]  /*5100*/  IMAD R15, R199.reuse, c[0x0][0x3a0], RZ ;  /* 0x0000e800c70f7a24 */ /* 0x040fe200078e02ff */
[----:B------:R-:W-:Y:S01]  /*5110*/  USHF.L.U64.HI UR5, UR4, UR6, UR5 ;  /* 0x0000000604057299 */ /* 0x000fe20008010205 */
[----:B------:R-:W-:Y:S01]  /*5120*/  IMAD R199, R199, c[0x0][0x3a8], RZ ;  /* 0x0000ea00c7c77a24 */ /* 0x000fe200078e02ff */
[----:B------:R1:W-:Y:S01]  /*5130*/  STS [R191+0x6400], R42 ;  /* 0x0064002abf007388 */ /* 0x0003e20000000800 */
[----:B------:R-:W-:Y:S02]  /*5140*/  IMAD.MOV.U32 R16, RZ, RZ, R14 ;  /* 0x000000ffff107224 */ /* 0x000fe400078e000e */
[----:B------:R-:W-:Y:S01]  /*5150*/  IMAD.IADD R19, R11, 0x1, R4 ;  /* 0x000000010b137824 */ /* 0x000fe200078e0204 */
[----:B------:R-:W-:Y:S01]  /*5160*/  STS [R195+0x6000], R44 ;  /* 0x0060002cc3007388 */ /* 0x000fe20000000800 */
[----:B------:R-:W-:-:S02]  /*5170*/  IMAD.MOV.U32 R18, RZ, RZ, R10 ;  /* 0x000000ffff127224 */ /* 0x000fc400078e000a */
[C---:B----4-:R-:W-:Y:S01]  /*5180*/  IMAD R36, R200.reuse, c[0x0][0x3a4], R15 ;  /* 0x0000e900c8247a24 */ /* 0x050fe200078e020f */
[----:B------:R4:W-:Y:S01]  /*5190*/  STS [R195+0x6400], R46 ;  /* 0x0064002ec3007388 */ /* 0x0009e20000000800 */
[----:B------:R-:W-:-:S03]  /*51a0*/  IMAD R2, R200, c[0x0][0x3ac], R199 ;  /* 0x0000eb00c8027a24 */ /* 0x000fc600078e02c7 */
[----:B------:R-:W-:Y:S01]  /*51b0*/  STS [R193+0x4000], R52 ;  /* 0x00400034c1007388 */ /* 0x000fe20000000800 */
[----:B---3--:R-:W-:Y:S01]  /*51c0*/  SHF.R.S32.HI R39, RZ, 0x1f, R0 ;  /* 0x0000001fff277819 */ /* 0x008fe20000011400 */
[C---:B------:R-:W-:Y:S02]  /*51d0*/  IMAD.WIDE.U32 R20, R0.reuse, c[0x0][0x3b8], R20 ;  /* 0x0000ee0000147a25 */ /* 0x040fe400078e0014 */
[----:B------:R-:W-:Y:S02]  /*51e0*/  STS [R193+0x4400], R54 ;  /* 0x00440036c1007388 */ /* 0x000fe40000000800 */
[C---:B------:R-:W-:Y:S02]  /*51f0*/  IMAD R37, R39.reuse, c[0x0][0x3b8], RZ ;  /* 0x0000ee0027257a24 */ /* 0x040fe400078e02ff */
[----:B------:R-:W-:Y:S01]  /*5200*/  STS [R202+0x4000], R65 ;  /* 0x00400041ca007388 */ /* 0x000fe20000000800 */
[----:B------:R-:W-:Y:S02]  /*5210*/  IMAD R39, R39, c[0x0][0x3c0], RZ ;  /* 0x0000f00027277a24 */ /* 0x000fe400078e02ff */
[----:B------:R-:W-:Y:S01]  /*5220*/  IMAD R37, R0, c[0x0][0x3bc], R37 ;  /* 0x0000ef0000257a24 */ /* 0x000fe200078e0225 */
[----:B------:R-:W-:Y:S01]  /*5230*/  STS [R202+0x4400], R67 ;  /* 0x00440043ca007388 */ /* 0x000fe20000000800 */
[----:B--2---:R-:W-:-:S03]  /*5240*/  IMAD.WIDE.U32 R40, R200, c[0x0][0x3a0], R8 ;  /* 0x0000e800c8287a25 */ /* 0x004fc600078e0008 */
[----:B------:R-:W-:Y:S01]  /*5250*/  STS [R193+0x6000], R56 ;  /* 0x00600038c1007388 */ /* 0x000fe20000000800 */
[----:B------:R-:W-:Y:S01]  /*5260*/  IMAD.WIDE.U32 R200, R200, c[0x0][0x3a8], R16 ;  /* 0x0000ea00c8c87a25 */ /* 0x000fe200078e0010 */
[----:B------:R-:W-:Y:S02]  /*5270*/  IADD3 R37, R21, R37, RZ ;  /* 0x0000002515257210 */ /* 0x000fe40007ffe0ff */
[----:B------:R-:W-:Y:S01]  /*5280*/  STS [R193+0x6400], R58 ;  /* 0x0064003ac1007388 */ /* 0x000fe20000000800 */
[----:B------:R-:W-:-:S03]  /*5290*/  IMAD.WIDE.U32 R18, R0, c[0x0][0x3c0], R18 ;  /* 0x0000f00000127a25 */ /* 0x000fc600078e0012 */
[----:B------:R-:W-:Y:S01]  /*52a0*/  STS [R202+0x6000], R61 ;  /* 0x0060003dca007388 */ /* 0x000fe20000000800 */
[----:B------:R-:W-:Y:S01]  /*52b0*/  IMAD R39, R0, c[0x0][0x3c4], R39 ;  /* 0x0000f10000277a24 */ /* 0x000fe200078e0227 */
[----:B------:R-:W-:Y:S02]  /*52c0*/  IADD3 R0, P1, R20, R40, RZ ;  /* 0x0000002814007210 */ /* 0x000fe40007f3e0ff */
[----:B------:R-:W-:Y:S01]  /*52d0*/  STS [R202+0x6400], R63 ;  /* 0x0064003fca007388 */ /* 0x000fe20000000800 */
[----:B------:R-:W-:-:S03]  /*52e0*/  IMAD.IADD R39, R19, 0x1, R39 ;  /* 0x0000000113277824 */ /* 0x000fc600078e0227 */
[----:B------:R-:W-:Y:S01]  /*52f0*/  BAR.SYNC.DEFER_BLOCKING 0x0 ;  /* 0x0000000000007b1d */ /* 0x000fe20000010000 */
[----:B------:R-:W-:Y:S02]  /*5300*/  IADD3 R38, P0, R18, R200, RZ ;  /* 0x000000c812267210 */ /* 0x000fe40007f1e0ff */
[----:B------:R-:W-:Y:S02]  /*5310*/  IADD3.X R37, R37, R41, R36, P1, !PT ;  /* 0x0000002925257210 */ /* 0x000fe40000ffe424 */
[----:B------:R-:W-:Y:S02]  /*5320*/  LEA R36, P1, R0, c[0x0][0x340], 0x1 ;  /* 0x0000d00000247a11 */ /* 0x000fe400078208ff */
[----:B------:R-:W-:Y:S02]  /*5330*/  IADD3.X R39, R39, R201, R2, P0, !PT ;  /* 0x000000c927277210 */ /* 0x000fe400007fe402 */
[----:B------:R-:W-:Y:S02]  /*5340*/  LEA R40, P0, R38, c[0x0][0x348], 0x1 ;  /* 0x0000d20026287a11 */ /* 0x000fe400078008ff */
[----:B------:R-:W-:-:S02]  /*5350*/  LEA.HI.X R37, R0, c[0x0][0x344], R37, 0x1, P1 ;  /* 0x0000d10000257a11 */ /* 0x000fc400008f0c25 */
[----:B-1----:R-:W-:Y:S02]  /*5360*/  IADD3 R42, P1, R36, UR27, RZ ;  /* 0x0000001b242a7c10 */ /* 0x002fe4000ff3e0ff */
[----:B------:R-:W-:Y:S02]  /*5370*/  LEA.HI.X R41, R38, c[0x0][0x34c], R39, 0x1, P0 ;  /* 0x0000d30026297a11 */ /* 0x000fe400000f0c27 */
[----:B------:R-:W-:Y:S02]  /*5380*/  IADD3.X R43, R37, UR32, RZ, P1, !PT ;  /* 0x00000020252b7c10 */ /* 0x000fe40008ffe4ff */
[----:B------:R-:W-:Y:S02]  /*5390*/  IADD3 R38, P0, R40, UR33, RZ ;  /* 0x0000002128267c10 */ /* 0x000fe4000ff1e0ff */
[----:B----4-:R-:W-:Y:S02]  /*53a0*/  IADD3 R46, P1, R42, UR27, RZ ;  /* 0x0000001b2a2e7c10 */ /* 0x010fe4000ff3e0ff */
[----:B------:R-:W-:Y:S01]  /*53b0*/  IADD3.X R39, R41, UR5, RZ, P0, !PT ;  /* 0x0000000529277c10 */ /* 0x000fe200087fe4ff */
[----:B------:R-:W1:Y:S01]  /*53c0*/  LDS.128 R4, [R213+0x6000] ;  /* 0x00600000d5047984 */ /* 0x000e620000000c00 */
[----:B------:R-:W-:-:S02]  /*53d0*/  IADD3.X R47, R43, UR32, RZ, P1, !PT ;  /* 0x000000202b2f7c10 */ /* 0x000fc40008ffe4ff */
[----:B------:R-:W-:Y:S01]  /*53e0*/  IADD3 R48, P0, R38, UR33, RZ ;  /* 0x0000002126307c10 */ /* 0x000fe2000ff1e0ff */
[----:B------:R-:W2:Y:S01]  /*53f0*/  LDS.128 R12, [R213+0x7000] ;  /* 0x00700000d50c7984 */ /* 0x000ea20000000c00 */
[----:B------:R-:W-:Y:S02]  /*5400*/  IADD3 R44, P1, R46, UR27, RZ ;  /* 0x0000001b2e2c7c10 */ /* 0x000fe4000ff3e0ff */
[----:B------:R-:W-:Y:S01]  /*5410*/  IADD3.X R49, R39, UR5, RZ, P0, !PT ;  /* 0x0000000527317c10 */ /* 0x000fe200087fe4ff */
[----:B------:R-:W3:Y:S01]  /*5420*/  LDS.128 R8, [R213+0x8000] ;  /* 0x00800000d5087984 */ /* 0x000ee20000000c00 */
[----:B------:R-:W-:-:S03]  /*5430*/  IADD3.X R45, R47, UR32, RZ, P1, !PT ;  /* 0x000000202f2d7c10 */ /* 0x000fc60008ffe4ff */
[----:B------:R-:W4:Y:S04]  /*5440*/  LDS.128 R28, [R213+0x9000] ;  /* 0x00900000d51c7984 */ /* 0x000f280000000c00 */
[----:B------:R-:W4:Y:S04]  /*5450*/  LDS.128 R24, [R213+0xa000] ;  /* 0x00a00000d5187984 */ /* 0x000f280000000c00 */
[----:B------:R-:W4:Y:S04]  /*5460*/  LDS.128 R20, [R213+0xb000] ;  /* 0x00b00000d5147984 */ /* 0x000f280000000c00 */
[----:B------:R-:W4:Y:S04]  /*5470*/  LDS.128 R16, [R213+0xc000] ;  /* 0x00c00000d5107984 */ /* 0x000f280000000c00 */
[----:B------:R-:W4:Y:S04]  /*5480*/  LDS.128 R32, [R213+0xd000] ;  /* 0x00d00000d5207984 */ /* 0x000f280000000c00 */
[----:B-1----:R1:W-:Y:S04]  /*5490*/  STG.E.128 [R36.64], R4 ;  /* 0x0000000424007986 */ /* 0x0023e8000c101d1e */
[----:B--2---:R2:W-:Y:S04]  /*54a0*/  STG.E.128 [R42.64], R12 ;  /* 0x0000000c2a007986 */ /* 0x0045e8000c101d1e */
[----:B---3--:R2:W-:Y:S04]  /*54b0*/  STG.E.128 [R46.64], R8 ;  /* 0x000000082e007986 */ /* 0x0085e8000c101d1e */
[----:B----4-:R2:W-:Y:S04]  /*54c0*/  STG.E.128 [R44.64], R28 ;  /* 0x0000001c2c007986 */ /* 0x0105e8000c101d1e */
[----:B------:R2:W-:Y:S04]  /*54d0*/  STG.E.128 [R40.64], R24 ;  /* 0x0000001828007986 */ /* 0x0005e8000c101d1e */
[----:B------:R2:W-:Y:S04]  /*54e0*/  STG.E.128 [R38.64], R20 ;  /* 0x0000001426007986 */ /* 0x0005e8000c101d1e */
[----:B------:R2:W-:Y:S01]  /*54f0*/  STG.E.128 [R48.64], R16 ;  /* 0x0000001030007986 */ /* 0x0005e2000c101d1e */
[----:B-1----:R-:W-:-:S04]  /*5500*/  IADD3 R4, P0, R48, UR33, RZ ;  /* 0x0000002130047c10 */ /* 0x002fc8000ff1e0ff */
[----:B------:R-:W-:-:S05]  /*5510*/  IADD3.X R5, R49, UR5, RZ, P0, !PT ;  /* 0x0000000531057c10 */ /* 0x000fca00087fe4ff */
[----:B------:R2:W-:Y:S04]  /*5520*/  STG.E.128 [R4.64], R32 ;  /* 0x0000002004007986 */ /* 0x0005e8000c101d1e */
.L_x_70:
        /* <DEDUP_REMOVED lines=9> */
.L_x_77:
[----:B------:R-:W-:Y:S05]  /*55c0*/  EXIT ;  /* 0x000000000000794d */ /* 0x000fea0003800000 */
.L_x_79:
        /* <DEDUP_REMOVED lines=11> */
.L_x_1252:


//--------------------- .text._ZN5flash44flash_bwd_dq_dk_dv_loop_seqk_parallel_kernelI23Flash_bwd_kernel_traitsILi64ELi64ELi128ELi8ELi2ELi4ELi4ELb1ELb0EN7cutlass10bfloat16_tE19Flash_kernel_traitsILi64ELi64ELi128ELi8ES3_EELb0ELb1ELb0ELb0ELb0ELb1ELb0EEEvNS_16Flash_bwd_paramsE --------------------------
	.section	.text._ZN5flash44flash_bwd_dq_dk_dv_loop_seqk_parallel_kernelI23Flash_bwd_kernel_traitsILi64ELi64ELi128ELi8ELi2ELi4ELi4ELb1ELb0EN7cutlass10bfloat16_tE19Flash_kernel_traitsILi64ELi64ELi128ELi8ES3_EELb0ELb1ELb0ELb0ELb0ELb1ELb0EEEvNS_16Flash_bwd_paramsE,"ax",@progbits
	.sectioninfo	@"SHI_REGISTERS=255"
	.align	128
        .global         _ZN5flash44flash_bwd_dq_dk_dv_loop_seqk_parallel_kernelI23Flash_bwd_kernel_traitsILi64ELi64ELi128ELi8ELi2ELi4ELi4ELb1ELb0EN7cutlass10bfloat16_tE19Flash_kernel_traitsILi64ELi64ELi128ELi8ES3_EELb0ELb1ELb0ELb0ELb0ELb1ELb0EEEvNS_16Flash_bwd_paramsE
        .type           _ZN5flash44flash_bwd_dq_dk_dv_loop_seqk_parallel_kernelI23Flash_bwd_kernel_traitsILi64ELi64ELi128ELi8ELi2ELi4ELi4ELb1ELb0EN7cutlass10bfloat16_tE19Flash_kernel_traitsILi64ELi64ELi128ELi8ES3_EELb0ELb1ELb0ELb0ELb0ELb1ELb0EEEvNS_16Flash_bwd_paramsE,@function
        .size           _ZN5flash44flash_bwd_dq_dk_dv_loop_seqk_parallel_kernelI23Flash_bwd_kernel_traitsILi64ELi64ELi128ELi8ELi2ELi4ELi4ELb1ELb0EN7cutlass10bfloat16_tE19Flash_kernel_traitsILi64ELi64ELi128ELi8ES3_EELb0ELb1ELb0ELb0ELb0ELb1ELb0EEEvNS_16Flash_bwd_paramsE,(.L_x_1253 - _ZN5flash44flash_bwd_dq_dk_dv_loop_seqk_parallel_kernelI23Flash_bwd_kernel_traitsILi64ELi64ELi128ELi8ELi2ELi4ELi4ELb1ELb0EN7cutlass10bfloat16_tE19Flash_kernel_traitsILi64ELi64ELi128ELi8ES3_EELb0ELb1ELb0ELb0ELb0ELb1ELb0EEEvNS_16Flash_bwd_paramsE)
        .other          _ZN5flash44flash_bwd_dq_dk_dv_loop_seqk_parallel_kernelI23Flash_bwd_kernel_traitsILi64ELi64ELi128ELi8ELi2ELi4ELi4ELb1ELb0EN7cutlass10bfloat16_tE19Flash_kernel_traitsILi64ELi64ELi128ELi8ES3_EELb0ELb1ELb0ELb0ELb0ELb1ELb0EEEvNS_16Flash_bwd_paramsE,@"STO_CUDA_ENTRY STV_DEFAULT"
_ZN5flash44flash_bwd_dq_dk_dv_loop_seqk_parallel_kernelI23Flash_bwd_kernel_traitsILi64ELi64ELi128ELi8ELi2ELi4ELi4ELb1ELb0EN7cutlass10bfloat16_tE19Flash_kernel_traitsILi64ELi64ELi128ELi8ES3_EELb0ELb1ELb0ELb0ELb0ELb1ELb0EEEvNS_16Flash_bwd_paramsE:
.text._ZN5flash44flash_bwd_dq_dk_dv_loop_seqk_parallel_kernelI23Flash_bwd_kernel_traitsILi64ELi64ELi128ELi8ELi2ELi4ELi4ELb1ELb0EN7cutlass10bfloat16_tE19Flash_kernel_traitsILi64ELi64ELi128ELi8ES3_EELb0ELb1ELb0ELb0ELb0ELb1ELb0EEEvNS_16Flash_bwd_paramsE:
        /* <DEDUP_REMOVED lines=17> */
[----:B------:R-:W-:Y:S02]  /*0110*/  LEA.HI R18, R15, R16, RZ, 0x3 ;  /* 0x000000100f127211 */ /* 0x000fe400078f18ff */
        /* <DEDUP_REMOVED lines=23> */
[----:B------:R-:W-:Y:S01]  /*0290*/  LOP3.LUT P4, RZ, R0, 0x2, RZ, 0xc0, !PT ;  /* 0x0000000200ff7812 */ /* 0x000fe2000788c0ff */
[----:B------:R-:W-:Y:S01]  /*02a0*/  IMAD.IADD R4, R16, 0x1, -R2 ;  /* 0x0000000110047824 */ /* 0x000fe200078e0a02 */
[----:B------:R-:W-:Y:S02]  /*02b0*/  LOP3.LUT R2, R5, 0xfffffffc, RZ, 0xc0, !PT ;  /* 0xfffffffc05027812 */ /* 0x000fe400078ec0ff */
[C---:B------:R-:W-:Y:S01]  /*02c0*/  LOP3.LUT P3, RZ, R0.reuse, 0x4, RZ, 0xc0, !PT ;  /* 0x0000000400ff7812 */ /* 0x040fe2000786c0ff */
[----:B------:R-:W-:Y:S01]  /*02d0*/  IMAD.SHL.U32 R0, R0, 0x40, RZ ;  /* 0x0000004000007824 */ /* 0x000fe200078e00ff */
[----:B------:R-:W-:Y:S01]  /*02e0*/  LOP3.LUT R11, R3, R6, RZ, 0x3c, !PT ;  /* 0x00000006030b7212 */ /* 0x000fe200078e3cff */
[----:B------:R-:W-:Y:S01]  /*02f0*/  IMAD.IADD R171, R21, 0x1, -R2 ;  /* 0x0000000115ab7824 */ /* 0x000fe200078e0a02 */
[----:B------:R-:W-:-:S02]  /*0300*/  SHF.R.S32.HI R3, RZ, 0x1f, R4 ;  /* 0x0000001fff037819 */ /* 0x000fc40000011404 */
[----:B------:R-:W-:Y:S01]  /*0310*/  LOP3.LUT R0, R0, 0x1c0, RZ, 0xc0, !PT ;  /* 0x000001c000007812 */ /* 0x000fe200078ec0ff */
[----:B------:R-:W-:Y:S01]  /*0320*/  IMAD.SHL.U32 R2, R171, 0x10, RZ ;  /* 0x00000010ab027824 */ /* 0x000fe200078e00ff */
[----:B------:R-:W-:Y:S02]  /*0330*/  LEA.HI R6, R15, R16, RZ, 0x6 ;  /* 0x000000100f067211 */ /* 0x000fe400078f30ff */
[----:B------:R-:W-:Y:S01]  /*0340*/  LEA.HI R13, R3, R4, RZ, 0x3 ;  /* 0x00000004030d7211 */ /* 0x000fe200078f18ff */
[----:B------:R-:W-:Y:S01]  /*0350*/  IMAD.SHL.U32 R3, R12, 0x200, RZ ;  /* 0x000002000c037824 */ /* 0x000fe200078e00ff */
[C---:B------:R-:W-:Y:S02]  /*0360*/  LOP3.LUT R174, R0.reuse, 0x8, R18, 0xf8, !PT ;  /* 0x0000000800ae7812 */ /* 0x040fe400078ef812 */
[----:B------:R-:W-:Y:S02]  /*0370*/  LOP3.LUT R8, R0, 0x30, R2, 0xf8, !PT ;  /* 0x0000003000087812 */ /* 0x000fe400078ef802 */
[----:B------:R-:W-:-:S02]  /*0380*/  SHF.R.S32.HI R6, RZ, 0x6, R6 ;  /* 0x00000006ff067819 */ /* 0x000fc40000011406 */
[----:B------:R-:W-:Y:S02]  /*0390*/  SHF.R.U32.HI R0, RZ, 0x3, R0 ;  /* 0x00000003ff007819 */ /* 0x000fe40000011600 */
[----:B------:R-:W-:Y:S01]  /*03a0*/  LOP3.LUT R2, R9, 0x1, RZ, 0xc0, !PT ;  /* 0x0000000109027812 */ /* 0x000fe200078ec0ff */
[C---:B------:R-:W-:Y:S01]  /*03b0*/  IMAD R5, R6.reuse, 0x800, R3 ;  /* 0x0000080006057824 */ /* 0x040fe200078e0203 */
[----:B------:R-:W-:Y:S01]  /*03c0*/  LOP3.LUT R7, R13, 0xfffffff8, RZ, 0xc0, !PT ;  /* 0xfffffff80d077812 */ /* 0x000fe200078ec0ff */
[----:B------:R-:W-:Y:S01]  /*03d0*/  IMAD R19, R6, 0x200, R11 ;  /* 0x0000020006137824 */ /* 0x000fe200078e020b */
[----:B------:R-:W-:Y:S02]  /*03e0*/  LOP3.LUT R174, R174, R0, RZ, 0x3c, !PT ;  /* 0x00000000aeae7212 */ /* 0x000fe400078e3cff */
[----:B------:R-:W-:Y:S01]  /*03f0*/  ISETP.NE.U32.AND P0, PT, R2, 0x1, PT ;  /* 0x000000010200780c */ /* 0x000fe20003f05070 */
[----:B------:R-:W-:Y:S01]  /*0400*/  IMAD.IADD R14, R4, 0x1, -R7 ;  /* 0x00000001040e7824 */ /* 0x000fe200078e0a07 */
[----:B------:R-:W-:Y:S01]  /*0410*/  LOP3.LUT R2, R8, 0x8, R18, 0xf8, !PT ;  /* 0x0000000808027812 */ /* 0x000fe200078ef812 */
[----:B------:R-:W-:Y:S01]  /*0420*/  IMAD.IADD R174, R5, 0x1, R174 ;  /* 0x0000000105ae7824 */ /* 0x000fe200078e02ae */
[----:B------:R-:W-:Y:S01]  /*0430*/  LOP3.LUT R4, R17, 0x7ffffffc, RZ, 0xc0, !PT ;  /* 0x7ffffffc11047812 */ /* 0x000fe200078ec0ff */
[----:B------:R-:W-:Y:S01]  /*0440*/  IMAD.SHL.U32 R216, R19, 0x2, RZ ;  /* 0x0000000213d87824 */ /* 0x000fe200078e00ff */
[----:B------:R-:W-:Y:S01]  /*0450*/  LOP3.LUT R5, R10, 0xffffffe0, RZ, 0xc0, !PT ;  /* 0xffffffe00a057812 */ /* 0x000fe200078ec0ff */
[----:B------:R-:W-:Y:S01]  /*0460*/  IMAD.SHL.U32 R174, R174, 0x2, RZ ;  /* 0x00000002aeae7824 */ /* 0x000fe200078e00ff */
[----:B------:R-:W-:Y:S01]  /*0470*/  LOP3.LUT R3, R3, R2, R0, 0xf6, !PT ;  /* 0x0000000203037212 */ /* 0x000fe200078ef600 */
[----:B------:R-:W-:Y:S01]  /*0480*/  IMAD.IADD R7, R16, 0x1, -R4 ;  /* 0x0000000110077824 */ /* 0x000fe200078e0a04 */
[----:B------:R-:W-:Y:S01]  /*0490*/  LEA.HI R0, R10, R21, RZ, 0x1 ;  /* 0x000000150a007211 */ /* 0x000fe200078f08ff */
[----:B------:R-:W-:Y:S01]  /*04a0*/  IMAD.IADD R20, R16, 0x1, -R5 ;  /* 0x0000000110147824 */ /* 0x000fe200078e0a05 */
[----:B------:R-:W-:Y:S01]  /*04b0*/  LEA.HI R2, R15, R16, RZ, 0x7 ;  /* 0x000000100f027211 */ /* 0x000fe200078f38ff */
[----:B------:R-:W-:Y:S01]  /*04c0*/  IMAD.SHL.U32 R4, R6, 0x20, RZ ;  /* 0x0000002006047824 */ /* 0x000fe200078e00ff */
[----:B------:R-:W-:Y:S01]  /*04d0*/  LOP3.LUT R5, R0, 0xfffffffe, RZ, 0xc0, !PT ;  /* 0xfffffffe00057812 */ /* 0x000fe200078ec0ff */
[C---:B------:R-:W-:Y:S01]  /*04e0*/  IMAD.SHL.U32 R0, R9.reuse, 0x40, RZ ;  /* 0x0000004009007824 */ /* 0x040fe200078e00ff */
[----:B------:R-:W-:Y:S01]  /*04f0*/  SHF.R.S32.HI R2, RZ, 0x7, R2 ;  /* 0x00000007ff027819 */ /* 0x000fe20000011402 */
[----:B------:R1:W-:Y:S01]  /*0500*/  STL [R1+0x8], R20 ;  /* 0x0000081401007387 */ /* 0x0003e20000100800 */
[----:B------:R-:W-:Y:S01]  /*0510*/  R2P PR, R9, 0x6 ;  /* 0x0000000609007804 */ /* 0x000fe20000000000 */
[----:B------:R-:W-:Y:S01]  /*0520*/  IMAD.SHL.U32 R9, R7, 0x2, RZ ;  /* 0x0000000207097824 */ /* 0x000fe200078e00ff */
[----:B------:R-:W-:Y:S01]  /*0530*/  LOP3.LUT R0, R0, 0x1c0, RZ, 0xc0, !PT ;  /* 0x000001c000007812 */ /* 0x000fe200078ec0ff */
[----:B------:R-:W-:Y:S01]  /*0540*/  IMAD.IADD R180, R21, 0x1, -R5 ;  /* 0x0000000115b47824 */ /* 0x000fe200078e0a05 */
[----:B------:R-:W-:Y:S01]  /*0550*/  LOP3.LUT R236, R4, 0x6, R236, 0xf8, !PT ;  /* 0x0000000604ec7812 */ /* 0x000fe200078ef8ec */
[----:B------:R-:W-:Y:S01]  /*0560*/  IMAD.SHL.U32 R6, R2, 0x8, RZ ;  /* 0x0000000802067824 */ /* 0x000fe200078e00ff */
[----:B------:R-:W-:Y:S01]  /*0570*/  LOP3.LUT R4, R0, 0x20, R4, 0xf8, !PT ;  /* 0x0000002000047812 */ /* 0x000fe200078ef804 */
[----:B------:R-:W-:Y:S01]  /*0580*/  IMAD R5, R2, 0x1000, R9 ;  /* 0x0000100002057824 */ /* 0x000fe200078e0209 */
[----:B------:R-:W-:Y:S01]  /*0590*/  SHF.R.U32.HI R2, RZ, 0x3, R0 ;  /* 0x00000003ff027819 */ /* 0x000fe20000011600 */
[----:B------:R-:W-:Y:S01]  /*05a0*/  IMAD.SHL.U32 R7, R12, 0x10, RZ ;  /* 0x000000100c077824 */ /* 0x000fe200078e00ff */
[----:B------:R-:W-:Y:S01]  /*05b0*/  LOP3.LUT R6, R6, 0x8, RZ, 0xc0, !PT ;  /* 0x0000000806067812 */ /* 0x000fe200078ec0ff */
[----:B------:R-:W-:Y:S01]  /*05c0*/  IMAD R8, R180, 0x400, R5 ;  /* 0x00000400b4087824 */ /* 0x000fe200078e0205 */
[----:B------:R-:W-:Y:S01]  /*05d0*/  LOP3.LUT R4, R4, R2, RZ, 0x3c, !PT ;  /* 0x0000000204047212 */ /* 0x000fe200078e3cff */
[----:B------:R-:W-:Y:S01]  /*05e0*/  IMAD.SHL.U32 R5, R14, 0x40, RZ ;  /* 0x000000400e057824 */ /* 0x000fe200078e00ff */
[----:B------:R-:W-:Y:S01]  /*05f0*/  LOP3.LUT R11, R2, R0, R6, 0x1e, !PT ;  /* 0x00000000020b7212 */ /* 0x000fe200078e1e06 */
[----:B------:R-:W-:Y:S01]  /*0600*/  IMAD.SHL.U32 R0, R12, 0x8, RZ ;  /* 0x000000080c007824 */ /* 0x000fe200078e00ff */
[----:B------:R-:W-:Y:S01]  /*0610*/  LOP3.LUT R10, R6, 0x10, R7, 0xf8, !PT ;  /* 0x00000010060a7812 */ /* 0x000fe200078ef807 */
[----:B------:R-:W-:Y:S01]  /*0620*/  IMAD.SHL.U32 R7, R13, 0x40, RZ ;  /* 0x000000400d077824 */ /* 0x000fe200078e00ff */
[----:B------:R-:W-:Y:S01]  /*0630*/  LOP3.LUT R2, R5, 0x1c0, RZ, 0xc0, !PT ;  /* 0x000001c005027812 */ /* 0x000fe200078ec0ff */
[----:B------:R-:W-:Y:S01]  /*0640*/  IMAD.IADD R188, R4, 0x1, R8 ;  /* 0x0000000104bc7824 */ /* 0x000fe200078e0208 */
[----:B------:R-:W-:Y:S01]  /*0650*/  SHF.R.S32.HI R5, RZ, 0x1f, R20 ;  /* 0x0000001fff057819 */ /* 0x000fe20000011414 */
[----:B------:R1:W-:Y:S01]  /*0660*/  STL [R1], R19 ;  /* 0x0000001301007387 */ /* 0x0003e20000100800 */
[----:B------:R-:W-:Y:S01]  /*0670*/  LOP3.LUT R8, R2, 0x8, R0, 0xf8, !PT ;  /* 0x0000000802087812 */ /* 0x000fe200078ef800 */
[----:B------:R-:W-:Y:S01]  /*0680*/  IMAD.SHL.U32 R188, R188, 0x2, RZ ;  /* 0x00000002bcbc7824 */ /* 0x000fe200078e00ff */
[----:B------:R-:W-:Y:S01]  /*0690*/  LEA.HI R5, R5, R20, RZ, 0x2 ;  /* 0x0000001405057211 */ /* 0x000fe200078f10ff */
[----:B------:R-:W-:Y:S01]  /*06a0*/  IMAD.SHL.U32 R3, R3, 0x2, RZ ;  /* 0x0000000203037824 */ /* 0x000fe200078e00ff */
[----:B------:R-:W-:-:S02]  /*06b0*/  LOP3.LUT R0, R7, 0xfffffe00, RZ, 0xc0, !PT ;  /* 0xfffffe0007007812 */ /* 0x000fc400078ec0ff */
[----:B------:R-:W-:Y:S01]  /*06c0*/  SHF.R.S32.HI R6, RZ, 0x2, R5 ;  /* 0x00000002ff067819 */ /* 0x000fe20000011405 */
[C---:B------:R-:W-:Y:S01]  /*06d0*/  IMAD R5, R171.reuse, 0x400, R9 ;  /* 0x00000400ab057824 */ /* 0x040fe200078e0209 */
[----:B------:R-:W-:Y:S01]  /*06e0*/  SHF.R.U32.HI R4, RZ, 0x3, R2 ;  /* 0x00000003ff047819 */ /* 0x000fe20000011602 */
[----:B------:R-:W-:Y:S01]  /*06f0*/  IMAD R171, R171, 0x400, R0 ;  /* 0x00000400abab7824 */ /* 0x000fe200078e0200 */
[----:B------:R-:W-:Y:S01]  /*0700*/  SEL R186, R186, 0x10, !P0 ;  /* 0x00000010baba7807 */ /* 0x000fe20004000000 */
[----:B------:R-:W-:Y:S01]  /*0710*/  IMAD.IADD R5, R5, 0x1, R11 ;  /* 0x0000000105057824 */ /* 0x000fe200078e020b */
[----:B------:R-:W-:Y:S01]  /*0720*/  LOP3.LUT R2, R4, R10, R2, 0x1e, !PT ;  /* 0x0000000a04027212 */ /* 0x000fe200078e1e02 */
[----:B------:R-:W-:Y:S01]  /*0730*/  IMAD R241, R180, 0x10, R6 ;  /* 0x00000010b4f17824 */ /* 0x000fe200078e0206 */
[----:B------:R-:W-:Y:S01]  /*0740*/  LOP3.LUT R4, R8, R4, RZ, 0x3c, !PT ;  /* 0x0000000408047212 */ /* 0x000fe200078e3cff */
[----:B------:R-:W-:Y:S01]  /*0750*/  IMAD R180, R180, 0x400, R0 ;  /* 0x00000400b4b47824 */ /* 0x000fe200078e0200 */
[----:B------:R-:W-:Y:S01]  /*0760*/  LEA R242, R5, 0x6000, 0x1 ;  /* 0x0000600005f27811 */ /* 0x000fe200078e08ff */
[----:B------:R-:W-:Y:S01]  /*0770*/  IMAD.MOV.U32 R6, RZ, RZ, 0x20 ;  /* 0x00000020ff067424 */ /* 0x000fe200078e00ff */
[----:B------:R-:W-:Y:S01]  /*0780*/  SHF.R.S32.HI R7, RZ, 0x1f, R241 ;  /* 0x0000001fff077819 */ /* 0x000fe200000114f1 */
[----:B------:R-:W-:Y:S01]  /*0790*/  IMAD.IADD R180, R180, 0x1, R4 ;  /* 0x00000001b4b47824 */ /* 0x000fe200078e0204 */
[----:B------:R-:W-:Y:S01]  /*07a0*/  IADD3 R7, R242, 0x420, RZ ;  /* 0x00000420f2077810 */ /* 0x000fe20007ffe0ff */
[----:B------:R-:W-:Y:S01]  /*07b0*/  IMAD.IADD R171, R4, 0x1, R171 ;  /* 0x0000000104ab7824 */ /* 0x000fe200078e02ab */
[----:B------:R-:W-:Y:S01]  /*07c0*/  @P1 IADD3 R7, R242, 0x3e0, RZ ;  /* 0x000003e0f2071810 */ /* 0x000fe20007ffe0ff */
[----:B------:R-:W-:Y:S01]  /*07d0*/  IMAD.IADD R189, R188, 0x1, R186 ;  /* 0x00000001bcbd7824 */ /* 0x000fe200078e02ba */
[----:B------:R-:W-:Y:S01]  /*07e0*/  LOP3.LUT R179, R2, R0, RZ, 0xfc, !PT ;  /* 0x0000000002b37212 */ /* 0x000fe200078efcff */
[----:B------:R-:W-:Y:S01]  /*07f0*/  IMAD.MOV.U32 R0, RZ, RZ, 0x40 ;  /* 0x00000040ff007424 */ /* 0x000fe200078e00ff */
[C---:B------:R-:W-:Y:S01]  /*0800*/  SEL R176, R6.reuse, 0xffffffe0, !P4 ;  /* 0xffffffe006b07807 */ /* 0x040fe20006000000 */
[----:B------:R1:W-:Y:S01]  /*0810*/  STL [R1+0x4], R7 ;  /* 0x0000040701007387 */ /* 0x0003e20000100800 */
[----:B------:R-:W-:-:S02]  /*0820*/  SEL R6, R6, 0xffffffe0, !P1 ;  /* 0xffffffe006067807 */ /* 0x000fc40004800000 */
[----:B------:R-:W-:Y:S01]  /*0830*/  SEL R0, R0, 0xffffffc0, !P3 ;  /* 0xffffffc000007807 */ /* 0x000fe20005800000 */
[----:B------:R-:W-:Y:S01]  /*0840*/  IMAD.IADD R177, R174, 0x1, R176 ;  /* 0x00000001aeb17824 */ /* 0x000fe200078e02b0 */
[----:B------:R-:W-:Y:S01]  /*0850*/  IADD3 R2, R241, -0x40, RZ ;  /* 0xffffffc0f1027810 */ /* 0x000fe20007ffe0ff */
[----:B------:R-:W-:Y:S01]  /*0860*/  IMAD.IADD R187, R188, 0x1, R6 ;  /* 0x00000001bcbb7824 */ /* 0x000fe200078e0206 */
[----:B------:R-:W-:Y:S01]  /*0870*/  IADD3 R243, R242, 0x40, RZ ;  /* 0x00000040f2f37810 */ /* 0x000fe20007ffe0ff */
[----:B------:R-:W-:Y:S01]  /*0880*/  IMAD.IADD R175, R174, 0x1, R0 ;  /* 0x00000001aeaf7824 */ /* 0x000fe200078e0200 */
[----:B------:R-:W-:Y:S01]  /*0890*/  @P2 IADD3 R243, R242, -0x40, RZ ;  /* 0xffffffc0f2f32810 */ /* 0x000fe20007ffe0ff */
[----:B------:R-:W-:Y:S01]  /*08a0*/  IMAD.SHL.U32 R234, R2, 0x4, RZ ;  /* 0x0000000402ea7824 */ /* 0x000fe200078e00ff */
[----:B------:R-:W-:Y:S01]  /*08b0*/  SHF.R.S32.HI R4, RZ, 0x1f, R2 ;  /* 0x0000001fff047819 */ /* 0x000fe20000011402 */
[----:B------:R-:W-:Y:S01]  /*08c0*/  IMAD.IADD R176, R176, 0x1, R175 ;  /* 0x00000001b0b07824 */ /* 0x000fe200078e02af */
[----:B------:R-:W-:Y:S01]  /*08d0*/  LEA R171, R171, 0xa000, 0x1 ;  /* 0x0000a000abab7811 */ /* 0x000fe200078e08ff */
[----:B------:R-:W-:Y:S01]  /*08e0*/  IMAD.IADD R245, R6, 0x1, R242 ;  /* 0x0000000106f57824 */ /* 0x000fe200078e02f2 */
[----:B------:R-:W-:Y:S01]  /*08f0*/  SHF.L.U64.HI R235, R2, 0x2, R4 ;  /* 0x0000000202eb7819 */ /* 0x000fe20000010204 */
[----:B------:R-:W-:-:S02]  /*0900*/  IMAD.IADD R186, R186, 0x1, R187 ;  /* 0x00000001baba7824 */ /* 0x000fc400078e02bb */
[----:B--2---:R-:W-:Y:S02]  /*0910*/  IMAD.IADD R244, R6, 0x1, R243 ;  /* 0x0000000106f47824 */ /* 0x004fe400078e02f3 */
.L_x_124:
[----:B--2---:R-:W2:Y:S01]  /*0920*/  LDC.U8 R0, c[0x0][0x312] ;  /* 0x0000c480ff007b82 */ /* 0x004ea20000000000 */
[----:B------:R-:W-:Y:S01]  /*0930*/  ISETP.NE.U32.AND P4, PT, RZ, c[0x0][0x240], PT ;  /* 0x00009000ff007a0c */ /* 0x000fe20003f85070 */
[C---:B-1----:R-:W-:Y:S01]  /*0940*/  IMAD.SHL.U32 R9, R252.reuse, 0x4, RZ ;  /* 0x00000004fc097824 */ /* 0x042fe200078e00ff */
[----:B------:R-:W-:Y:S02]  /*0950*/  ISETP.NE.U32.AND P2, PT, RZ, c[0x0][0x250], PT ;  /* 0x00009400ff007a0c */ /* 0x000fe40003f45070 */
[----:B------:R-:W-:Y:S02]  /*0960*/  SHF.R.S32.HI R30, RZ, 0x1f, R252 ;  /* 0x0000001fff1e7819 */ /* 0x000fe400000114fc */
[----:B------:R-:W-:Y:S02]  /*0970*/  ISETP.NE.AND.EX P4, PT, RZ, c[0x0][0x244], PT, P4 ;  /* 0x00009100ff007a0c */ /* 0x000fe40003f85340 */
[----:B------:R-:W-:Y:S02]  /*0980*/  ISETP.NE.AND.EX P2, PT, RZ, c[0x0][0x254], PT, P2 ;  /* 0x00009500ff007a0c */ /* 0x000fe40003f45320 */
[----:B------:R-:W-:-:S02]  /*0990*/  SHF.L.U64.HI R8, R252, 0x2, R30 ;  /* 0x00000002fc087819 */ /* 0x000fc4000001021e */
[----:B------:R-:W-:Y:S02]  /*09a0*/  IADD3 R4, P0, R9, c[0x0][0x240], RZ ;  /* 0x0000900009047a10 */ /* 0x000fe40007f1e0ff */
[----:B------:R-:W-:Y:S02]  /*09b0*/  ISETP.EQ.U32.AND P5, PT, RZ, c[0x0][0x248], PT ;  /* 0x00009200ff007a0c */ /* 0x000fe40003fa2070 */
[----:B------:R-:W-:Y:S01]  /*09c0*/  IADD3.X R5, R8, c[0x0][0x244], RZ, P0, !PT ;  /* 0x0000910008057a10 */ /* 0x000fe200007fe4ff */
[----:B------:R-:W-:-:S04]  /*09d0*/  IMAD.MOV.U32 R224, RZ, RZ, RZ ;  /* 0x000000ffffe07224 */ /* 0x000fc800078e00ff */
[----:B---34-:R3:W4:Y:S01]  /*09e0*/  @P4 LDG.E R2, [R4.64+0x4] ;  /* 0x0000040604024981 */ /* 0x018722000c1e1900 */
[----:B------:R-:W-:Y:S02]  /*09f0*/  @P2 IADD3 R6, P0, R9, c[0x0][0x250], RZ ;  /* 0x0000940009062a10 */ /* 0x000fe40007f1e0ff */
[----:B--2---:R-:W-:Y:S01]  /*0a00*/  ISETP.NE.AND P3, PT, R0, RZ, PT ;  /* 0x000000ff0000720c */ /* 0x004fe20003f65270 */
[----:B------:R-:W-:-:S03]  /*0a10*/  IMAD.MOV.U32 R0, RZ, RZ, -0x1 ;  /* 0xffffffffff007424 */ /* 0x000fc600078e00ff */
[----:B------:R-:W-:-:S03]  /*0a20*/  ISETP.EQ.OR.EX P5, PT, RZ, c[0x0][0x24c], !P3, P5 ;  /* 0x00009300ff007a0c */ /* 0x000fc60005fa2750 */
[----:B------:R3:W4:Y:S01]  /*0a30*/  @P4 LDG.E R0, [R4.64] ;  /* 0x0000000604004981 */ /* 0x000722000c1e1900 */
[----:B------:R-:W-:Y:S01]  /*0a40*/  IMAD.MOV.U32 R237, RZ, RZ, -0x1 ;  /* 0xffffffffffed7424 */ /* 0x000fe200078e00ff */
[----:B-1----:R-:W-:-:S05]  /*0a50*/  @P2 IADD3.X R7, R8, c[0x0][0x254], RZ, P0, !PT ;  /* 0x0000950008072a10 */ /* 0x002fca00007fe4ff */
[----:B-----5:R1:W5:Y:S01]  /*0a60*/  @P2 LDG.E R224, [R6.64] ;  /* 0x0000000606e02981 */ /* 0x020362000c1e1900 */
[----:B---3--:R-:W-:-:S04]  /*0a70*/  IADD3 R4, P1, R9, c[0x0][0x248], RZ ;  /* 0x0000920009047a10 */ /* 0x008fc80007f3e0ff */
[----:B------:R-:W-:-:S05]  /*0a80*/  IADD3.X R5, R8, c[0x0][0x24c], RZ, P1, !PT ;  /* 0x0000930008057a10 */ /* 0x000fca0000ffe4ff */
[----:B------:R1:W5:Y:S01]  /*0a90*/  @!P5 LDG.E R237, [R4.64] ;  /* 0x0000000604edd981 */ /* 0x000362000c1e1900 */
[----:B------:R-:W-:-:S04]  /*0aa0*/  ISETP.NE.U32.AND P0, PT, RZ, c[0x0][0x248], PT ;  /* 0x00009200ff007a0c */ /* 0x000fc80003f05070 */
[----:B------:R-:W-:Y:S01]  /*0ab0*/  ISETP.NE.AND.EX P0, PT, RZ, c[0x0][0x24c], PT, P0 ;  /* 0x00009300ff007a0c */ /* 0x000fe20003f05300 */
[----:B----4-:R-:W-:Y:S02]  /*0ac0*/  @P4 IMAD.IADD R21, R2, 0x1, -R0 ;  /* 0x0000000102154824 */ /* 0x010fe400078e0a00 */
[----:B------:R-:W-:Y:S02]  /*0ad0*/  IMAD.MOV.U32 R2, RZ, RZ, c[0x0][0x218] ;  /* 0x00008600ff027624 */ /* 0x000fe400078e00ff */
[----:B------:R-:W-:-:S08]  /*0ae0*/  @!P4 IMAD.MOV.U32 R21, RZ, RZ, c[0x0][0x214] ;  /* 0x00008500ff15c624 */ /* 0x000fd000078e00ff */
[----:B------:R-:W-:Y:S05]  /*0af0*/  @!P0 BRA `(.L_x_80) ;  /* 0x0000003000008947 */ /* 0x000fea0003800000 */
[----:B-1----:R-:W2:Y:S02]  /*0b00*/  @P3 LDG.E R2, [R4.64+0x4] ;  /* 0x0000040604023981 */ /* 0x002ea4000c1e1900 */
[----:B--2--5:R-:W-:-:S06]  /*0b10*/  @P3 IADD3 R2, R2, -R237, RZ ;  /* 0x800000ed02023210 */ /* 0x024fcc0007ffe0ff */
[----:B------:R1:W5:Y:S02]  /*0b20*/  @!P3 LDG.E R2, [R4.64] ;  /* 0x000000060402b981 */ /* 0x000364000c1e1900 */
.L_x_80:
        /* <DEDUP_REMOVED lines=16> */
[----:B------:R-:W-:Y:S01]  /*0c30*/  IMAD.WIDE.U32 R26, R252, c[0x0][0x178], RZ ;  /* 0x00005e00fc1a7a25 */ /* 0x000fe200078e00ff */
[----:B------:R-:W-:Y:S02]  /*0c40*/  ISETP.NE.AND P1, PT, R0, -0x1, PT ;  /* 0xffffffff0000780c */ /* 0x000fe40003f25270 */
        /* <DEDUP_REMOVED lines=27> */
.L_x_82:
        /* <DEDUP_REMOVED lines=15> */
.L_x_83:
        /* <DEDUP_REMOVED lines=17> */
[----:B-1----:R-:W-:Y:S01]  /*1000*/  IABS R8, R34 ;  /* 0x0000002200087213 */ /* 0x002fe20000000000 */
[C---:B------:R-:W-:Y:S01]  /*1010*/  IMAD R29, R34.reuse, c[0x0][0x22c], RZ ;  /* 0x00008b00221d7a24 */ /* 0x040fe200078e02ff */
[----:B------:R-:W-:Y:S02]  /*1020*/  LOP3.LUT R9, R34, c[0x0][0x1c8], RZ, 0x3c, !PT ;  /* 0x0000720022097a12 */ /* 0x000fe400078e3cff */
[----:B--2---:R-:W-:Y:S01]  /*1030*/  ISETP.NE.AND P2, PT, R16, RZ, PT ;  /* 0x000000ff1000720c */ /* 0x004fe20003f45270 */
[----:B----4-:R-:W-:Y:S01]  /*1040*/  IMAD.WIDE.U32 R32, R23, c[0x0][0x3d8], RZ ;  /* 0x0000f60017207a25 */ /* 0x010fe200078e00ff */
[----:B------:R-:W-:-:S02]  /*1050*/  ISETP.GE.AND P3, PT, R9, RZ, PT ;  /* 0x000000ff0900720c */ /* 0x000fc40003f66270 */
        /* <DEDUP_REMOVED lines=14> */
[C---:B------:R-:W-:Y:S02]  /*1140*/  IMAD R4, R11.reuse, R4, R8 ;  /* 0x000000040b047224 */ /* 0x040fe400078e0208 */
        /* <DEDUP_REMOVED lines=13> */
[----:B------:R-:W-:Y:S01]  /*1220*/  IMAD R11, R19, R0, RZ ;  /* 0x00000000130b7224 */ /* 0x000fe200078e02ff */
[----:B------:R-:W-:-:S03]  /*1230*/  @!P5 IADD3 R2, R2, 0x1, RZ ;  /* 0x000000010202d810 */ /* 0x000fc60007ffe0ff */
[----:B------:R-:W-:Y:S01]  /*1240*/  IMAD.X R4, R17, 0x1, R9, P4 ;  /* 0x0000000111047824 */ /* 0x000fe200020e0609 */
[----:B------:R-:W-:Y:S01]  /*1250*/  ISETP.NE.AND P4, PT, RZ, c[0x0][0x1c8], PT ;  /* 0x00007200ff007a0c */ /* 0x000fe20003f85270 */
[-C--:B------:R-:W-:Y:S01]  /*1260*/  IMAD R16, R19, R5.reuse, RZ ;  /* 0x0000000513107224 */ /* 0x080fe200078e02ff */
[----:B------:R-:W-:Y:S02]  /*1270*/  SEL R19, R14, R6, !P1 ;  /* 0x000000060e137207 */ /* 0x000fe40004800000 */
[----:B------:R-:W-:Y:S01]  /*1280*/  IADD3 R14, R15, R8, RZ ;  /* 0x000000080f0e7210 */ /* 0x000fe20007ffe0ff */
[----:B------:R-:W-:Y:S01]  /*1290*/  IMAD R6, R18, R4, R16 ;  /* 0x0000000412067224 */ /* 0x000fe200078e0210 */
[----:B------:R-:W-:Y:S01]  /*12a0*/  @P6 IADD3 R2, R2, 0x1, RZ ;  /* 0x0000000102026810 */ /* 0x000fe20007ffe0ff */
[----:B------:R-:W-:Y:S01]  /*12b0*/  IMAD.WIDE.U32 R8, R18, R5, RZ ;  /* 0x0000000512087225 */ /* 0x000fe200078e00ff */
[----:B------:R-:W-:Y:S02]  /*12c0*/  @P1 IADD3 R14, R7, R11, RZ ;  /* 0x0000000b070e1210 */ /* 0x000fe40007ffe0ff */
[----:B-----5:R-:W-:Y:S01]  /*12d0*/  ISETP.NE.AND P6, PT, R25, RZ, PT ;  /* 0x000000ff1900720c */ /* 0x020fe20003fc5270 */
[----:B------:R-:W-:Y:S01]  /*12e0*/  @P2 IMAD R4, R252, c[0x0][0x214], RZ ;  /* 0x00008500fc042a24 */ /* 0x000fe200078e02ff */
[----:B------:R-:W-:Y:S01]  /*12f0*/  IADD3 R11, R9, R6, RZ ;  /* 0x00000006090b7210 */ /* 0x000fe20007ffe0ff */
[----:B------:R-:W-:Y:S01]  /*1300*/  IMAD.MOV.U32 R18, RZ, RZ, R2 ;  /* 0x000000ffff127224 */ /* 0x000fe200078e0002 */
[----:B------:R-:W-:Y:S01]  /*1310*/  SEL R16, R32, RZ, P6 ;  /* 0x000000ff20107207 */ /* 0x000fe20003000000 */
[----:B------:R-:W-:Y:S01]  /*1320*/  IMAD R5, R23, c[0x0][0x3dc], R33 ;  /* 0x0000f70017057a24 */ /* 0x000fe200078e0221 */
[----:B------:R-:W-:Y:S01]  /*1330*/  @P2 SEL R4, R4, R0, !P1 ;  /* 0x0000000004042207 */ /* 0x000fe20004800000 */
[----:B------:R-:W-:Y:S01]  /*1340*/  @!P2 IMAD R7, R252, c[0x0][0x1c0], R34 ;  /* 0x00007000fc07aa24 */ /* 0x000fe200078e0222 */
[----:B------:R-:W-:-:S02]  /*1350*/  @!P3 IADD3 R18, -R18, RZ, RZ ;  /* 0x000000ff1212b210 */ /* 0x000fc40007ffe1ff */
[----:B------:R-:W-:Y:S01]  /*1360*/  @!P4 LOP3.LUT R18, RZ, c[0x0][0x1c8], RZ, 0x33, !PT ;  /* 0x00007200ff12ca12 */ /* 0x000fe200078e33ff */
[----:B------:R-:W-:Y:S01]  /*1370*/  @P2 IMAD R2, R34, c[0x0][0x234], R4 ;  /* 0x00008d0022022a24 */ /* 0x000fe200078e0204 */
[----:B------:R-:W-:Y:S01]  /*1380*/  SHF.R.S32.HI R23, RZ, 0x1f, R232 ;  /* 0x0000001fff177819 */ /* 0x000fe200000114e8 */
[----:B------:R-:W-:Y:S01]  /*1390*/  @!P2 IMAD R2, R7, c[0x0][0x214], RZ ;  /* 0x000085000702aa24 */ /* 0x000fe200078e02ff */
[----:B------:R-:W-:Y:S02]  /*13a0*/  SHF.R.S32.HI R32, RZ, 0x1f, R34 ;  /* 0x0000001fff207819 */ /* 0x000fe40000011422 */
[----:B------:R-:W-:Y:S02]  /*13b0*/  SEL R15, R5, RZ, P6 ;  /* 0x000000ff050f7207 */ /* 0x000fe40003000000 */
[----:B------:R-:W-:Y:S01]  /*13c0*/  SHF.R.S32.HI R25, RZ, 0x1f, R18 ;  /* 0x0000001fff197819 */ /* 0x000fe20000011412 */
[----:B------:R-:W-:Y:S05]  /*13d0*/  @!P2 BRA `(.L_x_84) ;  /* 0x000000700000a947 */ /* 0x000fea0003800000 */
[----:B------:R-:W-:Y:S01]  /*13e0*/  @!P1 IMAD R0, R252, c[0x0][0x224], RZ ;  /* 0x00008900fc009a24 */ /* 0x000fe200078e02ff */
[----:B------:R-:W-:-:S02]  /*13f0*/  MOV R5, 0x80 ;  /* 0x0000008000057802 */ /* 0x000fc40000000f00 */
[----:B------:R-:W-:Y:S02]  /*1400*/  MOV R4, c[0x0][0x210] ;  /* 0x0000840000047a02 */ /* 0x000fe40000000f00 */
[----:B------:R-:W-:-:S03]  /*1410*/  LEA R0, R252, R0, 0x7 ;  /* 0x00000000fc007211 */ /* 0x000fc600078e38ff */
[----:B------:R-:W-:-:S04]  /*1420*/  IMAD R4, R5, R4, c[0x0][0x234] ;  /* 0x00008d0005047624 */ /* 0x000fc800078e0204 */
[----:B------:R-:W-:Y:S01]  /*1430*/  IMAD R0, R4, R34, R0 ;  /* 0x0000002204007224 */ /* 0x000fe200078e0200 */
[----:B------:R-:W-:Y:S05]  /*1440*/  BRA `(.L_x_85) ;  /* 0x0000002000007947 */ /* 0x000fea0003800000 */
.L_x_84:
[----:B------:R-:W-:-:S04]  /*1450*/  IMAD R0, R252, c[0x0][0x1c0], R34 ;  /* 0x00007000fc007a24 */ /* 0x000fc800078e0222 */
[----:B------:R-:W-:Y:S02]  /*1460*/  IMAD R0, R0, c[0x0][0x224], RZ ;  /* 0x0000890000007a24 */ /* 0x000fe400078e02ff */
.L_x_85:
        /* <DEDUP_REMOVED lines=57> */
[C---:B------:R-:W-:Y:S02]  /*1800*/  LEA R191, P1, R8.reuse, c[0x0][0x350], 0x2 ;  /* 0x0000d40008bf7a11 */ /* 0x040fe400078210ff */
        /* <DEDUP_REMOVED lines=25> */
.L_x_87:
        /* <DEDUP_REMOVED lines=15> */
.L_x_88:
[----:B------:R-:W-:Y:S01]  /*1a90*/  IMAD R11, R225, -0x80, R193 ;  /* 0xffffff80e10b7824 */ /* 0x000fe200078e02c1 */
[----:B------:R-:W-:Y:S01]  /*1aa0*/  BSSY B0, `(.L_x_89) ;  /* 0x0000015000007945 */ /* 0x000fe20003800000 */
[----:B------:R-:W-:Y:S02]  /*1ab0*/  IMAD R0, R23, c[0x0][0x3a0], RZ ;  /* 0x0000e80017007a24 */ /* 0x000fe400078e02ff */
[----:B------:R-:W-:Y:S01]  /*1ac0*/  IMAD.WIDE.U32 R4, R232, c[0x0][0x3a0], R238 ;  /* 0x0000e800e8047a25 */ /* 0x000fe200078e00ee */
[----:B------:R-:W-:-:S03]  /*1ad0*/  ISETP.GE.AND P3, PT, R217, R11, PT ;  /* 0x0000000bd900720c */ /* 0x000fc60003f66270 */
[----:B------:R-:W-:Y:S01]  /*1ae0*/  IMAD R0, R232, c[0x0][0x3a4], R0 ;  /* 0x0000e900e8007a24 */ /* 0x000fe200078e0200 */
[----:B------:R-:W-:Y:S01]  /*1af0*/  IADD3 R4, P0, R2, R4, RZ ;  /* 0x0000000402047210 */ /* 0x000fe20007f1e0ff */
[----:B------:R-:W-:-:S03]  /*1b00*/  IMAD R2, R32, c[0x0][0x3b8], RZ ;  /* 0x0000ee0020027a24 */ /* 0x000fc600078e02ff */
        /* <DEDUP_REMOVED lines=14> */
.L_x_90:
[----:B------:R-:W-:Y:S05]  /*1bf0*/  BSYNC B0 ;  /* 0x0000000000007941 */ /* 0x000fea0003800000 */
.L_x_89:
[----:B------:R-:W-:Y:S01]  /*1c00*/  IADD3 R0, R217, 0x20, RZ ;  /* 0x00000020d9007810 */ /* 0x000fe20007ffe0ff */
[----:B------:R-:W-:Y:S03]  /*1c10*/  BSSY B0, `(.L_x_91) ;  /* 0x000000e000007945 */ /* 0x000fe60003800000 */
[----:B------:R-:W-:-:S13]  /*1c20*/  ISETP.GE.AND P2, PT, R0, R11, PT ;  /* 0x0000000b0000720c */ /* 0x000fda0003f46270 */
        /* <DEDUP_REMOVED lines=12> */
.L_x_92:
[----:B------:R-:W-:Y:S05]  /*1cf0*/  BSYNC B0 ;  /* 0x0000000000007941 */ /* 0x000fea0003800000 */
.L_x_91:
        /* <DEDUP_REMOVED lines=15> */
.L_x_94:
[----:B------:R-:W-:Y:S05]  /*1df0*/  BSYNC B0 ;  /* 0x0000000000007941 */ /* 0x000fea0003800000 */
.L_x_93:
[----:B------:R-:W-:Y:S01]  /*1e00*/  IADD3 R0, R217, 0x60, RZ ;  /* 0x00000060d9007810 */ /* 0x000fe20007ffe0ff */
[----:B------:R-:W-:Y:S03]  /*1e10*/  BSSY B0, `(.L_x_95) ;  /* 0x000000d000007945 */ /* 0x000fe60003800000 */
[----:B------:R-:W-:-:S13]  /*1e20*/  ISETP.GE.AND P0, PT, R0, R11, PT ;  /* 0x0000000b0000720c */ /* 0x000fda0003f06270 */
        /* <DEDUP_REMOVED lines=11> */
.L_x_96:
[----:B------:R-:W-:Y:S05]  /*1ee0*/  BSYNC B0 ;  /* 0x0000000000007941 */ /* 0x000fea0003800000 */
.L_x_95:
[----:B--2---:R-:W-:Y:S01]  /*1ef0*/  IMAD.WIDE.U32 R4, R232, c[0x0][0x3a8], R238 ;  /* 0x0000ea00e8047a25 */ /* 0x004fe200078e00ee */
        /* <DEDUP_REMOVED lines=19> */
.L_x_98:
[----:B------:R-:W-:Y:S05]  /*2030*/  BSYNC B0 ;  /* 0x0000000000007941 */ /* 0x000fea0003800000 */
.L_x_97:
        /* <DEDUP_REMOVED lines=13> */
.L_x_100:
[----:B------:R-:W-:Y:S05]  /*2110*/  BSYNC B0 ;  /* 0x0000000000007941 */ /* 0x000fea0003800000 */
.L_x_99:
        /* <DEDUP_REMOVED lines=13> */
.L_x_102:
[----:B------:R-:W-:Y:S05]  /*21f0*/  BSYNC B0 ;  /* 0x0000000000007941 */ /* 0x000fea0003800000 */
.L_x_101:
        /* <DEDUP_REMOVED lines=12> */
.L_x_86:
[----:B------:R-:W2:Y:S01]  /*22c0*/  LDL R22, [R1] ;  /* 0x0000000001167983 */ /* 0x000ea20000100800 */
[----:B------:R-:W-:Y:S01]  /*22d0*/  IMAD R2, R23, c[0x0][0x1a0], RZ ;  /* 0x0000680017027a24 */ /* 0x000fe200078e02ff */
[C---:B------:R-:W-:Y:S01]  /*22e0*/  IADD3 R9, R217.reuse, 0x20, RZ ;  /* 0x00000020d9097810 */ /* 0x040fe20007ffe0ff */
[----:B------:R-:W-:Y:S01]  /*22f0*/  IMAD.WIDE.U32 R4, R232, c[0x0][0x1a0], R238 ;  /* 0x00006800e8047a25 */ /* 0x000fe200078e00ee */
[C---:B------:R-:W-:Y:S02]  /*2300*/  IADD3 R7, R217.reuse, 0x40, RZ ;  /* 0x00000040d9077810 */ /* 0x040fe40007ffe0ff */
[----:B------:R-:W-:Y:S01]  /*2310*/  IADD3 R8, R217, 0x60, RZ ;  /* 0x00000060d9087810 */ /* 0x000fe20007ffe0ff */
[----:B------:R-:W-:Y:S01]  /*2320*/  IMAD R0, R225, -0x80, R193 ;  /* 0xffffff80e1007824 */ /* 0x000fe200078e02c1 */
[----:B------:R-:W-:Y:S01]  /*2330*/  IADD3 R4, P0, R20, R4, RZ ;  /* 0x0000000414047210 */ /* 0x000fe20007f1e0ff */
[----:B------:R-:W-:Y:S01]  /*2340*/  IMAD R6, R232, c[0x0][0x1a4], R2 ;  /* 0x00006900e8067a24 */ /* 0x000fe200078e0202 */
[----:B------:R-:W-:Y:S01]  /*2350*/  MOV R210, 0x7f800000 ;  /* 0x7f80000000d27802 */ /* 0x000fe20000000f00 */
[----:B------:R-:W-:Y:S01]  /*2360*/  IMAD R2, R25, c[0x0][0x1b8], RZ ;  /* 0x00006e0019027a24 */ /* 0x000fe200078e02ff */
[-C--:B------:R-:W-:Y:S01]  /*2370*/  ISETP.GE.AND P5, PT, R217, R0.reuse, PT ;  /* 0x00000000d900720c */ /* 0x080fe20003fa6270 */
[----:B------:R-:W-:Y:S01]  /*2380*/  IMAD R20, R181, -0x40, R21 ;  /* 0xffffffc0b5147824 */ /* 0x000fe200078e0215 */
[----:B------:R-:W-:Y:S01]  /*2390*/  IADD3.X R5, R24, R5, R6, P0, !PT ;  /* 0x0000000518057210 */ /* 0x000fe200007fe406 */
[C---:B------:R-:W-:Y:S01]  /*23a0*/  IMAD R6, R18.reuse, c[0x0][0x1bc], R2 ;  /* 0x00006f0012067a24 */ /* 0x040fe200078e0202 */
[-C--:B------:R-:W-:Y:S01]  /*23b0*/  ISETP.GE.AND P4, PT, R9, R0.reuse, PT ;  /* 0x000000000900720c */ /* 0x080fe20003f86270 */
[----:B------:R-:W-:Y:S01]  /*23c0*/  IMAD.MOV.U32 R128, RZ, RZ, 0x40 ;  /* 0x00000040ff807424 */ /* 0x000fe200078e00ff */
[-C--:B------:R-:W-:Y:S01]  /*23d0*/  ISETP.GE.AND P3, PT, R7, R0.reuse, PT ;  /* 0x000000000700720c */ /* 0x080fe20003f66270 */
[----:B------:R-:W-:Y:S01]  /*23e0*/  IMAD.WIDE.U32 R4, R18, c[0x0][0x1b8], R4 ;  /* 0x00006e0012047a25 */ /* 0x000fe200078e0004 */
[----:B------:R-:W-:Y:S01]  /*23f0*/  ISETP.GE.AND P1, PT, R8, R0, PT ;  /* 0x000000000800720c */ /* 0x000fe20003f26270 */
[----:B------:R-:W-:Y:S01]  /*2400*/  @P6 BAR.SYNC.DEFER_BLOCKING 0x0 ;  /* 0x0000000000006b1d */ /* 0x000fe20000010000 */
[----:B------:R-:W-:Y:S01]  /*2410*/  ISETP.GE.AND P6, PT, R217, R20, PT ;  /* 0x00000014d900720c */ /* 0x000fe20003fc6270 */
[----:B------:R-:W-:-:S02]  /*2420*/  IMAD.IADD R5, R5, 0x1, R6 ;  /* 0x0000000105057824 */ /* 0x000fc400078e0206 */
[----:B------:R-:W-:Y:S02]  /*2430*/  @!P5 IMAD R2, R29, c[0x0][0x1a0], RZ ;  /* 0x000068001d02da24 */ /* 0x000fe400078e02ff */
[C---:B------:R-:W-:Y:S02]  /*2440*/  @!P5 IMAD.WIDE.U32 R6, R217.reuse, c[0x0][0x1a0], R4 ;  /* 0x00006800d906da25 */ /* 0x040fe400078e0004 */
[C---:B------:R-:W-:Y:S02]  /*2450*/  @!P4 IADD3 R0, P2, R217.reuse, 0x20, RZ ;  /* 0x00000020d900c810 */ /* 0x040fe40007f5e0ff */
[----:B------:R-:W-:Y:S01]  /*2460*/  @!P5 IMAD R2, R217, c[0x0][0x1a4], R2 ;  /* 0x00006900d902da24 */ /* 0x000fe200078e0202 */
[----:B------:R-:W-:Y:S01]  /*2470*/  @!P5 LEA R16, P0, R6, c[0x0][0x170], 0x1 ;  /* 0x00005c000610da11 */ /* 0x000fe200078008ff */
[----:B------:R-:W-:Y:S02]  /*2480*/  @!P4 IMAD.MOV.U32 R8, RZ, RZ, R4 ;  /* 0x000000ffff08c224 */ /* 0x000fe400078e0004 */
[----:B------:R-:W-:-:S02]  /*2490*/  @!P5 IMAD.IADD R2, R7, 0x1, R2 ;  /* 0x000000010702d824 */ /* 0x000fc400078e0202 */
[----:B------:R-:W-:Y:S02]  /*24a0*/  IMAD R19, R128, c[0x0][0x194], RZ ;  /* 0x0000650080137a24 */ /* 0x000fe400078e02ff */
[----:B------:R-:W-:Y:S01]  /*24b0*/  IMAD.MOV.U32 R211, RZ, RZ, 0x7f800000 ;  /* 0x7f800000ffd37424 */ /* 0x000fe200078e00ff */
[----:B------:R-:W-:Y:S01]  /*24c0*/  @!P5 LEA.HI.X R17, R6, c[0x0][0x174], R2, 0x1, P0 ;  /* 0x00005d000611da11 */ /* 0x000fe200000f0c02 */
[--C-:B------:R-:W-:Y:S01]  /*24d0*/  @!P4 IMAD.X R6, RZ, RZ, R29.reuse, P2 ;  /* 0x000000ffff06c224 */ /* 0x100fe200010e061d */
[C---:B------:R-:W-:Y:S01]  /*24e0*/  @!P3 IADD3 R2, P0, R217.reuse, 0x40, RZ ;  /* 0x00000040d902b810 */ /* 0x040fe20007f1e0ff */
[----:B------:R-:W-:Y:S01]  /*24f0*/  IMAD.MOV.U32 R208, RZ, RZ, 0x7f800000 ;  /* 0x7f800000ffd07424 */ /* 0x000fe200078e00ff */
[----:B------:R-:W-:Y:S01]  /*2500*/  @!P1 IADD3 R10, P2, R217, 0x60, RZ ;  /* 0x00000060d90a9810 */ /* 0x000fe20007f5e0ff */
[----:B------:R-:W-:Y:S01]  /*2510*/  @!P4 IMAD R6, R6, c[0x0][0x1a0], RZ ;  /* 0x000068000606ca24 */ /* 0x000fe200078e02ff */
[----:B------:R1:W-:Y:S01]  /*2520*/  @P5 STS.128 [R216+0xa000], RZ ;  /* 0x00a000ffd8005388 */ /* 0x0003e20000000c00 */
[----:B------:R-:W-:Y:S01]  /*2530*/  @!P3 IMAD.X R7, RZ, RZ, R29, P0 ;  /* 0x000000ffff07b224 */ /* 0x000fe200000e061d */
[----:B------:R-:W-:Y:S01]  /*2540*/  ISETP.GE.AND P0, PT, R9, R20, PT ;  /* 0x000000140900720c */ /* 0x000fe20003f06270 */
[----:B------:R-:W-:Y:S01]  /*2550*/  @!P4 IMAD.MOV.U32 R9, RZ, RZ, R5 ;  /* 0x000000ffff09c224 */ /* 0x000fe200078e0005 */
[----:B------:R-:W-:Y:S01]  /*2560*/  @!P1 IADD3.X R12, RZ, R29, RZ, P2, !PT ;  /* 0x0000001dff0c9210 */ /* 0x000fe200017fe4ff */
[----:B------:R-:W-:Y:S01]  /*2570*/  @!P3 IMAD R7, R7, c[0x0][0x1a0], RZ ;  /* 0x000068000707ba24 */ /* 0x000fe200078e02ff */
[----:B------:R-:W-:Y:S01]  /*2580*/  @!PT LDS RZ, [RZ] ;  /* 0x00000000fffff984 */ /* 0x000fe20000000800 */
[----:B------:R-:W-:Y:S01]  /*2590*/  @!PT LDS RZ, [RZ] ;  /* 0x00000000fffff984 */ /* 0x000fe20000000800 */
[----:B------:R-:W-:Y:S01]  /*25a0*/  @!PT LDS RZ, [RZ] ;  /* 0x00000000fffff984 */ /* 0x000fe20000000800 */
[----:B------:R3:W-:Y:S01]  /*25b0*/  @!P5 LDGSTS.E.BYPASS.LTC128B.128 [R216+0xa000], [R16.64] ;  /* 0x0a00000010d8dfae */ /* 0x0007e2000b901d46 */
[----:B------:R-:W-:-:S02]  /*25c0*/  @!P4 IMAD R11, R0, c[0x0][0x1a4], R6 ;  /* 0x00006900000bca24 */ /* 0x000fc400078e0206 */
[----:B------:R-:W-:Y:S01]  /*25d0*/  @!P4 IMAD.WIDE.U32 R8, R0, c[0x0][0x1a0], R8 ;  /* 0x000068000008ca25 */ /* 0x000fe200078e0008 */
[----:B------:R1:W-:Y:S03]  /*25e0*/  @P4 STS.128 [R216+0xb000], RZ ;  /* 0x00b000ffd8004388 */ /* 0x0003e60000000c00 */
[----:B------:R-:W-:Y:S01]  /*25f0*/  @!P3 IMAD R13, R2, c[0x0][0x1a4], R7 ;  /* 0x00006900020dba24 */ /* 0x000fe200078e0207 */
[----:B------:R-:W-:Y:S01]  /*2600*/  @!P4 IADD3 R11, R9, R11, RZ ;  /* 0x0000000b090bc210 */ /* 0x000fe20007ffe0ff */
[----:B------:R-:W-:Y:S01]  /*2610*/  @!P3 IMAD.MOV.U32 R6, RZ, RZ, R4 ;  /* 0x000000ffff06b224 */ /* 0x000fe200078e0004 */
[----:B------:R-:W-:Y:S01]  /*2620*/  @!P4 LEA R14, P2, R8, c[0x0][0x170], 0x1 ;  /* 0x00005c00080eca11 */ /* 0x000fe200078408ff */
[----:B------:R-:W-:Y:S02]  /*2630*/  @!P3 IMAD.MOV.U32 R7, RZ, RZ, R5 ;  /* 0x000000ffff07b224 */ /* 0x000fe400078e0005 */
[----:B------:R-:W-:Y:S01]  /*2640*/  @!P1 IMAD R0, R12, c[0x0][0x1a0], RZ ;  /* 0x000068000c009a24 */ /* 0x000fe200078e02ff */
[----:B------:R-:W-:Y:S01]  /*2650*/  @!P4 LEA.HI.X R15, R8, c[0x0][0x174], R11, 0x1, P2 ;  /* 0x00005d00080fca11 */ /* 0x000fe200010f0c0b */
[----:B------:R-:W-:-:S04]  /*2660*/  @!P3 IMAD.WIDE.U32 R6, R2, c[0x0][0x1a0], R6 ;  /* 0x000068000206ba25 */ /* 0x000fc800078e0006 */
[----:B------:R-:W-:Y:S01]  /*2670*/  @!P1 IMAD R2, R10, c[0x0][0x1a4], R0 ;  /* 0x000069000a029a24 */ /* 0x000fe200078e0200 */
[----:B------:R-:W-:Y:S01]  /*2680*/  @!P3 LEA R12, P2, R6, c[0x0][0x170], 0x1 ;  /* 0x00005c00060cba11 */ /* 0x000fe200078408ff */
[----:B------:R-:W-:Y:S01]  /*2690*/  @!P3 IMAD.IADD R0, R7, 0x1, R13 ;  /* 0x000000010700b824 */ /* 0x000fe200078e020d */
[----:B------:R-:W-:Y:S01]  /*26a0*/  @!PT LDS RZ, [RZ] ;  /* 0x00000000fffff984 */ /* 0x000fe20000000800 */
[----:B------:R-:W-:Y:S01]  /*26b0*/  @!PT LDS RZ, [RZ] ;  /* 0x00000000fffff984 */ /* 0x000fe20000000800 */
[----:B------:R-:W-:Y:S01]  /*26c0*/  @!PT LDS RZ, [RZ] ;  /* 0x00000000fffff984 */ /* 0x000fe20000000800 */
[----:B------:R4:W-:Y:S01]  /*26d0*/  @!P4 LDGSTS.E.BYPASS.LTC128B.128 [R216+0xb000], [R14.64] ;  /* 0x0b0000000ed8cfae */ /* 0x0009e2000b901d46 */
[----:B------:R-:W-:-:S03]  /*26e0*/  @!P1 IMAD.WIDE.U32 R4, R10, c[0x0][0x1a0], R4 ;  /* 0x000068000a049a25 */ /* 0x000fc600078e0004 */
[----:B------:R-:W-:Y:S01]  /*26f0*/  @!P3 LEA.HI.X R13, R6, c[0x0][0x174], R0, 0x1, P2 ;  /* 0x00005d00060dba11 */ /* 0x000fe200010f0c00 */
[----:B------:R-:W-:Y:S01]  /*2700*/  @!P1 IMAD.IADD R0, R5, 0x1, R2 ;  /* 0x0000000105009824 */ /* 0x000fe200078e0202 */
[----:B------:R-:W-:Y:S01]  /*2710*/  @!P1 LEA R10, P2, R4, c[0x0][0x170], 0x1 ;  /* 0x00005c00040a9a11 */ /* 0x000fe200078408ff */
[----:B------:R-:W-:Y:S01]  /*2720*/  IMAD.WIDE.U32 R6, R128, c[0x0][0x370], RZ ;  /* 0x0000dc0080067a25 */ /* 0x000fe200078e00ff */
[----:B------:R-:W-:Y:S01]  /*2730*/  LEA.HI R2, R181, R181, RZ, 0x1 ;  /* 0x000000b5b5027211 */ /* 0x000fe200078f08ff */
[----:B------:R1:W-:Y:S01]  /*2740*/  @P3 STS.128 [R216+0xc000], RZ ;  /* 0x00c000ffd8003388 */ /* 0x0003e20000000c00 */
[----:B------:R-:W-:Y:S01]  /*2750*/  @!P1 LEA.HI.X R11, R4, c[0x0][0x174], R0, 0x1, P2 ;  /* 0x00005d00040b9a11 */ /* 0x000fe200010f0c00 */
[----:B------:R-:W-:Y:S01]  /*2760*/  IMAD R0, R128, c[0x0][0x374], RZ ;  /* 0x0000dd0080007a24 */ /* 0x000fe200078e02ff */
[----:B------:R-:W-:Y:S01]  /*2770*/  @!P0 IADD3 R6, P2, R182, R6, RZ ;  /* 0x00000006b6068210 */ /* 0x000fe20007f5e0ff */
[----:B------:R-:W-:Y:S01]  /*2780*/  IMAD.WIDE.U32 R8, R128, c[0x0][0x190], RZ ;  /* 0x0000640080087a25 */ /* 0x000fe200078e00ff */
[----:B------:R-:W-:Y:S01]  /*2790*/  LOP3.LUT R2, R2, 0xfffffffe, RZ, 0xc0, !PT ;  /* 0xfffffffe02027812 */ /* 0x000fe200078ec0ff */
[----:B------:R-:W-:Y:S01]  /*27a0*/  @!PT LDS RZ, [RZ] ;  /* 0x00000000fffff984 */ /* 0x000fe20000000800 */
[----:B------:R-:W-:Y:S01]  /*27b0*/  @!PT LDS RZ, [RZ] ;  /* 0x00000000fffff984 */ /* 0x000fe20000000800 */
[----:B------:R-:W-:Y:S01]  /*27c0*/  @!PT LDS RZ, [RZ] ;  /* 0x00000000fffff984 */ /* 0x000fe20000000800 */
[----:B------:R1:W-:Y:S01]  /*27d0*/  @!P3 LDGSTS.E.BYPASS.LTC128B.128 [R216+0xc000], [R12.64] ;  /* 0x0c0000000cd8bfae */ /* 0x0003e2000b901d46 */
[----:B------:R-:W-:Y:S01]  /*27e0*/  @!P0 IADD3.X R7, R183, R7, R0, P2, !PT ;  /* 0x00000007b7078210 */ /* 0x000fe200017fe400 */
[----:B------:R-:W-:Y:S01]  /*27f0*/  IMAD.WIDE.U32 R4, R232, c[0x0][0x198], R238 ;  /* 0x00006600e8047a25 */ /* 0x000fe200078e00ee */
[----:B------:R-:W-:Y:S01]  /*2800*/  @!P0 IADD3 R8, P2, R184, R8, RZ ;  /* 0x00000008b8088210 */ /* 0x000fe20007f5e0ff */
[----:B------:R1:W-:Y:S01]  /*2810*/  @P1 STS.128 [R216+0xd000], RZ ;  /* 0x00d000ffd8001388 */ /* 0x0003e20000000c00 */
[----:B------:R-:W-:Y:S01]  /*2820*/  IADD3 R2, R181, -R2, RZ ;  /* 0x80000002b5027210 */ /* 0x000fe20007ffe0ff */
[----:B------:R-:W-:Y:S01]  /*2830*/  IMAD R0, R23, c[0x0][0x198], RZ ;  /* 0x0000660017007a24 */ /* 0x000fe200078e02ff */
[----:B------:R-:W-:Y:S01]  /*2840*/  @!P0 IADD3.X R9, R185, R9, R19, P2, !PT ;  /* 0x00000009b9098210 */ /* 0x000fe200017fe413 */
[----:B------:R-:W-:Y:S01]  /*2850*/  @!PT LDS RZ, [RZ] ;  /* 0x00000000fffff984 */ /* 0x000fe20000000800 */
[----:B------:R-:W-:Y:S01]  /*2860*/  @!PT LDS RZ, [RZ] ;  /* 0x00000000fffff984 */ /* 0x000fe20000000800 */
[----:B------:R-:W-:Y:S01]  /*2870*/  @!PT LDS RZ, [RZ] ;  /* 0x00000000fffff984 */ /* 0x000fe20000000800 */
[----:B------:R1:W-:Y:S01]  /*2880*/  @!P1 LDGSTS.E.BYPASS.LTC128B.128 [R216+0xd000], [R10.64] ;  /* 0x0d0000000ad89fae */ /* 0x0003e2000b901d46 */
[----:B------:R-:W-:Y:S01]  /*2890*/  IADD3 R4, P2, R27, R4, RZ ;  /* 0x000000041b047210 */ /* 0x000fe20007f5e0ff */
[----:B------:R-:W-:Y:S01]  /*28a0*/  IMAD R0, R232, c[0x0][0x19c], R0 ;  /* 0x00006700e8007a24 */ /* 0x000fe200078e0200 */
[----:B---3--:R-:W-:Y:S01]  /*28b0*/  SHF.R.S32.HI R16, RZ, 0x1f, R241 ;  /* 0x0000001fff107819 */ /* 0x008fe200000114f1 */
[----:B------:R-:W0:Y:S01]  /*28c0*/  LDGDEPBAR ;  /* 0x00000000000079af */ /* 0x000e220000000000 */
[----:B------:R-:W-:-:S02]  /*28d0*/  IMAD.MOV.U32 R209, RZ, RZ, 0x7f800000 ;  /* 0x7f800000ffd17424 */ /* 0x000fc400078e00ff */
[----:B------:R-:W-:Y:S01]  /*28e0*/  IADD3.X R5, R28, R5, R0, P2, !PT ;  /* 0x000000051c057210 */ /* 0x000fe200017fe400 */
[----:B------:R-:W-:Y:S01]  /*28f0*/  IMAD R0, R25, c[0x0][0x1b0], RZ ;  /* 0x00006c0019007a24 */ /* 0x000fe200078e02ff */
[----:B------:R-:W-:Y:S01]  /*2900*/  ISETP.NE.AND P2, PT, R2, 0x1, PT ;  /* 0x000000010200780c */ /* 0x000fe20003f45270 */
[----:B------:R3:W-:Y:S02]  /*2910*/  @P6 STS.128 [R216+0x4000], RZ ;  /* 0x004000ffd8006388 */ /* 0x0007e40000000c00 */
[C---:B------:R-:W-:Y:S02]  /*2920*/  IMAD R19, R18.reuse, c[0x0][0x1b4], R0 ;  /* 0x00006d0012137a24 */ /* 0x040fe400078e0200 */
[----:B------:R-:W-:Y:S01]  /*2930*/  @!PT LDS RZ, [RZ] ;  /* 0x00000000fffff984 */ /* 0x000fe20000000800 */
[----:B------:R-:W-:Y:S01]  /*2940*/  @!PT LDS RZ, [RZ] ;  /* 0x00000000fffff984 */ /* 0x000fe20000000800 */
[----:B------:R-:W-:Y:S01]  /*2950*/  @!PT LDS RZ, [RZ] ;  /* 0x00000000fffff984 */ /* 0x000fe20000000800 */
[----:B------:R3:W-:Y:S01]  /*2960*/  @!P6 LDGSTS.E.BYPASS.LTC128B.128 [R216+0x4000], [R182.64] ;  /* 0x04000000b6d8efae */ /* 0x0007e2000b901d46 */
[----:B------:R-:W-:-:S03]  /*2970*/  IMAD.WIDE.U32 R4, R18, c[0x0][0x1b0], R4 ;  /* 0x00006c0012047a25 */ /* 0x000fc600078e0004 */
[----:B------:R3:W-:Y:S01]  /*2980*/  @P0 STS.128 [R216+0x5000], RZ ;  /* 0x005000ffd8000388 */ /* 0x0007e20000000c00 */
[----:B------:R-:W-:-:S03]  /*2990*/  IMAD.IADD R5, R5, 0x1, R19 ;  /* 0x0000000105057824 */ /* 0x000fc600078e0213 */
[----:B------:R-:W-:Y:S01]  /*29a0*/  @!PT LDS RZ, [RZ] ;  /* 0x00000000fffff984 */ /* 0x000fe20000000800 */
[----:B------:R-:W-:Y:S01]  /*29b0*/  @!PT LDS RZ, [RZ] ;  /* 0x00000000fffff984 */ /* 0x000fe20000000800 */
[----:B------:R-:W-:Y:S01]  /*29c0*/  @!PT LDS RZ, [RZ] ;  /* 0x00000000fffff984 */ /* 0x000fe20000000800 */
[----:B------:R1:W-:Y:S02]  /*29d0*/  @!P0 LDGSTS.E.BYPASS.LTC128B.128 [R216+0x5000], [R6.64] ;  /* 0x0500000006d88fae */ /* 0x0003e4000b901d46 */
[----:B-1----:R-:W-:-:S04]  /*29e0*/  @!P5 IMAD R7, R29, c[0x0][0x198], RZ ;  /* 0x000066001d07da24 */ /* 0x002fc800078e02ff */
[----:B------:R-:W-:Y:S02]  /*29f0*/  @!P5 IMAD R11, R217, c[0x0][0x19c], R7 ;  /* 0x00006700d90bda24 */ /* 0x000fe400078e0207 */
[----:B------:R-:W-:Y:S01]  /*2a00*/  @!P4 IMAD.MOV.U32 R7, RZ, RZ, R5 ;  /* 0x000000ffff07c224 */ /* 0x000fe200078e0005 */
[----:B--2---:R-:W-:-:S04]  /*2a10*/  IADD3 R0, R22, 0x1000, RZ ;  /* 0x0000100016007810 */ /* 0x004fc80007ffe0ff */
[----:B------:R-:W-:-:S05]  /*2a20*/  SEL R0, R0, R22, !P2 ;  /* 0x0000001600007207 */ /* 0x000fca0005000000 */
[----:B------:R-:W-:Y:S01]  /*2a30*/  IMAD.SHL.U32 R192, R0, 0x2, RZ ;  /* 0x0000000200c07824 */ /* 0x000fe200078e00ff */
[----:B------:R-:W-:-:S04]  /*2a40*/  IADD3 R0, R241, 0x28, RZ ;  /* 0x00000028f1007810 */ /* 0x000fc80007ffe0ff */
[----:B------:R3:W-:Y:S01]  /*2a50*/  @P6 STS [R192], RZ ;  /* 0x000000ffc0006388 */ /* 0x0007e20000000800 */
[----:B------:R-:W-:-:S03]  /*2a60*/  SHF.R.S32.HI R10, RZ, 0x1f, R0 ;  /* 0x0000001fff0a7819 */ /* 0x000fc60000011400 */
[----:B------:R3:W-:Y:S04]  /*2a70*/  @P6 STS [R192+0x4], RZ ;  /* 0x000004ffc0006388 */ /* 0x0007e80000000800 */
[----:B------:R3:W-:Y:S04]  /*2a80*/  @P6 STS [R192+0x8], RZ ;  /* 0x000008ffc0006388 */ /* 0x0007e80000000800 */
[----:B------:R3:W-:Y:S04]  /*2a90*/  @P6 STS [R192+0xc], RZ ;  /* 0x00000cffc0006388 */ /* 0x0007e80000000800 */
[----:B------:R-:W-:Y:S01]  /*2aa0*/  @!PT LDS RZ, [RZ] ;  /* 0x00000000fffff984 */ /* 0x000fe20000000800 */
[----:B------:R-:W-:Y:S01]  /*2ab0*/  @!PT LDS RZ, [RZ] ;  /* 0x00000000fffff984 */ /* 0x000fe20000000800 */
[----:B------:R-:W-:Y:S01]  /*2ac0*/  @!PT LDS RZ, [RZ] ;  /* 0x00000000fffff984 */ /* 0x000fe20000000800 */
[----:B------:R3:W-:Y:S01]  /*2ad0*/  @!P6 LDGSTS.E.BYPASS.LTC128B.128 [R192], [R184.64] ;  /* 0x00000000b8c0efae */ /* 0x0007e2000b901d46 */
[----:B------:R-:W-:-:S03]  /*2ae0*/  ISETP.GE.AND P6, PT, R0, R20, PT ;  /* 0x000000140000720c */ /* 0x000fc60003fc6270 */
[----:B------:R3:W-:Y:S04]  /*2af0*/  @P0 STS [R192+0x1000], RZ ;  /* 0x001000ffc0000388 */ /* 0x0007e80000000800 */
[----:B------:R3:W-:Y:S04]  /*2b00*/  @P0 STS [R192+0x1004], RZ ;  /* 0x001004ffc0000388 */ /* 0x0007e80000000800 */
[----:B------:R3:W-:Y:S04]  /*2b10*/  @P0 STS [R192+0x1008], RZ ;  /* 0x001008ffc0000388 */ /* 0x0007e80000000800 */
[----:B------:R3:W-:Y:S04]  /*2b20*/  @P0 STS [R192+0x100c], RZ ;  /* 0x00100cffc0000388 */ /* 0x0007e80000000800 */
[----:B------:R-:W-:Y:S01]  /*2b30*/  @!PT LDS RZ, [RZ] ;  /* 0x00000000fffff984 */ /* 0x000fe20000000800 */
[----:B------:R-:W-:Y:S01]  /*2b40*/  @!PT LDS RZ, [RZ] ;  /* 0x00000000fffff984 */ /* 0x000fe20000000800 */
[----:B------:R-:W-:Y:S01]  /*2b50*/  @!PT LDS RZ, [RZ] ;  /* 0x00000000fffff984 */ /* 0x000fe20000000800 */
[----:B------:R1:W-:Y:S01]  /*2b60*/  @!P0 LDGSTS.E.BYPASS.LTC128B.128 [R192+0x1000], [R8.64] ;  /* 0x0100000008c08fae */ /* 0x0003e2000b901d46 */
[----:B------:R-:W-:-:S03]  /*2b70*/  @!P4 IADD3 R2, P0, R217, 0x20, RZ ;  /* 0x00000020d902c810 */ /* 0x000fc60007f1e0ff */
[----:B------:R3:W-:Y:S02]  /*2b80*/  @P5 STS.128 [R216+0x6000], RZ ;  /* 0x006000ffd8005388 */ /* 0x0007e40000000c00 */
[----:B------:R-:W-:Y:S01]  /*2b90*/  @!P4 IMAD.X R6, RZ, RZ, R29, P0 ;  /* 0x000000ffff06c224 */ /* 0x000fe200000e061d */
[----:B----4-:R-:W-:-:S03]  /*2ba0*/  @!P6 LEA R14, P0, R0, R213, 0x2 ;  /* 0x000000d5000ee211 */ /* 0x010fc600078010ff */
[----:B------:R-:W-:Y:S01]  /*2bb0*/  @!P4 IMAD R6, R6, c[0x0][0x198], RZ ;  /* 0x000066000606ca24 */ /* 0x000fe200078e02ff */
[----:B------:R-:W-:-:S03]  /*2bc0*/  @!P6 LEA.HI.X R15, R0, R212, R10, 0x2, P0 ;  /* 0x000000d4000fe211 */ /* 0x000fc600000f140a */
[C---:B------:R-:W-:Y:S01]  /*2bd0*/  @!P4 IMAD R10, R2.reuse, c[0x0][0x19c], R6 ;  /* 0x00006700020aca24 */ /* 0x040fe200078e0206 */
[----:B------:R-:W-:Y:S01]  /*2be0*/  @!P4 MOV R6, R4 ;  /* 0x000000040006c202 */ /* 0x000fe20000000f00 */
[----:B------:R3:W5:Y:S04]  /*2bf0*/  @!P6 LDG.E R209, [R14.64] ;  /* 0x000000060ed1e981 */ /* 0x000768000c1e1900 */
[----:B------:R-:W-:-:S04]  /*2c00*/  @!P4 IMAD.WIDE.U32 R6, R2, c[0x0][0x198], R6 ;  /* 0x000066000206ca25 */ /* 0x000fc800078e0006 */
[----:B-1----:R-:W-:-:S04]  /*2c10*/  @!P5 IMAD.WIDE.U32 R8, R217, c[0x0][0x198], R4 ;  /* 0x00006600d908da25 */ /* 0x002fc800078e0004 */
[----:B------:R-:W-:Y:S01]  /*2c20*/  @!P5 IMAD.IADD R0, R9, 0x1, R11 ;  /* 0x000000010900d824 */ /* 0x000fe200078e020b */
[----:B------:R-:W-:-:S04]  /*2c30*/  @!P5 LEA R12, P0, R8, c[0x0][0x168], 0x1 ;  /* 0x00005a00080cda11 */ /* 0x000fc800078008ff */
[----:B------:R-:W-:Y:S01]  /*2c40*/  @!P5 LEA.HI.X R13, R8, c[0x0][0x16c], R0, 0x1, P0 ;  /* 0x00005b00080dda11 */ /* 0x000fe200000f0c00 */
[----:B------:R-:W-:Y:S01]  /*2c50*/  @!P4 IMAD.IADD R0, R7, 0x1, R10 ;  /* 0x000000010700c824 */ /* 0x000fe200078e020a */
[C---:B------:R-:W-:Y:S01]  /*2c60*/  @!P4 LEA R10, P0, R6.reuse, c[0x0][0x168], 0x1 ;  /* 0x00005a00060aca11 */ /* 0x040fe200078008ff */
[----:B------:R-:W-:Y:S02]  /*2c70*/  @!P3 IMAD.MOV.U32 R7, RZ, RZ, R5 ;  /* 0x000000ffff07b224 */ /* 0x000fe400078e0005 */
[----:B------:R-:W-:Y:S01]  /*2c80*/  @!PT LDS RZ, [RZ] ;  /* 0x00000000fffff984 */ /* 0x000fe20000000800 */
[----:B------:R-:W-:Y:S01]  /*2c90*/  @!PT LDS RZ, [RZ] ;  /* 0x00000000fffff984 */ /* 0x000fe20000000800 */
[----:B------:R-:W-:Y:S01]  /*2ca0*/  @!PT LDS RZ, [RZ] ;  /* 0x00000000fffff984 */ /* 0x000fe20000000800 */
[----:B------:R3:W-:Y:S01]  /*2cb0*/  @!P5 LDGSTS.E.BYPASS.LTC128B.128 [R216+0x6000], [R12.64] ;  /* 0x060000000cd8dfae */ /* 0x0007e2000b901d46 */
[----:B------:R-:W-:Y:S02]  /*2cc0*/  @!P4 LEA.HI.X R11, R6, c[0x0][0x16c], R0, 0x1, P0 ;  /* 0x00005b00060bca11 */ /* 0x000fe400000f0c00 */
[C---:B------:R-:W-:Y:S01]  /*2cd0*/  @!P3 IADD3 R0, P0, R217.reuse, 0x40, RZ ;  /* 0x00000040d900b810 */ /* 0x040fe20007f1e0ff */
[----:B------:R3:W-:Y:S03]  /*2ce0*/  @P4 STS.128 [R216+0x7000], RZ ;  /* 0x007000ffd8004388 */ /* 0x0007e60000000c00 */
[----:B------:R-:W-:Y:S01]  /*2cf0*/  @!P3 IADD3.X R6, RZ, R29, RZ, P0, !PT ;  /* 0x0000001dff06b210 */ /* 0x000fe200007fe4ff */
[----:B------:R-:W-:Y:S01]  /*2d00*/  @!PT LDS RZ, [RZ] ;  /* 0x00000000fffff984 */ /* 0x000fe20000000800 */
[----:B------:R-:W-:Y:S01]  /*2d10*/  @!PT LDS RZ, [RZ] ;  /* 0x00000000fffff984 */ /* 0x000fe20000000800 */
[----:B------:R-:W-:Y:S01]  /*2d20*/  @!PT LDS RZ, [RZ] ;  /* 0x00000000fffff984 */ /* 0x000fe20000000800 */
[----:B------:R3:W-:Y:S01]  /*2d30*/  @!P4 LDGSTS.E.BYPASS.LTC128B.128 [R216+0x7000], [R10.64] ;  /* 0x070000000ad8cfae */ /* 0x0007e2000b901d46 */
[----:B------:R-:W-:-:S03]  /*2d40*/  @!P1 IADD3 R2, P0, R217, 0x60, RZ ;  /* 0x00000060d9029810 */ /* 0x000fc60007f1e0ff */
[----:B------:R-:W-:Y:S01]  /*2d50*/  @!P3 IMAD R6, R6, c[0x0][0x198], RZ ;  /* 0x000066000606ba24 */ /* 0x000fe200078e02ff */
[----:B------:R3:W-:Y:S01]  /*2d60*/  @P3 STS.128 [R216+0x8000], RZ ;  /* 0x008000ffd8003388 */ /* 0x0007e20000000c00 */
[----:B------:R-:W-:Y:S02]  /*2d70*/  @!P1 IMAD.X R8, RZ, RZ, R29, P0 ;  /* 0x000000ffff089224 */ /* 0x000fe400000e061d */
[----:B------:R-:W-:Y:S02]  /*2d80*/  @!P3 IMAD R9, R0, c[0x0][0x19c], R6 ;  /* 0x000067000009ba24 */ /* 0x000fe400078e0206 */
[--C-:B------:R-:W-:Y:S02]  /*2d90*/  @!P3 IMAD.MOV.U32 R6, RZ, RZ, R4.reuse ;  /* 0x000000ffff06b224 */ /* 0x100fe400078e0004 */
[----:B------:R-:W-:-:S04]  /*2da0*/  @!P1 IMAD.WIDE.U32 R4, R2, c[0x0][0x198], R4 ;  /* 0x0000660002049a25 */ /* 0x000fc800078e0004 */
[----:B------:R-:W-:-:S04]  /*2db0*/  @!P3 IMAD.WIDE.U32 R6, R0, c[0x0][0x198], R6 ;  /* 0x000066000006ba25 */ /* 0x000fc800078e0006 */
[----:B------:R-:W-:Y:S01]  /*2dc0*/  @!P1 IMAD R0, R8, c[0x0][0x198], RZ ;  /* 0x0000660008009a24 */ /* 0x000fe200078e02ff */
[----:B------:R-:W-:Y:S02]  /*2dd0*/  @!P3 IADD3 R9, R7, R9, RZ ;  /* 0x000000090709b210 */ /* 0x000fe40007ffe0ff */
[----:B------:R-:W-:Y:S01]  /*2de0*/  @!P3 LEA R8, P0, R6, c[0x0][0x168], 0x1 ;  /* 0x00005a000608ba11 */ /* 0x000fe200078008ff */
[----:B------:R-:W-:Y:S01]  /*2df0*/  @!P1 IMAD R7, R2, c[0x0][0x19c], R0 ;  /* 0x0000670002079a24 */ /* 0x000fe200078e0200 */
[----:B------:R-:W-:Y:S02]  /*2e00*/  IADD3 R0, R241, 0x8, RZ ;  /* 0x00000008f1007810 */ /* 0x000fe40007ffe0ff */
[----:B------:R-:W-:Y:S01]  /*2e10*/  @!P3 LEA.HI.X R9, R6, c[0x0][0x16c], R9, 0x1, P0 ;  /* 0x00005b000609ba11 */ /* 0x000fe200000f0c09 */
[----:B------:R-:W-:Y:S01]  /*2e20*/  @!P1 IMAD.IADD R5, R5, 0x1, R7 ;  /* 0x0000000105059824 */ /* 0x000fe200078e0207 */
[C---:B------:R-:W-:Y:S02]  /*2e30*/  @!P1 LEA R6, P0, R4.reuse, c[0x0][0x168], 0x1 ;  /* 0x00005a0004069a11 */ /* 0x040fe400078008ff */
[C---:B------:R-:W-:Y:S01]  /*2e40*/  IADD3 R2, R241.reuse, 0x20, RZ ;  /* 0x00000020f1027810 */ /* 0x040fe20007ffe0ff */
[----:B------:R-:W-:Y:S01]  /*2e50*/  @!PT LDS RZ, [RZ] ;  /* 0x00000000fffff984 */ /* 0x000fe20000000800 */
[----:B------:R-:W-:Y:S01]  /*2e60*/  @!PT LDS RZ, [RZ] ;  /* 0x00000000fffff984 */ /* 0x000fe20000000800 */
[----:B------:R-:W-:Y:S01]  /*2e70*/  @!PT LDS RZ, [RZ] ;  /* 0x00000000fffff984 */ /* 0x000fe20000000800 */
[----:B------:R3:W-:Y:S01]  /*2e80*/  @!P3 LDGSTS.E.BYPASS.LTC128B.128 [R216+0x8000], [R8.64] ;  /* 0x0800000008d8bfae */ /* 0x0007e2000b901d46 */
[----:B------:R-:W-:Y:S01]  /*2e90*/  @!P1 LEA.HI.X R7, R4, c[0x0][0x16c], R5, 0x1, P0 ;  /* 0x00005b0004079a11 */ /* 0x000fe200000f0c05 */
[----:B------:R-:W-:Y:S01]  /*2ea0*/  IMAD.SHL.U32 R4, R241, 0x4, RZ ;  /* 0x00000004f1047824 */ /* 0x000fe200078e00ff */
[-C--:B------:R-:W-:Y:S01]  /*2eb0*/  ISETP.GE.AND P5, PT, R0, R20.reuse, PT ;  /* 0x000000140000720c */ /* 0x080fe20003fa6270 */
[----:B------:R3:W-:Y:S01]  /*2ec0*/  @P1 STS.128 [R216+0x9000], RZ ;  /* 0x009000ffd8001388 */ /* 0x0007e20000000c00 */
[----:B------:R-:W-:-:S02]  /*2ed0*/  ISETP.GE.AND P4, PT, R2, R20, PT ;  /* 0x000000140200720c */ /* 0x000fc40003f86270 */
[C---:B------:R-:W-:Y:S01]  /*2ee0*/  ISETP.GE.AND P3, PT, R241.reuse, R20, PT ;  /* 0x00000014f100720c */ /* 0x040fe20003f66270 */
[----:B------:R-:W-:Y:S01]  /*2ef0*/  @!PT LDS RZ, [RZ] ;  /* 0x00000000fffff984 */ /* 0x000fe20000000800 */
[----:B------:R-:W-:Y:S01]  /*2f00*/  @!PT LDS RZ, [RZ] ;  /* 0x00000000fffff984 */ /* 0x000fe20000000800 */
[----:B------:R-:W-:Y:S01]  /*2f10*/  @!PT LDS RZ, [RZ] ;  /* 0x00000000fffff984 */ /* 0x000fe20000000800 */
[----:B------:R3:W-:Y:S01]  /*2f20*/  @!P1 LDGSTS.E.BYPASS.LTC128B.128 [R216+0x9000], [R6.64] ;  /* 0x0900000006d89fae */ /* 0x0007e2000b901d46 */
[----:B------:R-:W-:Y:S02]  /*2f30*/  SHF.L.U64.HI R0, R241, 0x2, R16 ;  /* 0x00000002f1007819 */ /* 0x000fe40000010210 */
[----:B------:R-:W-:Y:S01]  /*2f40*/  IADD3 R4, P0, R4, R213, RZ ;  /* 0x000000d504047210 */ /* 0x000fe20007f1e0ff */
[----:B------:R-:W0:Y:S04]  /*2f50*/  LDGDEPBAR ;  /* 0x00000000000079af */ /* 0x000e280000000000 */
[----:B------:R-:W1:Y:S01]  /*2f60*/  S2R R2, SR_TID.X ;  /* 0x0000000000027919 */ /* 0x000e620000002100 */
[----:B------:R-:W-:-:S05]  /*2f70*/  IMAD.X R5, R0, 0x1, R212, P0 ;  /* 0x0000000100057824 */ /* 0x000fca00000e06d4 */
[----:B------:R3:W5:Y:S04]  /*2f80*/  @!P3 LDG.E R210, [R4.64] ;  /* 0x0000000604d2b981 */ /* 0x000768000c1e1900 */
[----:B------:R3:W5:Y:S04]  /*2f90*/  @!P5 LDG.E R211, [R4.64+0x20] ;  /* 0x0000200604d3d981 */ /* 0x000768000c1e1900 */
[----:B------:R3:W5:Y:S01]  /*2fa0*/  @!P4 LDG.E R208, [R4.64+0x80] ;  /* 0x0000800604d0c981 */ /* 0x000762000c1e1900 */
[----:B------:R-:W-:-:S04]  /*2fb0*/  DEPBAR.LE SB0, 0x1 ;  /* 0x000080400000791a */ /* 0x000fc80000000000 */
[----:B------:R-:W-:Y:S01]  /*2fc0*/  BAR.SYNC.DEFER_BLOCKING 0x0 ;  /* 0x0000000000007b1d */ /* 0x000fe20000010000 */
[----:B-1----:R-:W-:-:S04]  /*2fd0*/  SHF.R.S32.HI R0, RZ, 0x1f, R2 ;  /* 0x0000001fff007819 */ /* 0x002fc80000011402 */
[----:B------:R-:W-:-:S04]  /*2fe0*/  LEA.HI R0, R0, R2, RZ, 0x4 ;  /* 0x0000000200007211 */ /* 0x000fc800078f20ff */
[----:B------:R-:W-:-:S04]  /*2ff0*/  LOP3.LUT R0, R0, 0xfffffff0, RZ, 0xc0, !PT ;  /* 0xfffffff000007812 */ /* 0x000fc800078ec0ff */
[----:B------:R-:W-:Y:S01]  /*3000*/  IADD3 R0, -R0, R2, RZ ;  /* 0x0000000200007210 */ /* 0x000fe20007ffe1ff */
[----:B------:R3:W1:Y:S04]  /*3010*/  LDSM.16.M88.4 R136, [R174+0xa000] ;  /* 0x00a00000ae88783b */ /* 0x0006680000000200 */
[----:B------:R3:W2:Y:S04]  /*3020*/  LDSM.16.M88.4 R140, [R174+0xa800] ;  /* 0x00a80000ae8c783b */ /* 0x0006a80000000200 */
[----:B------:R3:W4:Y:S04]  /*3030*/  LDSM.16.M88.4 R144, [R177+0xa000] ;  /* 0x00a00000b190783b */ /* 0x0007280000000200 */
[----:B------:R3:W1:Y:S04]  /*3040*/  LDSM.16.M88.4 R148, [R177+0xa800] ;  /* 0x00a80000b194783b */ /* 0x0006680000000200 */
[----:B------:R3:W1:Y:S04]  /*3050*/  LDSM.16.M88.4 R152, [R175+0xa000] ;  /* 0x00a00000af98783b */ /* 0x0006680000000200 */
[----:B------:R3:W1:Y:S04]  /*3060*/  LDSM.16.M88.4 R156, [R175+0xa800] ;  /* 0x00a80000af9c783b */ /* 0x0006680000000200 */
[----:B------:R3:W1:Y:S04]  /*3070*/  LDSM.16.M88.4 R160, [R176+0xa000] ;  /* 0x00a00000b0a0783b */ /* 0x0006680000000200 */
[----:B------:R3:W1:Y:S01]  /*3080*/  LDSM.16.M88.4 R164, [R176+0xa800] ;  /* 0x00a80000b0a4783b */ /* 0x0006620000000200 */
[----:B------:R-:W-:-:S02]  /*3090*/  SHF.R.S32.HI R2, RZ, 0x1f, R0 ;  /* 0x0000001fff027819 */ /* 0x000fc40000011400 */
[----:B------:R-:W-:Y:S02]  /*30a0*/  SHF.L.U32 R240, R246, 0x4, RZ ;  /* 0x00000004f6f07819 */ /* 0x000fe400000006ff */
[----:B------:R-:W-:Y:S01]  /*30b0*/  LEA.HI R2, R2, R0, RZ, 0x3 ;  /* 0x0000000002027211 */ /* 0x000fe200078f18ff */
[----:B------:R-:W-:Y:S01]  /*30c0*/  IMAD.SHL.U32 R223, R246, 0x8, RZ ;  /* 0x00000008f6df7824 */ /* 0x000fe200078e00ff */
[----:B------:R-:W-:Y:S02]  /*30d0*/  IADD3 R233, R240, 0x20, RZ ;  /* 0x00000020f0e97810 */ /* 0x000fe40007ffe0ff */
[----:B------:R-:W-:-:S03]  /*30e0*/  LOP3.LUT R2, R2, 0xfffffff8, RZ, 0xc0, !PT ;  /* 0xfffffff802027812 */ /* 0x000fc600078ec0ff */
[----:B------:R-:W-:Y:S02]  /*30f0*/  IMAD.IADD R231, R223, 0x1, R233 ;  /* 0x00000001dfe77824 */ /* 0x000fe400078e02e9 */
[----:B------:R-:W-:Y:S01]  /*3100*/  IMAD.IADD R0, R0, 0x1, -R2 ;  /* 0x0000000100007824 */ /* 0x000fe200078e0a02 */
[----:B------:R-:W-:Y:S01]  /*3110*/  IADD3 R2, R241, 0x1, RZ ;  /* 0x00000001f1027810 */ /* 0x000fe20007ffe0ff */
[----:B------:R-:W-:Y:S02]  /*3120*/  IMAD.IADD R251, R223, 0x1, R231 ;  /* 0x00000001dffb7824 */ /* 0x000fe400078e02e7 */
[----:B------:R-:W-:Y:S01]  /*3130*/  IMAD.MOV.U32 R178, RZ, RZ, 0x20 ;  /* 0x00000020ffb27424 */ /* 0x000fe200078e00ff */
[C---:B------:R-:W-:Y:S02]  /*3140*/  LOP3.LUT P0, RZ, R0.reuse, 0x2, RZ, 0xc0, !PT ;  /* 0x0000000200ff7812 */ /* 0x040fe4000780c0ff */
[----:B------:R-:W-:Y:S02]  /*3150*/  LOP3.LUT P1, RZ, R0, 0x4, RZ, 0xc0, !PT ;  /* 0x0000000400ff7812 */ /* 0x000fe4000782c0ff */
[----:B------:R-:W-:Y:S01]  /*3160*/  IADD3 R230, R193, R2, -R21 ;  /* 0x00000002c1e67210 */ /* 0x000fe20007ffe815 */
[----:B------:R-:W-:Y:S01]  /*3170*/  IMAD.IADD R219, R223, 0x1, R251 ;  /* 0x00000001dfdb7824 */ /* 0x000fe200078e02fb */
[----:B------:R-:W-:-:S02]  /*3180*/  IADD3 R2, R180, 0x1000, RZ ;  /* 0x00001000b4027810 */ /* 0x000fc40007ffe0ff */
[----:B------:R-:W-:Y:S01]  /*3190*/  IADD3 R0, R179, 0x1000, RZ ;  /* 0x00001000b3007810 */ /* 0x000fe20007ffe0ff */
[----:B------:R-:W-:Y:S01]  /*31a0*/  IMAD.SHL.U32 R170, R180, 0x2, RZ ;  /* 0x00000002b4aa7824 */ /* 0x000fe200078e00ff */
[----:B------:R-:W-:Y:S01]  /*31b0*/  SEL R2, R2, R180, !P2 ;  /* 0x000000b402027207 */ /* 0x000fe20005000000 */
[----:B------:R-:W-:Y:S01]  /*31c0*/  IMAD.IADD R218, R223, 0x1, R219 ;  /* 0x00000001dfda7824 */ /* 0x000fe200078e02db */
[----:B------:R-:W-:Y:S02]  /*31d0*/  SEL R0, R0, R179, !P2 ;  /* 0x000000b300007207 */ /* 0x000fe40005000000 */
[----:B------:R-:W-:Y:S02]  /*31e0*/  SEL R178, R178, 0xffffffe0, !P0 ;  /* 0xffffffe0b2b27807 */ /* 0x000fe40004000000 */
[----:B------:R-:W-:Y:S01]  /*31f0*/  IADD3 R21, R21, 0x80, R232 ;  /* 0x0000008015157810 */ /* 0x000fe20007ffe0e8 */
[C---:B------:R-:W-:Y:S01]  /*3200*/  IMAD R250, R246.reuse, 0x18, RZ ;  /* 0x00000018f6fa7824 */ /* 0x040fe200078e02ff */
[----:B------:R-:W-:Y:S01]  /*3210*/  CS2R R94, SRZ ;  /* 0x00000000005e7805 */ /* 0x000fe2000001ff00 */
[C---:B------:R-:W-:Y:S01]  /*3220*/  IMAD.SHL.U32 R249, R246.reuse, 0x20, RZ ;  /* 0x00000020f6f97824 */ /* 0x040fe200078e00ff */
[----:B------:R-:W-:Y:S01]  /*3230*/  CS2R R92, SRZ ;  /* 0x00000000005c7805 */ /* 0x000fe2000001ff00 */
[C---:B------:R-:W-:Y:S01]  /*3240*/  IMAD R248, R246.reuse, 0x28, RZ ;  /* 0x00000028f6f87824 */ /* 0x040fe200078e02ff */
[----:B------:R-:W-:Y:S01]  /*3250*/  CS2R R98, SRZ ;  /* 0x0000000000627805 */ /* 0x000fe2000001ff00 */
[C---:B------:R-:W-:Y:S01]  /*3260*/  IMAD R247, R246.reuse, 0x30, RZ ;  /* 0x00000030f6f77824 */ /* 0x040fe200078e02ff */
[----:B------:R-:W-:Y:S01]  /*3270*/  CS2R R96, SRZ ;  /* 0x0000000000607805 */ /* 0x000fe2000001ff00 */
[----:B------:R-:W-:Y:S01]  /*3280*/  IMAD.MOV R221, RZ, RZ, -R221 ;  /* 0x000000ffffdd7224 */ /* 0x000fe200078e0add */
[----:B------:R-:W-:Y:S01]  /*3290*/  CS2R R90, SRZ ;  /* 0x00000000005a7805 */ /* 0x000fe2000001ff00 */
[----:B------:R-:W-:Y:S01]  /*32a0*/  IMAD R246, R246, 0x38, RZ ;  /* 0x00000038f6f67824 */ /* 0x000fe200078e02ff */
[----:B------:R-:W-:Y:S01]  /*32b0*/  CS2R R88, SRZ ;  /* 0x0000000000587805 */ /* 0x000fe2000001ff00 */
        /* <DEDUP_REMOVED lines=26> */
[----:B------:R-:W-:Y:S01]  /*3460*/  IADD3 R229, R21, -R193, RZ ;  /* 0x800000c115e57210 */ /* 0x000fe20007ffe0ff */
[----:B------:R-:W-:Y:S01]  /*3470*/  IMAD.SHL.U32 R169, R2, 0x2, RZ ;  /* 0x0000000202a97824 */ /* 0x000fe200078e00ff */
[----:B------:R-:W-:Y:S01]  /*3480*/  SEL R128, R128, 0xffffffc0, !P1 ;  /* 0xffffffc080807807 */ /* 0x000fe20004800000 */
[----:B------:R-:W-:Y:S01]  /*3490*/  IMAD.SHL.U32 R168, R0, 0x2, RZ ;  /* 0x0000000200a87824 */ /* 0x000fe200078e00ff */
[C---:B------:R-:W-:Y:S01]  /*34a0*/  SHF.L.U32 R228, R241.reuse, 0x2, RZ ;  /* 0x00000002f1e47819 */ /* 0x040fe200000006ff */
[----:B------:R-:W-:Y:S01]  /*34b0*/  IMAD.IADD R173, R178, 0x1, R170 ;  /* 0x00000001b2ad7824 */ /* 0x000fe200078e02aa */
[----:B------:R-:W-:Y:S01]  /*34c0*/  SHF.L.U64.HI R227, R241, 0x2, R16 ;  /* 0x00000002f1e37819 */ /* 0x000fe20000010210 */
[----:B------:R-:W-:Y:S01]  /*34d0*/  IMAD.IADD R220, R223, 0x1, R218 ;  /* 0x00000001dfdc7824 */ /* 0x000fe200078e02da */
[----:B------:R-:W-:-:S02]  /*34e0*/  IADD3 R226, R232, 0x80, RZ ;  /* 0x00000080e8e27810 */ /* 0x000fc40007ffe0ff */
[----:B-1234-:R-:W-:Y:S02]  /*34f0*/  IADD3 R172, R171, R178, RZ ;  /* 0x000000b2abac7210 */ /* 0x01efe40007ffe0ff */
.L_x_106:
[----:B------:R-:W0:Y:S01]  /*3500*/  LDGDEPBAR ;  /* 0x00000000000079af */ /* 0x000e220000000000 */
[----:B------:R-:W-:Y:S01]  /*3510*/  IMAD.IADD R0, R169, 0x1, R178 ;  /* 0x00000001a9007824 */ /* 0x000fe200078e02b2 */
        /* <DEDUP_REMOVED lines=11> */
[----:B------:R-:W1:Y:S08]  /*35d0*/  LDSM.16.M88.4 R16, [R174+0x6000] ;  /* 0x00600000ae10783b */ /* 0x000e700000000200 */
[----:B------:R-:W2:Y:S08]  /*35e0*/  LDSM.16.M88.4 R28, [R169+0x1000] ;  /* 0x00100000a91c783b */ /* 0x000eb00000000200 */
[----:B------:R-:W3:Y:S08]  /*35f0*/  LDSM.16.M88.4 R100, [R174+0x6800] ;  /* 0x00680000ae64783b */ /* 0x000ef00000000200 */
[----:B------:R-:W-:Y:S08]  /*3600*/  LDSM.16.M88.4 R104, [R0] ;  /* 0x000000000068783b */ /* 0x000ff00000000200 */
[----:B------:R-:W4:Y:S01]  /*3610*/  LDSM.16.M88.4 R108, [R177+0x6000] ;  /* 0x00600000b16c783b */ /* 0x000f220000000200 */
[-C--:B-1----:R-:W-:Y:S07]  /*3620*/  HMMA.16816.F32.BF16 R4, R32, R16.reuse, RZ ;  /* 0x000000102004723c */ /* 0x082fee00000418ff */
[----:B------:R1:W4:Y:S01]  /*3630*/  LDSM.16.M88.4 R112, [R0+0x1000] ;  /* 0x001000000070783b */ /* 0x0003220000000200 */
[C---:B--2---:R-:W-:Y:S07]  /*3640*/  HMMA.16816.F32.BF16 R8, R28.reuse, R16, RZ ;  /* 0x000000101c08723c */ /* 0x044fee00000418ff */
[----:B------:R-:W2:Y:S01]  /*3650*/  LDSM.16.M88.4 R116, [R177+0x6800] ;  /* 0x00680000b174783b */ /* 0x000ea20000000200 */
[-C--:B------:R-:W-:Y:S07]  /*3660*/  HMMA.16816.F32.BF16 R12, R28, R18.reuse, RZ ;  /* 0x000000121c0c723c */ /* 0x080fee00000418ff */
[----:B------:R-:W-:Y:S01]  /*3670*/  LDSM.16.M88.4 R120, [R175+0x6000] ;  /* 0x00600000af78783b */ /* 0x000fe20000000200 */
[C---:B------:R-:W-:Y:S07]  /*3680*/  HMMA.16816.F32.BF16 R16, R32.reuse, R18, RZ ;  /* 0x000000122010723c */ /* 0x040fee00000418ff */
[----:B------:R-:W-:Y:S01]  /*3690*/  LDSM.16.M88.4 R132, [R176+0x6000] ;  /* 0x00600000b084783b */ /* 0x000fe20000000200 */
[----:B-1----:R-:W-:Y:S01]  /*36a0*/  IMAD.IADD R0, R0, 0x1, R128 ;  /* 0x0000000100007824 */ /* 0x002fe200078e0280 */
[-C--:B---3--:R-:W-:Y:S06]  /*36b0*/  HMMA.16816.F32.BF16 R20, R32, R100.reuse, RZ ;  /* 0x000000642014723c */ /* 0x088fec00000418ff */
[----:B------:R-:W-:Y:S02]  /*36c0*/  LDSM.16.M88.4 R128, [R0] ;  /* 0x000000000080783b */ /* 0x000fe40000000200 */
[C---:B------:R-:W-:Y:S08]  /*36d0*/  HMMA.16816.F32.BF16 R24, R28.reuse, R100, RZ ;  /* 0x000000641c18723c */ /* 0x040ff000000418ff */
[-C--:B------:R-:W-:Y:S08]  /*36e0*/  HMMA.16816.F32.BF16 R28, R28, R102.reuse, RZ ;  /* 0x000000661c1c723c */ /* 0x080ff000000418ff */
[----:B------:R-:W-:Y:S01]  /*36f0*/  HMMA.16816.F32.BF16 R32, R32, R102, RZ ;  /* 0x000000662020723c */ /* 0x000fe200000418ff */
[----:B------:R-:W1:Y:S07]  /*3700*/  LDSM.16.M88.4 R100, [R124] ;  /* 0x000000007c64783b */ /* 0x000e6e0000000200 */
[-C--:B----4-:R-:W-:Y:S01]  /*3710*/  HMMA.16816.F32.BF16 R4, R104, R108.reuse, R4 ;  /* 0x0000006c6804723c */ /* 0x090fe20000041804 */
[----:B------:R-:W3:Y:S07]  /*3720*/  LDSM.16.M88.4 R124, [R124+0x1000] ;  /* 0x001000007c7c783b */ /* 0x000eee0000000200 */
[C---:B------:R-:W-:Y:S08]  /*3730*/  HMMA.16816.F32.BF16 R8, R112.reuse, R108, R8 ;  /* 0x0000006c7008723c */ /* 0x040ff00000041808 */
[-C--:B------:R-:W-:Y:S08]  /*3740*/  HMMA.16816.F32.BF16 R12, R112, R110.reuse, R12 ;  /* 0x0000006e700c723c */ /* 0x080ff0000004180c */
[C---:B------:R-:W-:Y:S01]  /*3750*/  HMMA.16816.F32.BF16 R16, R104.reuse, R110, R16 ;  /* 0x0000006e6810723c */ /* 0x040fe20000041810 */
[----:B------:R-:W4:Y:S07]  /*3760*/  LDSM.16.M88.4 R108, [R175+0x6800] ;  /* 0x00680000af6c783b */ /* 0x000f2e0000000200 */
[-C--:B--2---:R-:W-:Y:S08]  /*3770*/  HMMA.16816.F32.BF16 R20, R104, R116.reuse, R20 ;  /* 0x000000746814723c */ /* 0x084ff00000041814 */
[C---:B------:R-:W-:Y:S08]  /*3780*/  HMMA.16816.F32.BF16 R24, R112.reuse, R116, R24 ;  /* 0x000000747018723c */ /* 0x040ff00000041818 */
[-C--:B------:R-:W-:Y:S07]  /*3790*/  HMMA.16816.F32.BF16 R28, R112, R118.reuse, R28 ;  /* 0x00000076701c723c */ /* 0x080fee000004181c */
[----:B------:R-:W-:Y:S01]  /*37a0*/  MOV R113, 0x40 ;  /* 0x0000004000717802 */ /* 0x000fe20000000f00 */
[----:B------:R-:W-:Y:S07]  /*37b0*/  HMMA.16816.F32.BF16 R32, R104, R118, R32 ;  /* 0x000000766820723c */ /* 0x000fee0000041820 */
[----:B------:R-:W-:Y:S01]  /*37c0*/  FMUL.FTZ R105, R211, 1.4426950216293334961 ;  /* 0x3fb8aa3bd3697820 */ /* 0x000fe20000410000 */
[-C--:B-1----:R-:W-:Y:S05]  /*37d0*/  HMMA.16816.F32.BF16 R4, R100, R120.reuse, R4 ;  /* 0x000000786404723c */ /* 0x082fea0000041804 */
[----:B------:R-:W-:Y:S02]  /*37e0*/  FMUL.FTZ R106, R210, 1.4426950216293334961 ;  /* 0x3fb8aa3bd26a7820 */ /* 0x000fe40000410000 */
[----:B------:R-:W-:Y:S01]  /*37f0*/  FMUL.FTZ R104, R208, 1.4426950216293334961 ;  /* 0x3fb8aa3bd0687820 */ /* 0x000fe20000410000 */
[C---:B---3--:R-:W-:Y:S04]  /*3800*/  HMMA.16816.F32.BF16 R8, R124.reuse, R120, R8 ;  /* 0x000000787c08723c */ /* 0x048fe80000041808 */
[----:B------:R-:W-:Y:S04]  /*3810*/  FSEL R106, R106, RZ, P0 ;  /* 0x000000ff6a6a7208 */ /* 0x000fe80000000000 */
[-C--:B------:R-:W-:Y:S08]  /*3820*/  HMMA.16816.F32.BF16 R12, R124, R122.reuse, R12 ;  /* 0x0000007a7c0c723c */ /* 0x080ff0000004180c */
[C---:B------:R-:W-:Y:S08]  /*3830*/  HMMA.16816.F32.BF16 R16, R100.reuse, R122, R16 ;  /* 0x0000007a6410723c */ /* 0x040ff00000041810 */
[-C--:B----4-:R-:W-:Y:S08]  /*3840*/  HMMA.16816.F32.BF16 R20, R100, R108.reuse, R20 ;  /* 0x0000006c6414723c */ /* 0x090ff00000041814 */
[C---:B------:R-:W-:Y:S07]  /*3850*/  HMMA.16816.F32.BF16 R24, R124.reuse, R108, R24 ;  /* 0x0000006c7c18723c */ /* 0x040fee0000041818 */
[----:B------:R-:W-:Y:S01]  /*3860*/  @!P3 IADD3 R108, R2, 0x20, RZ ;  /* 0x00000020026cb810 */ /* 0x000fe20007ffe0ff */
[-C--:B------:R-:W-:Y:S04]  /*3870*/  HMMA.16816.F32.BF16 R28, R124, R110.reuse, R28 ;  /* 0x0000006e7c1c723c */ /* 0x080fe8000004181c */
[-C--:B------:R-:W-:Y:S02]  /*3880*/  @!P3 IMNMX R108, R108, R193.reuse, PT ;  /* 0x000000c16c6cb217 */ /* 0x080fe40003800200 */
[C---:B------:R-:W-:Y:S02]  /*3890*/  @!P3 IADD3 R109, R2.reuse, 0x28, RZ ;  /* 0x00000028026db810 */ /* 0x040fe40007ffe0ff */
        /* <DEDUP_REMOVED lines=81> */
[----:B------:R-:W-:Y:S01]  /*3db0*/  @!P3 FSEL R18, R18, -INF , !P0 ;  /* 0xff8000001212b808 */ /* 0x000fe20004000000 */
[--C-:B------:R-:W-:Y:S01]  /*3dc0*/  FFMA.FTZ R17, R17, c[0x0][0x23c], -R106.reuse ;  /* 0x00008f0011117a23 */ /* 0x100fe2000001086a */
[-C--:B------:R-:W-:Y:S02]  /*3dd0*/  @!P3 ISETP.GE.AND P0, PT, R9, R110.reuse, PT ;  /* 0x0000006e0900b20c */ /* 0x080fe40003f06270 */
[----:B------:R-:W-:Y:S01]  /*3de0*/  @!P3 IADD3 R8, R0, 0x10, RZ ;  /* 0x000000100008b810 */ /* 0x000fe20007ffe0ff */
[--C-:B------:R-:W-:Y:S03]  /*3df0*/  FFMA.FTZ R18, R18, c[0x0][0x23c], -R105.reuse ;  /* 0x00008f0012127a23 */ /* 0x100fe60000010869 */
[----:B------:R-:W-:Y:S01]  /*3e00*/  @!P3 IADD3 R9, R0, 0x11, RZ ;  /* 0x000000110009b810 */ /* 0x000fe20007ffe0ff */
[----:B------:R-:W-:Y:S01]  /*3e10*/  MUFU.EX2 R124, R17 ;  /* 0x00000011007c7308 */ /* 0x000fe20000000800 */
[----:B------:R-:W-:Y:S02]  /*3e20*/  @!P3 FSEL R19, R19, -INF , !P0 ;  /* 0xff8000001313b808 */ /* 0x000fe40004000000 */
[-C--:B------:R-:W-:Y:S02]  /*3e30*/  @!P3 ISETP.GE.AND P0, PT, R8, R111.reuse, PT ;  /* 0x0000006f0800b20c */ /* 0x080fe40003f06270 */
[----:B------:R-:W-:Y:S01]  /*3e40*/  @!P3 IADD3 R4, R0, 0x18, RZ ;  /* 0x000000180004b810 */ /* 0x000fe20007ffe0ff */
[--C-:B------:R-:W-:Y:S01]  /*3e50*/  FFMA.FTZ R19, R19, c[0x0][0x23c], -R105.reuse ;  /* 0x00008f0013137a23 */ /* 0x100fe20000010869 */
[----:B------:R-:W-:Y:S02]  /*3e60*/  @!P3 FSEL R20, R20, -INF , !P0 ;  /* 0xff8000001414b808 */ /* 0x000fe40004000000 */
[----:B------:R-:W-:Y:S01]  /*3e70*/  @!P3 ISETP.GE.AND P0, PT, R9, R111, PT ;  /* 0x0000006f0900b20c */ /* 0x000fe20003f06270 */
[----:B------:R-:W-:Y:S01]  /*3e80*/  MUFU.EX2 R135, R18 ;  /* 0x0000001200877308 */ /* 0x000fe20000000800 */
[----:B------:R-:W-:Y:S01]  /*3e90*/  @!P3 IADD3 R0, R0, 0x19, RZ ;  /* 0x000000190000b810 */ /* 0x000fe20007ffe0ff */
[--C-:B------:R-:W-:Y:S01]  /*3ea0*/  FFMA.FTZ R20, R20, c[0x0][0x23c], -R106.reuse ;  /* 0x00008f0014147a23 */ /* 0x100fe2000001086a */
[----:B------:R-:W-:Y:S02]  /*3eb0*/  @!P3 FSEL R21, R21, -INF , !P0 ;  /* 0xff8000001515b808 */ /* 0x000fe40004000000 */
[-C--:B------:R-:W-:Y:S02]  /*3ec0*/  @!P3 ISETP.GE.AND P0, PT, R8, R110.reuse, PT ;  /* 0x0000006e0800b20c */ /* 0x080fe40003f06270 */
[----:B--2---:R-:W-:Y:S01]  /*3ed0*/  F2FP.BF16.PACK_AB R6, R200, R201 ;  /* 0x000000c9c806723e */ /* 0x004fe200000010ff */
[----:B------:R-:W-:Y:S01]  /*3ee0*/  FFMA.FTZ R21, R21, c[0x0][0x23c], -R106 ;  /* 0x00008f0015157a23 */ /* 0x000fe2000001086a */
[----:B------:R-:W-:Y:S01]  /*3ef0*/  @!P3 FSEL R22, R22, -INF , !P0 ;  /* 0xff8000001616b808 */ /* 0x000fe20004000000 */
[----:B------:R-:W1:Y:S01]  /*3f00*/  MUFU.EX2 R134, R19 ;  /* 0x0000001300867308 */ /* 0x000e620000000800 */
[----:B------:R-:W-:Y:S01]  /*3f10*/  @!P3 ISETP.GE.AND P0, PT, R9, R110, PT ;  /* 0x0000006e0900b20c */ /* 0x000fe20003f06270 */
[----:B------:R3:W-:Y:S01]  /*3f20*/  STS [R188+0xe400], R6 ;  /* 0x00e40006bc007388 */ /* 0x0007e20000000800 */
[----:B------:R-:W-:Y:S01]  /*3f30*/  F2FP.BF16.PACK_AB R5, R204, R205 ;  /* 0x000000cdcc05723e */ /* 0x000fe200000010ff */
[--C-:B------:R-:W-:Y:S01]  /*3f40*/  FFMA.FTZ R22, R22, c[0x0][0x23c], -R105.reuse ;  /* 0x00008f0016167a23 */ /* 0x100fe20000010869 */
[----:B------:R-:W-:Y:S02]  /*3f50*/  @!P3 FSEL R23, R23, -INF , !P0 ;  /* 0xff8000001717b808 */ /* 0x000fe40004000000 */
[-C--:B------:R-:W-:Y:S02]  /*3f60*/  @!P3 ISETP.GE.AND P0, PT, R8, R108.reuse, PT ;  /* 0x0000006c0800b20c */ /* 0x080fe40003f06270 */
[----:B------:R-:W-:Y:S01]  /*3f70*/  SEL R128, R113, 0xffffffc0, !P1 ;  /* 0xffffffc071807807 */ /* 0x000fe20004800000 */
[----:B------:R-:W-:Y:S01]  /*3f80*/  MUFU.EX2 R122, R20 ;  /* 0x00000014007a7308 */ /* 0x000fe20000000800 */
[----:B------:R-:W-:Y:S01]  /*3f90*/  @!P3 FSEL R24, R24, -INF , !P0 ;  /* 0xff8000001818b808 */ /* 0x000fe20004000000 */
[--C-:B------:R-:W-:Y:S01]  /*3fa0*/  FFMA.FTZ R23, R23, c[0x0][0x23c], -R105.reuse ;  /* 0x00008f0017177a23 */ /* 0x100fe20000010869 */
[-C--:B------:R-:W-:Y:S03]  /*3fb0*/  @!P3 ISETP.GE.AND P0, PT, R9, R108.reuse, PT ;  /* 0x0000006c0900b20c */ /* 0x080fe60003f06270 */
[--C-:B------:R-:W-:Y:S01]  /*3fc0*/  FFMA.FTZ R24, R24, c[0x0][0x23c], -R104.reuse ;  /* 0x00008f0018187a23 */ /* 0x100fe20000010868 */
[----:B------:R-:W-:Y:S02]  /*3fd0*/  @!P3 FSEL R25, R25, -INF , !P0 ;  /* 0xff8000001919b808 */ /* 0x000fe40004000000 */
[-C--:B------:R-:W-:Y:S01]  /*3fe0*/  @!P3 ISETP.GE.AND P0, PT, R8, R109.reuse, PT ;  /* 0x0000006d0800b20c */ /* 0x080fe20003f06270 */
[----:B------:R-:W-:Y:S02]  /*3ff0*/  MUFU.EX2 R121, R21 ;  /* 0x0000001500797308 */ /* 0x000fe40000000800 */
[----:B------:R-:W-:Y:S01]  /*4000*/  FFMA.FTZ R25, R25, c[0x0][0x23c], -R104 ;  /* 0x00008f0019197a23 */ /* 0x000fe20000010868 */
[----:B------:R-:W-:Y:S02]  /*4010*/  @!P3 FSEL R26, R26, -INF , !P0 ;  /* 0xff8000001a1ab808 */ /* 0x000fe40004000000 */
[----:B------:R-:W-:Y:S02]  /*4020*/  @!P3 ISETP.GE.AND P0, PT, R9, R109, PT ;  /* 0x0000006d0900b20c */ /* 0x000fe40003f06270 */
[----:B---3--:R-:W-:Y:S01]  /*4030*/  F2FP.BF16.PACK_AB R6, R198, R199 ;  /* 0x000000c7c606723e */ /* 0x008fe200000010ff */
[--C-:B------:R-:W-:Y:S01]  /*4040*/  FFMA.FTZ R26, R26, c[0x0][0x23c], -R2.reuse ;  /* 0x00008f001a1a7a23 */ /* 0x100fe20000010802 */
[----:B------:R-:W-:Y:S01]  /*4050*/  @!P3 FSEL R27, R27, -INF , !P0 ;  /* 0xff8000001b1bb808 */ /* 0x000fe20004000000 */
[----:B------:R-:W-:Y:S01]  /*4060*/  MUFU.EX2 R126, R22 ;  /* 0x00000016007e7308 */ /* 0x000fe20000000800 */
[-C--:B------:R-:W-:Y:S03]  /*4070*/  @!P3 ISETP.GE.AND P0, PT, R4, R108.reuse, PT ;  /* 0x0000006c0400b20c */ /* 0x080fe60003f06270 */
[----:B------:R-:W-:Y:S01]  /*4080*/  FFMA.FTZ R27, R27, c[0x0][0x23c], -R2 ;  /* 0x00008f001b1b7a23 */ /* 0x000fe20000010802 */
[----:B------:R-:W-:Y:S02]  /*4090*/  @!P3 FSEL R28, R28, -INF , !P0 ;  /* 0xff8000001c1cb808 */ /* 0x000fe40004000000 */
[----:B------:R-:W-:Y:S03]  /*40a0*/  @!P3 ISETP.GE.AND P0, PT, R0, R108, PT ;  /* 0x0000006c0000b20c */ /* 0x000fe60003f06270 */
[----:B------:R-:W-:Y:S01]  /*40b0*/  MUFU.EX2 R125, R23 ;  /* 0x00000017007d7308 */ /* 0x000fe20000000800 */
[----:B------:R-:W-:Y:S01]  /*40c0*/  @!P3 FSEL R29, R29, -INF , !P0 ;  /* 0xff8000001d1db808 */ /* 0x000fe20004000000 */
[--C-:B------:R-:W-:Y:S01]  /*40d0*/  FFMA.FTZ R28, R28, c[0x0][0x23c], -R104.reuse ;  /* 0x00008f001c1c7a23 */ /* 0x100fe20000010868 */
[----:B------:R-:W-:Y:S03]  /*40e0*/  @!P3 ISETP.GE.AND P0, PT, R4, R109, PT ;  /* 0x0000006d0400b20c */ /* 0x000fe60003f06270 */
[----:B------:R-:W-:Y:S01]  /*40f0*/  FFMA.FTZ R104, R29, c[0x0][0x23c], -R104 ;  /* 0x00008f001d687a23 */ /* 0x000fe20000010868 */
[----:B------:R-:W-:Y:S02]  /*4100*/  @!P3 FSEL R30, R30, -INF , !P0 ;  /* 0xff8000001e1eb808 */ /* 0x000fe40004000000 */
[-C--:B------:R-:W-:Y:S01]  /*4110*/  @!P3 ISETP.GE.AND P0, PT, R4, R111.reuse, PT ;  /* 0x0000006f0400b20c */ /* 0x080fe20003f06270 */
[----:B------:R-:W-:Y:S02]  /*4120*/  MUFU.EX2 R195, R24 ;  /* 0x0000001800c37308 */ /* 0x000fe40000000800 */
[----:B------:R-:W-:Y:S01]  /*4130*/  FFMA.FTZ R30, R30, c[0x0][0x23c], -R2 ;  /* 0x00008f001e1e7a23 */ /* 0x000fe20000010802 */
[----:B------:R-:W-:Y:S02]  /*4140*/  @!P3 FSEL R32, R32, -INF , !P0 ;  /* 0xff8000002020b808 */ /* 0x000fe40004000000 */
[----:B------:R-:W-:Y:S03]  /*4150*/  @!P3 ISETP.GE.AND P0, PT, R0, R111, PT ;  /* 0x0000006f0000b20c */ /* 0x000fe60003f06270 */
[--C-:B------:R-:W-:Y:S01]  /*4160*/  FFMA.FTZ R32, R32, c[0x0][0x23c], -R106.reuse ;  /* 0x00008f0020207a23 */ /* 0x100fe2000001086a */
[----:B------:R-:W-:Y:S01]  /*4170*/  @!P3 FSEL R33, R33, -INF , !P0 ;  /* 0xff8000002121b808 */ /* 0x000fe20004000000 */
[----:B------:R-:W-:Y:S01]  /*4180*/  MUFU.EX2 R127, R25 ;  /* 0x00000019007f7308 */ /* 0x000fe20000000800 */
[-C--:B------:R-:W-:Y:S02]  /*4190*/  @!P3 ISETP.GE.AND P0, PT, R4, R110.reuse, PT ;  /* 0x0000006e0400b20c */ /* 0x080fe40003f06270 */
[----:B------:R-:W-:Y:S01]  /*41a0*/  F2FP.BF16.PACK_AB R4, R206, R207 ;  /* 0x000000cfce04723e */ /* 0x000fe200000010ff */
[----:B------:R-:W-:Y:S01]  /*41b0*/  FFMA.FTZ R106, R33, c[0x0][0x23c], -R106 ;  /* 0x00008f00216a7a23 */ /* 0x000fe2000001086a */
[----:B------:R-:W-:Y:S02]  /*41c0*/  @!P3 FSEL R34, R34, -INF , !P0 ;  /* 0xff8000002222b808 */ /* 0x000fe40004000000 */
[----:B------:R-:W-:Y:S03]  /*41d0*/  @!P3 ISETP.GE.AND P0, PT, R0, R110, PT ;  /* 0x0000006e0000b20c */ /* 0x000fe60003f06270 */
[----:B------:R-:W-:Y:S01]  /*41e0*/  MUFU.EX2 R115, R32 ;  /* 0x0000002000737308 */ /* 0x000fe20000000800 */
[----:B------:R-:W-:Y:S01]  /*41f0*/  @!P3 FSEL R35, R35, -INF , !P0 ;  /* 0xff8000002323b808 */ /* 0x000fe20004000000 */
[--C-:B------:R-:W-:Y:S01]  /*4200*/  FFMA.FTZ R34, R34, c[0x0][0x23c], -R105.reuse ;  /* 0x00008f0022227a23 */ /* 0x100fe20000010869 */
[----:B------:R-:W-:Y:S02]  /*4210*/  @!P3 ISETP.GE.AND P0, PT, R0, R109, PT ;  /* 0x0000006d0000b20c */ /* 0x000fe40003f06270 */
[----:B------:R-:W-:Y:S01]  /*4220*/  F2FP.BF16.PACK_AB R0, R133, R197 ;  /* 0x000000c58500723e */ /* 0x000fe200000010ff */
[----:B------:R-:W-:Y:S01]  /*4230*/  FFMA.FTZ R105, R35, c[0x0][0x23c], -R105 ;  /* 0x00008f0023697a23 */ /* 0x000fe20000010869 */
[----:B------:R-:W-:Y:S02]  /*4240*/  @!P3 FSEL R31, R31, -INF , !P0 ;  /* 0xff8000001f1fb808 */ /* 0x000fe40004000000 */
[----:B------:R-:W-:Y:S01]  /*4250*/  IADD3 R112, P0, R228, R215, RZ ;  /* 0x000000d7e4707210 */ /* 0x000fe20007f1e0ff */
[----:B------:R1:W-:Y:S01]  /*4260*/  STS [R188+0xe000], R0 ;  /* 0x00e00000bc007388 */ /* 0x0003e20000000800 */
[----:B------:R-:W2:Y:S01]  /*4270*/  MUFU.EX2 R114, R106 ;  /* 0x0000006a00727308 */ /* 0x000ea20000000800 */
[----:B------:R-:W-:Y:S02]  /*4280*/  FFMA.FTZ R2, R31, c[0x0][0x23c], -R2 ;  /* 0x00008f001f027a23 */ /* 0x000fe40000010802 */
[----:B------:R-:W-:Y:S05]  /*4290*/  IMAD.X R113, R227, 0x1, R214, P0 ;  /* 0x00000001e3717824 */ /* 0x000fea00000e06d6 */
[----:B------:R-:W3:Y:S02]  /*42a0*/  LDG.E R110, [R112.64] ;  /* 0x00000006706e7981 */ /* 0x000ee4000c1e1900 */
[----:B------:R4:W-:Y:S02]  /*42b0*/  MUFU.EX2 R118, R2 ;  /* 0x0000000200767308 */ /* 0x0009e40000000800 */
[----:B------:R-:W3:Y:S04]  /*42c0*/  LDG.E R109, [R112.64+0x20] ;  /* 0x00002006706d7981 */ /* 0x000ee8000c1e1900 */
[----:B------:R-:W3:Y:S04]  /*42d0*/  LDG.E R108, [R112.64+0x80] ;  /* 0x00008006706c7981 */ /* 0x000ee8000c1e1900 */
[----:B------:R-:W-:Y:S01]  /*42e0*/  MUFU.EX2 R117, R34 ;  /* 0x0000002200757308 */ /* 0x000fe20000000800 */
[----:B-1----:R-:W-:Y:S05]  /*42f0*/  F2FP.BF16.PACK_AB R0, R134, R135 ;  /* 0x000000878600723e */ /* 0x002fea00000010ff */
[----:B------:R2:W-:Y:S04]  /*4300*/  STS [R189+0xe400], R0 ;  /* 0x00e40000bd007388 */ /* 0x0005e80000000800 */
[----:B------:R-:W-:Y:S01]  /*4310*/  MUFU.EX2 R116, R105 ;  /* 0x0000006900747308 */ /* 0x000fe20000000800 */
[----:B----4-:R-:W-:Y:S05]  /*4320*/  F2FP.BF16.PACK_AB R2, R124, R132 ;  /* 0x000000847c02723e */ /* 0x010fea00000010ff */
[----:B------:R1:W-:Y:S04]  /*4330*/  STS [R189+0xe000], R2 ;  /* 0x00e00002bd007388 */ /* 0x0003e80000000800 */
[----:B------:R-:W-:Y:S01]  /*4340*/  MUFU.EX2 R196, R26 ;  /* 0x0000001a00c47308 */ /* 0x000fe20000000800 */
[----:B------:R4:W-:Y:S04]  /*4350*/  STS [R188+0xf000], R5 ;  /* 0x00f00005bc007388 */ /* 0x0009e80000000800 */
[----:B------:R4:W-:Y:S05]  /*4360*/  STS [R188+0xf400], R4 ;  /* 0x00f40004bc007388 */ /* 0x0009ea0000000800 */
[----:B------:R-:W4:Y:S01]  /*4370*/  MUFU.EX2 R194, R27 ;  /* 0x0000001b00c27308 */ /* 0x000f220000000800 */
[----:B------:R4:W-:Y:S01]  /*4380*/  STS [R189+0xf000], R6 ;  /* 0x00f00006bd007388 */ /* 0x0009e20000000800 */
[----:B--2---:R-:W-:Y:S08]  /*4390*/  F2FP.BF16.PACK_AB R0, R114, R115 ;  /* 0x000000737200723e */ /* 0x004ff000000010ff */
[----:B------:R-:W-:Y:S01]  /*43a0*/  MUFU.EX2 R120, R28 ;  /* 0x0000001c00787308 */ /* 0x000fe20000000800 */
[----:B-1----:R-:W-:Y:S02]  /*43b0*/  F2FP.BF16.PACK_AB R2, R125, R126 ;  /* 0x0000007e7d02723e */ /* 0x002fe400000010ff */
[----:B----4-:R-:W-:Y:S07]  /*43c0*/  F2FP.BF16.PACK_AB R5, R202, R203 ;  /* 0x000000cbca05723e */ /* 0x010fee00000010ff */
[----:B------:R-:W1:Y:S01]  /*43d0*/  MUFU.EX2 R119, R104 ;  /* 0x0000006800777308 */ /* 0x000e620000000800 */
[----:B------:R-:W-:Y:S01]  /*43e0*/  F2FP.BF16.PACK_AB R4, R121, R122 ;  /* 0x0000007a7904723e */ /* 0x000fe200000010ff */
[----:B------:R2:W-:Y:S01]  /*43f0*/  STS [R189+0xf400], R5 ;  /* 0x00f40005bd007388 */ /* 0x0005e20000000800 */
[----:B------:R-:W-:Y:S03]  /*4400*/  F2FP.BF16.PACK_AB R6, R127, R195 ;  /* 0x000000c37f06723e */ /* 0x000fe600000010ff */
[----:B------:R4:W-:Y:S04]  /*4410*/  STS [R187+0xe000], R4 ;  /* 0x00e00004bb007388 */ /* 0x0009e80000000800 */
[----:B------:R-:W1:Y:S01]  /*4420*/  MUFU.EX2 R123, R30 ;  /* 0x0000001e007b7308 */ /* 0x000e620000000800 */
[----:B------:R1:W-:Y:S04]  /*4430*/  STS [R187+0xe400], R2 ;  /* 0x00e40002bb007388 */ /* 0x0003e80000000800 */
[----:B------:R1:W-:Y:S01]  /*4440*/  STS [R186+0xe000], R0 ;  /* 0x00e00000ba007388 */ /* 0x0003e20000000800 */
[----:B--2---:R-:W-:Y:S02]  /*4450*/  F2FP.BF16.PACK_AB R5, R194, R196 ;  /* 0x000000c4c205723e */ /* 0x004fe400000010ff */
[----:B----4-:R-:W-:Y:S02]  /*4460*/  F2FP.BF16.PACK_AB R4, R116, R117 ;  /* 0x000000757404723e */ /* 0x010fe400000010ff */
[----:B-1----:R-:W-:Y:S03]  /*4470*/  F2FP.BF16.PACK_AB R2, R119, R120 ;  /* 0x000000787702723e */ /* 0x002fe600000010ff */
[----:B------:R-:W-:Y:S01]  /*4480*/  STS [R186+0xe400], R4 ;  /* 0x00e40004ba007388 */ /* 0x000fe20000000800 */
[----:B------:R-:W-:Y:S03]  /*4490*/  F2FP.BF16.PACK_AB R0, R118, R123 ;  /* 0x0000007b7600723e */ /* 0x000fe600000010ff */
[----:B------:R-:W-:Y:S04]  /*44a0*/  STS [R187+0xf000], R6 ;  /* 0x00f00006bb007388 */ /* 0x000fe80000000800 */
[----:B------:R-:W-:Y:S04]  /*44b0*/  STS [R187+0xf400], R5 ;  /* 0x00f40005bb007388 */ /* 0x000fe80000000800 */
[----:B------:R-:W-:Y:S04]  /*44c0*/  STS [R186+0xf000], R2 ;  /* 0x00f00002ba007388 */ /* 0x000fe80000000800 */
[----:B------:R1:W-:Y:S04]  /*44d0*/  STS [R186+0xf400], R0 ;  /* 0x00f40000ba007388 */ /* 0x0003e80000000800 */
[----:B------:R-:W2:Y:S08]  /*44e0*/  LDSM.16.M88.4 R32, [R170+0x4000] ;  /* 0x00400000aa20783b */ /* 0x000eb00000000200 */
[----:B------:R-:W4:Y:S08]  /*44f0*/  LDSM.16.M88.4 R28, [R170+0x5000] ;  /* 0x00500000aa1c783b */ /* 0x000f300000000200 */
[----:B------:R-:W4:Y:S01]  /*4500*/  LDSM.16.M88.4 R100, [R173+0x4000] ;  /* 0x00400000ad64783b */ /* 0x000f220000000200 */
[C---:B-1----:R-:W-:Y:S07]  /*4510*/  IMAD.IADD R0, R128.reuse, 0x1, R170 ;  /* 0x0000000180007824 */ /* 0x042fee00078e02aa */
[----:B------:R1:W3:Y:S04]  /*4520*/  LDG.E R2, [R112.64+0xa0] ;  /* 0x0000a00670027981 */ /* 0x0002e8000c1e1900 */
[----:B------:R-:W1:Y:S01]  /*4530*/  LDSM.16.M88.4 R104, [R173+0x5000] ;  /* 0x00500000ad68783b */ /* 0x000e620000000200 */
[-C--:B--2---:R-:W-:Y:S08]  /*4540*/  HMMA.16816.F32.BF16 R4, R32, R136.reuse, RZ ;  /* 0x000000882004723c */ /* 0x084ff000000418ff */
[C---:B----4-:R-:W-:Y:S08]  /*4550*/  HMMA.16816.F32.BF16 R8, R28.reuse, R136, RZ ;  /* 0x000000881c08723c */ /* 0x050ff000000418ff */
        /* <DEDUP_REMOVED lines=15> */
[----:B------:R2:W4:Y:S03]  /*4650*/  LDSM.16.M88.4 R100, [R0+0x5000] ;  /* 0x005000000064783b */ /* 0x0005260000000200 */
[----:B--2---:R-:W-:Y:S04]  /*4660*/  IADD3 R0, R128, R173, RZ ;  /* 0x000000ad80007210 */ /* 0x004fe80007ffe0ff */
[-C--:B-1----:R-:W-:Y:S08]  /*4670*/  HMMA.16816.F32.BF16 R4, R104, R152.reuse, R4 ;  /* 0x000000986804723c */ /* 0x082ff00000041804 */
[C---:B----4-:R-:W-:Y:S08]  /*4680*/  HMMA.16816.F32.BF16 R8, R100.reuse, R152, R8 ;  /* 0x000000986408723c */ /* 0x050ff00000041808 */
        /* <DEDUP_REMOVED lines=11> */
[----:B---3--:R-:W-:Y:S01]  /*4740*/  FADD.FTZ R4, -R110, R4 ;  /* 0x000000046e047221 */ /* 0x008fe20000010100 */
[C---:B------:R-:W-:Y:S04]  /*4750*/  HMMA.16816.F32.BF16 R16, R100.reuse, R162, R16 ;  /* 0x000000a26410723c */ /* 0x040fe80000041810 */
[C---:B------:R-:W-:Y:S02]  /*4760*/  FADD.FTZ R6, -R109.reuse, R6 ;  /* 0x000000066d067221 */ /* 0x040fe40000010100 */
[----:B------:R-:W-:Y:S02]  /*4770*/  FADD.FTZ R7, -R109, R7 ;  /* 0x000000076d077221 */ /* 0x000fe40000010100 */
[----:B------:R-:W-:Y:S01]  /*4780*/  FADD.FTZ R8, -R108, R8 ;  /* 0x000000086c087221 */ /* 0x000fe20000010100 */
[-C--:B------:R-:W-:Y:S03]  /*4790*/  HMMA.16816.F32.BF16 R20, R100, R164.reuse, R20 ;  /* 0x000000a46414723c */ /* 0x080fe60000041814 */
[----:B------:R-:W-:Y:S02]  /*47a0*/  FADD.FTZ R5, -R110, R5 ;  /* 0x000000056e057221 */ /* 0x000fe40000010100 */
[----:B------:R-:W-:Y:S02]  /*47b0*/  FMUL.FTZ R112, R197, R4 ;  /* 0x00000004c5707220 */ /* 0x000fe40000410000 */
[C---:B------:R-:W-:Y:S01]  /*47c0*/  FADD.FTZ R12, -R108.reuse, R12 ;  /* 0x0000000c6c0c7221 */ /* 0x040fe20000010100 */
[C---:B------:R-:W-:Y:S04]  /*47d0*/  HMMA.16816.F32.BF16 R24, R104.reuse, R164, R24 ;  /* 0x000000a46818723c */ /* 0x040fe80000041818 */
[----:B------:R-:W-:Y:S02]  /*47e0*/  FADD.FTZ R13, -R108, R13 ;  /* 0x0000000d6c0d7221 */ /* 0x000fe40000010100 */
[----:B------:R-:W-:Y:S02]  /*47f0*/  FADD.FTZ R11, -R2, R11 ;  /* 0x0000000b020b7221 */ /* 0x000fe40000010100 */
[C---:B------:R-:W-:Y:S01]  /*4800*/  FADD.FTZ R17, -R110.reuse, R17 ;  /* 0x000000116e117221 */ /* 0x040fe20000010100 */
[-C--:B------:R-:W-:Y:S03]  /*4810*/  HMMA.16816.F32.BF16 R28, R104, R166.reuse, R28 ;  /* 0x000000a6681c723c */ /* 0x080fe6000004181c */
[C---:B------:R-:W-:Y:S02]  /*4820*/  FADD.FTZ R16, -R110.reuse, R16 ;  /* 0x000000106e107221 */ /* 0x040fe40000010100 */
[C---:B------:R-:W-:Y:S02]  /*4830*/  FADD.FTZ R19, -R109.reuse, R19 ;  /* 0x000000136d137221 */ /* 0x040fe40000010100 */
        /* <DEDUP_REMOVED lines=8> */
[----:B------:R-:W-:Y:S02]  /*48c0*/  FADD.FTZ R100, -R109, R18 ;  /* 0x000000126d647221 */ /* 0x000fe40000010100 */
[----:B------:R-:W-:Y:S02]  /*48d0*/  FMUL.FTZ R18, R200, R7 ;  /* 0x00000007c8127220 */ /* 0x000fe40000410000 */
[----:B------:R-:W-:Y:S02]  /*48e0*/  FADD.FTZ R17, -R108, R9 ;  /* 0x000000096c117221 */ /* 0x000fe40000010100 */
[C---:B------:R-:W-:Y:S02]  /*48f0*/  FADD.FTZ R32, -R110.reuse, R32 ;  /* 0x000000206e207221 */ /* 0x040fe40000010100 */
[----:B------:R-:W-:Y:S02]  /*4900*/  FADD.FTZ R33, -R110, R33 ;  /* 0x000000216e217221 */ /* 0x000fe40000010100 */
[----:B------:R-:W-:Y:S02]  /*4910*/  FMUL.FTZ R110, R115, R32 ;  /* 0x00000020736e7220 */ /* 0x000fe40000410000 */
[----:B------:R-:W-:Y:S02]  /*4920*/  FMUL.FTZ R32, R201, R6 ;  /* 0x00000006c9207220 */ /* 0x000fe40000410000 */
[C---:B------:R-:W-:Y:S02]  /*4930*/  FADD.FTZ R102, -R109.reuse, R34 ;  /* 0x000000226d667221 */ /* 0x040fe40000010100 */
[----:B------:R-:W-:Y:S02]  /*4940*/  FADD.FTZ R101, -R109, R35 ;  /* 0x000000236d657221 */ /* 0x000fe40000010100 */
[----:B------:R-:W-:Y:S02]  /*4950*/  FMUL.FTZ R35, R126, R22 ;  /* 0x000000167e237220 */ /* 0x000fe40000410000 */
[----:B------:R-:W-:Y:S02]  /*4960*/  FMUL.FTZ R34, R125, R23 ;  /* 0x000000177d227220 */ /* 0x000fe40000410000 */
        /* <DEDUP_REMOVED lines=35> */
[----:B------:R-:W-:Y:S01]  /*4ba0*/  IMAD.MOV.U32 R118, RZ, RZ, R191 ;  /* 0x000000ffff767224 */ /* 0x000fe200078e00bf */
[----:B------:R-:W-:-:S05]  /*4bb0*/  @!P6 BRA `(.L_x_104) ;  /* 0x000001500000e947 */ /* 0x000fca0003800000 */
[----:B------:R-:W-:Y:S01]  /*4bc0*/  LOP3.LUT R0, R181, 0x1, RZ, 0xc0, !PT ;  /* 0x00000001b5007812 */ /* 0x000fe200078ec0ff */
[----:B------:R-:W-:Y:S02]  /*4bd0*/  IMAD.MOV.U32 R5, RZ, RZ, c[0x0][0x190] ;  /* 0x00006400ff057624 */ /* 0x000fe400078e00ff */
[----:B------:R-:W-:Y:S01]  /*4be0*/  IMAD.MOV.U32 R10, RZ, RZ, -0x2000 ;  /* 0xffffe000ff0a7424 */ /* 0x000fe200078e00ff */
[----:B------:R-:W-:Y:S01]  /*4bf0*/  ISETP.NE.U32.AND P2, PT, R0, 0x1, PT ;  /* 0x000000010000780c */ /* 0x000fe20003f45070 */
[----:B------:R-:W-:Y:S02]  /*4c00*/  IMAD.U32 R2, R5, -0x40, RZ ;  /* 0xffffffc005027824 */ /* 0x000fe400078e00ff */
[----:B------:R-:W-:Y:S01]  /*4c10*/  IMAD.MOV.U32 R11, RZ, RZ, c[0x0][0x194] ;  /* 0x00006500ff0b7624 */ /* 0x000fe200078e00ff */
[----:B------:R-:W-:Y:S02]  /*4c20*/  SEL R0, R10, 0x2000, !P2 ;  /* 0x000020000a007807 */ /* 0x000fe40005000000 */
[----:B------:R-:W-:Y:S02]  /*4c30*/  LEA R4, P0, R2, R184, 0x1 ;  /* 0x000000b802047211 */ /* 0x000fe400078008ff */
[----:B------:R-:W-:Y:S01]  /*4c40*/  IADD3 R169, R169, R0, RZ ;  /* 0x00000000a9a97210 */ /* 0x000fe20007ffe0ff */
[----:B------:R-:W-:Y:S01]  /*4c50*/  IMAD.IADD R192, R192, 0x1, R0 ;  /* 0x00000001c0c07824 */ /* 0x000fe200078e0200 */
[----:B------:R-:W-:Y:S02]  /*4c60*/  LEA.HI.X.SX32 R2, R2, R185, 0x1, P0 ;  /* 0x000000b902027211 */ /* 0x000fe400000f0eff */
[----:B------:R-:W-:Y:S03]  /*4c70*/  MOV R184, R4 ;  /* 0x0000000400b87202 */ /* 0x000fe60000000f00 */
[----:B------:R-:W-:Y:S01]  /*4c80*/  IMAD.MOV.U32 R185, RZ, RZ, R2 ;  /* 0x000000ffffb97224 */ /* 0x000fe200078e0002 */
[C---:B------:R-:W-:Y:S04]  /*4c90*/  LEA R4, P0, R5.reuse, R184, 0x6 ;  /* 0x000000b805047211 */ /* 0x040fe800078030ff */
[----:B------:R-:W-:Y:S01]  /*4ca0*/  @!PT LDS RZ, [RZ] ;  /* 0x00000000fffff984 */ /* 0x000fe20000000800 */
[----:B------:R-:W-:Y:S01]  /*4cb0*/  @!PT LDS RZ, [RZ] ;  /* 0x00000000fffff984 */ /* 0x000fe20000000800 */
[----:B------:R-:W-:Y:S01]  /*4cc0*/  @!PT LDS RZ, [RZ] ;  /* 0x00000000fffff984 */ /* 0x000fe20000000800 */
[----:B------:R1:W-:Y:S01]  /*4cd0*/  LDGSTS.E.BYPASS.LTC128B.128 [R192], [R184.64] ;  /* 0x00000000b8c07fae */ /* 0x0003e2000b901d46 */
[----:B------:R-:W-:Y:S05]  /*4ce0*/  LEA.HI.X R5, R5, R185, R11, 0x6, P0 ;  /* 0x000000b905057211 */ /* 0x000fea00000f340b */
[----:B------:R1:W-:Y:S04]  /*4cf0*/  LDGSTS.E.BYPASS.LTC128B.128 [R192+0x1000], [R4.64] ;  /* 0x0100000004c07fae */ /* 0x0003e8000b901d46 */
[----:B------:R-:W0:Y:S02]  /*4d00*/  LDGDEPBAR ;  /* 0x00000000000079af */ /* 0x000e240000000000 */
.L_x_104:
        /* <DEDUP_REMOVED lines=88> */
[----:B------:R-:W-:Y:S03]  /*5290*/  MOV R6, c[0x0][0x374] ;  /* 0x0000dd0000067a02 */ /* 0x000fe60000000f00 */
[C---:B------:R-:W-:Y:S05]  /*52a0*/  IMAD.U32 R2, R5.reuse, -0x40, RZ ;  /* 0xffffffc005027824 */ /* 0x040fea00078e00ff */
[C---:B------:R-:W-:Y:S04]  /*52b0*/  LEA R4, P0, R2.reuse, R182, 0x1 ;  /* 0x000000b602047211 */ /* 0x040fe800078008ff */
[----:B------:R-:W-:Y:S01]  /*52c0*/  LEA.HI.X.SX32 R2, R2, R183, 0x1, P0 ;  /* 0x000000b702027211 */ /* 0x000fe200000f0eff */
[----:B------:R-:W-:Y:S03]  /*52d0*/  IMAD.MOV.U32 R182, RZ, RZ, R4 ;  /* 0x000000ffffb67224 */ /* 0x000fe600078e0004 */
[----:B------:R-:W-:Y:S02]  /*52e0*/  MOV R183, R2 ;  /* 0x0000000200b77202 */ /* 0x000fe40000000f00 */
        /* <DEDUP_REMOVED lines=8> */
.L_x_105:
[----:B------:R-:W-:Y:S01]  /*5370*/  LDSM.16.M88.4 R16, [R171] ;  /* 0x00000000ab10783b */ /* 0x000fe20000000200 */
[--C-:B------:R-:W-:Y:S01]  /*5380*/  IMAD.IADD R2, R0, 0x1, R128.reuse ;  /* 0x0000000100027824 */ /* 0x100fe200078e0280 */
[----:B------:R-:W-:Y:S01]  /*5390*/  LEA R191, P0, R221, R118, 0x2 ;  /* 0x00000076ddbf7211 */ /* 0x000fe200078010ff */
[----:B------:R-:W-:Y:S01]  /*53a0*/  IMAD.IADD R116, R171, 0x1, R128 ;  /* 0x00000001ab747824 */ /* 0x000fe200078e0280 */
[----:B------:R-:W2:Y:S01]  /*53b0*/  LDSM.16.MT88.4 R8, [R0+0x6000] ;  /* 0x006000000008783b */ /* 0x000ea20000004200 */
[C---:B------:R-:W-:Y:S01]  /*53c0*/  IMAD.IADD R117, R128.reuse, 0x1, R172 ;  /* 0x0000000180757824 */ /* 0x040fe200078e02ac */
        /* <DEDUP_REMOVED lines=167> */
[----:B------:R-:W2:Y:S01]  /*5e40*/  LDL R120, [R1+0x4] ;  /* 0x0000040001787983 */ /* 0x000ea20000100800 */
        /* <DEDUP_REMOVED lines=114> */
.L_x_107:
        /* <DEDUP_REMOVED lines=15> */
.L_x_108:
[----:B------:R-:W-:Y:S01]  /*6660*/  BAR.SYNC.DEFER_BLOCKING 0x0 ;  /* 0x0000000000007b1d */ /* 0x000fe20000010000 */
[----:B------:R-:W-:Y:S01]  /*6670*/  SHF.R.S32.HI R17, RZ, 0x1f, R232 ;  /* 0x0000001fff117819 */ /* 0x000fe200000114e8 */
[----:B------:R-:W-:Y:S01]  /*6680*/  IMAD R16, R225, -0x80, R193 ;  /* 0xffffff80e1107824 */ /* 0x000fe200078e02c1 */
[----:B------:R-:W-:Y:S02]  /*6690*/  SHF.R.S32.HI R7, RZ, 0x1f, R238 ;  /* 0x0000001fff077819 */ /* 0x000fe400000114ee */
[----:B------:R-:W-:Y:S01]  /*66a0*/  MOV R6, R238 ;  /* 0x000000ee00067202 */ /* 0x000fe20000000f00 */
[----:B---3--:R-:W1:Y:S01]  /*66b0*/  S2R R50, SR_CTAID.Z ;  /* 0x0000000000327919 */ /* 0x008e620000002700 */
[----:B------:R-:W-:Y:S01]  /*66c0*/  IMAD R0, R17, c[0x0][0x3a0], RZ ;  /* 0x0000e80011007a24 */ /* 0x000fe200078e02ff */
[----:B------:R-:W-:Y:S01]  /*66d0*/  ISETP.GE.AND P4, PT, R217, R16, PT ;  /* 0x00000010d900720c */ /* 0x000fe20003f86270 */
[----:B------:R-:W-:Y:S01]  /*66e0*/  BSSY B0, `(.L_x_109) ;  /* 0x000001d000007945 */ /* 0x000fe20003800000 */
[----:B------:R-:W-:Y:S01]  /*66f0*/  IMAD.WIDE.U32 R4, R232, c[0x0][0x3a0], R6 ;  /* 0x0000e800e8047a25 */ /* 0x000fe200078e0006 */
[----:B------:R-:W-:-:S03]  /*6700*/  SHF.R.S32.HI R48, RZ, 0x1f, R217 ;  /* 0x0000001fff307819 */ /* 0x000fc600000114d9 */
        /* <DEDUP_REMOVED lines=26> */
.L_x_110:
[----:B------:R-:W-:Y:S05]  /*68b0*/  BSYNC B0 ;  /* 0x0000000000007941 */ /* 0x000fea0003800000 */
.L_x_109:
[----:B------:R-:W-:Y:S01]  /*68c0*/  IADD3 R0, R217, 0x20, RZ ;  /* 0x00000020d9007810 */ /* 0x000fe20007ffe0ff */
[----:B------:R-:W-:Y:S03]  /*68d0*/  BSSY B0, `(.L_x_111) ;  /* 0x000000e000007945 */ /* 0x000fe60003800000 */
[----:B------:R-:W-:-:S13]  /*68e0*/  ISETP.GE.AND P3, PT, R0, R16, PT ;  /* 0x000000100000720c */ /* 0x000fda0003f66270 */
        /* <DEDUP_REMOVED lines=12> */
.L_x_112:
[----:B------:R-:W-:Y:S05]  /*69b0*/  BSYNC B0 ;  /* 0x0000000000007941 */ /* 0x000fea0003800000 */
.L_x_111:
        /* <DEDUP_REMOVED lines=15> */
.L_x_114:
[----:B------:R-:W-:Y:S05]  /*6ab0*/  BSYNC B0 ;  /* 0x0000000000007941 */ /* 0x000fea0003800000 */
.L_x_113:
[----:B------:R-:W-:Y:S01]  /*6ac0*/  IADD3 R0, R217, 0x60, RZ ;  /* 0x00000060d9007810 */ /* 0x000fe20007ffe0ff */
[----:B------:R-:W-:Y:S03]  /*6ad0*/  BSSY B0, `(.L_x_115) ;  /* 0x000000d000007945 */ /* 0x000fe60003800000 */
[----:B------:R-:W-:-:S13]  /*6ae0*/  ISETP.GE.AND P1, PT, R0, R16, PT ;  /* 0x000000100000720c */ /* 0x000fda0003f26270 */
        /* <DEDUP_REMOVED lines=11> */
.L_x_116:
[----:B------:R-:W-:Y:S05]  /*6ba0*/  BSYNC B0 ;  /* 0x0000000000007941 */ /* 0x000fea0003800000 */
.L_x_115:
        /* <DEDUP_REMOVED lines=20> */
.L_x_118:
[----:B------:R-:W-:Y:S05]  /*6cf0*/  BSYNC B0 ;  /* 0x0000000000007941 */ /* 0x000fea0003800000 */
.L_x_117:
        /* <DEDUP_REMOVED lines=13> */
.L_x_120:
[----:B------:R-:W-:Y:S05]  /*6dd0*/  BSYNC B0 ;  /* 0x0000000000007941 */ /* 0x000fea0003800000 */
.L_x_119:
        /* <DEDUP_REMOVED lines=13> */
.L_x_122:
[----:B------:R-:W-:Y:S05]  /*6eb0*/  BSYNC B0 ;  /* 0x0000000000007941 */ /* 0x000fea0003800000 */
.L_x_121:
        /* <DEDUP_REMOVED lines=11> */
.L_x_103:
[----:B------:R-:W-:Y:S05]  /*6f70*/  BSYNC B1 ;  /* 0x0000000000017941 */ /* 0x000fea0003800000 */
.L_x_81:
        /* <DEDUP_REMOVED lines=9> */
.L_x_123:
[----:B------:R-:W-:Y:S05]  /*7010*/  EXIT ;  /* 0x000000000000794d */ /* 0x000fea0003800000 */
.L_x_125:
        /* <DEDUP_REMOVED lines=14> */
.L_x_1253:


//--------------------- .text._ZN5flash44flash_bwd_dq_dk_dv_loop_seqk_parallel_kernelI23Flash_bwd_kernel_traitsILi64ELi64ELi128ELi8ELi2ELi4ELi4ELb1ELb0EN7cutlass10bfloat16_tE19Flash_kernel_traitsILi64ELi64ELi128ELi8ES3_EELb0ELb1ELb0ELb1ELb0ELb0ELb0EEEvNS_16Flash_bwd_paramsE --------------------------
	.section	.text._ZN5flash44flash_bwd_dq_dk_dv_loop_seqk_parallel_kernelI23Flash_bwd_kernel_traitsILi64ELi64ELi128ELi8ELi2ELi4ELi4ELb1ELb0EN7cutlass10bfloat16_tE19Flash_kernel_traitsILi64ELi64ELi128ELi8ES3_EELb0ELb1ELb0ELb1ELb0ELb0ELb0EEEvNS_16Flash_bwd_paramsE,"ax",@progbits
	.sectioninfo	@"SHI_REGISTERS=255"
	.align	128
        .global         _ZN5flash44flash_bwd_dq_dk_dv_loop_seqk_parallel_kernelI23Flash_bwd_kernel_traitsILi64ELi64ELi128ELi8ELi2ELi4ELi4ELb1ELb0EN7cutlass10bfloat16_tE19Flash_kernel_traitsILi64ELi64ELi128ELi8ES3_EELb0ELb1ELb0ELb1ELb0ELb0ELb0EEEvNS_16Flash_bwd_paramsE
        .type           _ZN5flash44flash_bwd_dq_dk_dv_loop_seqk_parallel_kernelI23Flash_bwd_kernel_traitsILi64ELi64ELi128ELi8ELi2ELi4ELi4ELb1ELb0EN7cutlass10bfloat16_tE19Flash_kernel_traitsILi64ELi64ELi128ELi8ES3_EELb0ELb1ELb0ELb1ELb0ELb0ELb0EEEvNS_16Flash_bwd_paramsE,@function
        .size           _ZN5flash44flash_bwd_dq_dk_dv_loop_seqk_parallel_kernelI23Flash_bwd_kernel_traitsILi64ELi64ELi128ELi8ELi2ELi4ELi4ELb1ELb0EN7cutlass10bfloat16_tE19Flash_kernel_traitsILi64ELi64ELi128ELi8ES3_EELb0ELb1ELb0ELb1ELb0ELb0ELb0EEEvNS_16Flash_bwd_paramsE,(.L_x_1254 - _ZN5flash44flash_bwd_dq_dk_dv_loop_seqk_parallel_kernelI23Flash_bwd_kernel_traitsILi64ELi64ELi128ELi8ELi2ELi4ELi4ELb1ELb0EN7cutlass10bfloat16_tE19Flash_kernel_traitsILi64ELi64ELi128ELi8ES3_EELb0ELb1ELb0ELb1ELb0ELb0ELb0EEEvNS_16Flash_bwd_paramsE)
        .other          _ZN5flash44flash_bwd_dq_dk_dv_loop_seqk_parallel_kernelI23Flash_bwd_kernel_traitsILi64ELi64ELi128ELi8ELi2ELi4ELi4ELb1ELb0EN7cutlass10bfloat16_tE19Flash_kernel_traitsILi64ELi64ELi128ELi8ES3_EELb0ELb1ELb0ELb1ELb0ELb0ELb0EEEvNS_16Flash_bwd_paramsE,@"STO_CUDA_ENTRY STV_DEFAULT"
_ZN5flash44flash_bwd_dq_dk_dv_loop_seqk_parallel_kernelI23Flash_bwd_kernel_traitsILi64ELi64ELi128ELi8ELi2ELi4ELi4ELb1ELb0EN7cutlass10bfloat16_tE19Flash_kernel_traitsILi64ELi64ELi128ELi8ES3_EELb0ELb1ELb0ELb1ELb0ELb0ELb0EEEvNS_16Flash_bwd_paramsE:
.text._ZN5flash44flash_bwd_dq_dk_dv_loop_seqk_parallel_kernelI23Flash_bwd_kernel_traitsILi64ELi64ELi128ELi8ELi2ELi4ELi4ELb1ELb0EN7cutlass10bfloat16_tE19Flash_kernel_traitsILi64ELi64ELi128ELi8ES3_EELb0ELb1ELb0ELb1ELb0ELb0ELb0EEEvNS_16Flash_bwd_paramsE:
        /* <DEDUP_REMOVED lines=13> */
[----:B------:R-:W2:Y:S01]  /*00d0*/  S2R R234, SR_CTAID.Z ;  /* 0x0000000000ea7919 */ /* 0x000ea20000002700 */
[----:B-1----:R-:W-:Y:S01]  /*00e0*/  SHF.R.S32.HI R15, RZ, 0x1f, R14 ;  /* 0x0000001fff0f7819 */ /* 0x002fe2000001140e */
[----:B------:R-:W-:-:S03]  /*00f0*/  IMAD.SHL.U32 R245, R14, 0x2, RZ ;  /* 0x000000020ef57824 */ /* 0x000fc600078e00ff */
[CC--:B------:R-:W-:Y:S02]  /*0100*/  LEA.HI R11, R15.reuse, R14.reuse, RZ, 0x5 ;  /* 0x0000000e0f0b7211 */ /* 0x0c0fe400078f28ff */
[----:B------:R-:W-:Y:S02]  /*0110*/  LEA.HI R6, R15, R14, RZ, 0x4 ;  /* 0x0000000e0f067211 */ /* 0x000fe400078f20ff */
[--C-:B------:R-:W-:Y:S02]  /*0120*/  SHF.R.S32.HI R3, RZ, 0x5, R11.reuse ;  /* 0x00000005ff037819 */ /* 0x100fe4000001140b */
[----:B------:R-:W-:Y:S02]  /*0130*/  SHF.R.S32.HI R0, RZ, 0x1f, R11 ;  /* 0x0000001fff007819 */ /* 0x000fe4000001140b */
[-C--:B------:R-:W-:Y:S02]  /*0140*/  LEA.HI R2, R11, R3.reuse, RZ, 0x1 ;  /* 0x000000030b027211 */ /* 0x080fe400078f08ff */
[----:B------:R-:W-:-:S02]  /*0150*/  LEA.HI R0, R0, R3, RZ, 0x2 ;  /* 0x0000000300007211 */ /* 0x000fc400078f10ff */
[----:B------:R-:W-:Y:S02]  /*0160*/  SHF.R.S32.HI R5, RZ, 0x4, R6 ;  /* 0x00000004ff057819 */ /* 0x000fe40000011406 */
[----:B------:R-:W-:Y:S02]  /*0170*/  LOP3.LUT R0, R0, 0xfffffffc, RZ, 0xc0, !PT ;  /* 0xfffffffc00007812 */ /* 0x000fe400078ec0ff */
[----:B------:R-:W-:Y:S02]  /*0180*/  LOP3.LUT R2, R2, 0xfffffffe, RZ, 0xc0, !PT ;  /* 0xfffffffe02027812 */ /* 0x000fe400078ec0ff */
[-C--:B------:R-:W-:Y:S01]  /*0190*/  LEA.HI R17, R15, R14.reuse, RZ, 0x2 ;  /* 0x0000000e0f117211 */ /* 0x080fe200078f10ff */
[C---:B------:R-:W-:Y:S01]  /*01a0*/  IMAD.IADD R171, R3.reuse, 0x1, -R0 ;  /* 0x0000000103ab7824 */ /* 0x040fe200078e0a00 */
[----:B------:R-:W-:Y:S01]  /*01b0*/  LEA.HI R0, R6, R5, RZ, 0x1 ;  /* 0x0000000506007211 */ /* 0x000fe200078f08ff */
[----:B------:R-:W-:Y:S01]  /*01c0*/  IMAD.IADD R180, R3, 0x1, -R2 ;  /* 0x0000000103b47824 */ /* 0x000fe200078e0a02 */
[----:B------:R-:W-:-:S02]  /*01d0*/  LEA.HI R16, R15, R14, RZ, 0x3 ;  /* 0x0000000e0f107211 */ /* 0x000fc400078f18ff */
[--C-:B------:R-:W-:Y:S02]  /*01e0*/  SHF.R.S32.HI R8, RZ, 0x2, R17.reuse ;  /* 0x00000002ff087819 */ /* 0x100fe40000011411 */
[----:B------:R-:W-:Y:S02]  /*01f0*/  SHF.R.S32.HI R3, RZ, 0x1f, R17 ;  /* 0x0000001fff037819 */ /* 0x000fe40000011411 */
[----:B------:R-:W-:Y:S02]  /*0200*/  LOP3.LUT R0, R0, 0xfffffffe, RZ, 0xc0, !PT ;  /* 0xfffffffe00007812 */ /* 0x000fe400078ec0ff */
[----:B------:R-:W-:Y:S02]  /*0210*/  SHF.R.S32.HI R225, RZ, 0x3, R16 ;  /* 0x00000003ffe17819 */ /* 0x000fe40000011410 */
[----:B------:R-:W-:Y:S01]  /*0220*/  LOP3.LUT R4, R16, 0xfffffff8, RZ, 0xc0, !PT ;  /* 0xfffffff810047812 */ /* 0x000fe200078ec0ff */
[----:B------:R-:W-:Y:S01]  /*0230*/  IMAD.IADD R12, R5, 0x1, -R0 ;  /* 0x00000001050c7824 */ /* 0x000fe200078e0a00 */
[----:B------:R-:W-:Y:S01]  /*0240*/  LEA.HI R3, R3, R8, RZ, 0x3 ;  /* 0x0000000803037211 */ /* 0x000fe200078f18ff */
[----:B------:R-:W-:Y:S01]  /*0250*/  IMAD.SHL.U32 R2, R225, 0x40, RZ ;  /* 0x00000040e1027824 */ /* 0x000fe200078e00ff */
[----:B------:R-:W-:Y:S01]  /*0260*/  LOP3.LUT R5, R6, 0xfffffff0, RZ, 0xc0, !PT ;  /* 0xfffffff006057812 */ /* 0x000fe200078ec0ff */
[----:B------:R-:W-:Y:S01]  /*0270*/  IMAD.IADD R0, R14, 0x1, -R4 ;  /* 0x000000010e007824 */ /* 0x000fe200078e0a04 */
[----:B------:R-:W-:-:S02]  /*0280*/  LOP3.LUT R4, R3, 0xfffffff8, RZ, 0xc0, !PT ;  /* 0xfffffff803047812 */ /* 0x000fc400078ec0ff */
[----:B------:R-:W-:Y:S01]  /*0290*/  LOP3.LUT R3, R2, 0x1c0, RZ, 0xc0, !PT ;  /* 0x000001c002037812 */ /* 0x000fe200078ec0ff */
[C---:B------:R-:W-:Y:S01]  /*02a0*/  IMAD.SHL.U32 R210, R0.reuse, 0x8, RZ ;  /* 0x0000000800d27824 */ /* 0x040fe200078e00ff */
[----:B------:R-:W-:Y:S01]  /*02b0*/  LOP3.LUT P4, RZ, R0, 0x2, RZ, 0xc0, !PT ;  /* 0x0000000200ff7812 */ /* 0x000fe2000788c0ff */
[----:B------:R-:W-:Y:S01]  /*02c0*/  IMAD.IADD R8, R8, 0x1, -R4 ;  /* 0x0000000108087824 */ /* 0x000fe200078e0a04 */
[----:B------:R-:W-:Y:S01]  /*02d0*/  SHF.R.U32.HI R4, RZ, 0x3, R3 ;  /* 0x00000003ff047819 */ /* 0x000fe20000011603 */
[----:B------:R-:W-:Y:S01]  /*02e0*/  IMAD.IADD R2, R14, 0x1, -R5 ;  /* 0x000000010e027824 */ /* 0x000fe200078e0a05 */
[----:B------:R-:W-:Y:S02]  /*02f0*/  LOP3.LUT R3, R3, 0x38, R210, 0xf8, !PT ;  /* 0x0000003803037812 */ /* 0x000fe400078ef8d2 */
[C---:B------:R-:W-:Y:S01]  /*0300*/  LOP3.LUT P3, RZ, R0.reuse, 0x4, RZ, 0xc0, !PT ;  /* 0x0000000400ff7812 */ /* 0x040fe2000786c0ff */
[----:B------:R-:W-:Y:S01]  /*0310*/  IMAD.SHL.U32 R0, R0, 0x40, RZ ;  /* 0x0000004000007824 */ /* 0x000fe200078e00ff */
[----:B------:R-:W-:Y:S01]  /*0320*/  LOP3.LUT R243, R3, R4, RZ, 0x3c, !PT ;  /* 0x0000000403f37212 */ /* 0x000fe200078e3cff */
[----:B------:R-:W-:Y:S01]  /*0330*/  IMAD.SHL.U32 R3, R171, 0x10, RZ ;  /* 0x00000010ab037824 */ /* 0x000fe200078e00ff */
[----:B------:R-:W-:-:S02]  /*0340*/  SHF.R.S32.HI R5, RZ, 0x1f, R2 ;  /* 0x0000001fff057819 */ /* 0x000fc40000011402 */
[----:B------:R-:W-:Y:S02]  /*0350*/  LOP3.LUT R0, R0, 0x1c0, RZ, 0xc0, !PT ;  /* 0x000001c000007812 */ /* 0x000fe400078ec0ff */
[----:B------:R-:W-:Y:S02]  /*0360*/  LEA.HI R4, R15, R14, RZ, 0x6 ;  /* 0x0000000e0f047211 */ /* 0x000fe400078f30ff */
[----:B------:R-:W-:Y:S02]  /*0370*/  LEA.HI R13, R5, R2, RZ, 0x3 ;  /* 0x00000002050d7211 */ /* 0x000fe400078f18ff */
[C---:B------:R-:W-:Y:S02]  /*0380*/  LOP3.LUT R174, R0.reuse, 0x8, R16, 0xf8, !PT ;  /* 0x0000000800ae7812 */ /* 0x040fe400078ef810 */
[----:B------:R-:W-:Y:S01]  /*0390*/  LOP3.LUT R9, R0, 0x30, R3, 0xf8, !PT ;  /* 0x0000003000097812 */ /* 0x000fe200078ef803 */
[----:B------:R-:W-:Y:S01]  /*03a0*/  IMAD.SHL.U32 R3, R12, 0x200, RZ ;  /* 0x000002000c037824 */ /* 0x000fe200078e00ff */
[----:B------:R-:W-:-:S02]  /*03b0*/  SHF.R.S32.HI R4, RZ, 0x6, R4 ;  /* 0x00000006ff047819 */ /* 0x000fc40000011404 */
[----:B------:R-:W-:Y:S02]  /*03c0*/  SHF.R.U32.HI R0, RZ, 0x3, R0 ;  /* 0x00000003ff007819 */ /* 0x000fe40000011600 */
[----:B------:R-:W-:Y:S01]  /*03d0*/  LOP3.LUT R7, R13, 0xfffffff8, RZ, 0xc0, !PT ;  /* 0xfffffff80d077812 */ /* 0x000fe200078ec0ff */
[----:B------:R-:W-:Y:S01]  /*03e0*/  IMAD R6, R4, 0x800, R3 ;  /* 0x0000080004067824 */ /* 0x000fe200078e0203 */
[----:B------:R-:W-:Y:S01]  /*03f0*/  LOP3.LUT R5, R8, 0x1, RZ, 0xc0, !PT ;  /* 0x0000000108057812 */ /* 0x000fe200078ec0ff */
[----:B------:R-:W-:Y:S01]  /*0400*/  IMAD R243, R4, 0x200, R243 ;  /* 0x0000020004f37824 */ /* 0x000fe200078e02f3 */
[----:B------:R-:W-:Y:S01]  /*0410*/  LOP3.LUT R174, R174, R0, RZ, 0x3c, !PT ;  /* 0x00000000aeae7212 */ /* 0x000fe200078e3cff */
[----:B------:R-:W-:Y:S01]  /*0420*/  IMAD.IADD R10, R2, 0x1, -R7 ;  /* 0x00000001020a7824 */ /* 0x000fe200078e0a07 */
[----:B------:R-:W-:Y:S01]  /*0430*/  ISETP.NE.U32.AND P0, PT, R5, 0x1, PT ;  /* 0x000000010500780c */ /* 0x000fe20003f05070 */
[----:B------:R-:W-:Y:S01]  /*0440*/  IMAD.SHL.U32 R4, R4, 0x20, RZ ;  /* 0x0000002004047824 */ /* 0x000fe200078e00ff */
[----:B------:R-:W-:Y:S01]  /*0450*/  LOP3.LUT R2, R9, 0x8, R16, 0xf8, !PT ;  /* 0x0000000809027812 */ /* 0x000fe200078ef810 */
[----:B------:R-:W-:Y:S01]  /*0460*/  IMAD.IADD R174, R6, 0x1, R174 ;  /* 0x0000000106ae7824 */ /* 0x000fe200078e02ae */
[----:B------:R-:W-:-:S02]  /*0470*/  LOP3.LUT R5, R17, 0x7ffffffc, RZ, 0xc0, !PT ;  /* 0x7ffffffc11057812 */ /* 0x000fc400078ec0ff */
[----:B------:R-:W-:Y:S01]  /*0480*/  LOP3.LUT R6, R11, 0xffffffe0, RZ, 0xc0, !PT ;  /* 0xffffffe00b067812 */ /* 0x000fe200078ec0ff */
[----:B------:R-:W-:Y:S01]  /*0490*/  IMAD.SHL.U32 R174, R174, 0x2, RZ ;  /* 0x00000002aeae7824 */ /* 0x000fe200078e00ff */
[----:B------:R-:W-:Y:S02]  /*04a0*/  LEA.HI R7, R15, R14, RZ, 0x7 ;  /* 0x0000000e0f077211 */ /* 0x000fe400078f38ff */
[----:B------:R-:W-:Y:S01]  /*04b0*/  LOP3.LUT R3, R3, R2, R0, 0xf6, !PT ;  /* 0x0000000203037212 */ /* 0x000fe200078ef600 */
[C---:B------:R-:W-:Y:S01]  /*04c0*/  IMAD.IADD R0, R14.reuse, 0x1, -R5 ;  /* 0x000000010e007824 */ /* 0x040fe200078e0a05 */
[----:B------:R-:W-:Y:S01]  /*04d0*/  SHF.R.S32.HI R2, RZ, 0x7, R7 ;  /* 0x00000007ff027819 */ /* 0x000fe20000011407 */
[----:B------:R-:W-:Y:S01]  /*04e0*/  IMAD.IADD R18, R14, 0x1, -R6 ;  /* 0x000000010e127824 */ /* 0x000fe200078e0a06 */
[C---:B------:R-:W-:Y:S01]  /*04f0*/  R2P PR, R8.reuse, 0x6 ;  /* 0x0000000608007804 */ /* 0x040fe20000000000 */
[----:B------:R-:W-:Y:S01]  /*0500*/  IMAD.SHL.U32 R6, R8, 0x40, RZ ;  /* 0x0000004008067824 */ /* 0x000fe200078e00ff */
[----:B------:R-:W-:Y:S01]  /*0510*/  LOP3.LUT R245, R4, 0x6, R245, 0xf8, !PT ;  /* 0x0000000604f57812 */ /* 0x000fe200078ef8f5 */
[----:B------:R-:W-:Y:S01]  /*0520*/  IMAD.SHL.U32 R9, R0, 0x2, RZ ;  /* 0x0000000200097824 */ /* 0x000fe200078e00ff */
[----:B------:R-:W-:Y:S01]  /*0530*/  STL [R1+0xc], R18 ;  /* 0x00000c1201007387 */ /* 0x000fe20000100800 */
[----:B------:R-:W-:Y:S01]  /*0540*/  IMAD.SHL.U32 R5, R2, 0x8, RZ ;  /* 0x0000000802057824 */ /* 0x000fe200078e00ff */
[----:B------:R-:W-:Y:S01]  /*0550*/  LOP3.LUT R0, R6, 0x1c0, RZ, 0xc0, !PT ;  /* 0x000001c006007812 */ /* 0x000fe200078ec0ff */
[----:B------:R-:W-:Y:S01]  /*0560*/  IMAD R6, R2, 0x1000, R9 ;  /* 0x0000100002067824 */ /* 0x000fe200078e0209 */
[----:B------:R-:W-:Y:S01]  /*0570*/  SEL R188, R188, 0x10, !P0 ;  /* 0x00000010bcbc7807 */ /* 0x000fe20004000000 */
[----:B------:R-:W-:Y:S01]  /*0580*/  IMAD.SHL.U32 R7, R12, 0x10, RZ ;  /* 0x000000100c077824 */ /* 0x000fe200078e00ff */
[----:B------:R-:W-:Y:S01]  /*0590*/  LOP3.LUT R5, R5, 0x8, RZ, 0xc0, !PT ;  /* 0x0000000805057812 */ /* 0x000fe200078ec0ff */
[----:B------:R-:W-:Y:S01]  /*05a0*/  IMAD R8, R180, 0x400, R6 ;  /* 0x00000400b4087824 */ /* 0x000fe200078e0206 */
[----:B------:R-:W-:Y:S01]  /*05b0*/  SHF.R.U32.HI R2, RZ, 0x3, R0 ;  /* 0x00000003ff027819 */ /* 0x000fe20000011600 */
[----:B------:R-:W-:Y:S01]  /*05c0*/  IMAD.SHL.U32 R6, R10, 0x40, RZ ;  /* 0x000000400a067824 */ /* 0x000fe200078e00ff */
[----:B------:R-:W-:Y:S01]  /*05d0*/  LOP3.LUT R4, R0, 0x20, R4, 0xf8, !PT ;  /* 0x0000002000047812 */ /* 0x000fe200078ef804 */
[----:B------:R-:W-:Y:S01]  /*05e0*/  IMAD.SHL.U32 R3, R3, 0x2, RZ ;  /* 0x0000000203037824 */ /* 0x000fe200078e00ff */
[----:B------:R-:W-:Y:S01]  /*05f0*/  LOP3.LUT R10, R5, 0x10, R7, 0xf8, !PT ;  /* 0x00000010050a7812 */ /* 0x000fe200078ef807 */
[----:B------:R-:W-:Y:S01]  /*0600*/  IMAD.SHL.U32 R7, R13, 0x40, RZ ;  /* 0x000000400d077824 */ /* 0x000fe200078e00ff */
[----:B------:R-:W-:Y:S01]  /*0610*/  LOP3.LUT R11, R2, R0, R5, 0x1e, !PT ;  /* 0x00000000020b7212 */ /* 0x000fe200078e1e05 */
[----:B------:R-:W-:Y:S01]  /*0620*/  IMAD.SHL.U32 R0, R12, 0x8, RZ ;  /* 0x000000080c007824 */ /* 0x000fe200078e00ff */
[----:B------:R-:W-:-:S02]  /*0630*/  LOP3.LUT R4, R4, R2, RZ, 0x3c, !PT ;  /* 0x0000000204047212 */ /* 0x000fc400078e3cff */
[----:B------:R-:W-:Y:S02]  /*0640*/  SHF.R.S32.HI R5, RZ, 0x1f, R18 ;  /* 0x0000001fff057819 */ /* 0x000fe40000011412 */
[----:B------:R-:W-:Y:S01]  /*0650*/  LOP3.LUT R2, R6, 0x1c0, RZ, 0xc0, !PT ;  /* 0x000001c006027812 */ /* 0x000fe200078ec0ff */
[----:B------:R-:W-:Y:S01]  /*0660*/  IMAD.IADD R190, R4, 0x1, R8 ;  /* 0x0000000104be7824 */ /* 0x000fe200078e0208 */
[----:B------:R-:W-:Y:S02]  /*0670*/  LEA.HI R5, R5, R18, RZ, 0x2 ;  /* 0x0000001205057211 */ /* 0x000fe400078f10ff */
[----:B------:R-:W-:Y:S01]  /*0680*/  SHF.R.U32.HI R4, RZ, 0x3, R2 ;  /* 0x00000003ff047819 */ /* 0x000fe20000011602 */
[----:B------:R-:W-:Y:S01]  /*0690*/  IMAD.SHL.U32 R190, R190, 0x2, RZ ;  /* 0x00000002bebe7824 */ /* 0x000fe200078e00ff */
[----:B------:R-:W-:Y:S02]  /*06a0*/  LOP3.LUT R8, R2, 0x8, R0, 0xf8, !PT ;  /* 0x0000000802087812 */ /* 0x000fe400078ef800 */
[----:B------:R-:W-:Y:S01]  /*06b0*/  SHF.R.S32.HI R6, RZ, 0x2, R5 ;  /* 0x00000002ff067819 */ /* 0x000fe20000011405 */
[----:B------:R-:W-:Y:S01]  /*06c0*/  IMAD R5, R171, 0x400, R9 ;  /* 0x00000400ab057824 */ /* 0x000fe200078e0209 */
[----:B------:R-:W-:Y:S01]  /*06d0*/  LOP3.LUT R0, R7, 0xfffffe00, RZ, 0xc0, !PT ;  /* 0xfffffe0007007812 */ /* 0x000fe200078ec0ff */
[----:B------:R-:W-:Y:S01]  /*06e0*/  IMAD.IADD R191, R190, 0x1, R188 ;  /* 0x00000001bebf7824 */ /* 0x000fe200078e02bc */
[----:B------:R-:W-:Y:S01]  /*06f0*/  LOP3.LUT R2, R4, R10, R2, 0x1e, !PT ;  /* 0x0000000a04027212 */ /* 0x000fe200078e1e02 */
[----:B------:R-:W-:Y:S01]  /*0700*/  IMAD R250, R180, 0x10, R6 ;  /* 0x00000010b4fa7824 */ /* 0x000fe200078e0206 */
[----:B------:R-:W-:Y:S01]  /*0710*/  LOP3.LUT R4, R8, R4, RZ, 0x3c, !PT ;  /* 0x0000000408047212 */ /* 0x000fe200078e3cff */
[--C-:B------:R-:W-:Y:S01]  /*0720*/  IMAD R180, R180, 0x400, R0.reuse ;  /* 0x00000400b4b47824 */ /* 0x100fe200078e0200 */
[----:B------:R-:W-:Y:S01]  /*0730*/  LOP3.LUT R179, R2, R0, RZ, 0xfc, !PT ;  /* 0x0000000002b37212 */ /* 0x000fe200078efcff */
[----:B------:R-:W-:Y:S01]  /*0740*/  IMAD R171, R171, 0x400, R0 ;  /* 0x00000400abab7824 */ /* 0x000fe200078e0200 */
[----:B------:R-:W-:Y:S01]  /*0750*/  SHF.R.S32.HI R7, RZ, 0x1f, R250 ;  /* 0x0000001fff077819 */ /* 0x000fe200000114fa */
[----:B------:R-:W-:Y:S01]  /*0760*/  IMAD.MOV.U32 R6, RZ, RZ, 0x20 ;  /* 0x00000020ff067424 */ /* 0x000fe200078e00ff */
[----:B------:R-:W-:Y:S01]  /*0770*/  IADD3 R2, R250, -0x40, RZ ;  /* 0xffffffc0fa027810 */ /* 0x000fe20007ffe0ff */
[----:B------:R-:W-:-:S02]  /*0780*/  IMAD.MOV.U32 R0, RZ, RZ, 0x40 ;  /* 0x00000040ff007424 */ /* 0x000fc400078e00ff */
[----:B------:R-:W-:Y:S01]  /*0790*/  IMAD.IADD R5, R5, 0x1, R11 ;  /* 0x0000000105057824 */ /* 0x000fe200078e020b */
[----:B------:R-:W-:Y:S01]  /*07a0*/  SEL R176, R6, 0xffffffe0, !P4 ;  /* 0xffffffe006b07807 */ /* 0x000fe20006000000 */
[----:B------:R-:W-:Y:S01]  /*07b0*/  IMAD.IADD R180, R180, 0x1, R4 ;  /* 0x00000001b4b47824 */ /* 0x000fe200078e0204 */
[----:B------:R-:W-:Y:S01]  /*07c0*/  SEL R0, R0, 0xffffffc0, !P3 ;  /* 0xffffffc000007807 */ /* 0x000fe20005800000 */
[----:B------:R-:W-:Y:S01]  /*07d0*/  IMAD.IADD R171, R4, 0x1, R171 ;  /* 0x0000000104ab7824 */ /* 0x000fe200078e02ab */
[----:B------:R-:W-:Y:S01]  /*07e0*/  SEL R6, R6, 0xffffffe0, !P1 ;  /* 0xffffffe006067807 */ /* 0x000fe20004800000 */
[C---:B------:R-:W-:Y:S01]  /*07f0*/  IMAD.IADD R177, R174.reuse, 0x1, R176 ;  /* 0x00000001aeb17824 */ /* 0x040fe200078e02b0 */
[----:B------:R-:W-:Y:S01]  /*0800*/  LEA R251, R5, 0x6000, 0x1 ;  /* 0x0000600005fb7811 */ /* 0x000fe200078e08ff */
[----:B------:R-:W-:Y:S01]  /*0810*/  IMAD.IADD R175, R174, 0x1, R0 ;  /* 0x00000001aeaf7824 */ /* 0x000fe200078e0200 */
[----:B------:R-:W-:Y:S01]  /*0820*/  SHF.R.S32.HI R4, RZ, 0x1f, R2 ;  /* 0x0000001fff047819 */ /* 0x000fe20000011402 */
[----:B------:R-:W-:Y:S01]  /*0830*/  IMAD.IADD R189, R190, 0x1, R6 ;  /* 0x00000001bebd7824 */ /* 0x000fe200078e0206 */
[C---:B------:R-:W-:Y:S01]  /*0840*/  IADD3 R252, R251.reuse, 0x40, RZ ;  /* 0x00000040fbfc7810 */ /* 0x040fe20007ffe0ff */
[----:B------:R-:W-:Y:S01]  /*0850*/  IMAD.IADD R0, R6, 0x1, R251 ;  /* 0x0000000106007824 */ /* 0x000fe200078e02fb */
[C---:B------:R-:W-:Y:S01]  /*0860*/  @P2 IADD3 R252, R251.reuse, -0x40, RZ ;  /* 0xffffffc0fbfc2810 */ /* 0x040fe20007ffe0ff */
[----:B------:R-:W-:Y:S01]  /*0870*/  IMAD.SHL.U32 R246, R2, 0x4, RZ ;  /* 0x0000000402f67824 */ /* 0x000fe200078e00ff */
[C---:B------:R-:W-:Y:S01]  /*0880*/  IADD3 R7, R251.reuse, 0x420, RZ ;  /* 0x00000420fb077810 */ /* 0x040fe20007ffe0ff */
[----:B------:R-:W-:Y:S01]  /*0890*/  IMAD.IADD R176, R176, 0x1, R175 ;  /* 0x00000001b0b07824 */ /* 0x000fe200078e02af */
[----:B------:R1:W-:Y:S01]  /*08a0*/  STL [R1+0x4], R0 ;  /* 0x0000040001007387 */ /* 0x0003e20000100800 */
[----:B------:R-:W-:Y:S01]  /*08b0*/  @P1 IADD3 R7, R251, 0x3e0, RZ ;  /* 0x000003e0fb071810 */ /* 0x000fe20007ffe0ff */
[----:B------:R-:W-:Y:S01]  /*08c0*/  IMAD.IADD R188, R188, 0x1, R189 ;  /* 0x00000001bcbc7824 */ /* 0x000fe200078e02bd */
[----:B------:R-:W-:-:S02]  /*08d0*/  SHF.L.U64.HI R247, R2, 0x2, R4 ;  /* 0x0000000202f77819 */ /* 0x000fc40000010204 */
[----:B------:R-:W-:Y:S01]  /*08e0*/  LEA R171, R171, 0xa000, 0x1 ;  /* 0x0000a000abab7811 */ /* 0x000fe200078e08ff */
[----:B------:R3:W-:Y:S01]  /*08f0*/  STL [R1+0x8], R7 ;  /* 0x0000080701007387 */ /* 0x0007e20000100800 */
[----:B-1----:R-:W-:-:S05]  /*0900*/  IMAD.IADD R0, R6, 0x1, R252 ;  /* 0x0000000106007824 */ /* 0x002fca00078e02fc */
[----:B--2---:R3:W-:Y:S02]  /*0910*/  STL [R1], R0 ;  /* 0x0000000001007387 */ /* 0x0047e40000100800 */
.L_x_194:
[----:B-1----:R-:W1:Y:S01]  /*0920*/  S2R R35, SR_CTAID.Y ;  /* 0x0000000000237919 */ /* 0x002e620000002600 */
[----:B--23--:R-:W2:Y:S01]  /*0930*/  LDC.U8 R0, c[0x0][0x312] ;  /* 0x0000c480ff007b82 */ /* 0x00cea20000000000 */
[----:B------:R-:W-:Y:S02]  /*0940*/  ISETP.NE.U32.AND P5, PT, RZ, c[0x0][0x240], PT ;  /* 0x00009000ff007a0c */ /* 0x000fe40003fa5070 */
[----:B------:R-:W-:Y:S02]  /*0950*/  ISETP.NE.U32.AND P0, PT, RZ, c[0x0][0x250], PT ;  /* 0x00009400ff007a0c */ /* 0x000fe40003f05070 */
[----:B------:R-:W-:Y:S02]  /*0960*/  ISETP.NE.AND.EX P5, PT, RZ, c[0x0][0x244], PT, P5 ;  /* 0x00009100ff007a0c */ /* 0x000fe40003fa5350 */
[----:B------:R-:W-:Y:S02]  /*0970*/  ISETP.NE.AND.EX P3, PT, RZ, c[0x0][0x254], PT, P0 ;  /* 0x00009500ff007a0c */ /* 0x000fe40003f65300 */
[----:B------:R-:W-:Y:S01]  /*0980*/  ISETP.EQ.U32.AND P2, PT, RZ, c[0x0][0x248], PT ;  /* 0x00009200ff007a0c */ /* 0x000fe20003f42070 */
[----:B-1----:R-:W-:Y:S01]  /*0990*/  IMAD.SHL.U32 R9, R35, 0x4, RZ ;  /* 0x0000000423097824 */ /* 0x002fe200078e00ff */
[----:B------:R-:W-:-:S02]  /*09a0*/  SHF.R.S32.HI R31, RZ, 0x1f, R35 ;  /* 0x0000001fff1f7819 */ /* 0x000fc40000011423 */
[----:B--2---:R-:W-:Y:S01]  /*09b0*/  ISETP.NE.AND P4, PT, R0, RZ, PT ;  /* 0x000000ff0000720c */ /* 0x004fe20003f85270 */
[----:B------:R-:W-:Y:S01]  /*09c0*/  IMAD.MOV.U32 R0, RZ, RZ, -0x1 ;  /* 0xffffffffff007424 */ /* 0x000fe200078e00ff */
[----:B------:R-:W-:Y:S02]  /*09d0*/  SHF.L.U64.HI R8, R35, 0x2, R31 ;  /* 0x0000000223087819 */ /* 0x000fe4000001021f */
[C---:B----4-:R-:W-:Y:S02]  /*09e0*/  IADD3 R4, P0, R9.reuse, c[0x0][0x240], RZ ;  /* 0x0000900009047a10 */ /* 0x050fe40007f1e0ff */
[----:B------:R-:W-:Y:S02]  /*09f0*/  ISETP.EQ.OR.EX P2, PT, RZ, c[0x0][0x24c], !P4, P2 ;  /* 0x00009300ff007a0c */ /* 0x000fe40006742720 */
[----:B------:R-:W-:Y:S02]  /*0a00*/  IADD3.X R5, R8, c[0x0][0x244], RZ, P0, !PT ;  /* 0x0000910008057a10 */ /* 0x000fe400007fe4ff */
[----:B------:R-:W-:-:S03]  /*0a10*/  @P3 IADD3 R6, P0, R9, c[0x0][0x250], RZ ;  /* 0x0000940009063a10 */ /* 0x000fc60007f1e0ff */
[----:B------:R1:W2:Y:S04]  /*0a20*/  @P5 LDG.E R0, [R4.64] ;  /* 0x0000000604005981 */ /* 0x0002a8000c1e1900 */
[----:B------:R1:W2:Y:S01]  /*0a30*/  @P5 LDG.E R2, [R4.64+0x4] ;  /* 0x0000040604025981 */ /* 0x0002a2000c1e1900 */
[----:B------:R-:W-:Y:S01]  /*0a40*/  IMAD.MOV.U32 R232, RZ, RZ, RZ ;  /* 0x000000ffffe87224 */ /* 0x000fe200078e00ff */
[----:B------:R-:W-:Y:S01]  /*0a50*/  @P3 IADD3.X R7, R8, c[0x0][0x254], RZ, P0, !PT ;  /* 0x0000950008073a10 */ /* 0x000fe200007fe4ff */
[----:B------:R-:W-:-:S04]  /*0a60*/  IMAD.MOV.U32 R248, RZ, RZ, -0x1 ;  /* 0xfffffffffff87424 */ /* 0x000fc800078e00ff */
[----:B-----5:R3:W5:Y:S01]  /*0a70*/  @P3 LDG.E R232, [R6.64] ;  /* 0x0000000606e83981 */ /* 0x020762000c1e1900 */
[----:B-1----:R-:W-:-:S04]  /*0a80*/  IADD3 R4, P1, R9, c[0x0][0x248], RZ ;  /* 0x0000920009047a10 */ /* 0x002fc80007f3e0ff */
[----:B------:R-:W-:-:S05]  /*0a90*/  IADD3.X R5, R8, c[0x0][0x24c], RZ, P1, !PT ;  /* 0x0000930008057a10 */ /* 0x000fca0000ffe4ff */
[----:B------:R3:W5:Y:S01]  /*0aa0*/  @!P2 LDG.E R248, [R4.64] ;  /* 0x0000000604f8a981 */ /* 0x000762000c1e1900 */
[----:B------:R-:W-:-:S04]  /*0ab0*/  ISETP.NE.U32.AND P0, PT, RZ, c[0x0][0x248], PT ;  /* 0x00009200ff007a0c */ /* 0x000fc80003f05070 */
[----:B------:R-:W-:Y:S01]  /*0ac0*/  ISETP.NE.AND.EX P0, PT, RZ, c[0x0][0x24c], PT, P0 ;  /* 0x00009300ff007a0c */ /* 0x000fe20003f05300 */
[----:B--2---:R-:W-:Y:S02]  /*0ad0*/  @P5 IMAD.IADD R22, R2, 0x1, -R0 ;  /* 0x0000000102165824 */ /* 0x004fe400078e0a00 */
[----:B------:R-:W-:Y:S02]  /*0ae0*/  IMAD.MOV.U32 R2, RZ, RZ, c[0x0][0x218] ;  /* 0x00008600ff027624 */ /* 0x000fe400078e00ff */
[----:B------:R-:W-:-:S08]  /*0af0*/  @!P5 IMAD.MOV.U32 R22, RZ, RZ, c[0x0][0x214] ;  /* 0x00008500ff16d624 */ /* 0x000fd000078e00ff */
[----:B------:R-:W-:Y:S05]  /*0b00*/  @!P0 BRA `(.L_x_126) ;  /* 0x0000003000008947 */ /* 0x000fea0003800000 */
[----:B---3--:R-:W2:Y:S02]  /*0b10*/  @P4 LDG.E R2, [R4.64+0x4] ;  /* 0x0000040604024981 */ /* 0x008ea4000c1e1900 */
[----:B--2--5:R-:W-:-:S06]  /*0b20*/  @P4 IADD3 R2, R2, -R248, RZ ;  /* 0x800000f802024210 */ /* 0x024fcc0007ffe0ff */
[----:B------:R1:W5:Y:S02]  /*0b30*/  @!P4 LDG.E R2, [R4.64] ;  /* 0x000000060402c981 */ /* 0x000364000c1e1900 */
.L_x_126:
[----:B---3--:R-:W-:-:S04]  /*0b40*/  ISETP.NE.U32.AND P0, PT, RZ, c[0x0][0x258], PT ;  /* 0x00009600ff007a0c */ /* 0x008fc80003f05070 */
[----:B------:R-:W-:-:S13]  /*0b50*/  ISETP.NE.AND.EX P1, PT, RZ, c[0x0][0x25c], PT, P0 ;  /* 0x00009700ff007a0c */ /* 0x000fda0003f25300 */
[----:B-1----:R-:W-:-:S04]  /*0b60*/  @P1 IADD3 R4, P0, R9, c[0x0][0x258], RZ ;  /* 0x0000960009041a10 */ /* 0x002fc80007f1e0ff */
        /* <DEDUP_REMOVED lines=19> */
[----:B------:R-:W-:Y:S01]  /*0ca0*/  @P0 IMAD.IADD R2, R232, 0x1, R248 ;  /* 0x00000001e8020824 */ /* 0x000fe200078e02f8 */
[----:B------:R-:W-:Y:S01]  /*0cb0*/  LOP3.LUT R9, R8, 0xffffffc0, RZ, 0xc0, !PT ;  /* 0xffffffc008097812 */ /* 0x000fe200078ec0ff */
[----:B------:R-:W-:Y:S01]  /*0cc0*/  IMAD R10, R0, c[0x0][0x194], RZ ;  /* 0x00006500000a7a24 */ /* 0x000fe200078e02ff */
[----:B------:R-:W-:Y:S01]  /*0cd0*/  SEL R27, R12, R6, !P1 ;  /* 0x000000060c1b7207 */ /* 0x000fe20004800000 */
[----:B------:R-:W-:Y:S01]  /*0ce0*/  IMAD.IADD R24, R13, 0x1, R4 ;  /* 0x000000010d187824 */ /* 0x000fe200078e0204 */
[----:B------:R-:W-:Y:S01]  /*0cf0*/  IADD3 R11, R9, -0x40, RZ ;  /* 0xffffffc0090b7810 */ /* 0x000fe20007ffe0ff */
[C---:B------:R-:W-:Y:S01]  /*0d00*/  @P0 IMAD.WIDE.U32 R4, R2.reuse, c[0x0][0x198], RZ ;  /* 0x0000660002040a25 */ /* 0x040fe200078e00ff */
[----:B------:R-:W-:Y:S02]  /*0d10*/  @P1 IADD3 R24, R7, R10, RZ ;  /* 0x0000000a07181210 */ /* 0x000fe40007ffe0ff */
        /* <DEDUP_REMOVED lines=15> */
.L_x_128:
        /* <DEDUP_REMOVED lines=15> */
.L_x_129:
[----:B------:R-:W-:Y:S01]  /*0f00*/  IABS R10, c[0x0][0x1c8] ;  /* 0x00007200000a7a13 */ /* 0x000fe20000000000 */
[----:B------:R-:W1:Y:S01]  /*0f10*/  LDC.U8 R19, c[0x0][0x328] ;  /* 0x0000ca00ff137b82 */ /* 0x000e620000000000 */
[----:B------:R-:W-:Y:S01]  /*0f20*/  IABS R8, R234 ;  /* 0x000000ea00087213 */ /* 0x000fe20000000000 */
[C---:B------:R-:W-:Y:S01]  /*0f30*/  @P1 IMAD.WIDE.U32 R6, R0.reuse, c[0x0][0x370], RZ ;  /* 0x0000dc0000061a25 */ /* 0x040fe200078e00ff */
[----:B------:R-:W2:Y:S01]  /*0f40*/  I2F.RP R4, R10 ;  /* 0x0000000a00047306 */ /* 0x000ea20000209400 */
[----:B------:R-:W-:Y:S01]  /*0f50*/  MOV R13, c[0x0][0x224] ;  /* 0x00008900000d7a02 */ /* 0x000fe20000000f00 */
[----:B------:R-:W3:Y:S01]  /*0f60*/  S2R R14, SR_CTAID.X ;  /* 0x00000000000e7919 */ /* 0x000ee20000002500 */
[----:B------:R-:W-:Y:S01]  /*0f70*/  MOV R9, R8 ;  /* 0x0000000800097202 */ /* 0x000fe20000000f00 */
[----:B------:R-:W-:Y:S01]  /*0f80*/  @P1 IMAD R15, R0, c[0x0][0x374], R7 ;  /* 0x0000dd00000f1a24 */ /* 0x000fe200078e0207 */
[----:B------:R-:W-:Y:S01]  /*0f90*/  LOP3.LUT R8, R234, c[0x0][0x1c8], RZ, 0x3c, !PT ;  /* 0x00007200ea087a12 */ /* 0x000fe200078e3cff */
[----:B------:R-:W-:Y:S01]  /*0fa0*/  @P1 IMAD.MOV.U32 R12, RZ, RZ, R6 ;  /* 0x000000ffff0c1224 */ /* 0x000fe200078e0006 */
[----:B------:R-:W-:Y:S01]  /*0fb0*/  SHF.R.S32.HI R13, RZ, 0x1f, R13 ;  /* 0x0000001fff0d7819 */ /* 0x000fe2000001140d */
[----:B------:R-:W-:Y:S01]  /*0fc0*/  @!P1 IMAD.WIDE.U32 R6, R35, c[0x0][0x368], RZ ;  /* 0x0000da0023069a25 */ /* 0x000fe200078e00ff */
[----:B------:R-:W-:Y:S01]  /*0fd0*/  ISETP.GE.AND P6, PT, R8, RZ, PT ;  /* 0x000000ff0800720c */ /* 0x000fe20003fc6270 */
[----:B------:R-:W4:Y:S01]  /*0fe0*/  LDC.U8 R26, c[0x0][0x3d0] ;  /* 0x0000f400ff1a7b82 */ /* 0x000f220000000000 */
[----:B------:R-:W-:Y:S01]  /*0ff0*/  MOV R32, c[0x0][0x22c] ;  /* 0x00008b0000207a02 */ /* 0x000fe20000000f00 */
[----:B------:R-:W-:Y:S01]  /*1000*/  IMAD R8, R13, R35, RZ ;  /* 0x000000230d087224 */ /* 0x000fe200078e02ff */
[----:B------:R-:W-:Y:S01]  /*1010*/  @!P1 MOV R12, R6 ;  /* 0x00000006000c9202 */ /* 0x000fe20000000f00 */
[----:B------:R-:W-:Y:S01]  /*1020*/  IMAD.WIDE.U32 R16, R35, c[0x0][0x224], RZ ;  /* 0x0000890023107a25 */ /* 0x000fe200078e00ff */
[----:B------:R-:W-:Y:S01]  /*1030*/  SHF.R.S32.HI R235, RZ, 0x1f, R234 ;  /* 0x0000001fffeb7819 */ /* 0x000fe200000114ea */
[----:B--2---:R-:W2:Y:S02]  /*1040*/  MUFU.RCP R4, R4 ;  /* 0x0000000400047308 */ /* 0x004ea40000001000 */
[----:B------:R-:W-:Y:S01]  /*1050*/  IMAD.WIDE R20, R32, c[0x0][0x1c0], RZ ;  /* 0x0000700020147a25 */ /* 0x000fe200078e02ff */
[----:B-1----:R-:W-:-:S03]  /*1060*/  ISETP.NE.AND P2, PT, R19, RZ, PT ;  /* 0x000000ff1300720c */ /* 0x002fc60003f45270 */
[----:B------:R-:W-:Y:S01]  /*1070*/  IMAD R6, R21, R16, RZ ;  /* 0x0000001015067224 */ /* 0x000fe200078e02ff */
[----:B--2---:R-:W-:-:S04]  /*1080*/  IADD3 R4, R4, 0xffffffe, RZ ;  /* 0x0ffffffe04047810 */ /* 0x004fc80007ffe0ff */
[----:B------:R-:W1:Y:S02]  /*1090*/  F2I.FTZ.U32.TRUNC.NTZ R5, R4 ;  /* 0x0000000400057305 */ /* 0x000e64000021f000 */
[----:B-1----:R-:W-:Y:S01]  /*10a0*/  IADD3 R2, RZ, -R5, RZ ;  /* 0x80000005ff027210 */ /* 0x002fe20007ffe0ff */
[----:B------:R-:W-:-:S04]  /*10b0*/  IMAD.MOV.U32 R4, RZ, RZ, RZ ;  /* 0x000000ffff047224 */ /* 0x000fc800078e00ff */
[----:B------:R-:W-:-:S04]  /*10c0*/  IMAD R2, R2, R10, RZ ;  /* 0x0000000a02027224 */ /* 0x000fc800078e02ff */
[----:B------:R-:W-:-:S04]  /*10d0*/  IMAD.HI.U32 R2, R5, R2, R4 ;  /* 0x0000000205027227 */ /* 0x000fc800078e0004 */
[----:B------:R-:W-:Y:S02]  /*10e0*/  @!P1 IMAD R5, R31, c[0x0][0x368], RZ ;  /* 0x0000da001f059a24 */ /* 0x000fe400078e02ff */
[----:B------:R-:W-:-:S04]  /*10f0*/  IMAD.HI.U32 R2, R2, R9, RZ ;  /* 0x0000000902027227 */ /* 0x000fc800078e00ff */
[----:B------:R-:W-:Y:S02]  /*1100*/  IMAD.MOV R4, RZ, RZ, -R2 ;  /* 0x000000ffff047224 */ /* 0x000fe400078e0a02 */
[C---:B------:R-:W-:Y:S02]  /*1110*/  @!P1 IMAD R5, R35.reuse, c[0x0][0x36c], R5 ;  /* 0x0000db0023059a24 */ /* 0x040fe400078e0205 */
[----:B------:R-:W-:Y:S01]  /*1120*/  IMAD R4, R10, R4, R9 ;  /* 0x000000040a047224 */ /* 0x000fe200078e0209 */
[----:B------:R-:W-:Y:S01]  /*1130*/  SHF.L.U64.HI R9, R35, 0x7, R31 ;  /* 0x0000000723097819 */ /* 0x000fe2000001021f */
[----:B------:R-:W-:Y:S02]  /*1140*/  @!P1 IMAD.IADD R15, R7, 0x1, R5 ;  /* 0x00000001070f9824 */ /* 0x000fe400078e0205 */
[----:B------:R-:W-:Y:S01]  /*1150*/  IMAD R5, R31, c[0x0][0x224], R8 ;  /* 0x000089001f057a24 */ /* 0x000fe200078e0208 */
[----:B------:R-:W-:Y:S02]  /*1160*/  ISETP.GT.U32.AND P3, PT, R10, R4, PT ;  /* 0x000000040a00720c */ /* 0x000fe40003f64070 */
[----:B------:R-:W-:Y:S01]  /*1170*/  SHF.L.U32 R8, R35, 0x7, RZ ;  /* 0x0000000723087819 */ /* 0x000fe200000006ff */
[----:B------:R-:W-:Y:S01]  /*1180*/  IMAD.IADD R5, R17, 0x1, R5 ;  /* 0x0000000111057824 */ /* 0x000fe200078e0205 */
[----:B------:R-:W-:Y:S01]  /*1190*/  SEL R9, R9, RZ, P5 ;  /* 0x000000ff09097207 */ /* 0x000fe20002800000 */
[----:B------:R-:W-:Y:S01]  /*11a0*/  IMAD.WIDE.U32 R16, R20, R16, RZ ;  /* 0x0000001014107225 */ /* 0x000fe200078e00ff */
[----:B------:R-:W-:-:S03]  /*11b0*/  SEL R8, R8, RZ, P5 ;  /* 0x000000ff08087207 */ /* 0x000fc60002800000 */
[C---:B------:R-:W-:Y:S01]  /*11c0*/  IMAD R5, R20.reuse, R5, R6 ;  /* 0x0000000514057224 */ /* 0x040fe200078e0206 */
[----:B------:R-:W-:Y:S01]  /*11d0*/  IADD3 R8, P4, R11, R8, RZ ;  /* 0x000000080b087210 */ /* 0x000fe20007f9e0ff */
[----:B------:R-:W-:Y:S02]  /*11e0*/  IMAD.WIDE.U32 R6, R20, R0, RZ ;  /* 0x0000000014067225 */ /* 0x000fe400078e00ff */
[----:B------:R-:W-:Y:S02]  /*11f0*/  @!P3 IADD3 R2, R2, 0x1, RZ ;  /* 0x000000010202b810 */ /* 0x000fe40007ffe0ff */
[----:B------:R-:W-:Y:S01]  /*1200*/  @!P3 IMAD.IADD R4, R4, 0x1, -R10 ;  /* 0x000000010404b824 */ /* 0x000fe200078e0a0a */
[----:B------:R-:W-:Y:S01]  /*1210*/  ISETP.NE.AND P3, PT, RZ, c[0x0][0x1c8], PT ;  /* 0x00007200ff007a0c */ /* 0x000fe20003f65270 */
[----:B------:R-:W-:Y:S01]  /*1220*/  IMAD R13, R21, R8, RZ ;  /* 0x00000008150d7224 */ /* 0x000fe200078e02ff */
[----:B------:R-:W-:Y:S01]  /*1230*/  SEL R19, R16, R6, !P1 ;  /* 0x0000000610137207 */ /* 0x000fe20004800000 */
[----:B------:R-:W-:Y:S01]  /*1240*/  IMAD.IADD R16, R17, 0x1, R5 ;  /* 0x0000000111107824 */ /* 0x000fe200078e0205 */
[----:B------:R-:W-:Y:S01]  /*1250*/  ISETP.GE.U32.AND P5, PT, R4, R10, PT ;  /* 0x0000000a0400720c */ /* 0x000fe20003fa6070 */
[----:B------:R-:W-:Y:S01]  /*1260*/  IMAD R10, R21, R0, RZ ;  /* 0x00000000150a7224 */ /* 0x000fe200078e02ff */
[----:B------:R-:W-:Y:S01]  /*1270*/  IADD3.X R4, R18, R9, RZ, P4, !PT ;  /* 0x0000000912047210 */ /* 0x000fe200027fe4ff */
[----:B------:R-:W-:-:S03]  /*1280*/  IMAD.WIDE.U32 R8, R20, R8, RZ ;  /* 0x0000000814087225 */ /* 0x000fc600078e00ff */
[----:B------:R-:W-:Y:S01]  /*1290*/  @P1 IADD3 R16, R7, R10, RZ ;  /* 0x0000000a07101210 */ /* 0x000fe20007ffe0ff */
[----:B------:R-:W-:Y:S02]  /*12a0*/  IMAD R13, R20, R4, R13 ;  /* 0x00000004140d7224 */ /* 0x000fe400078e020d */
[----:B---3--:R-:W-:-:S04]  /*12b0*/  IMAD.WIDE.U32 R20, R14, c[0x0][0x3d8], RZ ;  /* 0x0000f6000e147a25 */ /* 0x008fc800078e00ff */
[----:B------:R-:W-:Y:S01]  /*12c0*/  @P5 IADD3 R2, R2, 0x1, RZ ;  /* 0x0000000102025810 */ /* 0x000fe20007ffe0ff */
[C---:B------:R-:W-:Y:S01]  /*12d0*/  @P2 IMAD R4, R35.reuse, c[0x0][0x214], RZ ;  /* 0x0000850023042a24 */ /* 0x040fe200078e02ff */
[----:B----4-:R-:W-:Y:S01]  /*12e0*/  ISETP.NE.AND P5, PT, R26, RZ, PT ;  /* 0x000000ff1a00720c */ /* 0x010fe20003fa5270 */
[----:B------:R-:W-:Y:S02]  /*12f0*/  IMAD R6, R14, c[0x0][0x3dc], R21 ;  /* 0x0000f7000e067a24 */ /* 0x000fe400078e0215 */
[----:B------:R-:W-:Y:S01]  /*1300*/  IMAD.MOV.U32 R14, RZ, RZ, R2 ;  /* 0x000000ffff0e7224 */ /* 0x000fe200078e0002 */
[----:B------:R-:W-:Y:S01]  /*1310*/  @P2 SEL R4, R4, R0, !P1 ;  /* 0x0000000004042207 */ /* 0x000fe20004800000 */
[----:B------:R-:W-:Y:S01]  /*1320*/  @!P2 IMAD R7, R35, c[0x0][0x1c0], R234 ;  /* 0x000070002307aa24 */ /* 0x000fe200078e02ea */
[----:B------:R-:W-:Y:S01]  /*1330*/  SEL R21, R20, RZ, P5 ;  /* 0x000000ff14157207 */ /* 0x000fe20002800000 */
[----:B------:R-:W-:Y:S01]  /*1340*/  IMAD R5, R234, c[0x0][0x22c], RZ ;  /* 0x00008b00ea057a24 */ /* 0x000fe200078e02ff */
[----:B------:R-:W-:Y:S01]  /*1350*/  @!P6 IADD3 R14, -R14, RZ, RZ ;  /* 0x000000ff0e0ee210 */ /* 0x000fe20007ffe1ff */
[----:B------:R-:W-:Y:S01]  /*1360*/  @P2 IMAD R2, R234, c[0x0][0x234], R4 ;  /* 0x00008d00ea022a24 */ /* 0x000fe200078e0204 */
[----:B------:R-:W-:Y:S01]  /*1370*/  @!P3 LOP3.LUT R14, RZ, c[0x0][0x1c8], RZ, 0x33, !PT ;  /* 0x00007200ff0eba12 */ /* 0x000fe200078e33ff */
[----:B------:R-:W-:Y:S01]  /*1380*/  @!P2 IMAD R2, R7, c[0x0][0x214], RZ ;  /* 0x000085000702aa24 */ /* 0x000fe200078e02ff */
[----:B------:R-:W-:-:S02]  /*1390*/  SHF.R.S32.HI R20, RZ, 0x1f, R242 ;  /* 0x0000001fff147819 */ /* 0x000fc400000114f2 */
[----:B------:R-:W-:Y:S02]  /*13a0*/  SHF.R.S32.HI R10, RZ, 0x1f, R5 ;  /* 0x0000001fff0a7819 */ /* 0x000fe40000011405 */
[----:B------:R-:W-:Y:S02]  /*13b0*/  SEL R17, R6, RZ, P5 ;  /* 0x000000ff06117207 */ /* 0x000fe40002800000 */
[----:B------:R-:W-:Y:S02]  /*13c0*/  IADD3 R7, R9, R13, RZ ;  /* 0x0000000d09077210 */ /* 0x000fe40007ffe0ff */
[----:B------:R-:W-:Y:S01]  /*13d0*/  SHF.R.S32.HI R26, RZ, 0x1f, R14 ;  /* 0x0000001fff1a7819 */ /* 0x000fe2000001140e */
[----:B------:R-:W-:Y:S05]  /*13e0*/  @!P2 BRA `(.L_x_130) ;  /* 0x000000700000a947 */ /* 0x000fea0003800000 */
[----:B------:R-:W-:Y:S01]  /*13f0*/  @!P1 IMAD R0, R35, c[0x0][0x224], RZ ;  /* 0x0000890023009a24 */ /* 0x000fe200078e02ff */
[----:B------:R-:W-:Y:S02]  /*1400*/  MOV R4, 0x80 ;  /* 0x0000008000047802 */ /* 0x000fe40000000f00 */
[----:B------:R-:W-:-:S02]  /*1410*/  MOV R6, c[0x0][0x210] ;  /* 0x0000840000067a02 */ /* 0x000fc40000000f00 */
[----:B------:R-:W-:-:S03]  /*1420*/  LEA R0, R35, R0, 0x7 ;  /* 0x0000000023007211 */ /* 0x000fc600078e38ff */
[----:B------:R-:W-:-:S04]  /*1430*/  IMAD R6, R4, R6, c[0x0][0x234] ;  /* 0x00008d0004067624 */ /* 0x000fc800078e0206 */
[----:B------:R-:W-:Y:S01]  /*1440*/  IMAD R6, R6, R234, R0 ;  /* 0x000000ea06067224 */ /* 0x000fe200078e0200 */
[----:B------:R-:W-:Y:S05]  /*1450*/  BRA `(.L_x_131) ;  /* 0x0000002000007947 */ /* 0x000fea0003800000 */
.L_x_130:
[----:B------:R-:W-:-:S04]  /*1460*/  IMAD R6, R35, c[0x0][0x1c0], R234 ;  /* 0x0000700023067a24 */ /* 0x000fc800078e02ea */
[----:B------:R-:W-:Y:S02]  /*1470*/  IMAD R6, R6, c[0x0][0x224], RZ ;  /* 0x0000890006067a24 */ /* 0x000fe400078e02ff */
.L_x_131:
[----:B------:R-:W2:Y:S01]  /*1480*/  LDL R36, [R1+0xc] ;  /* 0x00000c0001247983 */ /* 0x000ea20000100800 */
[----:B------:R-:W-:Y:S01]  /*1490*/  IMAD R32, R32, c[0x0][0x1c0], RZ ;  /* 0x0000700020207a24 */ /* 0x000fe200078e02ff */
[----:B------:R-:W-:Y:S01]  /*14a0*/  IADD3 R4, P3, R210, R12, RZ ;  /* 0x0000000cd2047210 */ /* 0x000fe20007f7e0ff */
[----:B------:R-:W-:Y:S01]  /*14b0*/  IMAD.IADD R2, R11, 0x1, R2 ;  /* 0x000000010b027824 */ /* 0x000fe200078e0202 */
[----:B------:R-:W1:Y:S01]  /*14c0*/  S2R R33, SR_TID.X ;  /* 0x0000000000217919 */ /* 0x000e620000002100 */
[----:B------:R-:W-:Y:S01]  /*14d0*/  IMAD.MOV.U32 R34, RZ, RZ, 0x4 ;  /* 0x00000004ff227424 */ /* 0x000fe200078e00ff */
[----:B------:R-:W-:Y:S01]  /*14e0*/  SHF.R.S32.HI R211, RZ, 0x1f, R210 ;  /* 0x0000001fffd37819 */ /* 0x000fe200000114d2 */
[----:B------:R-:W-:Y:S01]  /*14f0*/  IMAD.SHL.U32 R229, R32, 0x40, RZ ;  /* 0x0000004020e57824 */ /* 0x000fe200078e00ff */
[----:B------:R-:W-:Y:S01]  /*1500*/  SHF.R.S32.HI R30, RZ, 0x1f, R225 ;  /* 0x0000001fff1e7819 */ /* 0x000fe200000114e1 */
[----:B------:R-:W-:Y:S01]  /*1510*/  IMAD.WIDE R12, R2, R34, c[0x0][0x200] ;  /* 0x00008000020c7625 */ /* 0x000fe200078e0222 */
[----:B------:R-:W-:Y:S02]  /*1520*/  BSSY B1, `(.L_x_127) ;  /* 0x000065a000017945 */ /* 0x000fe40003800000 */
[----:B------:R-:W-:Y:S01]  /*1530*/  IADD3 R8, P2, P1, R8, R229, R5 ;  /* 0x000000e508087210 */ /* 0x000fe2000795e005 */
[----:B------:R-:W-:Y:S01]  /*1540*/  IMAD R0, R18, c[0x0][0x370], RZ ;  /* 0x0000dc0012007a24 */ /* 0x000fe200078e02ff */
[----:B------:R-:W-:Y:S01]  /*1550*/  SHF.R.S32.HI R2, RZ, 0x1f, R229 ;  /* 0x0000001fff027819 */ /* 0x000fe200000114e5 */
[----:B------:R-:W-:Y:S01]  /*1560*/  IMAD.X R5, R211, 0x1, R15, P3 ;  /* 0x00000001d3057824 */ /* 0x000fe200018e060f */
[----:B------:R-:W-:Y:S01]  /*1570*/  MOV R222, R12 ;  /* 0x0000000c00de7202 */ /* 0x000fe20000000f00 */
[----:B------:R-:W-:Y:S01]  /*1580*/  IMAD.IADD R15, R11, 0x1, R6 ;  /* 0x000000010b0f7824 */ /* 0x000fe200078e0206 */
[----:B------:R-:W-:Y:S01]  /*1590*/  IADD3.X R10, R7, R2, R10, P2, P1 ;  /* 0x00000002070a7210 */ /* 0x000fe200017e240a */
[C---:B------:R-:W-:Y:S01]  /*15a0*/  IMAD R0, R11.reuse, c[0x0][0x374], R0 ;  /* 0x0000dd000b007a24 */ /* 0x040fe200078e0200 */
[----:B------:R-:W-:Y:S01]  /*15b0*/  IADD3 R2, -R194, R22, R242 ;  /* 0x00000016c2027210 */ /* 0x000fe20007ffe1f2 */
[----:B------:R-:W-:Y:S01]  /*15c0*/  IMAD.WIDE.U32 R4, R11, c[0x0][0x370], R4 ;  /* 0x0000dc000b047a25 */ /* 0x000fe200078e0004 */
[----:B------:R-:W-:-:S02]  /*15d0*/  IADD3 R6, P3, R225, R11, RZ ;  /* 0x0000000be1067210 */ /* 0x000fc40007f7e0ff */
[----:B------:R-:W-:Y:S01]  /*15e0*/  IADD3 R12, P2, P1, R21, R8, R19 ;  /* 0x00000008150c7210 */ /* 0x000fe2000795e013 */
[----:B------:R-:W-:Y:S01]  /*15f0*/  IMAD.IADD R5, R5, 0x1, R0 ;  /* 0x0000000105057824 */ /* 0x000fe200078e0200 */
[----:B------:R-:W-:Y:S01]  /*1600*/  IADD3 R2, R2, -c[0x0][0x2e8], RZ ;  /* 0x8000ba0002027a10 */ /* 0x000fe20007ffe0ff */
[----:B------:R-:W-:Y:S01]  /*1610*/  IMAD R7, R235, c[0x0][0x378], RZ ;  /* 0x0000de00eb077a24 */ /* 0x000fe200078e02ff */
[----:B-1----:R-:W-:Y:S01]  /*1620*/  SHF.R.S32.HI R19, RZ, 0x1f, R33 ;  /* 0x0000001fff137819 */ /* 0x002fe20000011421 */
[----:B------:R-:W-:Y:S01]  /*1630*/  IMAD.MOV.U32 R221, RZ, RZ, R13 ;  /* 0x000000ffffdd7224 */ /* 0x000fe200078e000d */
[----:B------:R-:W-:Y:S01]  /*1640*/  IADD3.X R8, R30, R18, RZ, P3, !PT ;  /* 0x000000121e087210 */ /* 0x000fe20001ffe4ff */
[C---:B------:R-:W-:Y:S01]  /*1650*/  IMAD R11, R234.reuse, c[0x0][0x37c], R7 ;  /* 0x0000df00ea0b7a24 */ /* 0x040fe200078e0207 */
[----:B------:R-:W-:Y:S01]  /*1660*/  LEA.HI R0, R19, R33, RZ, 0x5 ;  /* 0x0000002113007211 */ /* 0x000fe200078f28ff */
[----:B------:R-:W-:Y:S01]  /*1670*/  IMAD.WIDE.U32 R4, R234, c[0x0][0x378], R4 ;  /* 0x0000de00ea047a25 */ /* 0x000fe200078e0004 */
[----:B------:R-:W-:-:S02]  /*1680*/  SHF.R.S32.HI R9, RZ, 0x1f, R2 ;  /* 0x0000001fff097819 */ /* 0x000fc40000011402 */
[----:B------:R-:W-:Y:S01]  /*1690*/  SHF.R.S32.HI R0, RZ, 0x5, R0 ;  /* 0x00000005ff007819 */ /* 0x000fe20000011400 */
[----:B------:R-:W-:Y:S01]  /*16a0*/  IMAD R8, R8, c[0x0][0x190], RZ ;  /* 0x0000640008087a24 */ /* 0x000fe200078e02ff */
[----:B------:R-:W-:Y:S01]  /*16b0*/  LEA.HI R9, R9, R2, RZ, 0x6 ;  /* 0x0000000209097211 */ /* 0x000fe200078f30ff */
[----:B------:R-:W-:Y:S01]  /*16c0*/  IMAD.IADD R5, R5, 0x1, R11 ;  /* 0x0000000105057824 */ /* 0x000fe200078e020b */
[----:B------:R-:W-:Y:S01]  /*16d0*/  IADD3.X R10, R17, R10, R16, P2, P1 ;  /* 0x0000000a110a7210 */ /* 0x000fe200017e2410 */
[C---:B------:R-:W-:Y:S01]  /*16e0*/  IMAD R13, R6.reuse, c[0x0][0x194], R8 ;  /* 0x00006500060d7a24 */ /* 0x040fe200078e0208 */
[----:B------:R-:W-:Y:S01]  /*16f0*/  SHF.R.S32.HI R9, RZ, 0x6, R9 ;  /* 0x00000006ff097819 */ /* 0x000fe20000011409 */
[----:B------:R-:W-:-:S03]  /*1700*/  IMAD.WIDE.U32 R6, R6, c[0x0][0x190], R210 ;  /* 0x0000640006067a25 */ /* 0x000fc600078e00d2 */
[----:B------:R-:W-:Y:S01]  /*1710*/  IMNMX R230, RZ, R9, !PT ;  /* 0x00000009ffe67217 */ /* 0x000fe20007800200 */
[----:B------:R-:W-:Y:S01]  /*1720*/  IMAD R2, R235, c[0x0][0x1a8], RZ ;  /* 0x00006a00eb027a24 */ /* 0x000fe200078e02ff */
[----:B------:R-:W-:Y:S01]  /*1730*/  IADD3 R6, P2, R27, R6, RZ ;  /* 0x000000061b067210 */ /* 0x000fe20007f5e0ff */
[----:B------:R-:W-:Y:S01]  /*1740*/  IMAD.WIDE.U32 R4, R225, c[0x0][0x370], R4 ;  /* 0x0000dc00e1047a25 */ /* 0x000fe200078e0004 */
[C---:B------:R-:W-:Y:S02]  /*1750*/  ISETP.GT.AND P4, PT, R183.reuse, R230, PT ;  /* 0x000000e6b700720c */ /* 0x040fe40003f84270 */
[----:B------:R-:W-:Y:S01]  /*1760*/  IADD3.X R7, R24, R7, R13, P2, !PT ;  /* 0x0000000718077210 */ /* 0x000fe200017fe40d */
[----:B------:R-:W-:Y:S01]  /*1770*/  IMAD R2, R234, c[0x0][0x1ac], R2 ;  /* 0x00006b00ea027a24 */ /* 0x000fe200078e0202 */
[----:B------:R-:W-:Y:S02]  /*1780*/  LEA R184, P2, R4, c[0x0][0x330], 0x1 ;  /* 0x0000cc0004b87a11 */ /* 0x000fe400078408ff */
[----:B------:R-:W-:Y:S01]  /*1790*/  IADD3 R183, R183, -0x1, RZ ;  /* 0xffffffffb7b77810 */ /* 0x000fe20007ffe0ff */
[----:B------:R-:W-:-:S04]  /*17a0*/  IMAD.WIDE.U32 R6, R234, c[0x0][0x1a8], R6 ;  /* 0x00006a00ea067a25 */ /* 0x000fc800078e0006 */
[----:B------:R-:W-:Y:S01]  /*17b0*/  IMAD.IADD R2, R7, 0x1, R2 ;  /* 0x0000000107027824 */ /* 0x000fe200078e0202 */
[----:B------:R-:W-:-:S04]  /*17c0*/  LEA R186, P3, R6, c[0x0][0x160], 0x1 ;  /* 0x0000580006ba7a11 */ /* 0x000fc800078608ff */
[----:B------:R-:W-:Y:S01]  /*17d0*/  LEA.HI.X R187, R6, c[0x0][0x164], R2, 0x1, P3 ;  /* 0x0000590006bb7a11 */ /* 0x000fe200018f0c02 */
[----:B--2---:R-:W-:-:S05]  /*17e0*/  IMAD R0, R0, R32, R36 ;  /* 0x0000002000007224 */ /* 0x004fca00078e0224 */
[----:B------:R-:W-:-:S04]  /*17f0*/  IADD3 R8, P1, R0, R12, RZ ;  /* 0x0000000c00087210 */ /* 0x000fc80007f3e0ff */
[----:B------:R-:W-:Y:S01]  /*1800*/  LEA.HI.X.SX32 R192, R0, R10, 0x1, P1 ;  /* 0x0000000a00c07211 */ /* 0x000fe200008f0eff */
[----:B------:R-:W-:Y:S01]  /*1810*/  IMAD R0, R30, c[0x0][0x370], RZ ;  /* 0x0000dc001e007a24 */ /* 0x000fe200078e02ff */
[----:B------:R-:W-:Y:S01]  /*1820*/  LEA R193, P1, R8, c[0x0][0x350], 0x2 ;  /* 0x0000d40008c17a11 */ /* 0x000fe200078210ff */
[----:B------:R-:W-:-:S03]  /*1830*/  IMAD.WIDE R10, R15, R34, c[0x0][0x3c8] ;  /* 0x0000f2000f0a7625 */ /* 0x000fc600078e0222 */
[----:B------:R-:W-:Y:S01]  /*1840*/  LEA.HI.X R192, R8, c[0x0][0x354], R192, 0x2, P1 ;  /* 0x0000d50008c07a11 */ /* 0x000fe200008f14c0 */
[----:B------:R-:W-:Y:S01]  /*1850*/  IMAD R0, R225, c[0x0][0x374], R0 ;  /* 0x0000dd00e1007a24 */ /* 0x000fe200078e0200 */
[----:B------:R-:W-:Y:S01]  /*1860*/  MOV R224, R10 ;  /* 0x0000000a00e07202 */ /* 0x000fe20000000f00 */
[----:B------:R-:W-:Y:S02]  /*1870*/  IMAD.MOV.U32 R223, RZ, RZ, R11 ;  /* 0x000000ffffdf7224 */ /* 0x000fe400078e000b */
[----:B------:R-:W-:-:S05]  /*1880*/  IMAD.IADD R0, R5, 0x1, R0 ;  /* 0x0000000105007824 */ /* 0x000fca00078e0200 */
[----:B------:R-:W-:Y:S01]  /*1890*/  LEA.HI.X R185, R4, c[0x0][0x334], R0, 0x1, P2 ;  /* 0x0000cd0004b97a11 */ /* 0x000fe200010f0c00 */
        /* <DEDUP_REMOVED lines=16> */
.L_x_133:
        /* <DEDUP_REMOVED lines=15> */
.L_x_134:
        /* <DEDUP_REMOVED lines=23> */
.L_x_136:
[----:B------:R-:W-:Y:S05]  /*1c00*/  BSYNC B0 ;  /* 0x0000000000007941 */ /* 0x000fea0003800000 */
.L_x_135:
        /* <DEDUP_REMOVED lines=15> */
.L_x_138:
[----:B------:R-:W-:Y:S05]  /*1d00*/  BSYNC B0 ;  /* 0x0000000000007941 */ /* 0x000fea0003800000 */
.L_x_137:
        /* <DEDUP_REMOVED lines=15> */
.L_x_140:
[----:B------:R-:W-:Y:S05]  /*1e00*/  BSYNC B0 ;  /* 0x0000000000007941 */ /* 0x000fea0003800000 */
.L_x_139:
        /* <DEDUP_REMOVED lines=14> */
.L_x_142:
[----:B------:R-:W-:Y:S05]  /*1ef0*/  BSYNC B0 ;  /* 0x0000000000007941 */ /* 0x000fea0003800000 */
.L_x_141:
[----:B--2---:R-:W-:Y:S01]  /*1f00*/  IMAD.WIDE.U32 R4, R242, c[0x0][0x3a8], R210 ;  /* 0x0000ea00f2047a25 */ /* 0x004fe200078e00d2 */
[----:B------:R-:W-:Y:S03]  /*1f10*/  BSSY B0, `(.L_x_143) ;  /* 0x0000013000007945 */ /* 0x000fe60003800000 */
[----:B------:R-:W-:Y:S01]  /*1f20*/  IMAD R0, R20, c[0x0][0x3a8], RZ ;  /* 0x0000ea0014007a24 */ /* 0x000fe200078e02ff */
[----:B------:R-:W-:-:S03]  /*1f30*/  IADD3 R4, P0, R12, R4, RZ ;  /* 0x000000040c047210 */ /* 0x000fc60007f1e0ff */
[----:B------:R-:W-:Y:S02]  /*1f40*/  IMAD R2, R242, c[0x0][0x3ac], R0 ;  /* 0x0000eb00f2027a24 */ /* 0x000fe400078e0200 */
        /* <DEDUP_REMOVED lines=15> */
.L_x_144:
[----:B------:R-:W-:Y:S05]  /*2040*/  BSYNC B0 ;  /* 0x0000000000007941 */ /* 0x000fea0003800000 */
.L_x_143:
        /* <DEDUP_REMOVED lines=13> */
.L_x_146:
[----:B------:R-:W-:Y:S05]  /*2120*/  BSYNC B0 ;  /* 0x0000000000007941 */ /* 0x000fea0003800000 */
.L_x_145:
        /* <DEDUP_REMOVED lines=13> */
.L_x_148:
[----:B------:R-:W-:Y:S05]  /*2200*/  BSYNC B0 ;  /* 0x0000000000007941 */ /* 0x000fea0003800000 */
.L_x_147:
        /* <DEDUP_REMOVED lines=12> */
.L_x_132:
[----:B------:R-:W-:Y:S01]  /*22d0*/  @P5 BAR.SYNC.DEFER_BLOCKING 0x0 ;  /* 0x0000000000005b1d */ /* 0x000fe20000010000 */
[----:B------:R-:W-:Y:S01]  /*22e0*/  IMAD R11, R233, -0x80, R194 ;  /* 0xffffff80e90b7824 */ /* 0x000fe200078e02c2 */
[----:B------:R-:W-:Y:S01]  /*22f0*/  SHF.L.U32 R0, R243, 0x1, RZ ;  /* 0x00000001f3007819 */ /* 0x000fe200000006ff */
[----:B------:R-:W-:Y:S01]  /*2300*/  IMAD.WIDE.U32 R4, R242, c[0x0][0x1a0], R210 ;  /* 0x00006800f2047a25 */ /* 0x000fe200078e00d2 */
[----:B------:R-:W-:Y:S02]  /*2310*/  LEA.HI R6, R183, R183, RZ, 0x1 ;  /* 0x000000b7b7067211 */ /* 0x000fe400078f08ff */
[----:B------:R-:W-:Y:S01]  /*2320*/  ISETP.GE.AND P6, PT, R225, R11, PT ;  /* 0x0000000be100720c */ /* 0x000fe20003fc6270 */
[----:B------:R-:W-:Y:S01]  /*2330*/  IMAD R2, R20, c[0x0][0x1a0], RZ ;  /* 0x0000680014027a24 */ /* 0x000fe200078e02ff */
[----:B------:R-:W-:Y:S01]  /*2340*/  IADD3 R4, P0, R23, R4, RZ ;  /* 0x0000000417047210 */ /* 0x000fe20007f1e0ff */
[----:B------:R-:W-:Y:S01]  /*2350*/  BSSY B0, `(.L_x_150) ;  /* 0x000001c000007945 */ /* 0x000fe20003800000 */
[----:B------:R-:W-:Y:S01]  /*2360*/  LOP3.LUT R6, R6, 0xfffffffe, RZ, 0xc0, !PT ;  /* 0xfffffffe06067812 */ /* 0x000fe200078ec0ff */
[----:B------:R-:W-:-:S03]  /*2370*/  IMAD R2, R242, c[0x0][0x1a4], R2 ;  /* 0x00006900f2027a24 */ /* 0x000fc600078e0202 */
[----:B------:R-:W-:Y:S02]  /*2380*/  IADD3 R6, R183, -R6, RZ ;  /* 0x80000006b7067210 */ /* 0x000fe40007ffe0ff */
[----:B------:R-:W-:Y:S01]  /*2390*/  IADD3.X R5, R25, R5, R2, P0, !PT ;  /* 0x0000000519057210 */ /* 0x000fe200007fe402 */
[----:B------:R-:W-:Y:S01]  /*23a0*/  IMAD R2, R26, c[0x0][0x1b8], RZ ;  /* 0x00006e001a027a24 */ /* 0x000fe200078e02ff */
[----:B------:R-:W-:-:S03]  /*23b0*/  ISETP.NE.AND P0, PT, R6, 0x1, PT ;  /* 0x000000010600780c */ /* 0x000fc60003f05270 */
[C---:B------:R-:W-:Y:S01]  /*23c0*/  IMAD R2, R14.reuse, c[0x0][0x1bc], R2 ;  /* 0x00006f000e027a24 */ /* 0x040fe200078e0202 */
[----:B------:R-:W-:Y:S01]  /*23d0*/  P2R R12, PR, RZ, 0x1 ;  /* 0x00000001ff0c7803 */ /* 0x000fe20000000000 */
        /* <DEDUP_REMOVED lines=19> */
.L_x_151:
[----:B------:R-:W-:Y:S05]  /*2510*/  BSYNC B0 ;  /* 0x0000000000007941 */ /* 0x000fea0003800000 */
.L_x_150:
        /* <DEDUP_REMOVED lines=22> */
.L_x_153:
[----:B------:R-:W-:Y:S05]  /*2680*/  BSYNC B0 ;  /* 0x0000000000007941 */ /* 0x000fea0003800000 */
.L_x_152:
        /* <DEDUP_REMOVED lines=22> */
.L_x_155:
[----:B------:R-:W-:Y:S05]  /*27f0*/  BSYNC B0 ;  /* 0x0000000000007941 */ /* 0x000fea0003800000 */
.L_x_154:
        /* <DEDUP_REMOVED lines=21> */
.L_x_157:
[----:B------:R-:W-:Y:S05]  /*2950*/  BSYNC B0 ;  /* 0x0000000000007941 */ /* 0x000fea0003800000 */
.L_x_156:
        /* <DEDUP_REMOVED lines=13> */
.L_x_159:
[----:B------:R-:W-:Y:S05]  /*2a30*/  BSYNC B0 ;  /* 0x0000000000007941 */ /* 0x000fea0003800000 */
.L_x_158:
[----:B------:R-:W-:Y:S01]  /*2a40*/  ISETP.GE.AND P1, PT, R13, R2, PT ;  /* 0x000000020d00720c */ /* 0x000fe20003f26270 */
[----:B------:R-:W-:-:S12]  /*2a50*/  BSSY B0, `(.L_x_160) ;  /* 0x000000e000007945 */ /* 0x000fd80003800000 */
[----:B------:R1:W-:Y:S01]  /*2a60*/  @P1 STS.128 [R0+0x5000], RZ ;  /* 0x005000ff00001388 */ /* 0x0003e20000000c00 */
[----:B------:R-:W-:Y:S05]  /*2a70*/  @P1 BRA `(.L_x_161) ;  /* 0x000000b000001947 */ /* 0x000fea0003800000 */
[----:B------:R-:W-:-:S13]  /*2a80*/  ISETP.GE.AND P0, PT, R210, c[0x0][0x220], PT ;  /* 0x00008800d2007a0c */ /* 0x000fda0003f06270 */
[----:B------:R1:W-:Y:S01]  /*2a90*/  @P0 STS.128 [R0+0x5000], RZ ;  /* 0x005000ff00000388 */ /* 0x0003e20000000c00 */
[----:B------:R-:W-:Y:S05]  /*2aa0*/  @P0 BRA `(.L_x_161) ;  /* 0x0000008000000947 */ /* 0x000fea0003800000 */
[----:B---3--:R-:W-:Y:S02]  /*2ab0*/  IMAD.MOV.U32 R5, RZ, RZ, c[0x0][0x370] ;  /* 0x0000dc00ff057624 */ /* 0x008fe400078e00ff */
[----:B------:R-:W-:-:S03]  /*2ac0*/  IMAD.MOV.U32 R6, RZ, RZ, c[0x0][0x374] ;  /* 0x0000dd00ff067624 */ /* 0x000fc600078e00ff */
[----:B------:R-:W-:-:S04]  /*2ad0*/  LEA R4, P0, R5, R184, 0x6 ;  /* 0x000000b805047211 */ /* 0x000fc800078030ff */
[----:B------:R-:W-:-:S05]  /*2ae0*/  LEA.HI.X R5, R5, R185, R6, 0x6, P0 ;  /* 0x000000b905057211 */ /* 0x000fca00000f3406 */
[----:B------:R-:W-:Y:S01]  /*2af0*/  @!PT LDS RZ, [RZ] ;  /* 0x00000000fffff984 */ /* 0x000fe20000000800 */
[----:B------:R-:W-:Y:S01]  /*2b00*/  @!PT LDS RZ, [RZ] ;  /* 0x00000000fffff984 */ /* 0x000fe20000000800 */
[----:B------:R-:W-:Y:S01]  /*2b10*/  @!PT LDS RZ, [RZ] ;  /* 0x00000000fffff984 */ /* 0x000fe20000000800 */
[----:B------:R3:W-:Y:S04]  /*2b20*/  LDGSTS.E.BYPASS.LTC128B.128 [R0+0x5000], [R4.64] ;  /* 0x0500000004007fae */ /* 0x0007e8000b901d46 */
.L_x_161:
[----:B------:R-:W-:Y:S05]  /*2b30*/  BSYNC B0 ;  /* 0x0000000000007941 */ /* 0x000fea0003800000 */
.L_x_160:
[----:B------:R-:W-:Y:S01]  /*2b40*/  ISETP.NE.AND P0, PT, R12, RZ, PT ;  /* 0x000000ff0c00720c */ /* 0x000fe20003f05270 */
[----:B------:R-:W-:Y:S01]  /*2b50*/  BSSY B0, `(.L_x_162) ;  /* 0x0000013000007945 */ /* 0x000fe20003800000 */
[----:B---3--:R-:W-:-:S04]  /*2b60*/  IADD3 R4, R243, 0x1000, RZ ;  /* 0x00001000f3047810 */ /* 0x008fc80007ffe0ff */
        /* <DEDUP_REMOVED lines=17> */
.L_x_163:
[----:B------:R-:W-:Y:S05]  /*2c80*/  BSYNC B0 ;  /* 0x0000000000007941 */ /* 0x000fea0003800000 */
.L_x_162:
        /* <DEDUP_REMOVED lines=13> */
[----:B------:R-:W-:-:S03]  /*2d60*/  IMAD.MOV.U32 R6, RZ, RZ, c[0x0][0x194] ;  /* 0x00006500ff067624 */ /* 0x000fc600078e00ff */
[----:B------:R-:W-:-:S04]  /*2d70*/  LEA R4, P0, R5, R186, 0x6 ;  /* 0x000000ba05047211 */ /* 0x000fc800078030ff */
[----:B------:R-:W-:-:S05]  /*2d80*/  LEA.HI.X R5, R5, R187, R6, 0x6, P0 ;  /* 0x000000bb05057211 */ /* 0x000fca00000f3406 */
[----:B------:R-:W-:Y:S01]  /*2d90*/  @!PT LDS RZ, [RZ] ;  /* 0x00000000fffff984 */ /* 0x000fe20000000800 */
[----:B------:R-:W-:Y:S01]  /*2da0*/  @!PT LDS RZ, [RZ] ;  /* 0x00000000fffff984 */ /* 0x000fe20000000800 */
[----:B------:R-:W-:Y:S01]  /*2db0*/  @!PT LDS RZ, [RZ] ;  /* 0x00000000fffff984 */ /* 0x000fe20000000800 */
[----:B------:R1:W-:Y:S04]  /*2dc0*/  LDGSTS.E.BYPASS.LTC128B.128 [R182+0x1000], [R4.64] ;  /* 0x0100000004b67fae */ /* 0x0003e8000b901d46 */
.L_x_165:
[----:B------:R-:W-:Y:S05]  /*2dd0*/  BSYNC B0 ;  /* 0x0000000000007941 */ /* 0x000fea0003800000 */
.L_x_164:
[C---:B-1----:R-:W-:Y:S01]  /*2de0*/  IADD3 R4, R250.reuse, 0x28, RZ ;  /* 0x00000028fa047810 */ /* 0x042fe20007ffe0ff */
[----:B------:R-:W-:Y:S01]  /*2df0*/  IMAD.SHL.U32 R8, R250, 0x4, RZ ;  /* 0x00000004fa087824 */ /* 0x000fe200078e00ff */
[----:B------:R-:W-:Y:S01]  /*2e00*/  SHF.R.S32.HI R11, RZ, 0x1f, R250 ;  /* 0x0000001fff0b7819 */ /* 0x000fe200000114fa */
[----:B------:R-:W-:Y:S01]  /*2e10*/  IMAD.MOV.U32 R220, RZ, RZ, 0x7f800000 ;  /* 0x7f800000ffdc7424 */ /* 0x000fe200078e00ff */
[----:B------:R-:W-:Y:S02]  /*2e20*/  ISETP.GE.AND P1, PT, R4, R2, PT ;  /* 0x000000020400720c */ /* 0x000fe40003f26270 */
[----:B------:R-:W-:Y:S01]  /*2e30*/  SHF.R.S32.HI R5, RZ, 0x1f, R4 ;  /* 0x0000001fff057819 */ /* 0x000fe20000011404 */
[----:B------:R-:W-:Y:S01]  /*2e40*/  IMAD.MOV.U32 R218, RZ, RZ, 0x7f800000 ;  /* 0x7f800000ffda7424 */ /* 0x000fe200078e00ff */
[----:B------:R-:W-:-:S09]  /*2e50*/  SHF.L.U64.HI R9, R250, 0x2, R11 ;  /* 0x00000002fa097819 */ /* 0x000fd2000001020b */
[----:B------:R-:W-:-:S04]  /*2e60*/  @!P1 LEA R6, P0, R4, R222, 0x2 ;  /* 0x000000de04069211 */ /* 0x000fc800078010ff */
[----:B------:R-:W-:Y:S02]  /*2e70*/  @!P1 LEA.HI.X R7, R4, R221, R5, 0x2, P0 ;  /* 0x000000dd04079211 */ /* 0x000fe400000f1405 */
[----:B------:R-:W-:Y:S02]  /*2e80*/  IADD3 R4, P0, R8, R222, RZ ;  /* 0x000000de08047210 */ /* 0x000fe40007f1e0ff */
[C---:B------:R-:W-:Y:S01]  /*2e90*/  IADD3 R8, R250.reuse, 0x8, RZ ;  /* 0x00000008fa087810 */ /* 0x040fe20007ffe0ff */
        /* <DEDUP_REMOVED lines=15> */
[----:B--2---:R-:W-:-:S05]  /*2f90*/  IMAD.WIDE.U32 R4, R242, c[0x0][0x198], R210 ;  /* 0x00006600f2047a25 */ /* 0x004fca00078e00d2 */
        /* <DEDUP_REMOVED lines=22> */
.L_x_167:
[----:B-1----:R-:W-:Y:S05]  /*3100*/  BSYNC B0 ;  /* 0x0000000000007941 */ /* 0x002fea0003800000 */
.L_x_166:
        /* <DEDUP_REMOVED lines=20> */
.L_x_169:
[----:B------:R-:W-:Y:S05]  /*3250*/  BSYNC B0 ;  /* 0x0000000000007941 */ /* 0x000fea0003800000 */
.L_x_168:
        /* <DEDUP_REMOVED lines=20> */
.L_x_171:
[----:B------:R-:W-:Y:S05]  /*33a0*/  BSYNC B0 ;  /* 0x0000000000007941 */ /* 0x000fea0003800000 */
.L_x_170:
        /* <DEDUP_REMOVED lines=10> */
[----:B--2---:R-:W-:-:S04]  /*3450*/  IMAD.WIDE.U32 R8, R2, c[0x0][0x198], R4 ;  /* 0x0000660002087a25 */ /* 0x004fc800078e0004 */
        /* <DEDUP_REMOVED lines=8> */
.L_x_173:
[----:B------:R-:W-:Y:S05]  /*34e0*/  BSYNC B0 ;  /* 0x0000000000007941 */ /* 0x000fea0003800000 */
.L_x_172:
[----:B------:R-:W0:Y:S01]  /*34f0*/  LDGDEPBAR ;  /* 0x00000000000079af */ /* 0x000e220000000000 */
[----:B------:R-:W-:Y:S02]  /*3500*/  ISETP.NE.U32.AND P0, PT, RZ, c[0x0][0x318], PT ;  /* 0x0000c600ff007a0c */ /* 0x000fe40003f05070 */
[----:B------:R-:W-:Y:S02]  /*3510*/  ISETP.NE.AND P2, PT, R12, RZ, PT ;  /* 0x000000ff0c00720c */ /* 0x000fe40003f45270 */
[----:B------:R-:W-:-:S13]  /*3520*/  ISETP.NE.AND.EX P1, PT, RZ, c[0x0][0x31c], PT, P0 ;  /* 0x0000c700ff007a0c */ /* 0x000fda0003f25300 */
[----:B-12-4-:R-:W-:Y:S02]  /*3530*/  @P1 IMAD R0, R31, c[0x0][0x320], RZ ;  /* 0x0000c8001f001a24 */ /* 0x016fe400078e02ff */
[----:B------:R-:W-:Y:S01]  /*3540*/  @P1 IMAD.WIDE.U32 R4, R35, c[0x0][0x320], R234 ;  /* 0x0000c80023041a25 */ /* 0x000fe200078e00ea */
[----:B------:R-:W-:-:S04]  /*3550*/  DEPBAR.LE SB0, 0x1 ;  /* 0x000080400000791a */ /* 0x000fc80000000000 */
[----:B------:R-:W-:Y:S01]  /*3560*/  BAR.SYNC.DEFER_BLOCKING 0x0 ;  /* 0x0000000000007b1d */ /* 0x000fe20000010000 */
[----:B------:R-:W-:Y:S01]  /*3570*/  @P1 IMAD R0, R35, c[0x0][0x324], R0 ;  /* 0x0000c90023001a24 */ /* 0x000fe200078e0200 */
[----:B------:R-:W-:-:S03]  /*3580*/  @P1 LEA R6, P0, R4, c[0x0][0x318], 0x2 ;  /* 0x0000c60004061a11 */ /* 0x000fc600078010ff */
[----:B------:R-:W-:-:S05]  /*3590*/  @P1 IMAD.IADD R0, R5, 0x1, R0 ;  /* 0x0000000105001824 */ /* 0x000fca00078e0200 */
[----:B------:R-:W-:-:S05]  /*35a0*/  @P1 LEA.HI.X R7, R4, c[0x0][0x31c], R0, 0x2, P0 ;  /* 0x0000c70004071a11 */ /* 0x000fca00000f1400 */
[----:B------:R-:W2:Y:S01]  /*35b0*/  @P1 LDG.E R6, [R6.64] ;  /* 0x0000000606061981 */ /* 0x000ea2000c1e1900 */
[----:B------:R-:W-:Y:S01]  /*35c0*/  LEA.HI R0, R19, R33, RZ, 0x4 ;  /* 0x0000002113007211 */ /* 0x000fe200078f20ff */
[----:B------:R-:W-:Y:S01]  /*35d0*/  IMAD.SHL.U32 R249, R32, 0x10, RZ ;  /* 0x0000001020f97824 */ /* 0x000fe200078e00ff */
[----:B------:R-:W2:Y:S01]  /*35e0*/  @P1 MUFU.RCP R4, c[0x0][0x238] ;  /* 0x00008e0000041b08 */ /* 0x000ea20000001000 */
[----:B------:R1:W4:Y:S01]  /*35f0*/  LDSM.16.M88.4 R136, [R174+0xa000] ;  /* 0x00a00000ae88783b */ /* 0x0003220000000200 */
[----:B------:R-:W-:Y:S01]  /*3600*/  LOP3.LUT R0, R0, 0xfffffff0, RZ, 0xc0, !PT ;  /* 0xfffffff000007812 */ /* 0x000fe200078ec0ff */
[----:B------:R-:W-:Y:S01]  /*3610*/  IMAD.SHL.U32 R231, R32, 0x8, RZ ;  /* 0x0000000820e77824 */ /* 0x000fe200078e00ff */
[----:B------:R-:W-:Y:S01]  /*3620*/  IADD3 R244, R249, 0x20, RZ ;  /* 0x00000020f9f47810 */ /* 0x000fe20007ffe0ff */
[----:B------:R1:W3:Y:S01]  /*3630*/  LDSM.16.M88.4 R140, [R174+0xa800] ;  /* 0x00a80000ae8c783b */ /* 0x0002e20000000200 */
[----:B------:R-:W-:Y:S01]  /*3640*/  IMAD.MOV.U32 R178, RZ, RZ, 0x20 ;  /* 0x00000020ffb27424 */ /* 0x000fe200078e00ff */
[----:B------:R-:W-:Y:S01]  /*3650*/  IADD3 R168, R179, 0x1000, RZ ;  /* 0x00001000b3a87810 */ /* 0x000fe20007ffe0ff */
[----:B------:R-:W-:Y:S01]  /*3660*/  IMAD.IADD R0, R33, 0x1, -R0 ;  /* 0x0000000121007824 */ /* 0x000fe200078e0a00 */
[----:B------:R1:W1:Y:S01]  /*3670*/  LDSM.16.M88.4 R144, [R177+0xa000] ;  /* 0x00a00000b190783b */ /* 0x0002620000000200 */
[----:B------:R-:W-:Y:S01]  /*3680*/  IMAD.IADD R241, R231, 0x1, R244 ;  /* 0x00000001e7f17824 */ /* 0x000fe200078e02f4 */
[----:B------:R-:W-:Y:S01]  /*3690*/  IADD3 R169, R180, 0x1000, RZ ;  /* 0x00001000b4a97810 */ /* 0x000fe20007ffe0ff */
[----:B------:R-:W-:Y:S01]  /*36a0*/  IMAD.MOV.U32 R128, RZ, RZ, 0x40 ;  /* 0x00000040ff807424 */ /* 0x000fe200078e00ff */
[----:B------:R-:W-:Y:S01]  /*36b0*/  SHF.R.S32.HI R2, RZ, 0x1f, R0 ;  /* 0x0000001fff027819 */ /* 0x000fe20000011400 */
[----:B------:R1:W1:Y:S01]  /*36c0*/  LDSM.16.M88.4 R148, [R177+0xa800] ;  /* 0x00a80000b194783b */ /* 0x0002620000000200 */
[----:B------:R-:W-:Y:S01]  /*36d0*/  IADD3 R239, R22, 0x80, R242 ;  /* 0x0000008016ef7810 */ /* 0x000fe20007ffe0f2 */
[----:B------:R-:W-:Y:S01]  /*36e0*/  IMAD.SHL.U32 R170, R180, 0x2, RZ ;  /* 0x00000002b4aa7824 */ /* 0x000fe200078e00ff */
[----:B------:R-:W-:Y:S01]  /*36f0*/  LEA.HI R2, R2, R0, RZ, 0x3 ;  /* 0x0000000002027211 */ /* 0x000fe200078f18ff */
[----:B------:R1:W1:Y:S01]  /*3700*/  LDSM.16.M88.4 R152, [R175+0xa000] ;  /* 0x00a00000af98783b */ /* 0x0002620000000200 */
[----:B------:R-:W-:Y:S01]  /*3710*/  SEL R168, R168, R179, !P2 ;  /* 0x000000b3a8a87207 */ /* 0x000fe20005000000 */
[----:B------:R-:W-:Y:S01]  /*3720*/  IMAD.MOV.U32 R181, RZ, RZ, RZ ;  /* 0x000000ffffb57224 */ /* 0x000fe200078e00ff */
[----:B------:R-:W-:Y:S01]  /*3730*/  LOP3.LUT R2, R2, 0xfffffff8, RZ, 0xc0, !PT ;  /* 0xfffffff802027812 */ /* 0x000fe200078ec0ff */
[----:B------:R1:W1:Y:S01]  /*3740*/  LDSM.16.M88.4 R156, [R175+0xa800] ;  /* 0x00a80000af9c783b */ /* 0x0002620000000200 */
[----:B------:R-:W-:Y:S01]  /*3750*/  SEL R169, R169, R180, !P2 ;  /* 0x000000b4a9a97207 */ /* 0x000fe20005000000 */
[----:B------:R-:W-:Y:S01]  /*3760*/  IMAD.MOV R229, RZ, RZ, -R229 ;  /* 0x000000ffffe57224 */ /* 0x000fe200078e0ae5 */
[----:B------:R-:W-:Y:S01]  /*3770*/  CS2R R94, SRZ ;  /* 0x00000000005e7805 */ /* 0x000fe2000001ff00 */
[----:B------:R1:W1:Y:S01]  /*3780*/  LDSM.16.M88.4 R160, [R176+0xa000] ;  /* 0x00a00000b0a0783b */ /* 0x0002620000000200 */
[----:B------:R-:W-:Y:S01]  /*3790*/  IMAD.IADD R0, R0, 0x1, -R2 ;  /* 0x0000000100007824 */ /* 0x000fe200078e0a02 */
[----:B------:R-:W-:Y:S01]  /*37a0*/  IADD3 R2, R250, 0x1, RZ ;  /* 0x00000001fa027810 */ /* 0x000fe20007ffe0ff */
[----:B------:R-:W-:Y:S01]  /*37b0*/  IMAD.MOV.U32 R202, RZ, RZ, R182 ;  /* 0x000000ffffca7224 */ /* 0x000fe200078e00b6 */
[----:B------:R1:W1:Y:S01]  /*37c0*/  LDSM.16.M88.4 R164, [R176+0xa800] ;  /* 0x00a80000b0a4783b */ /* 0x0002620000000200 */
[----:B------:R-:W-:Y:S01]  /*37d0*/  CS2R R92, SRZ ;  /* 0x00000000005c7805 */ /* 0x000fe2000001ff00 */
[C---:B------:R-:W-:Y:S01]  /*37e0*/  LOP3.LUT P0, RZ, R0.reuse, 0x2, RZ, 0xc0, !PT ;  /* 0x0000000200ff7812 */ /* 0x040fe2000780c0ff */
[----:B------:R-:W-:Y:S01]  /*37f0*/  CS2R R98, SRZ ;  /* 0x0000000000627805 */ /* 0x000fe2000001ff00 */
[----:B------:R-:W-:Y:S01]  /*3800*/  LOP3.LUT P6, RZ, R0, 0x4, RZ, 0xc0, !PT ;  /* 0x0000000400ff7812 */ /* 0x000fe200078cc0ff */
[----:B------:R-:W-:Y:S01]  /*3810*/  IMAD R0, R233, 0x80, R245 ;  /* 0x00000080e9007824 */ /* 0x000fe200078e02f5 */
[----:B------:R-:W-:Y:S01]  /*3820*/  IADD3 R240, R194, R2, -R22 ;  /* 0x00000002c2f07210 */ /* 0x000fe20007ffe816 */
[C---:B------:R-:W-:Y:S01]  /*3830*/  IMAD.IADD R2, R231.reuse, 0x1, R241 ;  /* 0x00000001e7027824 */ /* 0x040fe200078e02f1 */
[----:B------:R-:W-:Y:S01]  /*3840*/  SEL R178, R178, 0xffffffe0, !P0 ;  /* 0xffffffe0b2b27807 */ /* 0x000fe20004000000 */
[----:B------:R-:W-:Y:S01]  /*3850*/  CS2R R96, SRZ ;  /* 0x0000000000607805 */ /* 0x000fe2000001ff00 */
[C---:B------:R-:W-:Y:S01]  /*3860*/  IADD3 R201, R0.reuse, 0x19, RZ ;  /* 0x0000001900c97810 */ /* 0x040fe20007ffe0ff */
[C---:B------:R-:W-:Y:S01]  /*3870*/  IMAD.IADD R227, R231.reuse, 0x1, R2 ;  /* 0x00000001e7e37824 */ /* 0x040fe200078e0202 */
[C---:B------:R-:W-:Y:S01]  /*3880*/  IADD3 R200, R0.reuse, 0x18, RZ ;  /* 0x0000001800c87810 */ /* 0x040fe20007ffe0ff */
[----:B------:R-:W-:Y:S01]  /*3890*/  CS2R R90, SRZ ;  /* 0x00000000005a7805 */ /* 0x000fe2000001ff00 */
[C---:B------:R-:W-:Y:S01]  /*38a0*/  IADD3 R199, R0.reuse, 0x11, RZ ;  /* 0x0000001100c77810 */ /* 0x040fe20007ffe0ff */
[----:B------:R-:W-:Y:S01]  /*38b0*/  IMAD.IADD R226, R231, 0x1, R227 ;  /* 0x00000001e7e27824 */ /* 0x000fe200078e02e3 */
[C---:B------:R-:W-:Y:S01]  /*38c0*/  IADD3 R198, R0.reuse, 0x10, RZ ;  /* 0x0000001000c67810 */ /* 0x040fe20007ffe0ff */
[----:B------:R-:W1:Y:S01]  /*38d0*/  I2F R201, R201 ;  /* 0x000000c900c97306 */ /* 0x000e620000201400 */
[C---:B------:R-:W-:Y:S01]  /*38e0*/  IADD3 R197, R0.reuse, 0x9, RZ ;  /* 0x0000000900c57810 */ /* 0x040fe20007ffe0ff */
[----:B------:R-:W-:Y:S01]  /*38f0*/  CS2R R88, SRZ ;  /* 0x0000000000587805 */ /* 0x000fe2000001ff00 */
[C---:B------:R-:W-:Y:S01]  /*3900*/  IADD3 R196, R0.reuse, 0x8, RZ ;  /* 0x0000000800c47810 */ /* 0x040fe20007ffe0ff */
[----:B------:R-:W-:Y:S01]  /*3910*/  CS2R R86, SRZ ;  /* 0x0000000000567805 */ /* 0x000fe2000001ff00 */
[----:B------:R-:W-:Y:S01]  /*3920*/  IADD3 R195, R0, 0x1, RZ ;  /* 0x0000000100c37810 */ /* 0x000fe20007ffe0ff */
[----:B------:R-:W-:Y:S01]  /*3930*/  CS2R R84, SRZ ;  /* 0x0000000000547805 */ /* 0x000fe2000001ff00 */
[----:B------:R-:W-:Y:S01]  /*3940*/  CS2R R78, SRZ ;  /* 0x00000000004e7805 */ /* 0x000fe2000001ff00 */
[----:B------:R-:W1:Y:S01]  /*3950*/  I2F R200, R200 ;  /* 0x000000c800c87306 */ /* 0x000e620000201400 */
[----:B------:R-:W-:Y:S01]  /*3960*/  CS2R R76, SRZ ;  /* 0x00000000004c7805 */ /* 0x000fe2000001ff00 */
[----:B------:R-:W-:Y:S01]  /*3970*/  CS2R R82, SRZ ;  /* 0x0000000000527805 */ /* 0x000fe2000001ff00 */
[----:B------:R-:W-:Y:S01]  /*3980*/  CS2R R80, SRZ ;  /* 0x0000000000507805 */ /* 0x000fe2000001ff00 */
[----:B------:R-:W-:Y:S01]  /*3990*/  CS2R R74, SRZ ;  /* 0x00000000004a7805 */ /* 0x000fe2000001ff00 */
[----:B------:R-:W-:Y:S01]  /*39a0*/  CS2R R72, SRZ ;  /* 0x0000000000487805 */ /* 0x000fe2000001ff00 */
        /* <DEDUP_REMOVED lines=21> */
[----:B------:R-:W-:Y:S01]  /*3b00*/  IMAD.IADD R239, R239, 0x1, -R194 ;  /* 0x00000001efef7824 */ /* 0x000fe200078e0ac2 */
[----:B------:R-:W-:Y:S01]  /*3b10*/  SEL R128, R128, 0xffffffc0, !P6 ;  /* 0xffffffc080807807 */ /* 0x000fe20007000000 */
[----:B------:R-:W-:Y:S01]  /*3b20*/  IMAD.SHL.U32 R168, R168, 0x2, RZ ;  /* 0x00000002a8a87824 */ /* 0x000fe200078e00ff */
[C---:B------:R-:W-:Y:S01]  /*3b30*/  SHF.L.U64.HI R238, R250.reuse, 0x2, R11 ;  /* 0x00000002faee7819 */ /* 0x040fe2000001020b */
[----:B------:R-:W-:Y:S01]  /*3b40*/  IMAD.SHL.U32 R169, R169, 0x2, RZ ;  /* 0x00000002a9a97824 */ /* 0x000fe200078e00ff */
[----:B------:R-:W1:Y:S01]  /*3b50*/  I2F R196, R196 ;  /* 0x000000c400c47306 */ /* 0x000e620000201400 */
[----:B------:R-:W-:Y:S01]  /*3b60*/  IMAD.SHL.U32 R237, R250, 0x4, RZ ;  /* 0x00000004faed7824 */ /* 0x000fe200078e00ff */
[----:B------:R-:W-:Y:S01]  /*3b70*/  IADD3 R236, R242, 0x80, RZ ;  /* 0x00000080f2ec7810 */ /* 0x000fe20007ffe0ff */
[----:B------:R-:W-:-:S02]  /*3b80*/  IMAD.IADD R172, R171, 0x1, R178 ;  /* 0x00000001abac7824 */ /* 0x000fc400078e02b2 */
[----:B------:R-:W-:Y:S02]  /*3b90*/  IMAD.IADD R173, R178, 0x1, R170 ;  /* 0x00000001b2ad7824 */ /* 0x000fe400078e02aa */
[----:B------:R-:W-:Y:S01]  /*3ba0*/  IMAD.IADD R228, R231, 0x1, R226 ;  /* 0x00000001e7e47824 */ /* 0x000fe200078e02e2 */
[----:B------:R-:W1:Y:S02]  /*3bb0*/  I2F R195, R195 ;  /* 0x000000c300c37306 */ /* 0x000e640000201400 */
[----:B-1234-:R-:W-:-:S06]  /*3bc0*/  @P1 FMUL.FTZ R181, R6, R4 ;  /* 0x0000000406b51220 */ /* 0x01efcc0000410000 */
.L_x_176:
[----:B------:R-:W0:Y:S01]  /*3bd0*/  LDGDEPBAR ;  /* 0x00000000000079af */ /* 0x000e220000000000 */
[C---:B------:R-:W-:Y:S02]  /*3be0*/  IADD3 R0, R169.reuse, R178, RZ ;  /* 0x000000b2a9007210 */ /* 0x040fe40007ffe0ff */
[----:B------:R-:W-:Y:S02]  /*3bf0*/  IADD3 R2, R169, R128, RZ ;  /* 0x00000080a9027210 */ /* 0x000fe40007ffe0ff */
[----:B-----5:R-:W-:Y:S02]  /*3c00*/  FSETP.NEU.FTZ.AND P1, PT, R220, -INF , PT ;  /* 0xff800000dc00780b */ /* 0x020fe40003f3d000 */
[C---:B------:R-:W-:Y:S01]  /*3c10*/  ISETP.GT.AND P3, PT, R183.reuse, R230, PT ;  /* 0x000000e6b700720c */ /* 0x040fe20003f64270 */
        /* <DEDUP_REMOVED lines=16> */
[----:B-1----:R-:W-:Y:S01]  /*3d20*/  IADD3 R0, R0, R128, RZ ;  /* 0x0000008000007210 */ /* 0x002fe20007ffe0ff */
[-C--:B---3--:R-:W-:Y:S06]  /*3d30*/  HMMA.16816.F32.BF16 R20, R32, R100.reuse, RZ ;  /* 0x000000642014723c */ /* 0x088fec00000418ff */
[----:B------:R-:W-:Y:S02]  /*3d40*/  LDSM.16.M88.4 R128, [R0] ;  /* 0x000000000080783b */ /* 0x000fe40000000200 */
[C---:B------:R-:W-:Y:S06]  /*3d50*/  HMMA.16816.F32.BF16 R24, R28.reuse, R100, RZ ;  /* 0x000000641c18723c */ /* 0x040fec00000418ff */
[----:B------:R-:W-:Y:S02]  /*3d60*/  LDSM.16.M88.4 R132, [R176+0x6000] ;  /* 0x00600000b084783b */ /* 0x000fe40000000200 */
[-C--:B------:R-:W-:Y:S08]  /*3d70*/  HMMA.16816.F32.BF16 R28, R28, R102.reuse, RZ ;  /* 0x000000661c1c723c */ /* 0x080ff000000418ff */
[----:B------:R-:W-:Y:S01]  /*3d80*/  HMMA.16816.F32.BF16 R32, R32, R102, RZ ;  /* 0x000000662020723c */ /* 0x000fe200000418ff */
[----:B------:R-:W1:Y:S07]  /*3d90*/  LDSM.16.M88.4 R100, [R2] ;  /* 0x000000000264783b */ /* 0x000e6e0000000200 */
[-C--:B----4-:R-:W-:Y:S08]  /*3da0*/  HMMA.16816.F32.BF16 R4, R104, R108.reuse, R4 ;  /* 0x0000006c6804723c */ /* 0x090ff00000041804 */
[C---:B------:R-:W-:Y:S08]  /*3db0*/  HMMA.16816.F32.BF16 R8, R112.reuse, R108, R8 ;  /* 0x0000006c7008723c */ /* 0x040ff00000041808 */
[-C--:B------:R-:W-:Y:S08]  /*3dc0*/  HMMA.16816.F32.BF16 R12, R112, R110.reuse, R12 ;  /* 0x0000006e700c723c */ /* 0x080ff0000004180c */
[C---:B------:R-:W-:Y:S01]  /*3dd0*/  HMMA.16816.F32.BF16 R16, R104.reuse, R110, R16 ;  /* 0x0000006e6810723c */ /* 0x040fe20000041810 */
[----:B------:R3:W4:Y:S07]  /*3de0*/  LDSM.16.M88.4 R108, [R2+0x1000] ;  /* 0x00100000026c783b */ /* 0x00072e0000000200 */
[-C--:B--2---:R-:W-:Y:S08]  /*3df0*/  HMMA.16816.F32.BF16 R20, R104, R116.reuse, R20 ;  /* 0x000000746814723c */ /* 0x084ff00000041814 */
[C---:B------:R-:W-:Y:S08]  /*3e00*/  HMMA.16816.F32.BF16 R24, R112.reuse, R116, R24 ;  /* 0x000000747018723c */ /* 0x040ff00000041818 */
[-C--:B------:R-:W-:Y:S04]  /*3e10*/  HMMA.16816.F32.BF16 R28, R112, R118.reuse, R28 ;  /* 0x00000076701c723c */ /* 0x080fe8000004181c */
[----:B---3--:R-:W-:Y:S04]  /*3e20*/  SHF.L.U32 R2, R183, 0x6, RZ ;  /* 0x00000006b7027819 */ /* 0x008fe800000006ff */
[----:B------:R-:W-:Y:S04]  /*3e30*/  HMMA.16816.F32.BF16 R32, R104, R118, R32 ;  /* 0x000000766820723c */ /* 0x000fe80000041820 */
[----:B------:R-:W-:Y:S03]  /*3e40*/  ISETP.GE.AND P0, PT, R2, R239, PT ;  /* 0x000000ef0200720c */ /* 0x000fe60003f06270 */
[----:B------:R-:W-:Y:S01]  /*3e50*/  LEA R104, R233, R245, 0x7 ;  /* 0x000000f5e9687211 */ /* 0x000fe200078e38ff */
[-C--:B-1----:R-:W-:Y:S05]  /*3e60*/  HMMA.16816.F32.BF16 R4, R100, R120.reuse, R4 ;  /* 0x000000786404723c */ /* 0x082fea0000041804 */
[----:B------:R-:W-:Y:S01]  /*3e70*/  ISETP.LT.AND P0, PT, R236, R194, P0 ;  /* 0x000000c2ec00720c */ /* 0x000fe20000701270 */
[----:B------:R-:W-:Y:S02]  /*3e80*/  FMUL.FTZ R106, R220, 1.4426950216293334961 ;  /* 0x3fb8aa3bdc6a7820 */ /* 0x000fe40000410000 */
[C---:B----4-:R-:W-:Y:S04]  /*3e90*/  HMMA.16816.F32.BF16 R8, R108.reuse, R120, R8 ;  /* 0x000000786c08723c */ /* 0x050fe80000041808 */
[----:B------:R-:W-:Y:S01]  /*3ea0*/  FSEL R106, R106, RZ, P1 ;  /* 0x000000ff6a6a7208 */ /* 0x000fe20000800000 */
[----:B------:R-:W-:Y:S03]  /*3eb0*/  FMUL.FTZ R105, R219, 1.4426950216293334961 ;  /* 0x3fb8aa3bdb697820 */ /* 0x000fe60000410000 */
[-C--:B------:R-:W-:Y:S04]  /*3ec0*/  HMMA.16816.F32.BF16 R12, R108, R122.reuse, R12 ;  /* 0x0000007a6c0c723c */ /* 0x080fe8000004180c */
[----:B------:R-:W-:Y:S04]  /*3ed0*/  @!P0 IADD3 R107, R104, 0x1, RZ ;  /* 0x00000001686b8810 */ /* 0x000fe80007ffe0ff */
[C---:B------:R-:W-:Y:S08]  /*3ee0*/  HMMA.16816.F32.BF16 R16, R100.reuse, R122, R16 ;  /* 0x0000007a6410723c */ /* 0x040ff00000041810 */
[-C--:B------:R-:W-:Y:S08]  /*3ef0*/  HMMA.16816.F32.BF16 R20, R100, R124.reuse, R20 ;  /* 0x0000007c6414723c */ /* 0x080ff00000041814 */
[C---:B------:R-:W-:Y:S08]  /*3f00*/  HMMA.16816.F32.BF16 R24, R108.reuse, R124, R24 ;  /* 0x0000007c6c18723c */ /* 0x040ff00000041818 */
[-C--:B------:R-:W-:Y:S01]  /*3f10*/  HMMA.16816.F32.BF16 R28, R108, R126.reuse, R28 ;  /* 0x0000007e6c1c723c */ /* 0x080fe2000004181c */
[----:B------:R-:W1:Y:S07]  /*3f20*/  I2F R108, R104 ;  /* 0x00000068006c7306 */ /* 0x000e6e0000201400 */
[----:B------:R-:W-:Y:S01]  /*3f30*/  HMMA.16816.F32.BF16 R32, R100, R126, R32 ;  /* 0x0000007e6420723c */ /* 0x000fe20000041820 */
[----:B------:R2:W3:Y:S07]  /*3f40*/  LDSM.16.M88.4 R100, [R0+0x1000] ;  /* 0x001000000064783b */ /* 0x0004ee0000000200 */
[-C--:B------:R-:W-:Y:S05]  /*3f50*/  HMMA.16816.F32.BF16 R4, R128, R132.reuse, R4 ;  /* 0x000000848004723c */ /* 0x080fea0000041804 */
[----:B--2---:R-:W-:Y:S01]  /*3f60*/  @!P0 IADD3 R0, R240, R2, RZ ;  /* 0x00000002f0008210 */ /* 0x004fe20007ffe0ff */
[----:B------:R-:W-:Y:S03]  /*3f70*/  FMUL.FTZ R2, R217, 1.4426950216293334961 ;  /* 0x3fb8aa3bd9027820 */ /* 0x000fe60000410000 */
[CC--:B------:R-:W-:Y:S03]  /*3f80*/  @!P0 IMNMX R111, R0.reuse, R194.reuse, PT ;  /* 0x000000c2006f8217 */ /* 0x0c0fe60003800200 */
[----:B------:R-:W-:Y:S11]  /*3f90*/  @!P0 IADD3 R110, R0, 0x8, RZ ;  /* 0x00000008006e8810 */ /* 0x000ff60007ffe0ff */
[----:B------:R-:W-:Y:S01]  /*3fa0*/  @!UPT UIADD3 URZ, URZ, URZ, URZ ;  /* 0x0000003f3f3ff290 */ /* 0x000fe2000fffe03f */
[----:B------:R-:W-:Y:S01]  /*3fb0*/  FFMA.FTZ R5, R195, R181, R5 ;  /* 0x000000b5c3057223 */ /* 0x000fe20000010005 */
[----:B------:R-:W-:Y:S01]  /*3fc0*/  @!P0 ISETP.GE.AND P1, PT, R107, R111, PT ;  /* 0x0000006f6b00820c */ /* 0x000fe20003f26270 */
[----:B-1----:R-:W-:Y:S01]  /*3fd0*/  FFMA.FTZ R4, R108, R181, R4 ;  /* 0x000000b56c047223 */ /* 0x002fe20000010004 */
[----:B------:R-:W-:Y:S01]  /*3fe0*/  @!P0 ISETP.GE.AND P2, PT, R104, R111, PT ;  /* 0x0000006f6800820c */ /* 0x000fe20003f46270 */
[-C--:B------:R-:W-:Y:S01]  /*3ff0*/  FFMA.FTZ R6, R108, R181.reuse, R6 ;  /* 0x000000b56c067223 */ /* 0x080fe20000010006 */
[----:B------:R-:W-:Y:S01]  /*4000*/  @!P0 FSEL R5, R5, -INF , !P1 ;  /* 0xff80000005058808 */ /* 0x000fe20004800000 */
[-C--:B------:R-:W-:Y:S01]  /*4010*/  FFMA.FTZ R7, R195, R181.reuse, R7 ;  /* 0x000000b5c3077223 */ /* 0x080fe20000010007 */
[----:B------:R-:W-:Y:S02]  /*4020*/  FSETP.NEU.FTZ.AND P1, PT, R219, -INF , PT ;  /* 0xff800000db00780b */ /* 0x000fe40003f3d000 */
[----:B------:R-:W-:Y:S01]  /*4030*/  @!P0 IMNMX R110, R110, R194, PT ;  /* 0x000000c26e6e8217 */ /* 0x000fe20003800200 */
[C---:B---3--:R-:W-:Y:S04]  /*4040*/  HMMA.16816.F32.BF16 R8, R100.reuse, R132, R8 ;  /* 0x000000846408723c */ /* 0x048fe80000041808 */
[----:B------:R-:W-:Y:S01]  /*4050*/  FSEL R105, R105, RZ, P1 ;  /* 0x000000ff69697208 */ /* 0x000fe20000800000 */
[--C-:B------:R-:W-:Y:S01]  /*4060*/  FFMA.FTZ R5, R5, c[0x0][0x23c], -R106.reuse ;  /* 0x00008f0005057a23 */ /* 0x100fe2000001086a */
[-C--:B------:R-:W-:Y:S02]  /*4070*/  @!P0 ISETP.GE.AND P1, PT, R107, R110.reuse, PT ;  /* 0x0000006e6b00820c */ /* 0x080fe40003f26270 */
[----:B------:R-:W-:Y:S01]  /*4080*/  @!P0 FSEL R4, R4, -INF , !P2 ;  /* 0xff80000004048808 */ /* 0x000fe20005000000 */
[----:B------:R-:W-:Y:S01]  /*4090*/  MUFU.EX2 R205, R5 ;  /* 0x0000000500cd7308 */ /* 0x000fe20000000800 */
[----:B------:R-:W-:Y:S01]  /*40a0*/  @!P0 ISETP.GE.AND P2, PT, R104, R110, PT ;  /* 0x0000006e6800820c */ /* 0x000fe20003f46270 */
[-C--:B------:R-:W-:Y:S03]  /*40b0*/  HMMA.16816.F32.BF16 R12, R100, R134.reuse, R12 ;  /* 0x00000086640c723c */ /* 0x080fe6000004180c */
[----:B------:R-:W-:Y:S01]  /*40c0*/  @!P0 FSEL R6, R6, -INF , !P2 ;  /* 0xff80000006068808 */ /* 0x000fe20005000000 */
[----:B------:R-:W-:Y:S01]  /*40d0*/  FFMA.FTZ R4, R4, c[0x0][0x23c], -R106 ;  /* 0x00008f0004047a23 */ /* 0x000fe2000001086a */
[----:B------:R-:W-:Y:S02]  /*40e0*/  @!P0 FSEL R7, R7, -INF , !P1 ;  /* 0xff80000007078808 */ /* 0x000fe40004800000 */
[----:B------:R-:W-:Y:S01]  /*40f0*/  @!P0 IADD3 R109, R0, 0x20, RZ ;  /* 0x00000020006d8810 */ /* 0x000fe20007ffe0ff */
[----:B------:R-:W-:Y:S01]  /*4100*/  MUFU.EX2 R112, R4 ;  /* 0x0000000400707308 */ /* 0x000fe20000000800 */
[--C-:B------:R-:W-:Y:S01]  /*4110*/  FFMA.FTZ R6, R6, c[0x0][0x23c], -R105.reuse ;  /* 0x00008f0006067a23 */ /* 0x100fe20000010869 */
[----:B------:R-:W-:Y:S01]  /*4120*/  FSETP.NEU.FTZ.AND P1, PT, R217, -INF , PT ;  /* 0xff800000d900780b */ /* 0x000fe20003f3d000 */
[C---:B------:R-:W-:Y:S04]  /*4130*/  HMMA.16816.F32.BF16 R16, R128.reuse, R134, R16 ;  /* 0x000000868010723c */ /* 0x040fe80000041810 */
[----:B------:R-:W-:Y:S01]  /*4140*/  FFMA.FTZ R7, R7, c[0x0][0x23c], -R105 ;  /* 0x00008f0007077a23 */ /* 0x000fe20000010869 */
[-C--:B------:R-:W-:Y:S01]  /*4150*/  @!P0 IMNMX R109, R109, R194.reuse, PT ;  /* 0x000000c26d6d8217 */ /* 0x080fe20003800200 */
[-C--:B------:R-:W-:Y:S01]  /*4160*/  FFMA.FTZ R8, R108, R181.reuse, R8 ;  /* 0x000000b56c087223 */ /* 0x080fe20000010008 */
[----:B------:R-:W-:Y:S01]  /*4170*/  MUFU.EX2 R204, R6 ;  /* 0x0000000600cc7308 */ /* 0x000fe20000000800 */
[----:B------:R-:W-:Y:S01]  /*4180*/  FSEL R2, R2, RZ, P1 ;  /* 0x000000ff02027208 */ /* 0x000fe20000800000 */
[----:B------:R-:W-:Y:S01]  /*4190*/  FFMA.FTZ R10, R108, R181, R10 ;  /* 0x000000b56c0a7223 */ /* 0x000fe2000001000a */
[-C--:B------:R-:W-:Y:S02]  /*41a0*/  @!P0 ISETP.GE.AND P1, PT, R107, R109.reuse, PT ;  /* 0x0000006d6b00820c */ /* 0x080fe40003f26270 */
[----:B------:R-:W-:Y:S01]  /*41b0*/  @!P0 ISETP.GE.AND P2, PT, R104, R109, PT ;  /* 0x0000006d6800820c */ /* 0x000fe20003f46270 */
[CC--:B------:R-:W-:Y:S01]  /*41c0*/  FFMA.FTZ R9, R195.reuse, R181.reuse, R9 ;  /* 0x000000b5c3097223 */ /* 0x0c0fe20000010009 */
[----:B------:R-:W-:Y:S01]  /*41d0*/  @!P0 IADD3 R0, R0, 0x28, RZ ;  /* 0x0000002800008810 */ /* 0x000fe20007ffe0ff */
[-C--:B------:R-:W-:Y:S01]  /*41e0*/  FFMA.FTZ R11, R195, R181.reuse, R11 ;  /* 0x000000b5c30b7223 */ /* 0x080fe2000001000b */
[----:B------:R-:W-:Y:S01]  /*41f0*/  @!P0 FSEL R8, R8, -INF , !P2 ;  /* 0xff80000008088808 */ /* 0x000fe20005000000 */
[----:B------:R1:W2:Y:S01]  /*4200*/  MUFU.EX2 R212, R7 ;  /* 0x0000000700d47308 */ /* 0x0002a20000000800 */
[----:B------:R-:W-:Y:S01]  /*4210*/  @!P0 FSEL R9, R9, -INF , !P1 ;  /* 0xff80000009098808 */ /* 0x000fe20004800000 */
[-C--:B------:R-:W-:Y:S01]  /*4220*/  FFMA.FTZ R12, R196, R181.reuse, R12 ;  /* 0x000000b5c40c7223 */ /* 0x080fe2000001000c */
[----:B------:R-:W-:Y:S01]  /*4230*/  @!P0 IMNMX R108, R0, R194, PT ;  /* 0x000000c2006c8217 */ /* 0x000fe20003800200 */
[--C-:B------:R-:W-:Y:S01]  /*4240*/  FFMA.FTZ R8, R8, c[0x0][0x23c], -R2.reuse ;  /* 0x00008f0008087a23 */ /* 0x100fe20000010802 */
[----:B------:R-:W-:Y:S01]  /*4250*/  FSETP.NEU.FTZ.AND P1, PT, R218, -INF , PT ;  /* 0xff800000da00780b */ /* 0x000fe20003f3d000 */
[----:B------:R-:W-:Y:S01]  /*4260*/  FFMA.FTZ R9, R9, c[0x0][0x23c], -R2 ;  /* 0x00008f0009097a23 */ /* 0x000fe20000010802 */
[-C--:B------:R-:W-:Y:S01]  /*4270*/  @!P0 ISETP.GE.AND P2, PT, R104, R108.reuse, PT ;  /* 0x0000006c6800820c */ /* 0x080fe20003f46270 */
[----:B------:R-:W-:Y:S02]  /*4280*/  FMUL.FTZ R0, R218, 1.4426950216293334961 ;  /* 0x3fb8aa3bda007820 */ /* 0x000fe40000410000 */
[----:B------:R3:W-:Y:S01]  /*4290*/  MUFU.EX2 R213, R9 ;  /* 0x0000000900d57308 */ /* 0x0007e20000000800 */
[CC--:B------:R-:W-:Y:S01]  /*42a0*/  FFMA.FTZ R13, R197.reuse, R181.reuse, R13 ;  /* 0x000000b5c50d7223 */ /* 0x0c0fe2000001000d */
[----:B------:R-:W-:Y:S01]  /*42b0*/  @!P0 FSEL R10, R10, -INF , !P2 ;  /* 0xff8000000a0a8808 */ /* 0x000fe20005000000 */
[-C--:B------:R-:W-:Y:S01]  /*42c0*/  FFMA.FTZ R14, R196, R181.reuse, R14 ;  /* 0x000000b5c40e7223 */ /* 0x080fe2000001000e */
[----:B------:R-:W-:Y:S01]  /*42d0*/  FSEL R0, R0, RZ, P1 ;  /* 0x000000ff00007208 */ /* 0x000fe20000800000 */
[-C--:B------:R-:W-:Y:S01]  /*42e0*/  FFMA.FTZ R15, R197, R181.reuse, R15 ;  /* 0x000000b5c50f7223 */ /* 0x080fe2000001000f */
[-C--:B------:R-:W-:Y:S01]  /*42f0*/  @!P0 ISETP.GE.AND P1, PT, R107, R108.reuse, PT ;  /* 0x0000006c6b00820c */ /* 0x080fe20003f26270 */
[CC--:B------:R-:W-:Y:S02]  /*4300*/  FFMA.FTZ R16, R196.reuse, R181.reuse, R16 ;  /* 0x000000b5c4107223 */ /* 0x0c0fe40000010010 */
[-C--:B------:R-:W-:Y:S01]  /*4310*/  FFMA.FTZ R17, R197, R181.reuse, R17 ;  /* 0x000000b5c5117223 */ /* 0x080fe20000010011 */
[----:B------:R4:W2:Y:S01]  /*4320*/  MUFU.EX2 R214, R8 ;  /* 0x0000000800d67308 */ /* 0x0008a20000000800 */
[----:B------:R-:W-:Y:S01]  /*4330*/  @!P0 FSEL R11, R11, -INF , !P1 ;  /* 0xff8000000b0b8808 */ /* 0x000fe20004800000 */
[-C--:B------:R-:W-:Y:S01]  /*4340*/  FFMA.FTZ R18, R196, R181.reuse, R18 ;  /* 0x000000b5c4127223 */ /* 0x080fe20000010012 */
[----:B-1----:R-:W1:Y:S01]  /*4350*/  LDSM.16.M88.4 R4, [R176+0x6800] ;  /* 0x00680000b004783b */ /* 0x002e620000000200 */
[--C-:B------:R-:W-:Y:S02]  /*4360*/  FFMA.FTZ R10, R10, c[0x0][0x23c], -R0.reuse ;  /* 0x00008f000a0a7a23 */ /* 0x100fe40000010800 */
[----:B------:R-:W-:Y:S02]  /*4370*/  FFMA.FTZ R11, R11, c[0x0][0x23c], -R0 ;  /* 0x00008f000b0b7a23 */ /* 0x000fe40000010800 */
[----:B------:R-:W-:Y:S02]  /*4380*/  FFMA.FTZ R19, R197, R181, R19 ;  /* 0x000000b5c5137223 */ /* 0x000fe40000010013 */
        /* <DEDUP_REMOVED lines=23> */
[----:B------:R-:W-:Y:S02]  /*4500*/  @!P0 ISETP.GE.AND P1, PT, R8, R111, PT ;  /* 0x0000006f0800820c */ /* 0x000fe40003f26270 */
[-C--:B------:R-:W-:Y:S01]  /*4510*/  HMMA.16816.F32.BF16 R28, R100, R6.reuse, R28 ;  /* 0x00000006641c723c */ /* 0x080fe2000004181c */
[----:B------:R-:W-:Y:S03]  /*4520*/  MUFU.EX2 R208, R15 ;  /* 0x0000000f00d07308 */ /* 0x000fe60000000800 */
[----:B------:R-:W-:Y:S01]  /*4530*/  @!P0 FSEL R17, R17, -INF , !P1 ;  /* 0xff80000011118808 */ /* 0x000fe20004800000 */
[----:B------:R-:W-:Y:S01]  /*4540*/  FFMA.FTZ R16, R16, c[0x0][0x23c], -R106 ;  /* 0x00008f0010107a23 */ /* 0x000fe2000001086a */
[-C--:B------:R-:W-:Y:S02]  /*4550*/  @!P0 ISETP.GE.AND P1, PT, R9, R110.reuse, PT ;  /* 0x0000006e0900820c */ /* 0x080fe40003f26270 */
[----:B------:R-:W-:Y:S03]  /*4560*/  HMMA.16816.F32.BF16 R32, R128, R6, R32 ;  /* 0x000000068020723c */ /* 0x000fe60000041820 */
[----:B------:R-:W-:Y:S01]  /*4570*/  MUFU.EX2 R133, R16 ;  /* 0x0000001000857308 */ /* 0x000fe20000000800 */
[----:B------:R-:W-:Y:S01]  /*4580*/  @!P0 FSEL R18, R18, -INF , !P1 ;  /* 0xff80000012128808 */ /* 0x000fe20004800000 */
[-C--:B------:R-:W-:Y:S01]  /*4590*/  FFMA.FTZ R20, R198, R181.reuse, R20 ;  /* 0x000000b5c6147223 */ /* 0x080fe20000010014 */
[-C--:B------:R-:W-:Y:S01]  /*45a0*/  @!P0 ISETP.GE.AND P1, PT, R8, R110.reuse, PT ;  /* 0x0000006e0800820c */ /* 0x080fe20003f26270 */
[-C--:B------:R-:W-:Y:S01]  /*45b0*/  FFMA.FTZ R21, R199, R181.reuse, R21 ;  /* 0x000000b5c7157223 */ /* 0x080fe20000010015 */
[----:B------:R-:W-:Y:S01]  /*45c0*/  @!P0 IADD3 R9, R104, 0x10, RZ ;  /* 0x0000001068098810 */ /* 0x000fe20007ffe0ff */
[CC--:B------:R-:W-:Y:S03]  /*45d0*/  FFMA.FTZ R22, R198.reuse, R181.reuse, R22 ;  /* 0x000000b5c6167223 */ /* 0x0c0fe60000010016 */
[----:B------:R-:W-:Y:S01]  /*45e0*/  @!P0 FSEL R19, R19, -INF , !P1 ;  /* 0xff80000013138808 */ /* 0x000fe20004800000 */
[----:B------:R-:W-:Y:S01]  /*45f0*/  FFMA.FTZ R23, R199, R181, R23 ;  /* 0x000000b5c7177223 */ /* 0x000fe20000010017 */
[----:B------:R-:W-:Y:S01]  /*4600*/  @!P0 ISETP.GE.AND P1, PT, R9, R111, PT ;  /* 0x0000006f0900820c */ /* 0x000fe20003f26270 */
[-C--:B------:R-:W-:Y:S01]  /*4610*/  FFMA.FTZ R24, R198, R181.reuse, R24 ;  /* 0x000000b5c6187223 */ /* 0x080fe20000010018 */
[----:B------:R-:W-:Y:S01]  /*4620*/  @!P0 IADD3 R8, R104, 0x11, RZ ;  /* 0x0000001168088810 */ /* 0x000fe20007ffe0ff */
[CC--:B------:R-:W-:Y:S01]  /*4630*/  FFMA.FTZ R25, R199.reuse, R181.reuse, R25 ;  /* 0x000000b5c7197223 */ /* 0x0c0fe20000010019 */
[----:B------:R-:W-:Y:S01]  /*4640*/  @!P0 FSEL R20, R20, -INF , !P1 ;  /* 0xff80000014148808 */ /* 0x000fe20004800000 */
[----:B------:R-:W-:Y:S01]  /*4650*/  FFMA.FTZ R26, R198, R181, R26 ;  /* 0x000000b5c61a7223 */ /* 0x000fe2000001001a */
[----:B------:R-:W-:Y:S01]  /*4660*/  @!P0 ISETP.GE.AND P1, PT, R8, R111, PT ;  /* 0x0000006f0800820c */ /* 0x000fe20003f26270 */
[-C--:B------:R-:W-:Y:S01]  /*4670*/  FFMA.FTZ R27, R199, R181.reuse, R27 ;  /* 0x000000b5c71b7223 */ /* 0x080fe2000001001b */
[----:B------:R-:W-:Y:S01]  /*4680*/  @!P0 IADD3 R4, R104, 0x18, RZ ;  /* 0x0000001868048810 */ /* 0x000fe20007ffe0ff */
[-C--:B------:R-:W-:Y:S01]  /*4690*/  FFMA.FTZ R29, R201, R181.reuse, R29 ;  /* 0x000000b5c91d7223 */ /* 0x080fe2000001001d */
[----:B------:R-:W-:Y:S01]  /*46a0*/  @!P0 FSEL R21, R21, -INF , !P1 ;  /* 0xff80000015158808 */ /* 0x000fe20004800000 */
[CC--:B------:R-:W-:Y:S01]  /*46b0*/  FFMA.FTZ R28, R200.reuse, R181.reuse, R28 ;  /* 0x000000b5c81c7223 */ /* 0x0c0fe2000001001c */
[-C--:B------:R-:W-:Y:S01]  /*46c0*/  @!P0 ISETP.GE.AND P1, PT, R9, R110.reuse, PT ;  /* 0x0000006e0900820c */ /* 0x080fe20003f26270 */
[-C--:B------:R-:W-:Y:S01]  /*46d0*/  FFMA.FTZ R30, R200, R181.reuse, R30 ;  /* 0x000000b5c81e7223 */ /* 0x080fe2000001001e */
[----:B------:R-:W-:Y:S01]  /*46e0*/  @!P0 IADD3 R104, R104, 0x19, RZ ;  /* 0x0000001968688810 */ /* 0x000fe20007ffe0ff */
[CC--:B------:R-:W-:Y:S01]  /*46f0*/  FFMA.FTZ R33, R201.reuse, R181.reuse, R33 ;  /* 0x000000b5c9217223 */ /* 0x0c0fe20000010021 */
[----:B------:R-:W-:Y:S01]  /*4700*/  @!P0 FSEL R22, R22, -INF , !P1 ;  /* 0xff80000016168808 */ /* 0x000fe20004800000 */
[-C--:B------:R-:W-:Y:S01]  /*4710*/  FFMA.FTZ R34, R200, R181.reuse, R34 ;  /* 0x000000b5c8227223 */ /* 0x080fe20000010022 */
[----:B------:R-:W-:Y:S01]  /*4720*/  @!P0 ISETP.GE.AND P1, PT, R8, R110, PT ;  /* 0x0000006e0800820c */ /* 0x000fe20003f26270 */
[C---:B------:R-:W-:Y:S01]  /*4730*/  FFMA.FTZ R35, R201.reuse, R181, R35 ;  /* 0x000000b5c9237223 */ /* 0x040fe20000010023 */
[----:B------:R-:W-:Y:S01]  /*4740*/  @!P0 ISETP.GE.AND P2, PT, R4, R109, PT ;  /* 0x0000006d0400820c */ /* 0x000fe20003f46270 */
[----:B------:R-:W-:Y:S01]  /*4750*/  FFMA.FTZ R31, R201, R181, R31 ;  /* 0x000000b5c91f7223 */ /* 0x000fe2000001001f */
[----:B------:R-:W-:Y:S01]  /*4760*/  @!P0 FSEL R23, R23, -INF , !P1 ;  /* 0xff80000017178808 */ /* 0x000fe20004800000 */
[----:B------:R-:W-:Y:S01]  /*4770*/  FFMA.FTZ R17, R17, c[0x0][0x23c], -R106 ;  /* 0x00008f0011117a23 */ /* 0x000fe2000001086a */
[-C--:B------:R-:W-:Y:S01]  /*4780*/  @!P0 ISETP.GE.AND P1, PT, R9, R109.reuse, PT ;  /* 0x0000006d0900820c */ /* 0x080fe20003f26270 */
[--C-:B------:R-:W-:Y:S01]  /*4790*/  FFMA.FTZ R18, R18, c[0x0][0x23c], -R105.reuse ;  /* 0x00008f0012127a23 */ /* 0x100fe20000010869 */
[----:B------:R-:W-:Y:S01]  /*47a0*/  @!P0 FSEL R28, R28, -INF , !P2 ;  /* 0xff8000001c1c8808 */ /* 0x000fe20005000000 */
[--C-:B------:R-:W-:Y:S01]  /*47b0*/  FFMA.FTZ R19, R19, c[0x0][0x23c], -R105.reuse ;  /* 0x00008f0013137a23 */ /* 0x100fe20000010869 */
[----:B------:R-:W-:Y:S01]  /*47c0*/  @!P0 FSEL R24, R24, -INF , !P1 ;  /* 0xff80000018188808 */ /* 0x000fe20004800000 */
[----:B------:R-:W1:Y:S01]  /*47d0*/  MUFU.EX2 R132, R17 ;  /* 0x0000001100847308 */ /* 0x000e620000000800 */
[----:B------:R-:W-:Y:S01]  /*47e0*/  @!P0 ISETP.GE.AND P1, PT, R8, R109, PT ;  /* 0x0000006d0800820c */ /* 0x000fe20003f26270 */
[--C-:B------:R-:W-:Y:S01]  /*47f0*/  FFMA.FTZ R28, R28, c[0x0][0x23c], -R2.reuse ;  /* 0x00008f001c1c7a23 */ /* 0x100fe20000010802 */
[----:B--2---:R-:W-:Y:S01]  /*4800*/  F2FP.BF16.PACK_AB R6, R212, R204 ;  /* 0x000000ccd406723e */ /* 0x004fe200000010ff */
[----:B------:R-:W-:Y:S01]  /*4810*/  FFMA.FTZ R24, R24, c[0x0][0x23c], -R2 ;  /* 0x00008f0018187a23 */ /* 0x000fe20000010802 */
[----:B------:R-:W-:Y:S01]  /*4820*/  @!P0 FSEL R25, R25, -INF , !P1 ;  /* 0xff80000019198808 */ /* 0x000fe20004800000 */
[----:B------:R-:W-:Y:S01]  /*4830*/  FFMA.FTZ R32, R200, R181, R32 ;  /* 0x000000b5c8207223 */ /* 0x000fe20000010020 */
[----:B------:R-:W-:Y:S01]  /*4840*/  @!P0 ISETP.GE.AND P1, PT, R9, R108, PT ;  /* 0x0000006c0900820c */ /* 0x000fe20003f26270 */
[----:B------:R3:W-:Y:S01]  /*4850*/  STS [R190+0xe400], R6 ;  /* 0x00e40006be007388 */ /* 0x0007e20000000800 */
[----:B------:R-:W-:Y:S01]  /*4860*/  F2FP.BF16.PACK_AB R5, R213, R214 ;  /* 0x000000d6d505723e */ /* 0x000fe200000010ff */
[----:B------:R-:W-:Y:S01]  /*4870*/  FFMA.FTZ R25, R25, c[0x0][0x23c], -R2 ;  /* 0x00008f0019197a23 */ /* 0x000fe20000010802 */
[----:B------:R-:W-:Y:S01]  /*4880*/  @!P0 FSEL R26, R26, -INF , !P1 ;  /* 0xff8000001a1a8808 */ /* 0x000fe20004800000 */
[----:B------:R-:W-:Y:S01]  /*4890*/  MUFU.EX2 R203, R18 ;  /* 0x0000001200cb7308 */ /* 0x000fe20000000800 */
[-C--:B------:R-:W-:Y:S01]  /*48a0*/  @!P0 ISETP.GE.AND P1, PT, R8, R108.reuse, PT ;  /* 0x0000006c0800820c */ /* 0x080fe20003f26270 */
[----:B------:R-:W-:Y:S01]  /*48b0*/  FFMA.FTZ R20, R20, c[0x0][0x23c], -R106 ;  /* 0x00008f0014147a23 */ /* 0x000fe2000001086a */
[----:B------:R-:W-:Y:S01]  /*48c0*/  @!P0 ISETP.GE.AND P2, PT, R4, R111, PT ;  /* 0x0000006f0400820c */ /* 0x000fe20003f46270 */
[----:B------:R-:W-:Y:S01]  /*48d0*/  FFMA.FTZ R26, R26, c[0x0][0x23c], -R0 ;  /* 0x00008f001a1a7a23 */ /* 0x000fe20000010800 */
[----:B------:R-:W-:Y:S01]  /*48e0*/  @!P0 FSEL R27, R27, -INF , !P1 ;  /* 0xff8000001b1b8808 */ /* 0x000fe20004800000 */
[----:B------:R-:W-:Y:S01]  /*48f0*/  FFMA.FTZ R21, R21, c[0x0][0x23c], -R106 ;  /* 0x00008f0015157a23 */ /* 0x000fe2000001086a */
[----:B------:R-:W-:Y:S01]  /*4900*/  @!P0 ISETP.GE.AND P1, PT, R104, R109, PT ;  /* 0x0000006d6800820c */ /* 0x000fe20003f26270 */
[--C-:B------:R-:W-:Y:S01]  /*4910*/  FFMA.FTZ R22, R22, c[0x0][0x23c], -R105.reuse ;  /* 0x00008f0016167a23 */ /* 0x100fe20000010869 */
[----:B------:R-:W-:Y:S01]  /*4920*/  @!P0 FSEL R32, R32, -INF , !P2 ;  /* 0xff80000020208808 */ /* 0x000fe20005000000 */
[----:B------:R-:W-:Y:S01]  /*4930*/  FFMA.FTZ R27, R27, c[0x0][0x23c], -R0 ;  /* 0x00008f001b1b7a23 */ /* 0x000fe20000010800 */
[----:B------:R-:W-:Y:S01]  /*4940*/  @!P0 FSEL R29, R29, -INF , !P1 ;  /* 0xff8000001d1d8808 */ /* 0x000fe20004800000 */
[----:B------:R-:W2:Y:S01]  /*4950*/  MUFU.EX2 R135, R19 ;  /* 0x0000001300877308 */ /* 0x000ea20000000800 */
[----:B------:R-:W-:Y:S01]  /*4960*/  @!P0 ISETP.GE.AND P1, PT, R4, R108, PT ;  /* 0x0000006c0400820c */ /* 0x000fe20003f26270 */
[--C-:B------:R-:W-:Y:S01]  /*4970*/  FFMA.FTZ R23, R23, c[0x0][0x23c], -R105.reuse ;  /* 0x00008f0017177a23 */ /* 0x100fe20000010869 */
[----:B------:R-:W-:Y:S01]  /*4980*/  MOV R131, 0x40 ;  /* 0x0000004000837802 */ /* 0x000fe20000000f00 */
[----:B------:R-:W-:Y:S01]  /*4990*/  FFMA.FTZ R2, R29, c[0x0][0x23c], -R2 ;  /* 0x00008f001d027a23 */ /* 0x000fe20000010802 */
[----:B------:R-:W-:Y:S01]  /*49a0*/  @!P0 FSEL R30, R30, -INF , !P1 ;  /* 0xff8000001e1e8808 */ /* 0x000fe20004800000 */
[----:B------:R-:W-:Y:S01]  /*49b0*/  FFMA.FTZ R32, R32, c[0x0][0x23c], -R106 ;  /* 0x00008f0020207a23 */ /* 0x000fe2000001086a */
[----:B------:R-:W-:Y:S02]  /*49c0*/  @!P0 ISETP.GE.AND P1, PT, R104, R111, PT ;  /* 0x0000006f6800820c */ /* 0x000fe40003f26270 */
[----:B---3--:R-:W-:Y:S01]  /*49d0*/  F2FP.BF16.PACK_AB R6, R206, R207 ;  /* 0x000000cfce06723e */ /* 0x008fe200000010ff */
[----:B------:R3:W-:Y:S01]  /*49e0*/  MUFU.EX2 R118, R2 ;  /* 0x0000000200767308 */ /* 0x0007e20000000800 */
[----:B------:R-:W-:Y:S01]  /*49f0*/  @!P0 FSEL R33, R33, -INF , !P1 ;  /* 0xff80000021218808 */ /* 0x000fe20004800000 */
[----:B------:R-:W-:Y:S01]  /*4a00*/  FFMA.FTZ R30, R30, c[0x0][0x23c], -R0 ;  /* 0x00008f001e1e7a23 */ /* 0x000fe20000010800 */
[----:B------:R-:W-:Y:S02]  /*4a10*/  @!P0 ISETP.GE.AND P1, PT, R4, R110, PT ;  /* 0x0000006e0400820c */ /* 0x000fe40003f26270 */
[----:B------:R-:W-:Y:S01]  /*4a20*/  F2FP.BF16.PACK_AB R4, R215, R216 ;  /* 0x000000d8d704723e */ /* 0x000fe200000010ff */
[----:B------:R-:W-:Y:S01]  /*4a30*/  FFMA.FTZ R106, R33, c[0x0][0x23c], -R106 ;  /* 0x00008f00216a7a23 */ /* 0x000fe2000001086a */
[----:B------:R-:W-:Y:S02]  /*4a40*/  @!P0 FSEL R34, R34, -INF , !P1 ;  /* 0xff80000022228808 */ /* 0x000fe40004800000 */
[----:B------:R-:W-:Y:S01]  /*4a50*/  @!P0 ISETP.GE.AND P1, PT, R104, R110, PT ;  /* 0x0000006e6800820c */ /* 0x000fe20003f26270 */
[----:B------:R-:W-:Y:S01]  /*4a60*/  MUFU.EX2 R122, R20 ;  /* 0x00000014007a7308 */ /* 0x000fe20000000800 */
[----:B------:R-:W-:Y:S01]  /*4a70*/  SEL R128, R131, 0xffffffc0, !P6 ;  /* 0xffffffc083807807 */ /* 0x000fe20007000000 */
[--C-:B------:R-:W-:Y:S01]  /*4a80*/  FFMA.FTZ R34, R34, c[0x0][0x23c], -R105.reuse ;  /* 0x00008f0022227a23 */ /* 0x100fe20000010869 */
[----:B------:R-:W-:Y:S02]  /*4a90*/  @!P0 FSEL R35, R35, -INF , !P1 ;  /* 0xff80000023238808 */ /* 0x000fe40004800000 */
[----:B------:R-:W-:Y:S03]  /*4aa0*/  @!P0 ISETP.GE.AND P1, PT, R104, R108, PT ;  /* 0x0000006c6800820c */ /* 0x000fe60003f26270 */
[----:B------:R-:W-:Y:S01]  /*4ab0*/  FFMA.FTZ R105, R35, c[0x0][0x23c], -R105 ;  /* 0x00008f0023697a23 */ /* 0x000fe20000010869 */
[----:B------:R-:W-:Y:S01]  /*4ac0*/  @!P0 FSEL R31, R31, -INF , !P1 ;  /* 0xff8000001f1f8808 */ /* 0x000fe20004800000 */
[----:B------:R-:W-:Y:S01]  /*4ad0*/  MUFU.EX2 R121, R21 ;  /* 0x0000001500797308 */ /* 0x000fe20000000800 */
[----:B------:R-:W-:Y:S02]  /*4ae0*/  IADD3 R110, P0, R237, R224, RZ ;  /* 0x000000e0ed6e7210 */ /* 0x000fe40007f1e0ff */
[----:B---3--:R-:W-:Y:S01]  /*4af0*/  F2FP.BF16.PACK_AB R2, R205, R112 ;  /* 0x00000070cd02723e */ /* 0x008fe200000010ff */
[----:B------:R-:W-:Y:S01]  /*4b00*/  FFMA.FTZ R0, R31, c[0x0][0x23c], -R0 ;  /* 0x00008f001f007a23 */ /* 0x000fe20000010800 */
[----:B------:R-:W-:Y:S03]  /*4b10*/  IADD3.X R111, R238, R223, RZ, P0, !PT ;  /* 0x000000dfee6f7210 */ /* 0x000fe600007fe4ff */
[----:B------:R1:W-:Y:S02]  /*4b20*/  STS [R190+0xe000], R2 ;  /* 0x00e00002be007388 */ /* 0x0003e40000000800 */
[----:B------:R2:W-:Y:S02]  /*4b30*/  MUFU.EX2 R117, R0 ;  /* 0x0000000000757308 */ /* 0x0005e40000000800 */
[----:B------:R-:W3:Y:S04]  /*4b40*/  LDG.E R109, [R110.64] ;  /* 0x000000066e6d7981 */ /* 0x000ee8000c1e1900 */
[----:B------:R-:W4:Y:S04]  /*4b50*/  LDG.E R108, [R110.64+0x20] ;  /* 0x000020066e6c7981 */ /* 0x000f28000c1e1900 */
[----:B------:R-:W-:Y:S10]  /*4b60*/  MUFU.EX2 R126, R22 ;  /* 0x00000016007e7308 */ /* 0x000ff40000000800 */
[----:B------:R-:W2:Y:S01]  /*4b70*/  MUFU.EX2 R124, R23 ;  /* 0x00000017007c7308 */ /* 0x000ea20000000800 */
[----:B-1----:R-:W-:Y:S02]  /*4b80*/  F2FP.BF16.PACK_AB R2, R132, R133 ;  /* 0x000000858402723e */ /* 0x002fe400000010ff */
[----:B--2---:R-:W-:Y:S03]  /*4b90*/  F2FP.BF16.PACK_AB R0, R135, R203 ;  /* 0x000000cb8700723e */ /* 0x004fe600000010ff */
[----:B------:R1:W-:Y:S04]  /*4ba0*/  STS [R191+0xe000], R2 ;  /* 0x00e00002bf007388 */ /* 0x0003e80000000800 */
[----:B------:R-:W-:Y:S01]  /*4bb0*/  MUFU.EX2 R115, R32 ;  /* 0x0000002000737308 */ /* 0x000fe20000000800 */
[----:B------:R-:W-:Y:S04]  /*4bc0*/  STS [R191+0xe400], R0 ;  /* 0x00e40000bf007388 */ /* 0x000fe80000000800 */
[----:B------:R2:W-:Y:S05]  /*4bd0*/  STS [R190+0xf000], R5 ;  /* 0x00f00005be007388 */ /* 0x0005ea0000000800 */
[----:B------:R-:W2:Y:S01]  /*4be0*/  MUFU.EX2 R113, R106 ;  /* 0x0000006a00717308 */ /* 0x000ea20000000800 */
[----:B------:R2:W-:Y:S04]  /*4bf0*/  STS [R190+0xf400], R4 ;  /* 0x00f40004be007388 */ /* 0x0005e80000000800 */
[----:B------:R-:W-:Y:S05]  /*4c00*/  STS [R191+0xf000], R6 ;  /* 0x00f00006bf007388 */ /* 0x000fea0000000800 */
[----:B------:R-:W-:Y:S01]  /*4c10*/  MUFU.EX2 R116, R34 ;  /* 0x0000002200747308 */ /* 0x000fe20000000800 */
[----:B-1----:R-:W-:Y:S09]  /*4c20*/  F2FP.BF16.PACK_AB R2, R124, R126 ;  /* 0x0000007e7c02723e */ /* 0x002ff200000010ff */
[----:B------:R-:W1:Y:S01]  /*4c30*/  MUFU.EX2 R114, R105 ;  /* 0x0000006900727308 */ /* 0x000e620000000800 */
[----:B--2---:R-:W-:Y:S02]  /*4c40*/  F2FP.BF16.PACK_AB R5, R208, R209 ;  /* 0x000000d1d005723e */ /* 0x004fe400000010ff */
[----:B------:R-:W-:Y:S02]  /*4c50*/  F2FP.BF16.PACK_AB R0, R113, R115 ;  /* 0x000000737100723e */ /* 0x000fe400000010ff */
[----:B------:R-:W-:Y:S01]  /*4c60*/  F2FP.BF16.PACK_AB R4, R121, R122 ;  /* 0x0000007a7904723e */ /* 0x000fe200000010ff */
[----:B------:R-:W-:Y:S04]  /*4c70*/  STS [R191+0xf400], R5 ;  /* 0x00f40005bf007388 */ /* 0x000fe80000000800 */
[----:B------:R-:W-:Y:S01]  /*4c80*/  MUFU.EX2 R127, R24 ;  /* 0x00000018007f7308 */ /* 0x000fe20000000800 */
[----:B------:R1:W-:Y:S04]  /*4c90*/  STS [R189+0xe000], R4 ;  /* 0x00e00004bd007388 */ /* 0x0003e80000000800 */
[----:B------:R2:W-:Y:S04]  /*4ca0*/  STS [R189+0xe400], R2 ;  /* 0x00e40002bd007388 */ /* 0x0005e80000000800 */
[----:B------:R2:W-:Y:S01]  /*4cb0*/  STS [R188+0xe000], R0 ;  /* 0x00e00000bc007388 */ /* 0x0005e20000000800 */
[----:B------:R-:W2:Y:S10]  /*4cc0*/  MUFU.EX2 R125, R25 ;  /* 0x00000019007d7308 */ /* 0x000eb40000000800 */
[----:B------:R-:W-:Y:S01]  /*4cd0*/  MUFU.EX2 R134, R26 ;  /* 0x0000001a00867308 */ /* 0x000fe20000000800 */
[----:B-1----:R-:W-:Y:S09]  /*4ce0*/  F2FP.BF16.PACK_AB R4, R114, R116 ;  /* 0x000000747204723e */ /* 0x002ff200000010ff */
[----:B------:R-:W1:Y:S01]  /*4cf0*/  MUFU.EX2 R123, R27 ;  /* 0x0000001b007b7308 */ /* 0x000e620000000800 */
[----:B------:R-:W-:Y:S01]  /*4d00*/  STS [R188+0xe400], R4 ;  /* 0x00e40004bc007388 */ /* 0x000fe20000000800 */
[----:B--2---:R-:W-:Y:S05]  /*4d10*/  F2FP.BF16.PACK_AB R6, R125, R127 ;  /* 0x0000007f7d06723e */ /* 0x004fea00000010ff */
[----:B------:R-:W-:Y:S03]  /*4d20*/  STS [R189+0xf000], R6 ;  /* 0x00f00006bd007388 */ /* 0x000fe60000000800 */
[----:B------:R-:W2:Y:S10]  /*4d30*/  MUFU.EX2 R119, R28 ;  /* 0x0000001c00777308 */ /* 0x000eb40000000800 */
[----:B------:R-:W2:Y:S01]  /*4d40*/  MUFU.EX2 R120, R30 ;  /* 0x0000001e00787308 */ /* 0x000ea20000000800 */
[----:B-1----:R-:W-:Y:S05]  /*4d50*/  F2FP.BF16.PACK_AB R5, R123, R134 ;  /* 0x000000867b05723e */ /* 0x002fea00000010ff */
[----:B------:R-:W-:Y:S01]  /*4d60*/  STS [R189+0xf400], R5 ;  /* 0x00f40005bd007388 */ /* 0x000fe20000000800 */
[----:B--2---:R-:W-:Y:S05]  /*4d70*/  F2FP.BF16.PACK_AB R2, R118, R119 ;  /* 0x000000777602723e */ /* 0x004fea00000010ff */
[----:B------:R1:W-:Y:S01]  /*4d80*/  STS [R188+0xf000], R2 ;  /* 0x00f00002bc007388 */ /* 0x0003e20000000800 */
[----:B------:R-:W-:Y:S05]  /*4d90*/  F2FP.BF16.PACK_AB R0, R117, R120 ;  /* 0x000000787500723e */ /* 0x000fea00000010ff */
[----:B------:R2:W-:Y:S04]  /*4da0*/  STS [R188+0xf400], R0 ;  /* 0x00f40000bc007388 */ /* 0x0005e80000000800 */
[----:B------:R-:W2:Y:S08]  /*4db0*/  LDSM.16.M88.4 R32, [R170+0x4000] ;  /* 0x00400000aa20783b */ /* 0x000eb00000000200 */
[----:B------:R-:W2:Y:S08]  /*4dc0*/  LDSM.16.M88.4 R28, [R170+0x5000] ;  /* 0x00500000aa1c783b */ /* 0x000eb00000000200 */
[----:B-1----:R-:W4:Y:S04]  /*4dd0*/  LDG.E R2, [R110.64+0xa0] ;  /* 0x0000a0066e027981 */ /* 0x002f28000c1e1900 */
[----:B------:R-:W1:Y:S01]  /*4de0*/  LDSM.16.M88.4 R100, [R173+0x4000] ;  /* 0x00400000ad64783b */ /* 0x000e620000000200 */
[C---:B--2---:R-:W-:Y:S07]  /*4df0*/  IADD3 R0, R128.reuse, R170, RZ ;  /* 0x000000aa80007210 */ /* 0x044fee0007ffe0ff */
[----:B------:R-:W2:Y:S01]  /*4e00*/  LDSM.16.M88.4 R104, [R173+0x5000] ;  /* 0x00500000ad68783b */ /* 0x000ea20000000200 */
[-C--:B------:R-:W-:Y:S08]  /*4e10*/  HMMA.16816.F32.BF16 R4, R32, R136.reuse, RZ ;  /* 0x000000882004723c */ /* 0x080ff000000418ff */
[C---:B------:R-:W-:Y:S08]  /*4e20*/  HMMA.16816.F32.BF16 R8, R28.reuse, R136, RZ ;  /* 0x000000881c08723c */ /* 0x040ff000000418ff */
[-C--:B------:R-:W-:Y:S08]  /*4e30*/  HMMA.16816.F32.BF16 R12, R28, R138.reuse, RZ ;  /* 0x0000008a1c0c723c */ /* 0x080ff000000418ff */
[C---:B------:R-:W-:Y:S08]  /*4e40*/  HMMA.16816.F32.BF16 R16, R32.reuse, R138, RZ ;  /* 0x0000008a2010723c */ /* 0x040ff000000418ff */
[-C--:B------:R-:W-:Y:S08]  /*4e50*/  HMMA.16816.F32.BF16 R20, R32, R140.reuse, RZ ;  /* 0x0000008c2014723c */ /* 0x080ff000000418ff */
[C---:B------:R-:W-:Y:S08]  /*4e60*/  HMMA.16816.F32.BF16 R24, R28.reuse, R140, RZ ;  /* 0x0000008c1c18723c */ /* 0x040ff000000418ff */
[-C--:B------:R-:W-:Y:S08]  /*4e70*/  HMMA.16816.F32.BF16 R28, R28, R142.reuse, RZ ;  /* 0x0000008e1c1c723c */ /* 0x080ff000000418ff */
[----:B------:R-:W-:Y:S08]  /*4e80*/  HMMA.16816.F32.BF16 R32, R32, R142, RZ ;  /* 0x0000008e2020723c */ /* 0x000ff000000418ff */
[-C--:B-1----:R-:W-:Y:S08]  /*4e90*/  HMMA.16816.F32.BF16 R4, R100, R144.reuse, R4 ;  /* 0x000000906404723c */ /* 0x082ff00000041804 */
[C---:B--2---:R-:W-:Y:S08]  /*4ea0*/  HMMA.16816.F32.BF16 R8, R104.reuse, R144, R8 ;  /* 0x000000906808723c */ /* 0x044ff00000041808 */
        /* <DEDUP_REMOVED lines=22> */
[C---:B------:R-:W-:Y:S01]  /*5010*/  FADD.FTZ R4, -R109.reuse, R4 ;  /* 0x000000046d047221 */ /* 0x040fe20000010100 */
[C---:B------:R-:W-:Y:S04]  /*5020*/  HMMA.16816.F32.BF16 R16, R100.reuse, R162, R16 ;  /* 0x000000a26410723c */ /* 0x040fe80000041810 */
[----:B------:R-:W-:Y:S02]  /*5030*/  FMUL.FTZ R112, R112, R4 ;  /* 0x0000000470707220 */ /* 0x000fe40000410000 */
[C---:B------:R-:W-:Y:S01]  /*5040*/  FADD.FTZ R5, -R109.reuse, R5 ;  /* 0x000000056d057221 */ /* 0x040fe20000010100 */
[----:B------:R1:W2:Y:S01]  /*5050*/  LDG.E R4, [R110.64+0x80] ;  /* 0x000080066e047981 */ /* 0x0002a2000c1e1900 */
[C---:B----4-:R-:W-:Y:S01]  /*5060*/  FADD.FTZ R6, -R108.reuse, R6 ;  /* 0x000000066c067221 */ /* 0x050fe20000010100 */
[-C--:B------:R-:W-:Y:S03]  /*5070*/  HMMA.16816.F32.BF16 R20, R100, R164.reuse, R20 ;  /* 0x000000a46414723c */ /* 0x080fe60000041814 */
[----:B------:R-:W-:Y:S02]  /*5080*/  FADD.FTZ R7, -R108, R7 ;  /* 0x000000076c077221 */ /* 0x000fe40000010100 */
[----:B------:R-:W-:Y:S03]  /*5090*/  FADD.FTZ R11, -R2, R11 ;  /* 0x0000000b020b7221 */ /* 0x000fe60000010100 */
[C---:B------:R-:W-:Y:S07]  /*50a0*/  HMMA.16816.F32.BF16 R24, R104.reuse, R164, R24 ;  /* 0x000000a46818723c */ /* 0x040fee0000041818 */
[C---:B------:R-:W-:Y:S01]  /*50b0*/  FADD.FTZ R17, -R109.reuse, R17 ;  /* 0x000000116d117221 */ /* 0x040fe20000010100 */
[-C--:B------:R-:W-:Y:S04]  /*50c0*/  HMMA.16816.F32.BF16 R28, R104, R166.reuse, R28 ;  /* 0x000000a6681c723c */ /* 0x080fe8000004181c */
[C---:B------:R-:W-:Y:S02]  /*50d0*/  FADD.FTZ R16, -R109.reuse, R16 ;  /* 0x000000106d107221 */ /* 0x040fe40000010100 */
[C---:B------:R-:W-:Y:S02]  /*50e0*/  FADD.FTZ R19, -R108.reuse, R19 ;  /* 0x000000136c137221 */ /* 0x040fe40000010100 */
[C---:B------:R-:W-:Y:S01]  /*50f0*/  FADD.FTZ R20, -R109.reuse, R20 ;  /* 0x000000146d147221 */ /* 0x040fe20000010100 */
[----:B------:R-:W-:Y:S04]  /*5100*/  HMMA.16816.F32.BF16 R32, R100, R166, R32 ;  /* 0x000000a66420723c */ /* 0x000fe80000041820 */
[----:B------:R-:W-:Y:S02]  /*5110*/  FADD.FTZ R21, -R109, R21 ;  /* 0x000000156d157221 */ /* 0x000fe40000010100 */
[C---:B------:R-:W-:Y:S02]  /*5120*/  FADD.FTZ R22, -R108.reuse, R22 ;  /* 0x000000166c167221 */ /* 0x040fe40000010100 */
[----:B------:R-:W-:Y:S04]  /*5130*/  FADD.FTZ R23, -R108, R23 ;  /* 0x000000176c177221 */ /* 0x000fe80000010100 */
[----:B-1----:R-:W-:Y:S02]  /*5140*/  FMUL.FTZ R110, R205, R5 ;  /* 0x00000005cd6e7220 */ /* 0x002fe40000410000 */
[----:B------:R-:W-:Y:S02]  /*5150*/  FMUL.FTZ R111, R204, R6 ;  /* 0x00000006cc6f7220 */ /* 0x000fe40000410000 */
[----:B------:R-:W-:Y:S02]  /*5160*/  FMUL.FTZ R102, R132, R17 ;  /* 0x0000001184667220 */ /* 0x000fe40000410000 */
[----:B------:R-:W-:Y:S02]  /*5170*/  FMUL.FTZ R107, R122, R20 ;  /* 0x000000147a6b7220 */ /* 0x000fe40000410000 */
[----:B------:R-:W-:Y:S01]  /*5180*/  FMUL.FTZ R106, R121, R21 ;  /* 0x00000015796a7220 */ /* 0x000fe20000410000 */
[----:B------:R-:W-:Y:S01]  /*5190*/  MOV R121, R192 ;  /* 0x000000c000797202 */ /* 0x000fe20000000f00 */
[----:B------:R-:W-:Y:S02]  /*51a0*/  FADD.FTZ R6, -R2, R10 ;  /* 0x0000000a02067221 */ /* 0x000fe40000010100 */
[C---:B------:R-:W-:Y:S02]  /*51b0*/  FADD.FTZ R32, -R109.reuse, R32 ;  /* 0x000000206d207221 */ /* 0x040fe40000010100 */
[----:B------:R-:W-:Y:S02]  /*51c0*/  FADD.FTZ R103, -R109, R33 ;  /* 0x000000216d677221 */ /* 0x000fe40000010100 */
[----:B------:R-:W-:Y:S02]  /*51d0*/  FADD.FTZ R33, -R108, R18 ;  /* 0x000000126c217221 */ /* 0x000fe40000010100 */
[----:B------:R-:W-:Y:S02]  /*51e0*/  FMUL.FTZ R18, R212, R7 ;  /* 0x00000007d4127220 */ /* 0x000fe40000410000 */
        /* <DEDUP_REMOVED lines=50> */
[----:B------:R-:W-:Y:S03]  /*5510*/  LEA R4, P1, R2, R186, 0x1 ;  /* 0x000000ba02047211 */ /* 0x000fe600078208ff */
        /* <DEDUP_REMOVED lines=26> */
.L_x_174:
[----:B------:R-:W-:Y:S01]  /*56c0*/  F2FP.BF16.PACK_AB R19, R110, R112 ;  /* 0x000000706e13723e */ /* 0x000fe200000010ff */
[----:B------:R-:W-:Y:S01]  /*56d0*/  IMAD.SHL.U32 R0, R179, 0x2, RZ ;  /* 0x00000002b3007824 */ /* 0x000fe200078e00ff */
[----:B------:R-:W-:Y:S01]  /*56e0*/  F2FP.BF16.PACK_AB R18, R18, R111 ;  /* 0x0000006f1212723e */ /* 0x000fe200000010ff */
[----:B------:R-:W-:Y:S01]  /*56f0*/  IMAD.SHL.U32 R118, R243, 0x2, RZ ;  /* 0x00000002f3767824 */ /* 0x000fe200078e00ff */
        /* <DEDUP_REMOVED lines=105> */
.L_x_175:
[----:B------:R-:W-:Y:S01]  /*5d90*/  LDSM.16.M88.4 R16, [R171] ;  /* 0x00000000ab10783b */ /* 0x000fe20000000200 */
[--C-:B------:R-:W-:Y:S01]  /*5da0*/  IMAD.IADD R2, R0, 0x1, R128.reuse ;  /* 0x0000000100027824 */ /* 0x100fe200078e0280 */
[----:B------:R-:W-:Y:S01]  /*5db0*/  LEA R193, P0, R229, R120, 0x2 ;  /* 0x00000078e5c17211 */ /* 0x000fe200078010ff */
[----:B------:R-:W-:Y:S01]  /*5dc0*/  IMAD.IADD R116, R171, 0x1, R128 ;  /* 0x00000001ab747824 */ /* 0x000fe200078e0280 */
[----:B------:R-:W2:Y:S01]  /*5dd0*/  LDSM.16.MT88.4 R8, [R0+0x6000] ;  /* 0x006000000008783b */ /* 0x000ea20000004200 */
[----:B------:R-:W-:Y:S01]  /*5de0*/  IMAD.IADD R117, R128, 0x1, R172 ;  /* 0x0000000180757824 */ /* 0x000fe200078e02ac */
[----:B------:R-:W-:Y:S01]  /*5df0*/  LEA.HI.X.SX32 R192, R229, R121, 0x2, P0 ;  /* 0x00000079e5c07211 */ /* 0x000fe200000f16ff */
[----:B------:R-:W-:Y:S01]  /*5e00*/  IMAD.MOV.U32 R119, RZ, RZ, c[0x0][0x22c] ;  /* 0x00008b00ff777624 */ /* 0x000fe200078e00ff */
[----:B------:R-:W3:Y:S01]  /*5e10*/  LDSM.16.MT88.4 R20, [R2+0x6000] ;  /* 0x006000000214783b */ /* 0x000ee20000004200 */
[----:B------:R-:W-:Y:S02]  /*5e20*/  IMAD.MOV.U32 R124, RZ, RZ, c[0x0][0x22c] ;  /* 0x00008b00ff7c7624 */ /* 0x000fe400078e00ff */
[----:B------:R-:W-:Y:S01]  /*5e30*/  IMAD R119, R119, c[0x0][0x1c0], RZ ;  /* 0x0000700077777a24 */ /* 0x000fe200078e02ff */
[----:B------:R-:W-:Y:S01]  /*5e40*/  LDSM.16.M88.4 R24, [R172] ;  /* 0x00000000ac18783b */ /* 0x000fe20000000200 */
[----:B------:R-:W-:Y:S02]  /*5e50*/  IMAD R124, R124, c[0x0][0x1c0], RZ ;  /* 0x000070007c7c7a24 */ /* 0x000fe400078e02ff */
[----:B------:R-:W-:Y:S01]  /*5e60*/  IMAD R119, R119, 0x18, RZ ;  /* 0x0000001877777824 */ /* 0x000fe200078e02ff */
[----:B------:R-:W4:Y:S01]  /*5e70*/  LDSM.16.MT88.4 R28, [R0+0x6800] ;  /* 0x00680000001c783b */ /* 0x000f220000004200 */
[----:B------:R-:W-:Y:S02]  /*5e80*/  IMAD.SHL.U32 R124, R124, 0x20, RZ ;  /* 0x000000207c7c7824 */ /* 0x000fe400078e00ff */
[----:B------:R-:W-:Y:S01]  /*5e90*/  IMAD.MOV.U32 R123, RZ, RZ, c[0x0][0x22c] ;  /* 0x00008b00ff7b7624 */ /* 0x000fe200078e00ff */
[----:B------:R-:W1:Y:S01]  /*5ea0*/  LDSM.16.MT88.4 R32, [R2+0x6800] ;  /* 0x006800000220783b */ /* 0x000e620000004200 */
[----:B------:R-:W-:Y:S02]  /*5eb0*/  IMAD.MOV.U32 R122, RZ, RZ, c[0x0][0x22c] ;  /* 0x00008b00ff7a7624 */ /* 0x000fe400078e00ff */
[----:B------:R-:W-:Y:S01]  /*5ec0*/  IMAD R123, R123, c[0x0][0x1c0], RZ ;  /* 0x000070007b7b7a24 */ /* 0x000fe200078e02ff */
[----:B------:R-:W-:Y:S01]  /*5ed0*/  LDSM.16.MT88.4 R104, [R0+0x7000] ;  /* 0x007000000068783b */ /* 0x000fe20000004200 */
[----:B------:R-:W-:Y:S02]  /*5ee0*/  IMAD R122, R122, c[0x0][0x1c0], RZ ;  /* 0x000070007a7a7a24 */ /* 0x000fe400078e02ff */
[----:B------:R-:W-:Y:S01]  /*5ef0*/  IMAD R123, R123, 0x28, RZ ;  /* 0x000000287b7b7824 */ /* 0x000fe200078e02ff */
[----:B------:R-:W1:Y:S01]  /*5f00*/  LDSM.16.M88.4 R100, [R116] ;  /* 0x000000007464783b */ /* 0x000e620000000200 */
[----:B------:R-:W-:Y:S03]  /*5f10*/  IMAD R122, R122, 0x30, RZ ;  /* 0x000000307a7a7824 */ /* 0x000fe600078e02ff */
        /* <DEDUP_REMOVED lines=73> */
[-C--:B---3--:R-:W-:Y:S01]  /*63b0*/  LEA.HI.X.SX32 R5, R119, R21.reuse, 0x2, P0 ;  /* 0x0000001577057211 */ /* 0x088fe200000f16ff */
[----:B------:R-:W-:Y:S01]  /*63c0*/  IMAD.MOV.U32 R119, RZ, RZ, c[0x0][0x22c] ;  /* 0x00008b00ff777624 */ /* 0x000fe200078e00ff */
[CC--:B----4-:R-:W-:Y:S03]  /*63d0*/  LEA R6, P1, R122.reuse, R20.reuse, 0x2 ;  /* 0x000000147a067211 */ /* 0x0d0fe600078210ff */
[----:B------:R1:W-:Y:S01]  /*63e0*/  RED.E.ADD.F32.FTZ.RN.STRONG.GPU [R4.64], R7 ;  /* 0x000000070400798e */ /* 0x0003e2000c10e786 */
[----:B------:R-:W-:Y:S03]  /*63f0*/  IMAD R119, R119, c[0x0][0x1c0], RZ ;  /* 0x0000700077777a24 */ /* 0x000fe600078e02ff */
[----:B------:R2:W-:Y:S01]  /*6400*/  RED.E.ADD.F32.FTZ.RN.STRONG.GPU [R26.64], R8 ;  /* 0x000000081a00798e */ /* 0x0005e2000c10e786 */
[----:B------:R-:W-:Y:S03]  /*6410*/  IMAD R119, R119, 0x38, RZ ;  /* 0x0000003877777824 */ /* 0x000fe600078e02ff */
[----:B------:R3:W-:Y:S02]  /*6420*/  RED.E.ADD.F32.FTZ.RN.STRONG.GPU [R22.64], R9 ;  /* 0x000000091600798e */ /* 0x0007e4000c10e786 */
[CC--:B-1----:R-:W-:Y:S02]  /*6430*/  LEA R4, P0, R119.reuse, R20.reuse, 0x2 ;  /* 0x0000001477047211 */ /* 0x0c2fe400078010ff */
[-C--:B------:R-:W-:Y:S02]  /*6440*/  LEA.HI.X.SX32 R7, R122, R21.reuse, 0x2, P1 ;  /* 0x000000157a077211 */ /* 0x080fe400008f16ff */
[-C--:B------:R-:W-:Y:S01]  /*6450*/  LEA.HI.X.SX32 R5, R119, R21.reuse, 0x2, P0 ;  /* 0x0000001577057211 */ /* 0x080fe200000f16ff */
[----:B------:R-:W-:Y:S01]  /*6460*/  IMAD.IADD R119, R231, 0x1, R241 ;  /* 0x00000001e7777824 */ /* 0x000fe200078e02f1 */
[CC--:B--2---:R-:W-:Y:S01]  /*6470*/  LEA R26, P0, R244.reuse, R20.reuse, 0x2 ;  /* 0x00000014f41a7211 */ /* 0x0c4fe200078010ff */
[----:B------:R1:W-:Y:S01]  /*6480*/  RED.E.ADD.F32.FTZ.RN.STRONG.GPU [R6.64], R10 ;  /* 0x0000000a0600798e */ /* 0x0003e2000c10e786 */
[CC--:B---3--:R-:W-:Y:S02]  /*6490*/  LEA R22, P5, R241.reuse, R20.reuse, 0x2 ;  /* 0x00000014f1167211 */ /* 0x0c8fe400078a10ff */
        /* <DEDUP_REMOVED lines=76> */
[----:B------:R-:W2:Y:S04]  /*6960*/  LDL R105, [R1+0x4] ;  /* 0x0000040001697983 */ /* 0x000ea80000100800 */
[----:B------:R-:W3:Y:S04]  /*6970*/  LDL R106, [R1+0x8] ;  /* 0x00000800016a7983 */ /* 0x000ee80000100800 */
[----:B------:R-:W4:Y:S01]  /*6980*/  LDL R104, [R1] ;  /* 0x0000000001687983 */ /* 0x000f220000100800 */
[----:B------:R-:W-:-:S02]  /*6990*/  FMUL.FTZ R68, R68, c[0x0][0x2e0] ;  /* 0x0000b80044447a20 */ /* 0x000fc40000410000 */
[----:B------:R-:W-:Y:S02]  /*69a0*/  FMUL.FTZ R17, R69, c[0x0][0x2e0] ;  /* 0x0000b80045117a20 */ /* 0x000fe40000410000 */
[----:B------:R-:W-:Y:S02]  /*69b0*/  FMUL.FTZ R70, R70, c[0x0][0x2e0] ;  /* 0x0000b80046467a20 */ /* 0x000fe40000410000 */
[----:B------:R-:W-:Y:S02]  /*69c0*/  FMUL.FTZ R16, R71, c[0x0][0x2e0] ;  /* 0x0000b80047107a20 */ /* 0x000fe40000410000 */
[----:B------:R-:W-:Y:S02]  /*69d0*/  FMUL.FTZ R80, R80, c[0x0][0x2e0] ;  /* 0x0000b80050507a20 */ /* 0x000fe40000410000 */
[----:B------:R-:W-:Y:S02]  /*69e0*/  FMUL.FTZ R13, R81, c[0x0][0x2e0] ;  /* 0x0000b800510d7a20 */ /* 0x000fe40000410000 */
[----:B------:R-:W-:-:S02]  /*69f0*/  FMUL.FTZ R82, R82, c[0x0][0x2e0] ;  /* 0x0000b80052527a20 */ /* 0x000fc40000410000 */
[----:B------:R-:W-:Y:S02]  /*6a00*/  FMUL.FTZ R12, R83, c[0x0][0x2e0] ;  /* 0x0000b800530c7a20 */ /* 0x000fe40000410000 */
[----:B------:R-:W-:Y:S02]  /*6a10*/  FMUL.FTZ R72, R72, c[0x0][0x2e0] ;  /* 0x0000b80048487a20 */ /* 0x000fe40000410000 */
[----:B------:R-:W-:Y:S02]  /*6a20*/  FMUL.FTZ R15, R73, c[0x0][0x2e0] ;  /* 0x0000b800490f7a20 */ /* 0x000fe40000410000 */
[----:B------:R-:W-:Y:S02]  /*6a30*/  FMUL.FTZ R74, R74, c[0x0][0x2e0] ;  /* 0x0000b8004a4a7a20 */ /* 0x000fe40000410000 */
[----:B------:R-:W-:Y:S01]  /*6a40*/  FMUL.FTZ R14, R75, c[0x0][0x2e0] ;  /* 0x0000b8004b0e7a20 */ /* 0x000fe20000410000 */
[----:B------:R-:W-:Y:S01]  /*6a50*/  F2FP.BF16.PACK_AB R17, R17, R68 ;  /* 0x000000441111723e */ /* 0x000fe200000010ff */
[----:B------:R-:W-:Y:S01]  /*6a60*/  BAR.SYNC.DEFER_BLOCKING 0x0 ;  /* 0x0000000000007b1d */ /* 0x000fe20000010000 */
[----:B------:R-:W-:Y:S01]  /*6a70*/  FMUL.FTZ R76, R76, c[0x0][0x2e0] ;  /* 0x0000b8004c4c7a20 */ /* 0x000fe20000410000 */
[----:B------:R-:W-:Y:S01]  /*6a80*/  F2FP.BF16.PACK_AB R16, R16, R70 ;  /* 0x000000461010723e */ /* 0x000fe200000010ff */
[----:B------:R-:W-:Y:S01]  /*6a90*/  FMUL.FTZ R11, R77, c[0x0][0x2e0] ;  /* 0x0000b8004d0b7a20 */ /* 0x000fe20000410000 */
[----:B------:R-:W-:Y:S01]  /*6aa0*/  F2FP.BF16.PACK_AB R13, R13, R80 ;  /* 0x000000500d0d723e */ /* 0x000fe200000010ff */
[----:B------:R-:W-:-:S02]  /*6ab0*/  FMUL.FTZ R78, R78, c[0x0][0x2e0] ;  /* 0x0000b8004e4e7a20 */ /* 0x000fc40000410000 */
[----:B------:R-:W-:Y:S01]  /*6ac0*/  FMUL.FTZ R10, R79, c[0x0][0x2e0] ;  /* 0x0000b8004f0a7a20 */ /* 0x000fe20000410000 */
[----:B------:R-:W-:Y:S01]  /*6ad0*/  F2FP.BF16.PACK_AB R12, R12, R82 ;  /* 0x000000520c0c723e */ /* 0x000fe200000010ff */
[----:B------:R-:W-:Y:S02]  /*6ae0*/  FMUL.FTZ R84, R84, c[0x0][0x2e0] ;  /* 0x0000b80054547a20 */ /* 0x000fe40000410000 */
[----:B------:R-:W-:Y:S02]  /*6af0*/  FMUL.FTZ R9, R85, c[0x0][0x2e0] ;  /* 0x0000b80055097a20 */ /* 0x000fe40000410000 */
[----:B------:R-:W-:Y:S02]  /*6b00*/  FMUL.FTZ R86, R86, c[0x0][0x2e0] ;  /* 0x0000b80056567a20 */ /* 0x000fe40000410000 */
[----:B------:R-:W-:Y:S01]  /*6b10*/  FMUL.FTZ R8, R87, c[0x0][0x2e0] ;  /* 0x0000b80057087a20 */ /* 0x000fe20000410000 */
[----:B------:R-:W-:Y:S01]  /*6b20*/  F2FP.BF16.PACK_AB R15, R15, R72 ;  /* 0x000000480f0f723e */ /* 0x000fe200000010ff */
[----:B------:R-:W-:Y:S01]  /*6b30*/  FMUL.FTZ R96, R96, c[0x0][0x2e0] ;  /* 0x0000b80060607a20 */ /* 0x000fe20000410000 */
[----:B------:R-:W-:Y:S01]  /*6b40*/  F2FP.BF16.PACK_AB R14, R14, R74 ;  /* 0x0000004a0e0e723e */ /* 0x000fe200000010ff */
[----:B------:R-:W-:Y:S01]  /*6b50*/  FMUL.FTZ R5, R97, c[0x0][0x2e0] ;  /* 0x0000b80061057a20 */ /* 0x000fe20000410000 */
[----:B------:R-:W-:Y:S01]  /*6b60*/  F2FP.BF16.PACK_AB R11, R11, R76 ;  /* 0x0000004c0b0b723e */ /* 0x000fe200000010ff */
[----:B------:R-:W-:-:S02]  /*6b70*/  FMUL.FTZ R98, R98, c[0x0][0x2e0] ;  /* 0x0000b80062627a20 */ /* 0x000fc40000410000 */
[----:B------:R-:W-:Y:S01]  /*6b80*/  FMUL.FTZ R4, R99, c[0x0][0x2e0] ;  /* 0x0000b80063047a20 */ /* 0x000fe20000410000 */
[----:B------:R-:W-:Y:S01]  /*6b90*/  F2FP.BF16.PACK_AB R10, R10, R78 ;  /* 0x0000004e0a0a723e */ /* 0x000fe200000010ff */
[----:B------:R-:W-:Y:S01]  /*6ba0*/  FMUL.FTZ R88, R88, c[0x0][0x2e0] ;  /* 0x0000b80058587a20 */ /* 0x000fe20000410000 */
[----:B------:R-:W-:Y:S01]  /*6bb0*/  STS [R251], R17 ;  /* 0x00000011fb007388 */ /* 0x000fe20000000800 */
[----:B------:R-:W-:Y:S02]  /*6bc0*/  FMUL.FTZ R7, R89, c[0x0][0x2e0] ;  /* 0x0000b80059077a20 */ /* 0x000fe40000410000 */
[----:B------:R-:W-:Y:S01]  /*6bd0*/  FMUL.FTZ R90, R90, c[0x0][0x2e0] ;  /* 0x0000b8005a5a7a20 */ /* 0x000fe20000410000 */
[----:B------:R-:W-:Y:S01]  /*6be0*/  STS [R251+0x400], R16 ;  /* 0x00040010fb007388 */ /* 0x000fe20000000800 */
        /* <DEDUP_REMOVED lines=8> */
[----:B------:R-:W-:Y:S02]  /*6c70*/  F2FP.BF16.PACK_AB R4, R4, R98 ;  /* 0x000000620404723e */ /* 0x000fe400000010ff */
[----:B------:R-:W-:Y:S02]  /*6c80*/  F2FP.BF16.PACK_AB R7, R7, R88 ;  /* 0x000000580707723e */ /* 0x000fe400000010ff */
[----:B------:R-:W-:Y:S02]  /*6c90*/  F2FP.BF16.PACK_AB R6, R6, R90 ;  /* 0x0000005a0606723e */ /* 0x000fe400000010ff */
[----:B------:R-:W-:Y:S02]  /*6ca0*/  F2FP.BF16.PACK_AB R2, R2, R92 ;  /* 0x0000005c0202723e */ /* 0x000fe400000010ff */
[----:B------:R-:W-:Y:S02]  /*6cb0*/  F2FP.BF16.PACK_AB R0, R0, R94 ;  /* 0x0000005e0000723e */ /* 0x000fe400000010ff */
[----:B------:R-:W-:-:S02]  /*6cc0*/  F2FP.BF16.PACK_AB R36, R37, R36 ;  /* 0x000000242524723e */ /* 0x000fc400000010ff */
        /* <DEDUP_REMOVED lines=15> */
[----:B------:R-:W-:Y:S01]  /*6dc0*/  ISETP.NE.AND P0, PT, R248, -0x1, PT ;  /* 0xfffffffff800780c */ /* 0x000fe20003f05270 */
[----:B--2---:R-:W-:Y:S04]  /*6dd0*/  STS [R105], R13 ;  /* 0x0000000d69007388 */ /* 0x004fe80000000800 */
[----:B---3--:R-:W-:Y:S04]  /*6de0*/  STS [R106], R12 ;  /* 0x0000000c6a007388 */ /* 0x008fe80000000800 */
[----:B------:R-:W-:Y:S04]  /*6df0*/  STS [R251+0x2000], R15 ;  /* 0x0020000ffb007388 */ /* 0x000fe80000000800 */
[----:B------:R-:W-:Y:S04]  /*6e00*/  STS [R251+0x2400], R14 ;  /* 0x0024000efb007388 */ /* 0x000fe80000000800 */
[----:B------:R-:W-:Y:S04]  /*6e10*/  STS [R105+0x2000], R11 ;  /* 0x0020000b69007388 */ /* 0x000fe80000000800 */
[----:B------:R-:W-:Y:S04]  /*6e20*/  STS [R105+0x2400], R10 ;  /* 0x0024000a69007388 */ /* 0x000fe80000000800 */
[----:B------:R-:W-:Y:S04]  /*6e30*/  STS [R252], R9 ;  /* 0x00000009fc007388 */ /* 0x000fe80000000800 */
[----:B------:R-:W-:Y:S04]  /*6e40*/  STS [R252+0x400], R8 ;  /* 0x00040008fc007388 */ /* 0x000fe80000000800 */
[----:B----4-:R-:W-:Y:S04]  /*6e50*/  STS [R104], R5 ;  /* 0x0000000568007388 */ /* 0x010fe80000000800 */
[----:B------:R-:W-:Y:S04]  /*6e60*/  STS [R104+0x400], R4 ;  /* 0x0004000468007388 */ /* 0x000fe80000000800 */
[----:B------:R-:W-:Y:S04]  /*6e70*/  STS [R252+0x2000], R7 ;  /* 0x00200007fc007388 */ /* 0x000fe80000000800 */
[----:B------:R-:W-:Y:S04]  /*6e80*/  STS [R252+0x2400], R6 ;  /* 0x00240006fc007388 */ /* 0x000fe80000000800 */
[----:B------:R-:W-:Y:S04]  /*6e90*/  STS [R104+0x2000], R2 ;  /* 0x0020000268007388 */ /* 0x000fe80000000800 */
[----:B------:R1:W-:Y:S04]  /*6ea0*/  STS [R104+0x2400], R0 ;  /* 0x0024000068007388 */ /* 0x0003e80000000800 */
        /* <DEDUP_REMOVED lines=15> */
[----:B------:R2:W-:Y:S01]  /*6fa0*/  STS [R104+0x6400], R62 ;  /* 0x0064003e68007388 */ /* 0x0005e20000000800 */
[----:B-1----:R-:W-:-:S05]  /*6fb0*/  @P0 IADD3 R0, R232, R248, RZ ;  /* 0x000000f8e8000210 */ /* 0x002fca0007ffe0ff */
[C---:B------:R-:W-:Y:S01]  /*6fc0*/  @P0 IMAD.WIDE.U32 R4, R0.reuse, c[0x0][0x3a0], RZ ;  /* 0x0000e80000040a25 */ /* 0x040fe200078e00ff */
[----:B--2---:R-:W1:Y:S03]  /*6fd0*/  S2R R104, SR_CTAID.Y ;  /* 0x0000000000687919 */ /* 0x004e660000002600 */
[----:B------:R-:W-:Y:S01]  /*6fe0*/  @P0 IMAD R8, R0, c[0x0][0x3a4], R5 ;  /* 0x0000e90000080a24 */ /* 0x000fe200078e0205 */
[----:B------:R-:W-:Y:S02]  /*6ff0*/  @P0 MOV R2, R4 ;  /* 0x0000000400020202 */ /* 0x000fe40000000f00 */
[----:B-1----:R-:W-:Y:S01]  /*7000*/  SHF.R.S32.HI R6, RZ, 0x1f, R104 ;  /* 0x0000001fff067819 */ /* 0x002fe20000011468 */
        /* <DEDUP_REMOVED lines=11> */
.L_x_177:
        /* <DEDUP_REMOVED lines=15> */
.L_x_178:
[----:B------:R-:W-:Y:S01]  /*71b0*/  BAR.SYNC.DEFER_BLOCKING 0x0 ;  /* 0x0000000000007b1d */ /* 0x000fe20000010000 */
[----:B------:R-:W-:Y:S01]  /*71c0*/  SHF.R.S32.HI R14, RZ, 0x1f, R242 ;  /* 0x0000001fff0e7819 */ /* 0x000fe200000114f2 */
[--C-:B------:R-:W-:Y:S01]  /*71d0*/  IMAD.MOV.U32 R6, RZ, RZ, R210.reuse ;  /* 0x000000ffff067224 */ /* 0x100fe200078e00d2 */
[----:B------:R-:W-:Y:S01]  /*71e0*/  SHF.R.S32.HI R7, RZ, 0x1f, R210 ;  /* 0x0000001fff077819 */ /* 0x000fe200000114d2 */
[----:B------:R-:W-:Y:S01]  /*71f0*/  IMAD R13, R233, -0x80, R194 ;  /* 0xffffff80e90d7824 */ /* 0x000fe200078e02c2 */
[----:B------:R-:W-:Y:S01]  /*7200*/  ISETP.GE.AND P1, PT, R210, c[0x0][0x220], PT ;  /* 0x00008800d2007a0c */ /* 0x000fe20003f26270 */
[----:B------:R-:W-:Y:S01]  /*7210*/  IMAD R0, R14, c[0x0][0x3a0], RZ ;  /* 0x0000e8000e007a24 */ /* 0x000fe200078e02ff */
[----:B------:R-:W-:Y:S01]  /*7220*/  SHF.R.S32.HI R15, RZ, 0x1f, R234 ;  /* 0x0000001fff0f7819 */ /* 0x000fe200000114ea */
[C---:B------:R-:W-:Y:S01]  /*7230*/  IMAD.WIDE.U32 R4, R242.reuse, c[0x0][0x3a0], R6 ;  /* 0x0000e800f2047a25 */ /* 0x040fe200078e0006 */
[----:B------:R-:W-:Y:S01]  /*7240*/  ISETP.GE.OR P4, PT, R225, R13, P1 ;  /* 0x0000000de100720c */ /* 0x000fe20000f86670 */
[----:B------:R-:W-:Y:S01]  /*7250*/  BSSY B0, `(.L_x_179) ;  /* 0x000001b000007945 */ /* 0x000fe20003800000 */
[----:B------:R-:W-:Y:S01]  /*7260*/  SHF.R.S32.HI R26, RZ, 0x1f, R225 ;  /* 0x0000001fff1a7819 */ /* 0x000fe200000114e1 */
[----:B------:R-:W-:Y:S01]  /*7270*/  IMAD R0, R242, c[0x0][0x3a4], R0 ;  /* 0x0000e900f2007a24 */ /* 0x000fe200078e0200 */
[----:B------:R-:W-:-:S04]  /*7280*/  IADD3 R4, P0, R2, R4, RZ ;  /* 0x0000000402047210 */ /* 0x000fc80007f1e0ff */
[----:B------:R-:W-:Y:S01]  /*7290*/  IADD3.X R5, R8, R5, R0, P0, !PT ;  /* 0x0000000508057210 */ /* 0x000fe200007fe400 */
[----:B------:R-:W-:-:S04]  /*72a0*/  IMAD R0, R15, c[0x0][0x3b8], RZ ;  /* 0x0000ee000f007a24 */ /* 0x000fc800078e02ff */
[C---:B------:R-:W-:Y:S01]  /*72b0*/  IMAD R0, R234.reuse, c[0x0][0x3bc], R0 ;  /* 0x0000ef00ea007a24 */ /* 0x040fe200078e0200 */
[----:B------:R1:W2:Y:S01]  /*72c0*/  LDS.128 R16, [R118+0x7000] ;  /* 0x0070000076107984 */ /* 0x0002a20000000c00 */
[----:B------:R-:W-:-:S03]  /*72d0*/  IMAD.WIDE.U32 R4, R234, c[0x0][0x3b8], R4 ;  /* 0x0000ee00ea047a25 */ /* 0x000fc600078e0004 */
[----:B------:R1:W3:Y:S02]  /*72e0*/  LDS.128 R20, [R118+0x8000] ;  /* 0x0080000076147984 */ /* 0x0002e40000000c00 */
[----:B------:R-:W-:Y:S02]  /*72f0*/  IADD3 R12, R0, R5, RZ ;  /* 0x00000005000c7210 */ /* 0x000fe40007ffe0ff */
[----:B------:R1:W4:Y:S04]  /*7300*/  LDS.128 R28, [R118+0x9000] ;  /* 0x00900000761c7984 */ /* 0x0003280000000c00 */
[----:B------:R1:W1:Y:S04]  /*7310*/  LDS.128 R32, [R118+0xa000] ;  /* 0x00a0000076207984 */ /* 0x0002680000000c00 */
[----:B------:R1:W1:Y:S04]  /*7320*/  LDS.128 R36, [R118+0xb000] ;  /* 0x00b0000076247984 */ /* 0x0002680000000c00 */
[----:B------:R1:W1:Y:S04]  /*7330*/  LDS.128 R40, [R118+0xc000] ;  /* 0x00c0000076287984 */ /* 0x0002680000000c00 */
[----:B------:R1:W1:Y:S01]  /*7340*/  LDS.128 R44, [R118+0xd000] ;  /* 0x00d00000762c7984 */ /* 0x0002620000000c00 */
[----:B------:R-:W-:Y:S05]  /*7350*/  @P4 BRA `(.L_x_180) ;  /* 0x000000a000004947 */ /* 0x000fea0003800000 */
[----:B-1----:R-:W1:Y:S01]  /*7360*/  LDS.128 R116, [R118+0x6000] ;  /* 0x0060000076747984 */ /* 0x002e620000000c00 */
        /* <DEDUP_REMOVED lines=8> */
[----:B-1----:R1:W-:Y:S04]  /*73f0*/  STG.E.128 [R10.64], R116 ;  /* 0x000000740a007986 */ /* 0x0023e8000c101d06 */
.L_x_180:
[----:B------:R-:W-:Y:S05]  /*7400*/  BSYNC B0 ;  /* 0x0000000000007941 */ /* 0x000fea0003800000 */
.L_x_179:
        /* <DEDUP_REMOVED lines=14> */
[----:B--2---:R1:W-:Y:S02]  /*74f0*/  STG.E.128 [R10.64], R16 ;  /* 0x000000100a007986 */ /* 0x0043e4000c101d06 */
.L_x_182:
[----:B------:R-:W-:Y:S05]  /*7500*/  BSYNC B0 ;  /* 0x0000000000007941 */ /* 0x000fea0003800000 */
.L_x_181:
        /* <DEDUP_REMOVED lines=14> */
[----:B---3--:R1:W-:Y:S02]  /*75f0*/  STG.E.128 [R10.64], R20 ;  /* 0x000000140a007986 */ /* 0x0083e4000c101d06 */
.L_x_184:
[----:B------:R-:W-:Y:S05]  /*7600*/  BSYNC B0 ;  /* 0x0000000000007941 */ /* 0x000fea0003800000 */
.L_x_183:
        /* <DEDUP_REMOVED lines=13> */
[----:B----4-:R4:W-:Y:S02]  /*76e0*/  STG.E.128 [R4.64], R28 ;  /* 0x0000001c04007986 */ /* 0x0109e4000c101d06 */
.L_x_186:
[----:B------:R-:W-:Y:S05]  /*76f0*/  BSYNC B0 ;  /* 0x0000000000007941 */ /* 0x000fea0003800000 */
.L_x_185:
[----:B------:R-:W-:Y:S01]  /*7700*/  IMAD.WIDE.U32 R6, R242, c[0x0][0x3a8], R6 ;  /* 0x0000ea00f2067a25 */ /* 0x000fe200078e0006 */
[----:B------:R-:W-:Y:S03]  /*7710*/  BSSY B0, `(.L_x_187) ;  /* 0x0000013000007945 */ /* 0x000fe60003800000 */
[----:B------:R-:W-:Y:S01]  /*7720*/  IMAD R0, R14, c[0x0][0x3a8], RZ ;  /* 0x0000ea000e007a24 */ /* 0x000fe200078e02ff */
[----:B----4-:R-:W-:-:S03]  /*7730*/  IADD3 R4, P0, R24, R6, RZ ;  /* 0x0000000618047210 */ /* 0x010fc60007f1e0ff */
[----:B------:R-:W-:Y:S02]  /*7740*/  IMAD R2, R242, c[0x0][0x3ac], R0 ;  /* 0x0000eb00f2027a24 */ /* 0x000fe400078e0200 */
[----:B------:R-:W-:-:S03]  /*7750*/  IMAD R0, R15, c[0x0][0x3c0], RZ ;  /* 0x0000f0000f007a24 */ /* 0x000fc600078e02ff */
[----:B------:R-:W-:Y:S01]  /*7760*/  IADD3.X R5, R25, R7, R2, P0, !PT ;  /* 0x0000000719057210 */ /* 0x000fe200007fe402 */
[----:B------:R-:W-:-:S04]  /*7770*/  IMAD R0, R234, c[0x0][0x3c4], R0 ;  /* 0x0000f100ea007a24 */ /* 0x000fc800078e0200 */
[----:B------:R-:W-:-:S05]  /*7780*/  IMAD.WIDE.U32 R4, R234, c[0x0][0x3c0], R4 ;  /* 0x0000f000ea047a25 */ /* 0x000fca00078e0004 */
[----:B-1----:R-:W-:Y:S01]  /*7790*/  IADD3 R10, R0, R5, RZ ;  /* 0x00000005000a7210 */ /* 0x002fe20007ffe0ff */
        /* <DEDUP_REMOVED lines=10> */
.L_x_188:
[----:B------:R-:W-:Y:S05]  /*7840*/  BSYNC B0 ;  /* 0x0000000000007941 */ /* 0x000fea0003800000 */
.L_x_187:
        /* <DEDUP_REMOVED lines=13> */
.L_x_190:
[----:B------:R-:W-:Y:S05]  /*7920*/  BSYNC B0 ;  /* 0x0000000000007941 */ /* 0x000fea0003800000 */
.L_x_189:
        /* <DEDUP_REMOVED lines=13> */
.L_x_192:
[----:B------:R-:W-:Y:S05]  /*7a00*/  BSYNC B0 ;  /* 0x0000000000007941 */ /* 0x000fea0003800000 */
.L_x_191:
        /* <DEDUP_REMOVED lines=11> */
.L_x_149:
[----:B------:R-:W-:Y:S05]  /*7ac0*/  BSYNC B1 ;  /* 0x0000000000017941 */ /* 0x000fea0003800000 */
.L_x_127:
        /* <DEDUP_REMOVED lines=9> */
.L_x_193:
[----:B------:R-:W-:Y:S05]  /*7b60*/  EXIT ;  /* 0x000000000000794d */ /* 0x000fea0003800000 */
.L_x_195:
        /* <DEDUP_REMOVED lines=9> */
.L_x_1254:


//--------------------- .text._ZN5flash44flash_bwd_dq_dk_dv_loop_seqk_parallel_kernelI23Flash_bwd_kernel_traitsILi64ELi128ELi128ELi8ELi4ELi4ELi4ELb0ELb0EN7cutlass10bfloat16_tE19Flash_kernel_traitsILi64ELi128ELi128ELi8ES3_EELb0ELb1ELb0ELb0ELb0ELb0ELb0EEEvNS_16Flash_bwd_paramsE --------------------------
	.section	.text._ZN5flash44flash_bwd_dq_dk_dv_loop_seqk_parallel_kernelI23Flash_bwd_kernel_traitsILi64ELi128ELi128ELi8ELi4ELi4ELi4ELb0ELb0EN7cutlass10bfloat16_tE19Flash_kernel_traitsILi64ELi128ELi128ELi8ES3_EELb0ELb1ELb0ELb0ELb0ELb0ELb0EEEvNS_16Flash_bwd_paramsE,"ax",@progbits
	.sectioninfo	@"SHI_REGISTERS=255"
	.align	128
        .global         _ZN5flash44flash_bwd_dq_dk_dv_loop_seqk_parallel_kernelI23Flash_bwd_kernel_traitsILi64ELi128ELi128ELi8ELi4ELi4ELi4ELb0ELb0EN7cutlass10bfloat16_tE19Flash_kernel_traitsILi64ELi128ELi128ELi8ES3_EELb0ELb1ELb0ELb0ELb0ELb0ELb0EEEvNS_16Flash_bwd_paramsE
        .type           _ZN5flash44flash_bwd_dq_dk_dv_loop_seqk_parallel_kernelI23Flash_bwd_kernel_traitsILi64ELi128ELi128ELi8ELi4ELi4ELi4ELb0ELb0EN7cutlass10bfloat16_tE19Flash_kernel_traitsILi64ELi128ELi128ELi8ES3_EELb0ELb1ELb0ELb0ELb0ELb0ELb0EEEvNS_16Flash_bwd_paramsE,@function
        .size           _ZN5flash44flash_bwd_dq_dk_dv_loop_seqk_parallel_kernelI23Flash_bwd_kernel_traitsILi64ELi128ELi128ELi8ELi4ELi4ELi4ELb0ELb0EN7cutlass10bfloat16_tE19Flash_kernel_traitsILi64ELi128ELi128ELi8ES3_EELb0ELb1ELb0ELb0ELb0ELb0ELb0EEEvNS_16Flash_bwd_paramsE,(.L_x_1255 - _ZN5flash44flash_bwd_dq_dk_dv_loop_seqk_parallel_kernelI23Flash_bwd_kernel_traitsILi64ELi128ELi128ELi8ELi4ELi4ELi4ELb0ELb0EN7cutlass10bfloat16_tE19Flash_kernel_traitsILi64ELi128ELi128ELi8ES3_EELb0ELb1ELb0ELb0ELb0ELb0ELb0EEEvNS_16Flash_bwd_paramsE)
        .other          _ZN5flash44flash_bwd_dq_dk_dv_loop_seqk_parallel_kernelI23Flash_bwd_kernel_traitsILi64ELi128ELi128ELi8ELi4ELi4ELi4ELb0ELb0EN7cutlass10bfloat16_tE19Flash_kernel_traitsILi64ELi128ELi128ELi8ES3_EELb0ELb1ELb0ELb0ELb0ELb0ELb0EEEvNS_16Flash_bwd_paramsE,@"STO_CUDA_ENTRY STV_DEFAULT"
_ZN5flash44flash_bwd_dq_dk_dv_loop_seqk_parallel_kernelI23Flash_bwd_kernel_traitsILi64ELi128ELi128ELi8ELi4ELi4ELi4ELb0ELb0EN7cutlass10bfloat16_tE19Flash_kernel_traitsILi64ELi128ELi128ELi8ES3_EELb0ELb1ELb0ELb0ELb0ELb0ELb0EEEvNS_16Flash_bwd_paramsE:
.text._ZN5flash44flash_bwd_dq_dk_dv_loop_seqk_parallel_kernelI23Flash_bwd_kernel_traitsILi64ELi128ELi128ELi8ELi4ELi4ELi4ELb0ELb0EN7cutlass10bfloat16_tE19Flash_kernel_traitsILi64ELi128ELi128ELi8ES3_EELb0ELb1ELb0ELb0ELb0ELb0ELb0EEEvNS_16Flash_bwd_paramsE:
[----:B------:R-:W-:Y:S02]  /*0000*/  MOV R1, c[0x0][0x28] ;  /* 0x00000a0000017a02 */ /* 0x000fe40000000f00 */
[----:B------:R-:W1:Y:S01]  /*0010*/  S2UR UR16, SR_CTAID.X ;  /* 0x00000000001079c3 */ /* 0x000e620000002500 */
[----:B------:R-:W-:Y:S01]  /*0020*/  ULDC UR4, c[0x0][0x218] ;  /* 0x0000860000047ab9 */ /* 0x000fe20000000800 */
[----:B------:R-:W-:Y:S01]  /*0030*/  IADD3 R1, R1, -0x70, RZ ;  /* 0xffffff9001017810 */ /* 0x000fe20007ffe0ff */
[----:B------:R-:W-:-:S04]  /*0040*/  UIADD3 UR5, UR4, 0x7f, URZ ;  /* 0x0000007f04057890 */ /* 0x000fc8000fffe03f */
[----:B------:R-:W-:-:S04]  /*0050*/  USHF.R.S32.HI UR4, URZ, 0x1f, UR5 ;  /* 0x0000001f3f047899 */ /* 0x000fc80008011405 */
[----:B------:R-:W-:-:S04]  /*0060*/  ULEA.HI UR4, UR4, UR5, URZ, 0x7 ;  /* 0x0000000504047291 */ /* 0x000fc8000f8f383f */
[----:B------:R-:W-:-:S04]  /*0070*/  USHF.R.S32.HI UR4, URZ, 0x7, UR4 ;  /* 0x000000073f047899 */ /* 0x000fc80008011404 */
[----:B-1----:R-:W-:-:S06]  /*0080*/  UISETP.GE.AND UP0, UPT, UR16, UR4, UPT ;  /* 0x000000041000728c */ /* 0x002fcc000bf06270 */
[----:B------:R-:W-:-:S13]  /*0090*/  PLOP3.LUT P0, PT, PT, PT, UP0, 0x80, 0x0 ;  /* 0x000000000000781c */ /* 0x000fda0003f0f008 */
[----:B------:R-:W-:Y:S05]  /*00a0*/  @P0 EXIT ;  /* 0x000000000000094d */ /* 0x000fea0003800000 */
[----:B------:R-:W1:Y:S01]  /*00b0*/  S2R R13, SR_TID.X ;  /* 0x00000000000d7919 */ /* 0x000e620000002100 */
[----:B------:R-:W2:Y:S01]  /*00c0*/  S2UR UR40, SR_CTAID.Z ;  /* 0x00000000002879c3 */ /* 0x000ea20000002700 */
[----:B------:R-:W-:Y:S01]  /*00d0*/  ULDC UR4, c[0x0][0x1c8] ;  /* 0x0000720000047ab9 */ /* 0x000fe20000000800 */
[----:B------:R-:W-:Y:S01]  /*00e0*/  IMAD.MOV.U32 R193, RZ, RZ, 0x20 ;  /* 0x00000020ffc17424 */ /* 0x000fe200078e00ff */
[----:B------:R-:W-:Y:S01]  /*00f0*/  UMOV UR7, 0x80 ;  /* 0x0000008000077882 */ /* 0x000fe20000000000 */
[----:B------:R-:W-:Y:S01]  /*0100*/  IMAD.MOV.U32 R191, RZ, RZ, -0x10 ;  /* 0xfffffff0ffbf7424 */ /* 0x000fe200078e00ff */
[----:B------:R-:W-:Y:S02]  /*0110*/  ULDC UR6, c[0x0][0x210] ;  /* 0x0000840000067ab9 */ /* 0x000fe40000000800 */
[----:B------:R-:W-:Y:S01]  /*0120*/  ULDC UR57, c[0x0][0x234] ;  /* 0x00008d0000397ab9 */ /* 0x000fe20000000800 */
[----:B------:R-:W3:Y:S01]  /*0130*/  S2UR UR35, SR_CTAID.Y ;  /* 0x00000000002379c3 */ /* 0x000ee20000002600 */
[----:B------:R-:W-:-:S02]  /*0140*/  UIMAD UR57, UR7, UR6, UR57 ;  /* 0x00000006073972a4 */ /* 0x000fc4000f8e0239 */
[----:B------:R-:W-:Y:S02]  /*0150*/  ULDC.U8 UR8, c[0x0][0x328] ;  /* 0x0000ca0000087ab9 */ /* 0x000fe40000000000 */
[----:B------:R-:W-:Y:S02]  /*0160*/  UISETP.NE.AND UP5, UPT, UR8, URZ, UPT ;  /* 0x0000003f0800728c */ /* 0x000fe4000bfa5270 */
[----:B------:R-:W-:Y:S02]  /*0170*/  ULDC UR13, c[0x0][0x224] ;  /* 0x00008900000d7ab9 */ /* 0x000fe40000000800 */
[----:B------:R-:W-:Y:S02]  /*0180*/  ULDC UR48, c[0x0][0x22c] ;  /* 0x00008b0000307ab9 */ /* 0x000fe40000000800 */
[----:B------:R-:W-:Y:S02]  /*0190*/  ULDC UR38, c[0x0][0x1c0] ;  /* 0x0000700000267ab9 */ /* 0x000fe40000000800 */
[----:B------:R-:W-:Y:S01]  /*01a0*/  ULDC UR11, c[0x0][0x1c0] ;  /* 0x00007000000b7ab9 */ /* 0x000fe20000000800 */
[----:B-1----:R-:W-:Y:S01]  /*01b0*/  SHF.R.S32.HI R11, RZ, 0x1f, R13 ;  /* 0x0000001fff0b7819 */ /* 0x002fe2000001140d */
[----:B--2---:R-:W-:-:S02]  /*01c0*/  ULOP3.LUT UR58, UR40, UR4, URZ, 0x3c, !UPT ;  /* 0x00000004283a7292 */ /* 0x004fc4000f8e3c3f */
[----:B------:R-:W-:Y:S01]  /*01d0*/  USHF.R.S32.HI UR5, URZ, 0x1f, UR13 ;  /* 0x0000001f3f057899 */ /* 0x000fe2000801140d */
[CC--:B------:R-:W-:Y:S01]  /*01e0*/  LEA.HI R9, R11.reuse, R13.reuse, RZ, 0x4 ;  /* 0x0000000d0b097211 */ /* 0x0c0fe200078f20ff */
[----:B------:R-:W-:Y:S01]  /*01f0*/  UIMAD.WIDE UR38, UR48, UR38, URZ ;  /* 0x00000026302672a5 */ /* 0x000fe2000f8e023f */
[-C--:B------:R-:W-:Y:S01]  /*0200*/  LEA.HI R4, R11, R13.reuse, RZ, 0x5 ;  /* 0x0000000d0b047211 */ /* 0x080fe200078f28ff */
[----:B------:R-:W-:Y:S01]  /*0210*/  UIMAD UR49, UR40, UR48, URZ ;  /* 0x00000030283172a4 */ /* 0x000fe2000f8e023f */
[----:B------:R-:W-:Y:S01]  /*0220*/  SHF.R.S32.HI R2, RZ, 0x4, R9 ;  /* 0x00000004ff027819 */ /* 0x000fe20000011409 */
[----:B---3--:R-:W-:Y:S01]  /*0230*/  USHF.L.U32 UR4, UR35, 0x7, URZ ;  /* 0x0000000723047899 */ /* 0x008fe2000800063f */
[--C-:B------:R-:W-:Y:S01]  /*0240*/  SHF.R.S32.HI R6, RZ, 0x5, R4.reuse ;  /* 0x00000005ff067819 */ /* 0x100fe20000011404 */
[----:B------:R-:W-:Y:S01]  /*0250*/  USHF.R.S32.HI UR6, URZ, 0x1f, UR35 ;  /* 0x0000001f3f067899 */ /* 0x000fe20008011423 */
[----:B------:R-:W-:Y:S01]  /*0260*/  LEA.HI R0, R9, R2, RZ, 0x1 ;  /* 0x0000000209007211 */ /* 0x000fe200078f08ff */
[----:B------:R-:W-:Y:S01]  /*0270*/  UIMAD UR48, UR48, UR11, URZ ;  /* 0x0000000b303072a4 */ /* 0x000fe2000f8e023f */
[----:B------:R-:W-:Y:S01]  /*0280*/  SHF.R.S32.HI R3, RZ, 0x1f, R4 ;  /* 0x0000001fff037819 */ /* 0x000fe20000011404 */
[----:B------:R-:W-:Y:S01]  /*0290*/  ULDC UR12, c[0x0][0x1c0] ;  /* 0x00007000000c7ab9 */ /* 0x000fe20000000800 */
[----:B------:R-:W-:Y:S01]  /*02a0*/  LOP3.LUT R0, R0, 0xfffffffe, RZ, 0xc0, !PT ;  /* 0xfffffffe00007812 */ /* 0x000fe200078ec0ff */
[----:B------:R-:W-:Y:S01]  /*02b0*/  ULDC UR10, c[0x0][0x1c0] ;  /* 0x00007000000a7ab9 */ /* 0x000fe20000000800 */
[CC--:B------:R-:W-:Y:S01]  /*02c0*/  LEA.HI R15, R11.reuse, R13.reuse, RZ, 0x2 ;  /* 0x0000000d0b0f7211 */ /* 0x0c0fe200078f10ff */
[----:B------:R-:W-:Y:S01]  /*02d0*/  UIMAD UR54, UR5, UR35, URZ ;  /* 0x00000023053672a4 */ /* 0x000fe2000f8e023f */
[----:B------:R-:W-:Y:S01]  /*02e0*/  LEA.HI R14, R11, R13, RZ, 0x3 ;  /* 0x0000000d0b0e7211 */ /* 0x000fe200078f18ff */
[----:B------:R-:W-:Y:S01]  /*02f0*/  IMAD.IADD R184, R2, 0x1, -R0 ;  /* 0x0000000102b87824 */ /* 0x000fe200078e0a00 */
[----:B------:R-:W-:Y:S01]  /*0300*/  LEA.HI R0, R3, R6, RZ, 0x2 ;  /* 0x0000000603007211 */ /* 0x000fe200078f10ff */
[----:B------:R-:W-:Y:S01]  /*0310*/  UIMAD.WIDE.U32 UR46, UR35, UR13, URZ ;  /* 0x0000000d232e72a5 */ /* 0x000fe2000f8e003f */
[--C-:B------:R-:W-:Y:S01]  /*0320*/  SHF.R.S32.HI R5, RZ, 0x2, R15.reuse ;  /* 0x00000002ff057819 */ /* 0x100fe2000001140f */
[----:B------:R-:W-:Y:S01]  /*0330*/  @!UP5 UIMAD UR5, UR35, UR12, UR40 ;  /* 0x0000000c2305d2a4 */ /* 0x000fe2000f8e0228 */
[----:B------:R-:W-:Y:S01]  /*0340*/  SHF.R.S32.HI R3, RZ, 0x1f, R15 ;  /* 0x0000001fff037819 */ /* 0x000fe2000001140f */
[----:B------:R-:W-:Y:S01]  /*0350*/  USHF.L.U32 UR43, UR48, 0x7, URZ ;  /* 0x00000007302b7899 */ /* 0x000fe2000800063f */
[----:B------:R-:W-:Y:S01]  /*0360*/  LOP3.LUT R2, R0, 0xfffffffc, RZ, 0xc0, !PT ;  /* 0xfffffffc00027812 */ /* 0x000fe200078ec0ff */
[----:B------:R-:W-:Y:S01]  /*0370*/  ULDC UR51, c[0x0][0x214] ;  /* 0x0000850000337ab9 */ /* 0x000fe20000000800 */
[----:B------:R-:W-:Y:S01]  /*0380*/  LEA.HI R0, R3, R5, RZ, 0x3 ;  /* 0x0000000503007211 */ /* 0x000fe200078f18ff */
[----:B------:R-:W-:Y:S01]  /*0390*/  ULDC.U8 UR9, c[0x0][0x3d0] ;  /* 0x0000f40000097ab9 */ /* 0x000fe20000000000 */
[----:B------:R-:W-:Y:S01]  /*03a0*/  SHF.R.S32.HI R3, RZ, 0x3, R14 ;  /* 0x00000003ff037819 */ /* 0x000fe2000001140e */
[----:B------:R-:W-:Y:S01]  /*03b0*/  IMAD.IADD R8, R6, 0x1, -R2 ;  /* 0x0000000106087824 */ /* 0x000fe200078e0a02 */
[----:B------:R-:W-:Y:S01]  /*03c0*/  LOP3.LUT R0, R0, 0xfffffff8, RZ, 0xc0, !PT ;  /* 0xfffffff800007812 */ /* 0x000fe200078ec0ff */
[----:B------:R-:W-:Y:S01]  /*03d0*/  ULDC UR52, c[0x0][0x224] ;  /* 0x0000890000347ab9 */ /* 0x000fe20000000800 */
[----:B------:R-:W-:Y:S01]  /*03e0*/  LOP3.LUT R2, R4, 0xffffffe0, RZ, 0xc0, !PT ;  /* 0xffffffe004027812 */ /* 0x000fe200078ec0ff */
[----:B------:R-:W-:Y:S01]  /*03f0*/  ULDC UR61, c[0x0][0x374] ;  /* 0x0000dd00003d7ab9 */ /* 0x000fe20000000800 */
[----:B------:R-:W-:Y:S01]  /*0400*/  LOP3.LUT R4, R14, 0xfffffff8, RZ, 0xc0, !PT ;  /* 0xfffffff80e047812 */ /* 0x000fe200078ec0ff */
[----:B------:R-:W-:Y:S01]  /*0410*/  IMAD.IADD R7, R5, 0x1, -R0 ;  /* 0x0000000105077824 */ /* 0x000fe200078e0a00 */
[----:B------:R-:W-:Y:S01]  /*0420*/  ULDC UR60, c[0x0][0x194] ;  /* 0x00006500003c7ab9 */ /* 0x000fe20000000800 */
[----:B------:R-:W-:Y:S01]  /*0430*/  IMAD.IADD R0, R13, 0x1, -R2 ;  /* 0x000000010d007824 */ /* 0x000fe200078e0a02 */
[----:B------:R-:W-:-:S02]  /*0440*/  @UP5 UIMAD UR56, UR35, UR51, URZ ;  /* 0x00000033233852a4 */ /* 0x000fc4000f8e023f */
[----:B------:R-:W-:Y:S02]  /*0450*/  USHF.R.S32.HI UR59, URZ, 0x1f, UR40 ;  /* 0x0000001f3f3b7899 */ /* 0x000fe40008011428 */
[----:B------:R-:W-:Y:S01]  /*0460*/  SHF.R.S32.HI R2, RZ, 0x1f, R0 ;  /* 0x0000001fff027819 */ /* 0x000fe20000011400 */
[----:B------:R-:W-:Y:S02]  /*0470*/  UISETP.NE.AND UP6, UPT, UR9, URZ, UPT ;  /* 0x0000003f0900728c */ /* 0x000fe4000bfc5270 */
[----:B------:R-:W-:Y:S01]  /*0480*/  UIMAD UR61, UR61, 0xc0, URZ ;  /* 0x000000c03d3d78a4 */ /* 0x000fe2000f8e023f */
[----:B------:R-:W-:Y:S01]  /*0490*/  LEA.HI R10, R2, R0, RZ, 0x2 ;  /* 0x00000000020a7211 */ /* 0x000fe200078f10ff */
[----:B------:R-:W-:Y:S01]  /*04a0*/  IMAD.SHL.U32 R2, R3, 0x40, RZ ;  /* 0x0000004003027824 */ /* 0x000fe200078e00ff */
[----:B------:R-:W-:Y:S01]  /*04b0*/  LOP3.LUT R3, R9, 0xfffffff0, RZ, 0xc0, !PT ;  /* 0xfffffff009037812 */ /* 0x000fe200078ec0ff */
[----:B------:R-:W-:Y:S01]  /*04c0*/  IMAD.IADD R0, R13, 0x1, -R4 ;  /* 0x000000010d007824 */ /* 0x000fe200078e0a04 */
[----:B------:R-:W-:-:S02]  /*04d0*/  UIMAD UR60, UR60, 0xc0, URZ ;  /* 0x000000c03c3c78a4 */ /* 0x000fc4000f8e023f */
[----:B------:R-:W-:Y:S01]  /*04e0*/  LOP3.LUT R2, R2, 0x1c0, RZ, 0xc0, !PT ;  /* 0x000001c002027812 */ /* 0x000fe200078ec0ff */
[C---:B------:R-:W-:Y:S01]  /*04f0*/  IMAD.SHL.U32 R198, R0.reuse, 0x8, RZ ;  /* 0x0000000800c67824 */ /* 0x040fe200078e00ff */
[----:B------:R-:W-:Y:S01]  /*0500*/  LOP3.LUT P4, RZ, R0, 0x2, RZ, 0xc0, !PT ;  /* 0x0000000200ff7812 */ /* 0x000fe2000788c0ff */
[----:B------:R-:W-:Y:S01]  /*0510*/  UIMAD.WIDE.U32 UR44, UR38, UR46, URZ ;  /* 0x0000002e262c72a5 */ /* 0x000fe2000f8e003f */
[----:B------:R-:W-:Y:S01]  /*0520*/  SHF.R.U32.HI R5, RZ, 0x3, R2 ;  /* 0x00000003ff057819 */ /* 0x000fe20000011602 */
[----:B------:R-:W-:Y:S01]  /*0530*/  UIMAD UR53, UR39, UR46, URZ ;  /* 0x0000002e273572a4 */ /* 0x000fe2000f8e023f */
[----:B------:R-:W-:Y:S01]  /*0540*/  LOP3.LUT R4, R2, 0x38, R198, 0xf8, !PT ;  /* 0x0000003802047812 */ /* 0x000fe200078ef8c6 */
[----:B------:R-:W-:Y:S01]  /*0550*/  IMAD.IADD R2, R13, 0x1, -R3 ;  /* 0x000000010d027824 */ /* 0x000fe200078e0a03 */
[C---:B------:R-:W-:Y:S01]  /*0560*/  LOP3.LUT P3, RZ, R0.reuse, 0x4, RZ, 0xc0, !PT ;  /* 0x0000000400ff7812 */ /* 0x040fe2000786c0ff */
[----:B------:R-:W-:Y:S01]  /*0570*/  IMAD.SHL.U32 R0, R0, 0x40, RZ ;  /* 0x0000004000007824 */ /* 0x000fe200078e00ff */
[----:B------:R-:W-:Y:S01]  /*0580*/  LOP3.LUT R4, R4, R5, RZ, 0x3c, !PT ;  /* 0x0000000504047212 */ /* 0x000fe200078e3cff */
[----:B------:R-:W-:Y:S01]  /*0590*/  USHF.R.S32.HI UR55, URZ, 0x1f, UR49 ;  /* 0x0000001f3f377899 */ /* 0x000fe20008011431 */
[----:B------:R-:W-:Y:S01]  /*05a0*/  SHF.R.S32.HI R3, RZ, 0x1f, R2 ;  /* 0x0000001fff037819 */ /* 0x000fe20000011402 */
[----:B------:R-:W-:Y:S01]  /*05b0*/  @!UP5 UIMAD UR51, UR5, UR51, URZ ;  /* 0x000000330533d2a4 */ /* 0x000fe2000f8e023f */
[----:B------:R-:W-:Y:S01]  /*05c0*/  LEA.HI R5, R11, R13, RZ, 0x6 ;  /* 0x0000000d0b057211 */ /* 0x000fe200078f30ff */
[----:B------:R-:W-:Y:S01]  /*05d0*/  USHF.R.S32.HI UR50, URZ, 0x1f, UR43 ;  /* 0x0000001f3f327899 */ /* 0x000fe2000801142b */
[----:B------:R-:W-:Y:S01]  /*05e0*/  LEA.HI R9, R3, R2, RZ, 0x3 ;  /* 0x0000000203097211 */ /* 0x000fe200078f18ff */
[----:B------:R-:W-:Y:S01]  /*05f0*/  ULDC.64 UR12, c[0x0][0x118] ;  /* 0x00004600000c7ab9 */ /* 0x000fe20000000a00 */
[----:B------:R-:W-:Y:S01]  /*0600*/  LOP3.LUT R0, R0, 0x1c0, RZ, 0xc0, !PT ;  /* 0x000001c000007812 */ /* 0x000fe200078ec0ff */
[----:B------:R-:W-:Y:S01]  /*0610*/  IMAD.SHL.U32 R5, R5, 0x8, RZ ;  /* 0x0000000805057824 */ /* 0x000fe200078e00ff */
[----:B------:R-:W-:-:S02]  /*0620*/  LOP3.LUT R3, R9, 0xfffffff8, RZ, 0xc0, !PT ;  /* 0xfffffff809037812 */ /* 0x000fc400078ec0ff */
[----:B------:R-:W-:Y:S02]  /*0630*/  LOP3.LUT R174, R0, 0x8, R14, 0xf8, !PT ;  /* 0x0000000800ae7812 */ /* 0x000fe400078ef80e */
[----:B------:R-:W-:Y:S01]  /*0640*/  SEL R176, R193, 0xffffffe0, !P4 ;  /* 0xffffffe0c1b07807 */ /* 0x000fe20006000000 */
[----:B------:R-:W-:Y:S01]  /*0650*/  IMAD.IADD R12, R2, 0x1, -R3 ;  /* 0x00000001020c7824 */ /* 0x000fe200078e0a03 */
[----:B------:R-:W-:Y:S01]  /*0660*/  LOP3.LUT R2, R4, 0xfffffe00, R5, 0xf8, !PT ;  /* 0xfffffe0004027812 */ /* 0x000fe200078ef805 */
[----:B------:R-:W-:Y:S01]  /*0670*/  IMAD.SHL.U32 R5, R184, 0x200, RZ ;  /* 0x00000200b8057824 */ /* 0x000fe200078e00ff */
[----:B------:R-:W-:Y:S02]  /*0680*/  LEA.HI R3, R11, R13, RZ, 0x7 ;  /* 0x0000000d0b037211 */ /* 0x000fe400078f38ff */
[----:B------:R-:W-:Y:S01]  /*0690*/  SHF.R.U32.HI R4, RZ, 0x3, R0 ;  /* 0x00000003ff047819 */ /* 0x000fe20000011600 */
[----:B------:R1:W-:Y:S03]  /*06a0*/  STL [R1+0x28], R2 ;  /* 0x0000280201007387 */ /* 0x0003e60000100800 */
[----:B------:R-:W-:-:S02]  /*06b0*/  LOP3.LUT R174, R174, R4, RZ, 0x3c, !PT ;  /* 0x00000004aeae7212 */ /* 0x000fc400078e3cff */
[----:B-1----:R-:W-:-:S04]  /*06c0*/  LOP3.LUT R2, R7, 0x1, RZ, 0xc0, !PT ;  /* 0x0000000107027812 */ /* 0x002fc800078ec0ff */
[----:B------:R-:W-:Y:S02]  /*06d0*/  ISETP.NE.U32.AND P0, PT, R2, 0x1, PT ;  /* 0x000000010200780c */ /* 0x000fe40003f05070 */
[----:B------:R-:W-:Y:S01]  /*06e0*/  SHF.R.S32.HI R2, RZ, 0x7, R3 ;  /* 0x00000007ff027819 */ /* 0x000fe20000011403 */
[----:B------:R-:W-:Y:S01]  /*06f0*/  IMAD.SHL.U32 R3, R8, 0x10, RZ ;  /* 0x0000001008037824 */ /* 0x000fe200078e00ff */
[----:B------:R-:W-:Y:S02]  /*0700*/  R2P PR, R7, 0x6 ;  /* 0x0000000607007804 */ /* 0x000fe40000000000 */
[----:B------:R-:W-:Y:S02]  /*0710*/  SEL R191, R191, 0x10, !P0 ;  /* 0x00000010bfbf7807 */ /* 0x000fe40004000000 */
[----:B------:R-:W-:Y:S01]  /*0720*/  LOP3.LUT R6, R0, 0x30, R3, 0xf8, !PT ;  /* 0x0000003000067812 */ /* 0x000fe200078ef803 */
[----:B------:R-:W-:Y:S01]  /*0730*/  IMAD R0, R2, 0x1000, R5 ;  /* 0x0000100002007824 */ /* 0x000fe200078e0205 */
[----:B------:R-:W-:Y:S01]  /*0740*/  LEA.HI.SX32 R16, R10, R3, 0x1e ;  /* 0x000000030a107211 */ /* 0x000fe200078ff2ff */
[----:B------:R-:W-:Y:S01]  /*0750*/  IMAD.SHL.U32 R10, R13, 0x2, RZ ;  /* 0x000000020d0a7824 */ /* 0x000fe200078e00ff */
[----:B------:R-:W-:Y:S01]  /*0760*/  LOP3.LUT R3, R6, 0x8, R14, 0xf8, !PT ;  /* 0x0000000806037812 */ /* 0x000fe200078ef80e */
[----:B------:R-:W-:Y:S01]  /*0770*/  IMAD.IADD R174, R0, 0x1, R174 ;  /* 0x0000000100ae7824 */ /* 0x000fe200078e02ae */
[----:B------:R-:W-:Y:S01]  /*0780*/  LOP3.LUT R0, R15, 0x7ffffffc, RZ, 0xc0, !PT ;  /* 0x7ffffffc0f007812 */ /* 0x000fe200078ec0ff */
[----:B------:R-:W-:Y:S01]  /*0790*/  IMAD.U32 R6, RZ, RZ, UR4 ;  /* 0x00000004ff067e24 */ /* 0x000fe2000f8e00ff */
[----:B------:R-:W-:Y:S01]  /*07a0*/  LOP3.LUT R3, R5, R3, R4, 0xf6, !PT ;  /* 0x0000000305037212 */ /* 0x000fe200078ef604 */
[----:B------:R-:W-:Y:S01]  /*07b0*/  IMAD.SHL.U32 R4, R2, 0x8, RZ ;  /* 0x0000000802047824 */ /* 0x000fe200078e00ff */
[----:B------:R-:W-:Y:S01]  /*07c0*/  LOP3.LUT R10, R10, 0x6, RZ, 0xc0, !PT ;  /* 0x000000060a0a7812 */ /* 0x000fe200078ec0ff */
[----:B------:R-:W-:Y:S01]  /*07d0*/  IMAD.IADD R6, R13, 0x1, -R0 ;  /* 0x000000010d067824 */ /* 0x000fe200078e0a00 */
[----:B------:R-:W-:Y:S01]  /*07e0*/  STL [R1+0x34], R16 ;  /* 0x0000341001007387 */ /* 0x000fe20000100800 */
[----:B------:R-:W-:Y:S01]  /*07f0*/  IMAD.SHL.U32 R0, R7, 0x40, RZ ;  /* 0x0000004007007824 */ /* 0x000fe200078e00ff */
[----:B------:R-:W-:Y:S01]  /*0800*/  LOP3.LUT R4, R4, 0x8, RZ, 0xc0, !PT ;  /* 0x0000000804047812 */ /* 0x000fe200078ec0ff */
[----:B------:R-:W-:Y:S01]  /*0810*/  IMAD.SHL.U32 R6, R6, 0x2, RZ ;  /* 0x0000000206067824 */ /* 0x000fe200078e00ff */
[----:B------:R-:W-:Y:S01]  /*0820*/  SEL R193, R193, 0xffffffe0, !P1 ;  /* 0xffffffe0c1c17807 */ /* 0x000fe20004800000 */
[----:B------:R-:W-:Y:S01]  /*0830*/  IMAD.SHL.U32 R7, R184, 0x10, RZ ;  /* 0x00000010b8077824 */ /* 0x000fe200078e00ff */
[----:B------:R-:W-:Y:S01]  /*0840*/  LOP3.LUT R0, R0, 0x1c0, RZ, 0xc0, !PT ;  /* 0x000001c000007812 */ /* 0x000fe200078ec0ff */
[C---:B------:R-:W-:Y:S01]  /*0850*/  IMAD R10, R2.reuse, 0x40, R10 ;  /* 0x00000040020a7824 */ /* 0x040fe200078e020a */
[----:B------:R-:W-:Y:S01]  /*0860*/  UIMAD UR4, UR35, UR10, UR40 ;  /* 0x0000000a230472a4 */ /* 0x000fe2000f8e0228 */
[----:B------:R-:W-:Y:S01]  /*0870*/  IMAD R2, R2, 0x2000, R6 ;  /* 0x0000200002027824 */ /* 0x000fe200078e0206 */
[----:B------:R-:W-:Y:S01]  /*0880*/  SHF.R.U32.HI R5, RZ, 0x3, R0 ;  /* 0x00000003ff057819 */ /* 0x000fe20000011600 */
[----:B------:R-:W-:Y:S01]  /*0890*/  IMAD.SHL.U32 R184, R184, 0x8, RZ ;  /* 0x00000008b8b87824 */ /* 0x000fe200078e00ff */
[----:B------:R-:W-:Y:S01]  /*08a0*/  LOP3.LUT R7, R4, 0x10, R7, 0xf8, !PT ;  /* 0x0000001004077812 */ /* 0x000fe200078ef807 */
[C---:B------:R-:W-:Y:S01]  /*08b0*/  IMAD R2, R8.reuse, 0x400, R2 ;  /* 0x0000040008027824 */ /* 0x040fe200078e0202 */
[CC--:B------:R-:W-:Y:S01]  /*08c0*/  LOP3.LUT R4, R5.reuse, R0.reuse, R4, 0x1e, !PT ;  /* 0x0000000005047212 */ /* 0x0c0fe200078e1e04 */
[----:B------:R1:W-:Y:S01]  /*08d0*/  STL [R1+0x30], R10 ;  /* 0x0000300a01007387 */ /* 0x0003e20000100800 */
[----:B------:R-:W-:Y:S01]  /*08e0*/  LOP3.LUT R5, R5, R0, RZ, 0xfc, !PT ;  /* 0x0000000005057212 */ /* 0x000fe200078efcff */
[----:B------:R-:W-:Y:S01]  /*08f0*/  IMAD R0, R8, 0x400, R6 ;  /* 0x0000040008007824 */ /* 0x000fe200078e0206 */
[----:B------:R-:W-:Y:S01]  /*0900*/  UIMAD UR52, UR4, UR52, URZ ;  /* 0x00000034043472a4 */ /* 0x000fe2000f8e023f */
[----:B------:R-:W-:-:S02]  /*0910*/  IMAD.SHL.U32 R174, R174, 0x2, RZ ;  /* 0x00000002aeae7824 */ /* 0x000fc400078e00ff */
[----:B------:R-:W-:Y:S02]  /*0920*/  IMAD.IADD R189, R5, 0x1, R2 ;  /* 0x0000000105bd7824 */ /* 0x000fe400078e0202 */
[----:B------:R-:W-:Y:S02]  /*0930*/  IMAD.SHL.U32 R2, R12, 0x40, RZ ;  /* 0x000000400c027824 */ /* 0x000fe400078e00ff */
[----:B------:R-:W-:Y:S01]  /*0940*/  IMAD.U32 R5, RZ, RZ, UR6 ;  /* 0x00000006ff057e24 */ /* 0x000fe2000f8e00ff */
[----:B------:R-:W-:Y:S01]  /*0950*/  USHF.R.S32.HI UR6, URZ, 0x1f, UR40 ;  /* 0x0000001f3f067899 */ /* 0x000fe20008011428 */
[----:B------:R-:W-:Y:S01]  /*0960*/  IMAD.SHL.U32 R189, R189, 0x2, RZ ;  /* 0x00000002bdbd7824 */ /* 0x000fe200078e00ff */
[----:B------:R-:W-:Y:S01]  /*0970*/  LOP3.LUT R2, R2, 0x1c0, RZ, 0xc0, !PT ;  /* 0x000001c002027812 */ /* 0x000fe200078ec0ff */
[----:B------:R-:W-:Y:S02]  /*0980*/  IMAD.IADD R177, R174, 0x1, R176 ;  /* 0x00000001aeb17824 */ /* 0x000fe400078e02b0 */
[C---:B------:R-:W-:Y:S01]  /*0990*/  IMAD.IADD R192, R189.reuse, 0x1, R191 ;  /* 0x00000001bdc07824 */ /* 0x040fe200078e02bf */
[----:B------:R-:W-:Y:S01]  /*09a0*/  SHF.R.U32.HI R5, RZ, 0x3, R2 ;  /* 0x00000003ff057819 */ /* 0x000fe20000011602 */
[--C-:B------:R-:W-:Y:S01]  /*09b0*/  IMAD.IADD R196, R189, 0x1, R193.reuse ;  /* 0x00000001bdc47824 */ /* 0x100fe200078e02c1 */
[----:B------:R-:W-:Y:S01]  /*09c0*/  LOP3.LUT R184, R2, 0x8, R184, 0xf8, !PT ;  /* 0x0000000802b87812 */ /* 0x000fe200078ef8b8 */
[----:B------:R-:W-:Y:S01]  /*09d0*/  IMAD.IADD R195, R192, 0x1, R193 ;  /* 0x00000001c0c37824 */ /* 0x000fe200078e02c1 */
[----:B------:R-:W-:Y:S01]  /*09e0*/  LOP3.LUT R2, R5, R7, R2, 0x1e, !PT ;  /* 0x0000000705027212 */ /* 0x000fe200078e1e02 */
[----:B------:R-:W-:Y:S01]  /*09f0*/  IMAD.SHL.U32 R3, R3, 0x2, RZ ;  /* 0x0000000203037824 */ /* 0x000fe200078e00ff */
[----:B------:R-:W-:Y:S01]  /*0a00*/  LOP3.LUT R184, R184, R5, RZ, 0x3c, !PT ;  /* 0x00000005b8b87212 */ /* 0x000fe200078e3cff */
[----:B-1----:R-:W-:Y:S01]  /*0a10*/  IMAD.IADD R10, R0, 0x1, R4 ;  /* 0x00000001000a7824 */ /* 0x002fe200078e0204 */
[----:B------:R-:W-:Y:S01]  /*0a20*/  IADD3 R4, R16, -0x80, RZ ;  /* 0xffffff8010047810 */ /* 0x000fe20007ffe0ff */
[----:B------:R-:W-:-:S02]  /*0a30*/  IMAD.SHL.U32 R0, R9, 0x40, RZ ;  /* 0x0000004009007824 */ /* 0x000fc400078e00ff */
[----:B------:R-:W-:Y:S01]  /*0a40*/  IMAD.U32 R9, RZ, RZ, UR6 ;  /* 0x00000006ff097e24 */ /* 0x000fe2000f8e00ff */
[----:B------:R-:W-:Y:S02]  /*0a50*/  SHF.R.S32.HI R6, RZ, 0x1f, R4 ;  /* 0x0000001fff067819 */ /* 0x000fe40000011404 */
[----:B------:R-:W-:Y:S02]  /*0a60*/  LOP3.LUT R0, R0, 0xfffffe00, RZ, 0xc0, !PT ;  /* 0xfffffe0000007812 */ /* 0x000fe400078ec0ff */
[----:B------:R-:W-:Y:S02]  /*0a70*/  SHF.L.U64.HI R6, R4, 0x2, R6 ;  /* 0x0000000204067819 */ /* 0x000fe40000010206 */
[----:B------:R-:W-:Y:S01]  /*0a80*/  LOP3.LUT R183, R2, R0, RZ, 0xfc, !PT ;  /* 0x0000000002b77212 */ /* 0x000fe200078efcff */
[----:B------:R-:W-:Y:S01]  /*0a90*/  IMAD R4, R8, 0x400, R0 ;  /* 0x0000040008047824 */ /* 0x000fe200078e0200 */
[----:B------:R-:W-:Y:S01]  /*0aa0*/  LEA R10, R10, 0xc000, 0x1 ;  /* 0x0000c0000a0a7811 */ /* 0x000fe200078e08ff */
[----:B------:R-:W-:Y:S01]  /*0ab0*/  IMAD.MOV.U32 R0, RZ, RZ, 0x40 ;  /* 0x00000040ff007424 */ /* 0x000fe200078e00ff */
[----:B------:R1:W-:Y:S01]  /*0ac0*/  STL [R1+0x2c], R6 ;  /* 0x00002c0601007387 */ /* 0x0003e20000100800 */
[----:B------:R-:W-:Y:S01]  /*0ad0*/  IMAD.MOV.U32 R2, RZ, RZ, 0x440 ;  /* 0x00000440ff027424 */ /* 0x000fe200078e00ff */
[----:B------:R-:W-:Y:S01]  /*0ae0*/  IADD3 R13, R10, 0x420, RZ ;  /* 0x000004200a0d7810 */ /* 0x000fe20007ffe0ff */
[----:B------:R-:W-:Y:S01]  /*0af0*/  IMAD.IADD R5, R193, 0x1, R10 ;  /* 0x00000001c1057824 */ /* 0x000fe200078e020a */
[----:B------:R-:W-:Y:S01]  /*0b00*/  SEL R175, R0, 0xffffffc0, !P3 ;  /* 0xffffffc000af7807 */ /* 0x000fe20005800000 */
[----:B------:R-:W-:Y:S01]  /*0b10*/  IMAD.IADD R184, R4, 0x1, R184 ;  /* 0x0000000104b87824 */ /* 0x000fe200078e02b8 */
[----:B------:R-:W-:Y:S01]  /*0b20*/  SEL R0, R0, 0xffffffc0, !P2 ;  /* 0xffffffc000007807 */ /* 0x000fe20005000000 */
[----:B------:R-:W-:Y:S01]  /*0b30*/  STL [R1+0x38], R10 ;  /* 0x0000380a01007387 */ /* 0x000fe20000100800 */
[----:B------:R-:W-:Y:S01]  /*0b40*/  SEL R2, R2, 0x3c0, !P2 ;  /* 0x000003c002027807 */ /* 0x000fe20005000000 */
[----:B------:R-:W-:Y:S01]  /*0b50*/  IMAD.IADD R175, R174, 0x1, R175 ;  /* 0x00000001aeaf7824 */ /* 0x000fe200078e02af */
[----:B------:R-:W-:Y:S01]  /*0b60*/  IADD3 R9, R10, 0x2020, RZ ;  /* 0x000020200a097810 */ /* 0x000fe20007ffe0ff */
[----:B------:R-:W-:Y:S01]  /*0b70*/  IMAD.IADD R11, R0, 0x1, R10 ;  /* 0x00000001000b7824 */ /* 0x000fe200078e020a */
[C---:B------:R-:W-:Y:S01]  /*0b80*/  @P1 IADD3 R13, R10.reuse, 0x3e0, RZ ;  /* 0x000003e00a0d1810 */ /* 0x040fe20007ffe0ff */
[C---:B------:R-:W-:Y:S01]  /*0b90*/  IMAD.IADD R4, R10.reuse, 0x1, R2 ;  /* 0x000000010a047824 */ /* 0x040fe200078e0202 */
[C---:B------:R-:W-:Y:S01]  /*0ba0*/  IADD3 R12, R10.reuse, 0x2420, RZ ;  /* 0x000024200a0c7810 */ /* 0x040fe20007ffe0ff */
[----:B------:R-:W-:Y:S01]  /*0bb0*/  IMAD.IADD R190, R189, 0x1, R0 ;  /* 0x00000001bdbe7824 */ /* 0x000fe200078e0200 */
[----:B------:R-:W-:Y:S01]  /*0bc0*/  STL [R1+0x4c], R11 ;  /* 0x00004c0b01007387 */ /* 0x000fe20000100800 */
[----:B------:R-:W-:Y:S01]  /*0bd0*/  @P1 IADD3 R9, R10, 0x1fe0, RZ ;  /* 0x00001fe00a091810 */ /* 0x000fe20007ffe0ff */
[----:B------:R-:W-:Y:S01]  /*0be0*/  IMAD.IADD R176, R176, 0x1, R175 ;  /* 0x00000001b0b07824 */ /* 0x000fe200078e02af */
[----:B------:R-:W-:Y:S01]  /*0bf0*/  @P1 IADD3 R12, R10, 0x23e0, RZ ;  /* 0x000023e00a0c1810 */ /* 0x000fe20007ffe0ff */
[----:B------:R2:W-:Y:S01]  /*0c00*/  STL [R1+0x68], R5 ;  /* 0x0000680501007387 */ /* 0x0005e20000100800 */
[----:B------:R-:W-:-:S02]  /*0c10*/  IMAD.IADD R191, R191, 0x1, R190 ;  /* 0x00000001bfbf7824 */ /* 0x000fc400078e02be */
[----:B------:R-:W-:Y:S01]  /*0c20*/  IMAD.IADD R194, R193, 0x1, R190 ;  /* 0x00000001c1c27824 */ /* 0x000fe200078e02be */
[----:B------:R-:W-:Y:S01]  /*0c30*/  STL [R1+0x48], R4 ;  /* 0x0000480401007387 */ /* 0x000fe20000100800 */
[C---:B-1----:R-:W-:Y:S02]  /*0c40*/  IADD3 R6, R10.reuse, 0x2040, RZ ;  /* 0x000020400a067810 */ /* 0x042fe40007ffe0ff */
[C---:B------:R-:W-:Y:S01]  /*0c50*/  @P2 IADD3 R6, R10.reuse, 0x1fc0, RZ ;  /* 0x00001fc00a062810 */ /* 0x040fe20007ffe0ff */
[----:B------:R-:W-:Y:S04]  /*0c60*/  STL [R1+0x54], R13 ;  /* 0x0000540d01007387 */ /* 0x000fe80000100800 */
[----:B------:R-:W-:Y:S04]  /*0c70*/  STL [R1+0x3c], R9 ;  /* 0x00003c0901007387 */ /* 0x000fe80000100800 */
[----:B------:R-:W-:Y:S04]  /*0c80*/  STL [R1+0x50], R12 ;  /* 0x0000500c01007387 */ /* 0x000fe80000100800 */
[----:B------:R1:W-:Y:S01]  /*0c90*/  STL [R1+0x44], R6 ;  /* 0x0000440601007387 */ /* 0x0003e20000100800 */
[----:B--2---:R-:W-:-:S02]  /*0ca0*/  IADD3 R5, R10, 0x2440, RZ ;  /* 0x000024400a057810 */ /* 0x004fc40007ffe0ff */
[----:B------:R-:W-:-:S05]  /*0cb0*/  @P2 IADD3 R5, R10, 0x23c0, RZ ;  /* 0x000023c00a052810 */ /* 0x000fca0007ffe0ff */
[----:B------:R2:W-:Y:S01]  /*0cc0*/  STL [R1+0x40], R5 ;  /* 0x0000400501007387 */ /* 0x0005e20000100800 */
[----:B-1----:R-:W-:-:S05]  /*0cd0*/  IMAD.IADD R6, R193, 0x1, R11 ;  /* 0x00000001c1067824 */ /* 0x002fca00078e020b */
[----:B------:R1:W-:Y:S01]  /*0ce0*/  STL [R1+0x64], R6 ;  /* 0x0000640601007387 */ /* 0x0003e20000100800 */
[C---:B--2---:R-:W-:Y:S02]  /*0cf0*/  IMAD.IADD R5, R193.reuse, 0x1, R4 ;  /* 0x00000001c1057824 */ /* 0x044fe400078e0204 */
[--C-:B------:R-:W-:Y:S02]  /*0d00*/  IMAD.IADD R4, R0, 0x1, R9.reuse ;  /* 0x0000000100047824 */ /* 0x100fe400078e0209 */
[----:B------:R-:W-:Y:S01]  /*0d10*/  IMAD.IADD R0, R2, 0x1, R9 ;  /* 0x0000000102007824 */ /* 0x000fe200078e0209 */
[----:B------:R1:W-:Y:S01]  /*0d20*/  STL [R1+0x60], R5 ;  /* 0x0000600501007387 */ /* 0x0003e20000100800 */
[----:B------:R-:W-:-:S03]  /*0d30*/  IMAD.IADD R193, R193, 0x1, R191 ;  /* 0x00000001c1c17824 */ /* 0x000fc600078e02bf */
[----:B------:R1:W-:Y:S04]  /*0d40*/  STL [R1+0x5c], R4 ;  /* 0x00005c0401007387 */ /* 0x0003e80000100800 */
[----:B------:R1:W-:Y:S02]  /*0d50*/  STL [R1+0x58], R0 ;  /* 0x0000580001007387 */ /* 0x0003e40000100800 */
.L_x_272:
[----:B------:R-:W-:Y:S02]  /*0d60*/  ULDC.64 UR4, c[0x0][0x240] ;  /* 0x0000900000047ab9 */ /* 0x000fe40000000a00 */
[----:B------:R-:W-:Y:S02]  /*0d70*/  UISETP.NE.U32.AND UP1, UPT, URZ, UR4, UPT ;  /* 0x000000043f00728c */ /* 0x000fe4000bf25070 */
[----:B------:R-:W-:Y:S02]  /*0d80*/  USHF.R.S32.HI UR42, URZ, 0x1f, UR35 ;  /* 0x0000001f3f2a7899 */ /* 0x000fe40008011423 */
[----:B------:R-:W-:-:S02]  /*0d90*/  USHF.L.U32 UR14, UR35, 0x2, URZ ;  /* 0x00000002230e7899 */ /* 0x000fc4000800063f */
[----:B------:R-:W-:Y:S02]  /*0da0*/  UISETP.NE.AND.EX UP1, UPT, URZ, UR5, UPT, UP1 ;  /* 0x000000053f00728c */ /* 0x000fe4000bf25310 */
[----:B------:R-:W-:Y:S02]  /*0db0*/  ULDC.64 UR8, c[0x0][0x250] ;  /* 0x0000940000087ab9 */ /* 0x000fe40000000a00 */
[----:B------:R-:W-:Y:S02]  /*0dc0*/  UISETP.NE.U32.AND UP3, UPT, URZ, UR8, UPT ;  /* 0x000000083f00728c */ /* 0x000fe4000bf65070 */
[----:B------:R-:W-:Y:S01]  /*0dd0*/  USHF.L.U64.HI UR10, UR35, 0x2, UR42 ;  /* 0x00000002230a7899 */ /* 0x000fe2000801022a */
[----:B------:R-:W-:Y:S01]  /*0de0*/  PLOP3.LUT P2, PT, PT, PT, UP1, 0x80, 0x0 ;  /* 0x000000000000781c */ /* 0x000fe20003f4f018 */
[----:B------:R-:W-:Y:S02]  /*0df0*/  UIADD3 UR11, UP0, UR14, UR4, URZ ;  /* 0x000000040e0b7290 */ /* 0x000fe4000ff1e03f */
[----:B------:R-:W-:-:S02]  /*0e00*/  UISETP.NE.AND.EX UP3, UPT, URZ, UR9, UPT, UP3 ;  /* 0x000000093f00728c */ /* 0x000fc4000bf65330 */
[----:B------:R-:W-:Y:S02]  /*0e10*/  UIADD3.X UR5, UR10, UR5, URZ, UP0, !UPT ;  /* 0x000000050a057290 */ /* 0x000fe400087fe43f */
[----:B-12---:R-:W-:Y:S01]  /*0e20*/  IMAD.U32 R4, RZ, RZ, UR11 ;  /* 0x0000000bff047e24 */ /* 0x006fe2000f8e00ff */
[----:B------:R-:W-:Y:S02]  /*0e30*/  ULDC.U8 UR4, c[0x0][0x312] ;  /* 0x0000c48000047ab9 */ /* 0x000fe40000000000 */
[----:B------:R-:W-:Y:S01]  /*0e40*/  UISETP.NE.AND UP4, UPT, UR4, URZ, UPT ;  /* 0x0000003f0400728c */ /* 0x000fe2000bf85270 */
[----:B------:R-:W-:Y:S01]  /*0e50*/  IMAD.U32 R5, RZ, RZ, UR5 ;  /* 0x00000005ff057e24 */ /* 0x000fe2000f8e00ff */
[----:B------:R-:W-:Y:S02]  /*0e60*/  ULDC.64 UR20, c[0x0][0x118] ;  /* 0x0000460000147ab9 */ /* 0x000fe40000000a00 */
[----:B------:R-:W-:Y:S01]  /*0e70*/  @UP3 UIADD3 UR4, UP0, UR14, UR8, URZ ;  /* 0x000000080e043290 */ /* 0x000fe2000ff1e03f */
[----:B------:R-:W-:Y:S01]  /*0e80*/  PLOP3.LUT P0, PT, PT, PT, UP3, 0x80, 0x0 ;  /* 0x000000000000781c */ /* 0x000fe20003f0f038 */
[----:B------:R1:W2:Y:S01]  /*0e90*/  @P2 LDG.E R8, [R4.64] ;  /* 0x0000001404082981 */ /* 0x0002a2000c1e1900 */
[----:B------:R-:W-:-:S02]  /*0ea0*/  ULDC.64 UR6, c[0x0][0x248] ;  /* 0x0000920000067ab9 */ /* 0x000fc40000000a00 */
[----:B------:R-:W-:Y:S01]  /*0eb0*/  @UP3 UIADD3.X UR5, UR10, UR9, URZ, UP0, !UPT ;  /* 0x000000090a053290 */ /* 0x000fe200087fe43f */
[----:B---3--:R1:W3:Y:S01]  /*0ec0*/  @P2 LDG.E R2, [R4.64+0x4] ;  /* 0x0000041404022981 */ /* 0x0082e2000c1e1900 */
[----:B------:R-:W-:Y:S01]  /*0ed0*/  UISETP.EQ.U32.AND UP2, UPT, URZ, UR6, UPT ;  /* 0x000000063f00728c */ /* 0x000fe2000bf42070 */
[----:B------:R-:W-:-:S03]  /*0ee0*/  MOV R6, UR4 ;  /* 0x0000000400067c02 */ /* 0x000fc60008000f00 */
[----:B------:R-:W-:Y:S01]  /*0ef0*/  IMAD.U32 R7, RZ, RZ, UR5 ;  /* 0x00000005ff077e24 */ /* 0x000fe2000f8e00ff */
[----:B------:R-:W-:Y:S02]  /*0f00*/  UISETP.EQ.OR.EX UP2, UPT, URZ, UR7, !UP4, UP2 ;  /* 0x000000073f00728c */ /* 0x000fe4000e742720 */
[----:B------:R-:W-:Y:S02]  /*0f10*/  UIADD3 UR6, UP0, UR14, UR6, URZ ;  /* 0x000000060e067290 */ /* 0x000fe4000ff1e03f */
[----:B----4-:R-:W4:Y:S02]  /*0f20*/  @P0 LDG.E R6, [R6.64] ;  /* 0x0000001406060981 */ /* 0x010f24000c1e1900 */
[----:B------:R-:W-:Y:S01]  /*0f30*/  PLOP3.LUT P1, PT, PT, PT, UP2, 0x80, 0x0 ;  /* 0x000000000000781c */ /* 0x000fe20003f2f028 */
[----:B------:R-:W-:Y:S01]  /*0f40*/  UIADD3.X UR7, UR10, UR7, URZ, UP0, !UPT ;  /* 0x000000070a077290 */ /* 0x000fe200087fe43f */
[----:B-1----:R-:W-:-:S05]  /*0f50*/  IMAD.U32 R4, RZ, RZ, UR6 ;  /* 0x00000006ff047e24 */ /* 0x002fca000f8e00ff */
[----:B------:R-:W-:-:S06]  /*0f60*/  MOV R5, UR7 ;  /* 0x0000000700057c02 */ /* 0x000fcc0008000f00 */
[----:B-----5:R-:W5:Y:S01]  /*0f70*/  @!P1 LDG.E R0, [R4.64] ;  /* 0x0000001404009981 */ /* 0x020f62000c1e1900 */
[----:B------:R-:W-:Y:S02]  /*0f80*/  UMOV UR15, 0xffffffff ;  /* 0xffffffff000f7882 */ /* 0x000fe40000000000 */
[----:B------:R-:W-:Y:S02]  /*0f90*/  UMOV UR17, URZ ;  /* 0x0000003f00117c82 */ /* 0x000fe40008000000 */
[----:B------:R-:W-:Y:S02]  /*0fa0*/  UMOV UR25, 0xffffffff ;  /* 0xffffffff00197882 */ /* 0x000fe40000000000 */
[----:B------:R-:W-:Y:S01]  /*0fb0*/  ULDC UR6, c[0x0][0x218] ;  /* 0x0000860000067ab9 */ /* 0x000fe20000000800 */
[----:B--2---:R-:W1:Y:S08]  /*0fc0*/  @P2 R2UR UR15, R8 ;  /* 0x00000000080f23c2 */ /* 0x004e7000000e0000 */
[----:B---3--:R-:W1:Y:S08]  /*0fd0*/  @P2 R2UR UR4, R2 ;  /* 0x00000000020423c2 */ /* 0x008e7000000e0000 */
[----:B----4-:R2:W3:Y:S01]  /*0fe0*/  @P0 R2UR UR17, R6 ;  /* 0x00000000061103c2 */ /* 0x0104e200000e0000 */
[----:B------:R-:W-:-:S04]  /*0ff0*/  ISETP.NE.U32.AND P0, PT, RZ, c[0x0][0x248], PT ;  /* 0x00009200ff007a0c */ /* 0x000fc80003f05070 */
[----:B------:R-:W-:Y:S01]  /*1000*/  ISETP.NE.AND.EX P0, PT, RZ, c[0x0][0x24c], PT, P0 ;  /* 0x00009300ff007a0c */ /* 0x000fe20003f05300 */
[----:B-1----:R-:W-:Y:S02]  /*1010*/  @UP1 UIADD3 UR24, UR4, -UR15, URZ ;  /* 0x8000000f04181290 */ /* 0x002fe4000fffe03f */
[----:B-----5:R2:W1:Y:S05]  /*1020*/  @!P1 R2UR UR25, R0 ;  /* 0x00000000001993c2 */ /* 0x02046a00000e0000 */
[----:B------:R-:W-:-:S05]  /*1030*/  @!UP1 ULDC UR24, c[0x0][0x214] ;  /* 0x0000850000189ab9 */ /* 0x000fca0000000800 */
[----:B------:R-:W-:Y:S05]  /*1040*/  @!P0 BRA `(.L_x_196) ;  /* 0x0000007000008947 */ /* 0x000fea0003800000 */
[----:B---3--:R-:W-:-:S13]  /*1050*/  PLOP3.LUT P0, PT, PT, PT, UP4, 0x80, 0x0 ;  /* 0x000000000000781c */ /* 0x008fda0003f0f048 */
[----:B--2---:R-:W2:Y:S04]  /*1060*/  @P0 LDG.E R0, [R4.64+0x4] ;  /* 0x0000041404000981 */ /* 0x004ea8000c1e1900 */
[----:B------:R-:W3:Y:S01]  /*1070*/  @!P0 LDG.E R4, [R4.64] ;  /* 0x0000001404048981 */ /* 0x000ee2000c1e1900 */
[----:B--2---:R-:W2:Y:S02]  /*1080*/  @P0 R2UR UR4, R0 ;  /* 0x00000000000403c2 */ /* 0x004ea400000e0000 */
[----:B-12---:R-:W-:-:S11]  /*1090*/  @UP4 UIADD3 UR6, UR4, -UR25, URZ ;  /* 0x8000001904064290 */ /* 0x006fd6000fffe03f */
[----:B---3--:R1:W2:Y:S01]  /*10a0*/  @!P0 R2UR UR6, R4 ;  /* 0x00000000040683c2 */ /* 0x0082a200000e0000 */
[----:B------:R-:W-:-:S07]  /*10b0*/  DEPBAR.LE SB1, 0x0, {2} ;  /* 0x000090040000791a */ /* 0x000fce0000000000 */
.L_x_196:
[----:B---3--:R-:W-:Y:S02]  /*10c0*/  ULDC.64 UR4, c[0x0][0x258] ;  /* 0x0000960000047ab9 */ /* 0x008fe40000000a00 */
[----:B------:R-:W-:-:S04]  /*10d0*/  UISETP.NE.U32.AND UP2, UPT, URZ, UR4, UPT ;  /* 0x000000043f00728c */ /* 0x000fc8000bf45070 */
[----:B------:R-:W-:-:S06]  /*10e0*/  UISETP.NE.AND.EX UP2, UPT, URZ, UR5, UPT, UP2 ;  /* 0x000000053f00728c */ /* 0x000fcc000bf45320 */
[----:B------:R-:W-:-:S05]  /*10f0*/  PLOP3.LUT P0, PT, PT, PT, UP2, 0x80, 0x0 ;  /* 0x000000000000781c */ /* 0x000fca0003f0f028 */
[----:B------:R-:W-:-:S04]  /*1100*/  @UP2 UIADD3 UR4, UP0, UR14, UR4, URZ ;  /* 0x000000040e042290 */ /* 0x000fc8000ff1e03f */
[----:B------:R-:W-:Y:S02]  /*1110*/  @UP2 UIADD3.X UR5, UR10, UR5, URZ, UP0, !UPT ;  /* 0x000000050a052290 */ /* 0x000fe400087fe43f */
[----:B------:R-:W-:-:S04]  /*1120*/  IMAD.U32 R4, RZ, RZ, UR4 ;  /* 0x00000004ff047e24 */ /* 0x000fc8000f8e00ff */
[----:B------:R-:W-:Y:S01]  /*1130*/  IMAD.U32 R5, RZ, RZ, UR5 ;  /* 0x00000005ff057e24 */ /* 0x000fe2000f8e00ff */
[----:B------:R-:W-:-:S04]  /*1140*/  ULDC.64 UR4, c[0x0][0x268] ;  /* 0x00009a0000047ab9 */ /* 0x000fc80000000a00 */
[----:B--2---:R-:W2:Y:S01]  /*1150*/  @P0 LDG.E R0, [R4.64] ;  /* 0x0000001404000981 */ /* 0x004ea2000c1e1900 */
[----:B------:R-:W-:Y:S02]  /*1160*/  @!UP2 UISETP.NE.U32.AND UP0, UPT, URZ, UR4, UPT ;  /* 0x000000043f00a28c */ /* 0x000fe4000bf05070 */
[----:B------:R-:W-:Y:S02]  /*1170*/  ULDC UR7, c[0x0][0x21c] ;  /* 0x0000870000077ab9 */ /* 0x000fe40000000800 */
[----:B------:R-:W-:Y:S02]  /*1180*/  @!UP2 UISETP.NE.AND.EX UP0, UPT, URZ, UR5, UPT, UP0 ;  /* 0x000000053f00a28c */ /* 0x000fe4000bf05300 */
[----:B------:R-:W-:Y:S02]  /*1190*/  USHF.L.U32 UR22, UR16, 0x7, URZ ;  /* 0x0000000710167899 */ /* 0x000fe4000800063f */
[----:B------:R-:W-:Y:S01]  /*11a0*/  @!UP2 USEL UR4, URZ, UR7, !UP0 ;  /* 0x000000073f04a287 */ /* 0x000fe2000c000000 */
[----:B--2---:R-:W2:Y:S02]  /*11b0*/  @P0 R2UR UR14, R0 ;  /* 0x00000000000e03c2 */ /* 0x004ea400000e0000 */
[----:B--2---:R-:W-:-:S02]  /*11c0*/  @UP2 UIADD3 UR14, UR14, -UR17, URZ ;  /* 0x800000110e0e2290 */ /* 0x004fc4000fffe03f */
[----:B------:R-:W-:-:S04]  /*11d0*/  @!UP2 UIADD3 UR14, UR4, UR6, -UR17 ;  /* 0x00000006040ea290 */ /* 0x000fc8000fffe811 */
[----:B------:R-:W-:-:S06]  /*11e0*/  UISETP.GT.AND UP0, UPT, UR14, UR22, UPT ;  /* 0x000000160e00728c */ /* 0x000fcc000bf04270 */
[----:B------:R-:W-:-:S13]  /*11f0*/  PLOP3.LUT P0, PT, PT, PT, UP0, 0x80, 0x0 ;  /* 0x000000000000781c */ /* 0x000fda0003f0f008 */
[----:B------:R-:W-:Y:S05]  /*1200*/  @!P0 BRA `(.L_x_197) ;  /* 0x00009f7000008947 */ /* 0x000fea0003800000 */
[----:B-1----:R-:W-:Y:S02]  /*1210*/  UISETP.NE.AND UP0, UPT, UR25, -0x1, UPT ;  /* 0xffffffff1900788c */ /* 0x002fe4000bf05270 */
[----:B------:R-:W-:Y:S02]  /*1220*/  ULDC.64 UR8, c[0x0][0x178] ;  /* 0x00005e0000087ab9 */ /* 0x000fe40000000a00 */
[----:B------:R-:W-:Y:S02]  /*1230*/  ULDC.64 UR6, c[0x0][0x190] ;  /* 0x0000640000067ab9 */ /* 0x000fe40000000a00 */
[----:B------:R-:W-:Y:S01]  /*1240*/  UISETP.NE.AND UP2, UPT, UR15, -0x1, UPT ;  /* 0xffffffff0f00788c */ /* 0x000fe2000bf45270 */
[----:B------:R-:W-:Y:S01]  /*1250*/  PLOP3.LUT P1, PT, PT, PT, UP0, 0x80, 0x0 ;  /* 0x000000000000781c */ /* 0x000fe20003f2f008 */
[----:B------:R-:W-:Y:S02]  /*1260*/  UIADD3 UR10, UR24, 0x7f, URZ ;  /* 0x0000007f180a7890 */ /* 0x000fe4000fffe03f */
[----:B------:R-:W-:-:S02]  /*1270*/  UIMAD UR11, UR42, UR8, URZ ;  /* 0x000000082a0b72a4 */ /* 0x000fc4000f8e023f */
[----:B------:R-:W-:Y:S02]  /*1280*/  UIMAD.WIDE.U32 UR4, UR15, UR6, URZ ;  /* 0x000000060f0472a5 */ /* 0x000fe4000f8e003f */
[----:B------:R-:W-:Y:S02]  /*1290*/  UIMAD UR19, UR15, UR7, URZ ;  /* 0x000000070f1372a4 */ /* 0x000fe4000f8e023f */
[----:B------:R-:W-:Y:S02]  /*12a0*/  UIMAD.WIDE.U32 UR6, UR35, UR8, URZ ;  /* 0x00000008230672a5 */ /* 0x000fe4000f8e003f */
[----:B------:R-:W-:Y:S02]  /*12b0*/  USHF.R.S32.HI UR18, URZ, 0x1f, UR10 ;  /* 0x0000001f3f127899 */ /* 0x000fe4000801140a */
[----:B------:R-:W-:Y:S02]  /*12c0*/  UIMAD UR11, UR35, UR9, UR11 ;  /* 0x00000009230b72a4 */ /* 0x000fe4000f8e020b */
[----:B------:R-:W-:-:S02]  /*12d0*/  @UP0 UIADD3 UR8, UR17, UR25, URZ ;  /* 0x0000001911080290 */ /* 0x000fc4000fffe03f */
[----:B------:R-:W-:Y:S02]  /*12e0*/  ULEA.HI UR9, UR18, UR10, URZ, 0x7 ;  /* 0x0000000a12097291 */ /* 0x000fe4000f8f383f */
[----:B------:R-:W-:Y:S02]  /*12f0*/  UIADD3 UR36, UR7, UR11, URZ ;  /* 0x0000000b07247290 */ /* 0x000fe4000fffe03f */
[----:B------:R-:W-:Y:S02]  /*1300*/  USEL UR41, UR6, UR4, !UP2 ;  /* 0x0000000406297287 */ /* 0x000fe4000d000000 */
[----:B------:R-:W-:Y:S02]  /*1310*/  @UP2 UIADD3 UR36, UR5, UR19, URZ ;  /* 0x0000001305242290 */ /* 0x000fe4000fffe03f */
[----:B------:R-:W-:Y:S02]  /*1320*/  ULDC.64 UR6, c[0x0][0x198] ;  /* 0x0000660000067ab9 */ /* 0x000fe40000000a00 */
[----:B------:R-:W-:-:S02]  /*1330*/  @UP0 UIMAD.WIDE.U32 UR4, UR8, UR6, URZ ;  /* 0x00000006080402a5 */ /* 0x000fc4000f8e003f */
[----:B------:R-:W-:Y:S02]  /*1340*/  ULOP3.LUT UR6, UR9, 0xffffff80, URZ, 0xc0, !UPT ;  /* 0xffffff8009067892 */ /* 0x000fe4000f8ec03f */
[----:B------:R-:W-:Y:S02]  /*1350*/  @UP0 UIMAD UR31, UR8, UR7, UR5 ;  /* 0x00000007081f02a4 */ /* 0x000fe4000f8e0205 */
[----:B------:R-:W-:Y:S02]  /*1360*/  UIADD3 UR11, UR6, -0x80, URZ ;  /* 0xffffff80060b7890 */ /* 0x000fe4000fffe03f */
[----:B------:R-:W-:Y:S02]  /*1370*/  USHF.R.S32.HI UR37, URZ, 0x7, UR9 ;  /* 0x000000073f257899 */ /* 0x000fe40008011409 */
[----:B------:R-:W-:Y:S02]  /*1380*/  USHF.R.S32.HI UR34, URZ, 0x1f, UR11 ;  /* 0x0000001f3f227899 */ /* 0x000fe4000801140b */
[----:B------:R-:W-:Y:S01]  /*1390*/  @UP0 UMOV UR29, UR4 ;  /* 0x00000004001d0c82 */ /* 0x000fe20008000000 */
[----:B------:R-:W-:Y:S05]  /*13a0*/  @P1 BRA `(.L_x_198) ;  /* 0x000000c000001947 */ /* 0x000fea0003800000 */
[----:B------:R-:W-:Y:S02]  /*13b0*/  USHF.R.S32.HI UR4, URZ, 0x1f, UR17 ;  /* 0x0000001f3f047899 */ /* 0x000fe40008011411 */
[----:B------:R-:W-:-:S02]  /*13c0*/  ULDC.64 UR6, c[0x0][0x198] ;  /* 0x0000660000067ab9 */ /* 0x000fc40000000a00 */
[----:B------:R-:W-:Y:S02]  /*13d0*/  UIMAD UR8, UR4, UR6, URZ ;  /* 0x00000006040872a4 */ /* 0x000fe4000f8e023f */
[----:B------:R-:W-:Y:S02]  /*13e0*/  UIMAD.WIDE.U32 UR4, UR17, UR6, URZ ;  /* 0x00000006110472a5 */ /* 0x000fe4000f8e003f */
[----:B------:R-:W-:-:S04]  /*13f0*/  UIMAD UR7, UR17, UR7, UR8 ;  /* 0x00000007110772a4 */ /* 0x000fc8000f8e0208 */
[----:B------:R-:W-:-:S03]  /*1400*/  UIADD3 UR5, UR5, UR7, URZ ;  /* 0x0000000705057290 */ /* 0x000fc6000fffe03f */
[----:B------:R-:W-:Y:S02]  /*1410*/  ULDC.64 UR6, c[0x0][0x180] ;  /* 0x0000600000067ab9 */ /* 0x000fe40000000a00 */
[----:B------:R-:W-:Y:S02]  /*1420*/  UIMAD.WIDE.U32 UR4, UR35, UR6, UR4 ;  /* 0x00000006230472a5 */ /* 0x000fe4000f8e0004 */
[----:B------:R-:W-:-:S04]  /*1430*/  UIMAD UR6, UR42, UR6, URZ ;  /* 0x000000062a0672a4 */ /* 0x000fc8000f8e023f */
[----:B------:R-:W-:Y:S02]  /*1440*/  UIMAD UR6, UR35, UR7, UR6 ;  /* 0x00000007230672a4 */ /* 0x000fe4000f8e0206 */
[----:B------:R-:W-:Y:S02]  /*1450*/  UMOV UR29, UR4 ;  /* 0x00000004001d7c82 */ /* 0x000fe40008000000 */
[----:B------:R-:W-:Y:S02]  /*1460*/  UIADD3 UR31, UR5, UR6, URZ ;  /* 0x00000006051f7290 */ /* 0x000fe4000fffe03f */
.L_x_198:
[----:B------:R-:W-:Y:S02]  /*1470*/  @UP0 UIADD3 UR6, UR17, UR25, URZ ;  /* 0x0000001911060290 */ /* 0x000fe4000fffe03f */
[----:B------:R-:W-:Y:S02]  /*1480*/  ULDC.64 UR8, c[0x0][0x1a0] ;  /* 0x0000680000087ab9 */ /* 0x000fe40000000a00 */
[----:B------:R-:W-:-:S04]  /*1490*/  @UP0 UIMAD.WIDE.U32 UR4, UR6, UR8, URZ ;  /* 0x00000008060402a5 */ /* 0x000fc8000f8e003f */
[----:B------:R-:W-:-:S03]  /*14a0*/  @UP0 UIMAD UR27, UR6, UR9, UR5 ;  /* 0x00000009061b02a4 */ /* 0x000fc6000f8e0205 */
[----:B------:R-:W-:Y:S01]  /*14b0*/  @UP0 UMOV UR26, UR4 ;  /* 0x00000004001a0c82 */ /* 0x000fe20008000000 */
[----:B------:R-:W-:Y:S05]  /*14c0*/  @P1 BRA `(.L_x_199) ;  /* 0x000000c000001947 */ /* 0x000fea0003800000 */
[----:B------:R-:W-:Y:S02]  /*14d0*/  USHF.R.S32.HI UR4, URZ, 0x1f, UR17 ;  /* 0x0000001f3f047899 */ /* 0x000fe40008011411 */
[----:B------:R-:W-:Y:S02]  /*14e0*/  ULDC.64 UR6, c[0x0][0x1a0] ;  /* 0x0000680000067ab9 */ /* 0x000fe40000000a00 */
[----:B------:R-:W-:Y:S02]  /*14f0*/  UIMAD UR4, UR4, UR6, URZ ;  /* 0x00000006040472a4 */ /* 0x000fe4000f8e023f */
[----:B------:R-:W-:Y:S02]  /*1500*/  ULDC.64 UR8, c[0x0][0x188] ;  /* 0x0000620000087ab9 */ /* 0x000fe40000000a00 */
[----:B------:R-:W-:Y:S02]  /*1510*/  UIMAD UR7, UR17, UR7, UR4 ;  /* 0x00000007110772a4 */ /* 0x000fe4000f8e0204 */
[----:B------:R-:W-:-:S04]  /*1520*/  UIMAD UR4, UR42, UR8, URZ ;  /* 0x000000082a0472a4 */ /* 0x000fc8000f8e023f */
[----:B------:R-:W-:Y:S02]  /*1530*/  UIMAD UR9, UR35, UR9, UR4 ;  /* 0x00000009230972a4 */ /* 0x000fe4000f8e0204 */
[----:B------:R-:W-:-:S04]  /*1540*/  UIMAD.WIDE.U32 UR4, UR17, UR6, URZ ;  /* 0x00000006110472a5 */ /* 0x000fc8000f8e003f */
[----:B------:R-:W-:-:S04]  /*1550*/  UIADD3 UR5, UR5, UR7, URZ ;  /* 0x0000000705057290 */ /* 0x000fc8000fffe03f */
[----:B------:R-:W-:-:S04]  /*1560*/  UIMAD.WIDE.U32 UR4, UR35, UR8, UR4 ;  /* 0x00000008230472a5 */ /* 0x000fc8000f8e0004 */
[----:B------:R-:W-:-:S03]  /*1570*/  UIADD3 UR27, UR5, UR9, URZ ;  /* 0x00000009051b7290 */ /* 0x000fc6000fffe03f */
[----:B------:R-:W-:Y:S02]  /*1580*/  UMOV UR26, UR4 ;  /* 0x00000004001a7c82 */ /* 0x000fe40008000000 */
.L_x_199:
[----:B------:R-:W-:Y:S01]  /*1590*/  IABS R6, c[0x0][0x1c8] ;  /* 0x0000720000067a13 */ /* 0x000fe20000000000 */
[----:B------:R-:W-:Y:S01]  /*15a0*/  ULDC.64 UR6, c[0x0][0x370] ;  /* 0x0000dc0000067ab9 */ /* 0x000fe20000000a00 */
[----:B------:R-:W-:Y:S01]  /*15b0*/  IABS R2, UR40 ;  /* 0x0000002800027c13 */ /* 0x000fe20008000000 */
[----:B------:R-:W-:Y:S01]  /*15c0*/  @UP2 UIMAD.WIDE.U32 UR4, UR15, UR6, URZ ;  /* 0x000000060f0422a5 */ /* 0x000fe2000f8e003f */
[----:B------:R-:W1:Y:S01]  /*15d0*/  I2F.RP R4, R6 ;  /* 0x0000000600047306 */ /* 0x000e620000209400 */
[----:B------:R-:W-:Y:S01]  /*15e0*/  ULDC UR8, c[0x0][0x224] ;  /* 0x0000890000087ab9 */ /* 0x000fe20000000800 */
[----:B------:R-:W-:Y:S01]  /*15f0*/  ISETP.NE.AND P2, PT, RZ, c[0x0][0x1c8], PT ;  /* 0x00007200ff007a0c */ /* 0x000fe20003f45270 */
[----:B------:R-:W-:Y:S02]  /*1600*/  @UP2 UIMAD UR33, UR15, UR7, UR5 ;  /* 0x000000070f2122a4 */ /* 0x000fe4000f8e0205 */
[----:B------:R-:W-:Y:S02]  /*1610*/  USHF.R.S32.HI UR23, URZ, 0x1f, UR22 ;  /* 0x0000001f3f177899 */ /* 0x000fe40008011416 */
[----:B------:R-:W-:-:S02]  /*1620*/  @UP2 UMOV UR30, UR4 ;  /* 0x00000004001e2c82 */ /* 0x000fc40008000000 */
[----:B------:R-:W-:Y:S02]  /*1630*/  ULDC.64 UR4, c[0x0][0x368] ;  /* 0x0000da0000047ab9 */ /* 0x000fe40000000a00 */
[----:B------:R-:W-:-:S04]  /*1640*/  @!UP2 UIMAD UR6, UR42, UR4, URZ ;  /* 0x000000042a06a2a4 */ /* 0x000fc8000f8e023f */
[----:B------:R-:W-:Y:S01]  /*1650*/  @!UP2 UIMAD UR6, UR35, UR5, UR6 ;  /* 0x000000052306a2a4 */ /* 0x000fe2000f8e0206 */
[----:B-1----:R-:W1:Y:S01]  /*1660*/  MUFU.RCP R4, R4 ;  /* 0x0000000400047308 */ /* 0x002e620000001000 */
[----:B------:R-:W-:-:S04]  /*1670*/  @!UP2 UIMAD.WIDE.U32 UR4, UR35, UR4, URZ ;  /* 0x000000042304a2a5 */ /* 0x000fc8000f8e003f */
[----:B------:R-:W-:Y:S02]  /*1680*/  @!UP2 UIADD3 UR33, UR5, UR6, URZ ;  /* 0x000000060521a290 */ /* 0x000fe4000fffe03f */
[----:B------:R-:W-:Y:S02]  /*1690*/  UIMAD UR6, UR39, UR15, URZ ;  /* 0x0000000f270672a4 */ /* 0x000fe4000f8e023f */
[----:B------:R-:W-:Y:S02]  /*16a0*/  @!UP2 UMOV UR30, UR4 ;  /* 0x00000004001eac82 */ /* 0x000fe40008000000 */
[----:B------:R-:W-:Y:S01]  /*16b0*/  UIMAD UR4, UR42, UR8, UR54 ;  /* 0x000000082a0472a4 */ /* 0x000fe2000f8e0236 */
[----:B------:R-:W2:Y:S03]  /*16c0*/  S2UR UR8, SR_CTAID.X ;  /* 0x00000000000879c3 */ /* 0x000ea60000002500 */
[----:B------:R-:W-:Y:S01]  /*16d0*/  UIADD3 UR4, UR47, UR4, URZ ;  /* 0x000000042f047290 */ /* 0x000fe2000fffe03f */
[----:B-1----:R-:W-:-:S03]  /*16e0*/  IADD3 R4, R4, 0xffffffe, RZ ;  /* 0x0ffffffe04047810 */ /* 0x002fc60007ffe0ff */
[----:B------:R-:W-:Y:S01]  /*16f0*/  UIMAD UR4, UR38, UR4, UR53 ;  /* 0x00000004260472a4 */ /* 0x000fe2000f8e0235 */
[----:B------:R-:W1:Y:S03]  /*1700*/  F2I.FTZ.U32.TRUNC.NTZ R5, R4 ;  /* 0x0000000400057305 */ /* 0x000e66000021f000 */
[----:B------:R-:W-:Y:S02]  /*1710*/  UIADD3 UR10, UR45, UR4, URZ ;  /* 0x000000042d0a7290 */ /* 0x000fe4000fffe03f */
[----:B------:R-:W-:-:S04]  /*1720*/  UIMAD.WIDE.U32 UR4, UR38, UR15, URZ ;  /* 0x0000000f260472a5 */ /* 0x000fc8000f8e003f */
[----:B------:R-:W-:Y:S02]  /*1730*/  @UP2 UIADD3 UR10, UR5, UR6, URZ ;  /* 0x00000006050a2290 */ /* 0x000fe4000fffe03f */
[----:B------:R-:W-:Y:S02]  /*1740*/  USEL UR19, UR44, UR4, !UP2 ;  /* 0x000000042c137287 */ /* 0x000fe4000d000000 */
[----:B------:R-:W-:Y:S01]  /*1750*/  ULDC.64 UR6, c[0x0][0x3d8] ;  /* 0x0000f60000067ab9 */ /* 0x000fe20000000a00 */
[----:B-1----:R-:W-:Y:S01]  /*1760*/  IMAD.MOV R0, RZ, RZ, -R5 ;  /* 0x000000ffff007224 */ /* 0x002fe200078e0a05 */
[----:B--2---:R-:W-:Y:S01]  /*1770*/  UIMAD.WIDE.U32 UR4, UR8, UR6, URZ ;  /* 0x00000006080472a5 */ /* 0x004fe2000f8e003f */
[----:B------:R-:W-:Y:S02]  /*1780*/  IMAD.MOV.U32 R4, RZ, RZ, RZ ;  /* 0x000000ffff047224 */ /* 0x000fe400078e00ff */
[----:B------:R-:W-:Y:S01]  /*1790*/  IMAD R0, R0, R6, RZ ;  /* 0x0000000600007224 */ /* 0x000fe200078e02ff */
[----:B------:R-:W-:-:S02]  /*17a0*/  USEL UR18, UR4, URZ, UP6 ;  /* 0x0000003f04127287 */ /* 0x000fc4000b000000 */
[----:B------:R-:W-:Y:S01]  /*17b0*/  UIMAD UR7, UR8, UR7, UR5 ;  /* 0x00000007080772a4 */ /* 0x000fe2000f8e0205 */
[----:B------:R-:W-:Y:S01]  /*17c0*/  IMAD.HI.U32 R0, R5, R0, R4 ;  /* 0x0000000005007227 */ /* 0x000fe200078e0004 */
[----:B------:R-:W-:Y:S02]  /*17d0*/  USHF.L.U64.HI UR4, UR35, 0x7, UR42 ;  /* 0x0000000723047899 */ /* 0x000fe4000801022a */
[----:B------:R-:W-:Y:S02]  /*17e0*/  USHF.L.U32 UR8, UR35, 0x7, URZ ;  /* 0x0000000723087899 */ /* 0x000fe4000800063f */
[----:B------:R-:W-:Y:S01]  /*17f0*/  USEL UR5, UR4, URZ, UP1 ;  /* 0x0000003f04057287 */ /* 0x000fe20008800000 */
[----:B------:R-:W-:Y:S01]  /*1800*/  IMAD.HI.U32 R0, R0, R2, RZ ;  /* 0x0000000200007227 */ /* 0x000fe200078e00ff */
[----:B------:R-:W-:-:S03]  /*1810*/  USEL UR4, UR8, URZ, UP1 ;  /* 0x0000003f08047287 */ /* 0x000fc60008800000 */
[----:B------:R-:W-:Y:S01]  /*1820*/  IMAD.MOV R4, RZ, RZ, -R0 ;  /* 0x000000ffff047224 */ /* 0x000fe200078e0a00 */
[----:B------:R-:W-:Y:S02]  /*1830*/  UIADD3 UR4, UP1, UR11, UR4, URZ ;  /* 0x000000040b047290 */ /* 0x000fe4000ff3e03f */
[----:B------:R-:W-:Y:S01]  /*1840*/  ULDC UR8, c[0x0][0x234] ;  /* 0x00008d0000087ab9 */ /* 0x000fe20000000800 */
[C---:B------:R-:W-:Y:S01]  /*1850*/  IMAD R2, R6.reuse, R4, R2 ;  /* 0x0000000406027224 */ /* 0x040fe200078e0202 */
[----:B------:R-:W-:Y:S02]  /*1860*/  UIADD3.X UR6, UR34, UR5, URZ, UP1, !UPT ;  /* 0x0000000522067290 */ /* 0x000fe40008ffe43f */
[----:B------:R-:W-:Y:S02]  /*1870*/  UIMAD UR5, UR39, UR4, URZ ;  /* 0x00000004270572a4 */ /* 0x000fe4000f8e023f */
[----:B------:R-:W-:Y:S02]  /*1880*/  ISETP.GT.U32.AND P0, PT, R6, R2, PT ;  /* 0x000000020600720c */ /* 0x000fe40003f04070 */
[----:B------:R-:W-:-:S02]  /*1890*/  UIMAD UR6, UR38, UR6, UR5 ;  /* 0x00000006260672a4 */ /* 0x000fc4000f8e0205 */
[----:B------:R-:W-:-:S04]  /*18a0*/  @UP5 USEL UR5, UR56, UR15, !UP2 ;  /* 0x0000000f38055287 */ /* 0x000fc8000d000000 */
[----:B------:R-:W-:Y:S02]  /*18b0*/  @UP5 UIMAD UR9, UR40, UR8, UR5 ;  /* 0x00000008280952a4 */ /* 0x000fe4000f8e0205 */
[----:B------:R-:W-:Y:S02]  /*18c0*/  UIMAD.WIDE.U32 UR4, UR38, UR4, URZ ;  /* 0x00000004260472a5 */ /* 0x000fe4000f8e003f */
[----:B------:R-:W-:Y:S01]  /*18d0*/  USEL UR8, UR7, URZ, UP6 ;  /* 0x0000003f07087287 */ /* 0x000fe2000b000000 */
[----:B------:R-:W-:Y:S01]  /*18e0*/  @!P0 IMAD.IADD R2, R2, 0x1, -R6 ;  /* 0x0000000102028824 */ /* 0x000fe200078e0a06 */
[----:B------:R-:W-:Y:S01]  /*18f0*/  @!P0 IADD3 R0, R0, 0x1, RZ ;  /* 0x0000000100008810 */ /* 0x000fe20007ffe0ff */
[----:B------:R-:W-:Y:S01]  /*1900*/  @!UP5 UMOV UR9, UR51 ;  /* 0x000000330009dc82 */ /* 0x000fe20008000000 */
[----:B------:R-:W-:Y:S01]  /*1910*/  ISETP.LE.AND P0, PT, RZ, UR58, PT ;  /* 0x0000003aff007c0c */ /* 0x000fe2000bf03270 */
[----:B------:R-:W-:Y:S01]  /*1920*/  UIADD3 UR7, UR5, UR6, URZ ;  /* 0x0000000605077290 */ /* 0x000fe2000fffe03f */
[----:B------:R-:W-:-:S13]  /*1930*/  ISETP.GE.U32.AND P3, PT, R2, R6, PT ;  /* 0x000000060200720c */ /* 0x000fda0003f66070 */
[----:B------:R-:W-:-:S05]  /*1940*/  @P3 IADD3 R0, R0, 0x1, RZ ;  /* 0x0000000100003810 */ /* 0x000fca0007ffe0ff */
[----:B------:R-:W-:-:S04]  /*1950*/  IMAD.MOV.U32 R12, RZ, RZ, R0 ;  /* 0x000000ffff0c7224 */ /* 0x000fc800078e0000 */
[----:B------:R-:W-:Y:S01]  /*1960*/  @!P0 IMAD.MOV R12, RZ, RZ, -R12 ;  /* 0x000000ffff0c8224 */ /* 0x000fe200078e0a0c */
[----:B------:R-:W-:Y:S02]  /*1970*/  PLOP3.LUT P0, PT, PT, PT, UP5, 0x80, 0x0 ;  /* 0x000000000000781c */ /* 0x000fe40003f0f058 */
[----:B------:R-:W-:-:S04]  /*1980*/  @!P2 LOP3.LUT R12, RZ, c[0x0][0x1c8], RZ, 0x33, !PT ;  /* 0x00007200ff0caa12 */ /* 0x000fc800078e33ff */
[----:B------:R-:W-:-:S07]  /*1990*/  SHF.R.S32.HI R14, RZ, 0x1f, R12 ;  /* 0x0000001fff0e7819 */ /* 0x000fce000001140c */
[----:B------:R-:W-:Y:S05]  /*19a0*/  @!P0 BRA `(.L_x_200) ;  /* 0x0000005000008947 */ /* 0x000fea0003800000 */
[----:B------:R-:W-:Y:S02]  /*19b0*/  ULDC UR6, c[0x0][0x224] ;  /* 0x0000890000067ab9 */ /* 0x000fe40000000800 */
[----:B------:R-:W-:-:S04]  /*19c0*/  @!UP2 UIMAD UR15, UR35, UR6, URZ ;  /* 0x00000006230fa2a4 */ /* 0x000fc8000f8e023f */
[----:B------:R-:W-:-:S04]  /*19d0*/  ULEA UR6, UR35, UR15, 0x7 ;  /* 0x0000000f23067291 */ /* 0x000fc8000f8e383f */
[----:B------:R-:W-:Y:S01]  /*19e0*/  UIMAD UR6, UR57, UR40, UR6 ;  /* 0x00000028390672a4 */ /* 0x000fe2000f8e0206 */
[----:B------:R-:W-:Y:S05]  /*19f0*/  BRA `(.L_x_201) ;  /* 0x0000001000007947 */ /* 0x000fea0003800000 */
.L_x_200:
[----:B------:R-:W-:Y:S02]  /*1a00*/  UMOV UR6, UR52 ;  /* 0x0000003400067c82 */ /* 0x000fe40008000000 */
.L_x_201:
[----:B------:R-:W-:Y:S01]  /*1a10*/  UIADD3 UR4, UP4, UP3, UR4, UR43, UR49 ;  /* 0x0000002b04047290 */ /* 0x000fe2000fb9e031 */
[----:B------:R-:W1:Y:S01]  /*1a20*/  S2R R19, SR_TID.X ;  /* 0x0000000000137919 */ /* 0x000e620000002100 */
[----:B------:R-:W-:Y:S01]  /*1a30*/  IMAD.U32 R10, RZ, RZ, UR13 ;  /* 0x0000000dff0a7e24 */ /* 0x000fe2000f8e00ff */
[----:B------:R-:W-:Y:S01]  /*1a40*/  SHF.R.S32.HI R199, RZ, 0x1f, R198 ;  /* 0x0000001fffc77819 */ /* 0x000fe200000114c6 */
[----:B------:R-:W-:Y:S01]  /*1a50*/  UIADD3 UR32, UP2, UP1, UR18, UR4, UR19 ;  /* 0x0000000412207290 */ /* 0x000fe2000f95e013 */
[----:B------:R-:W-:Y:S01]  /*1a60*/  IMAD.U32 R8, RZ, RZ, UR12 ;  /* 0x0000000cff087e24 */ /* 0x000fe2000f8e00ff */
[----:B------:R-:W-:Y:S01]  /*1a70*/  UIADD3.X UR4, UR7, UR50, UR55, UP4, UP3 ;  /* 0x0000003207047290 */ /* 0x000fe2000a7e6437 */
[----:B------:R-:W-:Y:S01]  /*1a80*/  IMAD.U32 R9, RZ, RZ, UR11 ;  /* 0x0000000bff097e24 */ /* 0x000fe2000f8e00ff */
[----:B------:R-:W-:Y:S01]  /*1a90*/  ULDC.64 UR12, c[0x0][0x200] ;  /* 0x00008000000c7ab9 */ /* 0x000fe20000000a00 */
[----:B------:R-:W-:Y:S01]  /*1aa0*/  BSSY B1, `(.L_x_197) ;  /* 0x000096d000017945 */ /* 0x000fe20003800000 */
[----:B------:R-:W-:-:S03]  /*1ab0*/  UIADD3.X UR28, UR8, UR4, UR10, UP2, UP1 ;  /* 0x00000004081c7290 */ /* 0x000fc600097e240a */
[----:B------:R-:W-:Y:S02]  /*1ac0*/  ULDC.64 UR4, c[0x0][0x1a8] ;  /* 0x00006a0000047ab9 */ /* 0x000fe40000000a00 */
[----:B------:R-:W-:Y:S02]  /*1ad0*/  UIMAD UR4, UR59, UR4, URZ ;  /* 0x000000043b0472a4 */ /* 0x000fe4000f8e023f */
[----:B------:R-:W-:Y:S02]  /*1ae0*/  UMOV UR10, 0x4 ;  /* 0x00000004000a7882 */ /* 0x000fe40000000000 */
[----:B------:R-:W-:-:S03]  /*1af0*/  UIMAD UR19, UR40, UR5, UR4 ;  /* 0x00000005281372a4 */ /* 0x000fc6000f8e0204 */
[----:B------:R-:W-:Y:S02]  /*1b00*/  ULDC.64 UR4, c[0x0][0x378] ;  /* 0x0000de0000047ab9 */ /* 0x000fe40000000a00 */
[----:B------:R-:W-:Y:S01]  /*1b10*/  UIMAD UR4, UR59, UR4, URZ ;  /* 0x000000043b0472a4 */ /* 0x000fe2000f8e023f */
[----:B-1----:R-:W-:-:S03]  /*1b20*/  SHF.R.S32.HI R20, RZ, 0x1f, R19 ;  /* 0x0000001fff147819 */ /* 0x002fc60000011413 */
[----:B------:R-:W-:Y:S01]  /*1b30*/  UIMAD UR18, UR40, UR5, UR4 ;  /* 0x00000005281272a4 */ /* 0x000fe2000f8e0204 */
[----:B------:R-:W-:Y:S02]  /*1b40*/  LEA.HI R0, R20, R19, RZ, 0x3 ;  /* 0x0000001314007211 */ /* 0x000fe400078f18ff */
[----:B------:R-:W-:Y:S02]  /*1b50*/  ULDC.64 UR4, c[0x0][0x370] ;  /* 0x0000dc0000047ab9 */ /* 0x000fe40000000a00 */
[----:B------:R-:W-:Y:S01]  /*1b60*/  UIMAD UR4, UR34, UR4, URZ ;  /* 0x00000004220472a4 */ /* 0x000fe2000f8e023f */
[----:B------:R-:W-:-:S03]  /*1b70*/  SHF.R.S32.HI R0, RZ, 0x3, R0 ;  /* 0x00000003ff007819 */ /* 0x000fc60000011400 */
[----:B------:R-:W-:Y:S01]  /*1b80*/  UIMAD UR15, UR11, UR5, UR4 ;  /* 0x000000050b0f72a4 */ /* 0x000fe2000f8e0204 */
[----:B------:R-:W-:Y:S01]  /*1b90*/  SHF.R.S32.HI R18, RZ, 0x1f, R0 ;  /* 0x0000001fff127819 */ /* 0x000fe20000011400 */
[----:B------:R-:W-:Y:S01]  /*1ba0*/  UIADD3 UR4, UR11, UR9, URZ ;  /* 0x000000090b047290 */ /* 0x000fe2000fffe03f */
[----:B------:R-:W-:-:S03]  /*1bb0*/  IADD3 R2, P0, R0, UR11, RZ ;  /* 0x0000000b00027c10 */ /* 0x000fc6000ff1e0ff */
[----:B------:R-:W-:Y:S01]  /*1bc0*/  UIMAD.WIDE UR4, UR4, UR10, UR12 ;  /* 0x0000000a040472a5 */ /* 0x000fe2000f8e020c */
[----:B------:R-:W-:Y:S01]  /*1bd0*/  IADD3.X R7, R18, UR34, RZ, P0, !PT ;  /* 0x0000002212077c10 */ /* 0x000fe200087fe4ff */
[----:B------:R-:W-:Y:S01]  /*1be0*/  IMAD.WIDE.U32 R4, R2, c[0x0][0x190], R198 ;  /* 0x0000640002047a25 */ /* 0x000fe200078e00c6 */
[----:B------:R-:W-:Y:S02]  /*1bf0*/  ULDC.64 UR12, c[0x0][0x3c8] ;  /* 0x0000f200000c7ab9 */ /* 0x000fe40000000a00 */
[----:B------:R-:W-:Y:S01]  /*1c00*/  ULDC UR34, c[0x0][0x2e8] ;  /* 0x0000ba0000227ab9 */ /* 0x000fe20000000800 */
[----:B------:R-:W-:Y:S01]  /*1c10*/  IMAD R7, R7, c[0x0][0x190], RZ ;  /* 0x0000640007077a24 */ /* 0x000fe200078e02ff */
[----:B------:R-:W-:Y:S01]  /*1c20*/  UMOV UR8, UR4 ;  /* 0x0000000400087c82 */ /* 0x000fe20008000000 */
[----:B------:R-:W-:Y:S01]  /*1c30*/  IADD3 R6, P0, R4, UR41, RZ ;  /* 0x0000002904067c10 */ /* 0x000fe2000ff1e0ff */
[----:B------:R-:W-:Y:S01]  /*1c40*/  UIADD3 UR4, UR11, UR6, URZ ;  /* 0x000000060b047290 */ /* 0x000fe2000fffe03f */
[----:B------:R-:W-:Y:S01]  /*1c50*/  IMAD R2, R2, c[0x0][0x194], R7 ;  /* 0x0000650002027a24 */ /* 0x000fe200078e0207 */
[----:B------:R-:W-:-:S02]  /*1c60*/  UMOV UR7, UR5 ;  /* 0x0000000500077c82 */ /* 0x000fc40008000000 */
[----:B------:R-:W-:Y:S01]  /*1c70*/  UIMAD.WIDE UR4, UR4, UR10, UR12 ;  /* 0x0000000a040472a5 */ /* 0x000fe2000f8e020c */
[----:B------:R1:W2:Y:S01]  /*1c80*/  R2UR UR12, R8 ;  /* 0x00000000080c73c2 */ /* 0x0002a200000e0000 */
[----:B------:R-:W-:Y:S02]  /*1c90*/  IADD3.X R7, R5, UR36, R2, P0, !PT ;  /* 0x0000002405077c10 */ /* 0x000fe400087fe402 */
[----:B------:R-:W-:-:S03]  /*1ca0*/  IADD3 R4, P0, R198, UR30, RZ ;  /* 0x0000001ec6047c10 */ /* 0x000fc6000ff1e0ff */
[----:B------:R-:W-:Y:S01]  /*1cb0*/  UMOV UR10, UR4 ;  /* 0x00000004000a7c82 */ /* 0x000fe20008000000 */
[----:B------:R-:W-:Y:S01]  /*1cc0*/  IADD3.X R5, R199, UR33, RZ, P0, !PT ;  /* 0x00000021c7057c10 */ /* 0x000fe200087fe4ff */
[----:B------:R-:W-:Y:S01]  /*1cd0*/  UIADD3 UR4, -UR14, UR24, UR22 ;  /* 0x000000180e047290 */ /* 0x000fe2000fffe116 */
[----:B------:R3:W4:Y:S01]  /*1ce0*/  R2UR UR13, R10 ;  /* 0x000000000a0d73c2 */ /* 0x00072200000e0000 */
[----:B------:R-:W-:Y:S02]  /*1cf0*/  UMOV UR9, UR5 ;  /* 0x0000000500097c82 */ /* 0x000fe40008000000 */
[----:B------:R-:W-:Y:S01]  /*1d00*/  UIADD3 UR4, UR4, -UR34, URZ ;  /* 0x8000002204047290 */ /* 0x000fe2000fffe03f */
[----:B------:R-:W-:-:S03]  /*1d10*/  IMAD.WIDE.U32 R4, R9, c[0x0][0x370], R4 ;  /* 0x0000dc0009047a25 */ /* 0x000fc600078e0004 */
[----:B------:R-:W-:Y:S02]  /*1d20*/  USHF.R.S32.HI UR11, URZ, 0x1f, UR4 ;  /* 0x0000001f3f0b7899 */ /* 0x000fe40008011404 */
[----:B------:R-:W-:Y:S02]  /*1d30*/  IADD3 R5, R5, UR15, RZ ;  /* 0x0000000f05057c10 */ /* 0x000fe4000fffe0ff */
[----:B------:R-:W-:Y:S02]  /*1d40*/  ULEA.HI UR11, UR11, UR4, URZ, 0x7 ;  /* 0x000000040b0b7291 */ /* 0x000fe4000f8f383f */
[----:B------:R-:W-:Y:S01]  /*1d50*/  UIADD3 UR4, UR37, -0x1, URZ ;  /* 0xffffffff25047890 */ /* 0x000fe2000fffe03f */
[----:B-1----:R-:W-:Y:S01]  /*1d60*/  LEA.HI R8, R20, R19, RZ, 0x5 ;  /* 0x0000001314087211 */ /* 0x002fe200078f28ff */
[----:B------:R-:W-:-:S03]  /*1d70*/  USHF.R.S32.HI UR11, URZ, 0x7, UR11 ;  /* 0x000000073f0b7899 */ /* 0x000fc6000801140b */
[----:B------:R-:W-:Y:S01]  /*1d80*/  LOP3.LUT R2, R8, 0xffffffe0, RZ, 0xc0, !PT ;  /* 0xffffffe008027812 */ /* 0x000fe200078ec0ff */
[----:B------:R-:W-:Y:S01]  /*1d90*/  UISETP.LT.AND UP1, UPT, URZ, UR11, UPT ;  /* 0x0000000b3f00728c */ /* 0x000fe2000bf21270 */
[----:B------:R-:W-:-:S03]  /*1da0*/  SHF.R.S32.HI R8, RZ, 0x5, R8 ;  /* 0x00000005ff087819 */ /* 0x000fc60000011408 */
[----:B------:R-:W-:Y:S01]  /*1db0*/  IMAD.IADD R2, R19, 0x1, -R2 ;  /* 0x0000000113027824 */ /* 0x000fe200078e0a02 */
[----:B------:R-:W-:-:S03]  /*1dc0*/  USEL UR11, URZ, UR11, !UP1 ;  /* 0x0000000b3f0b7287 */ /* 0x000fc6000c800000 */
[----:B------:R-:W-:Y:S01]  /*1dd0*/  IMAD R2, R8, UR48, R2 ;  /* 0x0000003008027c24 */ /* 0x000fe2000f8e0202 */
[----:B------:R-:W-:-:S04]  /*1de0*/  UISETP.GT.AND UP1, UPT, UR37, UR11, UPT ;  /* 0x0000000b2500728c */ /* 0x000fc8000bf24270 */
[----:B------:R-:W-:-:S04]  /*1df0*/  IADD3 R8, P0, R2, UR32, RZ ;  /* 0x0000002002087c10 */ /* 0x000fc8000ff1e0ff */
[----:B------:R-:W-:Y:S01]  /*1e00*/  LEA.HI.X.SX32 R9, R2, UR28, 0x1, P0 ;  /* 0x0000001c02097c11 */ /* 0x000fe200080f0eff */
[----:B------:R-:W-:Y:S01]  /*1e10*/  IMAD.U32 R2, RZ, RZ, UR40 ;  /* 0x00000028ff027e24 */ /* 0x000fe2000f8e00ff */
[----:B------:R-:W-:Y:S02]  /*1e20*/  PLOP3.LUT P0, PT, PT, PT, UP1, 0x80, 0x0 ;  /* 0x000000000000781c */ /* 0x000fe40003f0f018 */
[----:B------:R-:W-:Y:S01]  /*1e30*/  LEA R186, P2, R8, c[0x0][0x350], 0x2 ;  /* 0x0000d40008ba7a11 */ /* 0x000fe200078410ff */
[----:B------:R-:W-:-:S03]  /*1e40*/  IMAD.WIDE.U32 R4, R2, c[0x0][0x378], R4 ;  /* 0x0000de0002047a25 */ /* 0x000fc600078e0004 */
[----:B------:R-:W-:Y:S01]  /*1e50*/  LEA.HI.X R187, R8, c[0x0][0x354], R9, 0x2, P2 ;  /* 0x0000d50008bb7a11 */ /* 0x000fe200010f1409 */
[----:B------:R-:W-:Y:S01]  /*1e60*/  IMAD.WIDE.U32 R6, R2, c[0x0][0x1a8], R6 ;  /* 0x00006a0002067a25 */ /* 0x000fe200078e0006 */
[----:B------:R-:W-:-:S03]  /*1e70*/  IADD3 R5, R5, UR18, RZ ;  /* 0x0000001205057c10 */ /* 0x000fc6000fffe0ff */
[----:B------:R-:W-:Y:S01]  /*1e80*/  IMAD R2, R18, c[0x0][0x370], RZ ;  /* 0x0000dc0012027a24 */ /* 0x000fe200078e02ff */
[----:B------:R-:W-:Y:S01]  /*1e90*/  IADD3 R7, R7, UR19, RZ ;  /* 0x0000001307077c10 */ /* 0x000fe2000fffe0ff */
[----:B------:R-:W-:Y:S01]  /*1ea0*/  IMAD.WIDE.U32 R4, R0, c[0x0][0x370], R4 ;  /* 0x0000dc0000047a25 */ /* 0x000fe200078e0004 */
[----:B------:R-:W-:-:S03]  /*1eb0*/  LEA R200, P4, R6, c[0x0][0x160], 0x1 ;  /* 0x0000580006c87a11 */ /* 0x000fc600078808ff */
[----:B------:R-:W-:Y:S01]  /*1ec0*/  IMAD R2, R0, c[0x0][0x374], R2 ;  /* 0x0000dd0000027a24 */ /* 0x000fe200078e0202 */
[----:B------:R-:W-:Y:S02]  /*1ed0*/  LEA R202, P3, R4, c[0x0][0x330], 0x1 ;  /* 0x0000cc0004ca7a11 */ /* 0x000fe400078608ff */
[----:B------:R-:W-:Y:S01]  /*1ee0*/  LEA.HI.X R197, R6, c[0x0][0x164], R7, 0x1, P4 ;  /* 0x0000590006c57a11 */ /* 0x000fe200020f0c07 */
[----:B------:R-:W-:-:S05]  /*1ef0*/  IMAD.IADD R2, R5, 0x1, R2 ;  /* 0x0000000105027824 */ /* 0x000fca00078e0202 */
[----:B------:R-:W-:Y:S01]  /*1f00*/  LEA.HI.X R201, R4, c[0x0][0x334], R2, 0x1, P3 ;  /* 0x0000cd0004c97a11 */ /* 0x000fe200018f0c02 */
[----:B--234-:R-:W-:Y:S05]  /*1f10*/  @P0 BRA `(.L_x_202) ;  /* 0x00000b1000000947 */ /* 0x01cfea0003800000 */
        /* <DEDUP_REMOVED lines=9> */
[----:B------:R-:W-:Y:S02]  /*1fb0*/  UIMAD.WIDE.U32 UR4, UR17, UR6, URZ ;  /* 0x00000006110472a5 */ /* 0x000fe4000f8e003f */
[----:B------:R-:W-:-:S03]  /*1fc0*/  UIMAD UR7, UR17, UR7, UR8 ;  /* 0x00000007110772a4 */ /* 0x000fc6000f8e0208 */
[----:B------:R-:W-:Y:S02]  /*1fd0*/  ULDC.64 UR8, c[0x0][0x388] ;  /* 0x0000e20000087ab9 */ /* 0x000fe40000000a00 */
[----:B------:R-:W-:Y:S02]  /*1fe0*/  UIADD3 UR5, UR5, UR7, URZ ;  /* 0x0000000705057290 */ /* 0x000fe4000fffe03f */
[----:B------:R-:W-:Y:S02]  /*1ff0*/  UIMAD UR6, UR42, UR8, URZ ;  /* 0x000000082a0672a4 */ /* 0x000fe4000f8e023f */
[----:B------:R-:W-:Y:S02]  /*2000*/  UIMAD.WIDE.U32 UR4, UR35, UR8, UR4 ;  /* 0x00000008230472a5 */ /* 0x000fe4000f8e0004 */
[----:B------:R-:W-:-:S04]  /*2010*/  UIMAD UR6, UR35, UR9, UR6 ;  /* 0x00000009230672a4 */ /* 0x000fc8000f8e0206 */
[----:B------:R-:W-:Y:S02]  /*2020*/  UIADD3 UR11, UR5, UR6, URZ ;  /* 0x00000006050b7290 */ /* 0x000fe4000fffe03f */
[----:B------:R-:W-:Y:S02]  /*2030*/  UMOV UR10, UR4 ;  /* 0x00000004000a7c82 */ /* 0x000fe40008000000 */
.L_x_203:
        /* <DEDUP_REMOVED lines=18> */
.L_x_204:
[----:B------:R-:W-:Y:S01]  /*2160*/  ULDC.64 UR4, c[0x0][0x3a0] ;  /* 0x0000e80000047ab9 */ /* 0x000fe20000000a00 */
[----:B------:R-:W-:Y:S01]  /*2170*/  IMAD.U32 R11, RZ, RZ, UR22 ;  /* 0x00000016ff0b7e24 */ /* 0x000fe2000f8e00ff */
[----:B------:R-:W-:Y:S01]  /*2180*/  UIMAD UR4, UR23, UR4, URZ ;  /* 0x00000004170472a4 */ /* 0x000fe2000f8e023f */
[----:B------:R-:W-:Y:S01]  /*2190*/  ISETP.GE.AND P4, PT, R198, c[0x0][0x220], PT ;  /* 0x00008800c6007a0c */ /* 0x000fe20003f86270 */
[----:B------:R-:W-:Y:S01]  /*21a0*/  ULDC.64 UR6, c[0x0][0x3b8] ;  /* 0x0000ee0000067ab9 */ /* 0x000fe20000000a00 */
[----:B------:R-:W-:Y:S01]  /*21b0*/  IMAD.WIDE.U32 R4, R11, c[0x0][0x3a0], R198 ;  /* 0x0000e8000b047a25 */ /* 0x000fe200078e00c6 */
[----:B------:R-:W-:Y:S01]  /*21c0*/  UIMAD UR5, UR22, UR5, UR4 ;  /* 0x00000005160572a4 */ /* 0x000fe2000f8e0204 */
[----:B------:R-:W-:Y:S01]  /*21d0*/  BSSY B0, `(.L_x_205) ;  /* 0x0000015000007945 */ /* 0x000fe20003800000 */
[----:B------:R-:W-:-:S02]  /*21e0*/  UIMAD UR4, UR16, -0x80, UR14 ;  /* 0xffffff80100478a4 */ /* 0x000fc4000f8e020e */
[----:B------:R-:W-:Y:S02]  /*21f0*/  IADD3 R4, P0, R4, UR10, RZ ;  /* 0x0000000a04047c10 */ /* 0x000fe4000ff1e0ff */
[----:B------:R-:W-:Y:S01]  /*2200*/  IMAD.U32 R2, RZ, RZ, UR5 ;  /* 0x00000005ff027e24 */ /* 0x000fe2000f8e00ff */
[----:B------:R-:W-:Y:S01]  /*2210*/  UIMAD UR5, UR59, UR6, URZ ;  /* 0x000000063b0572a4 */ /* 0x000fe2000f8e023f */
[----:B------:R-:W-:-:S03]  /*2220*/  ISETP.GE.OR P3, PT, R0, UR4, P4 ;  /* 0x0000000400007c0c */ /* 0x000fc6000a766670 */
[----:B------:R-:W-:Y:S01]  /*2230*/  IADD3.X R5, R5, UR11, R2, P0, !PT ;  /* 0x0000000b05057c10 */ /* 0x000fe200087fe402 */
[----:B------:R-:W-:Y:S01]  /*2240*/  IMAD.U32 R2, RZ, RZ, UR40 ;  /* 0x00000028ff027e24 */ /* 0x000fe2000f8e00ff */
[----:B------:R-:W-:-:S03]  /*2250*/  UIMAD UR5, UR40, UR7, UR5 ;  /* 0x00000007280572a4 */ /* 0x000fc6000f8e0205 */
[----:B------:R-:W-:-:S05]  /*2260*/  IMAD.WIDE.U32 R4, R2, c[0x0][0x3b8], R4 ;  /* 0x0000ee0002047a25 */ /* 0x000fca00078e0004 */
[----:B------:R-:W-:Y:S01]  /*2270*/  IADD3 R10, R5, UR5, RZ ;  /* 0x00000005050a7c10 */ /* 0x000fe2000fffe0ff */
        /* <DEDUP_REMOVED lines=10> */
.L_x_206:
[----:B------:R-:W-:Y:S05]  /*2320*/  BSYNC B0 ;  /* 0x0000000000007941 */ /* 0x000fea0003800000 */
.L_x_205:
[----:B------:R-:W-:Y:S01]  /*2330*/  IADD3 R2, R0, 0x20, RZ ;  /* 0x0000002000027810 */ /* 0x000fe20007ffe0ff */
[----:B------:R-:W-:Y:S03]  /*2340*/  BSSY B0, `(.L_x_207) ;  /* 0x000000e000007945 */ /* 0x000fe60003800000 */
[----:B------:R-:W-:-:S13]  /*2350*/  ISETP.GE.OR P2, PT, R2, UR4, P4 ;  /* 0x0000000402007c0c */ /* 0x000fda000a746670 */
[----:B------:R-:W-:Y:S05]  /*2360*/  @P2 BRA `(.L_x_208) ;  /* 0x000000b000002947 */ /* 0x000fea0003800000 */
[----:B------:R-:W-:Y:S02]  /*2370*/  IADD3 R2, P0, R0, 0x20, RZ ;  /* 0x0000002000027810 */ /* 0x000fe40007f1e0ff */
[----:B------:R-:W-:-:S03]  /*2380*/  MOV R7, R10 ;  /* 0x0000000a00077202 */ /* 0x000fc60000000f00 */
[----:B------:R-:W-:-:S04]  /*2390*/  IMAD.X R6, RZ, RZ, R18, P0 ;  /* 0x000000ffff067224 */ /* 0x000fc800000e0612 */
[----:B-1----:R-:W-:Y:S02]  /*23a0*/  IMAD R8, R6, c[0x0][0x3a0], RZ ;  /* 0x0000e80006087a24 */ /* 0x002fe400078e02ff */
[----:B------:R-:W-:-:S04]  /*23b0*/  IMAD.MOV.U32 R6, RZ, RZ, R4 ;  /* 0x000000ffff067224 */ /* 0x000fc800078e0004 */
[----:B------:R-:W-:-:S04]  /*23c0*/  IMAD.WIDE.U32 R6, R2, c[0x0][0x3a0], R6 ;  /* 0x0000e80002067a25 */ /* 0x000fc800078e0006 */
[----:B------:R-:W-:Y:S01]  /*23d0*/  IMAD R2, R2, c[0x0][0x3a4], R8 ;  /* 0x0000e90002027a24 */ /* 0x000fe200078e0208 */
[----:B------:R-:W-:-:S04]  /*23e0*/  LEA R8, P0, R6, c[0x0][0x340], 0x1 ;  /* 0x0000d00006087a11 */ /* 0x000fc800078008ff */
[----:B------:R-:W-:-:S04]  /*23f0*/  IADD3 R2, R7, R2, RZ ;  /* 0x0000000207027210 */ /* 0x000fc80007ffe0ff */
[----:B------:R-:W-:-:S05]  /*2400*/  LEA.HI.X R9, R6, c[0x0][0x344], R2, 0x1, P0 ;  /* 0x0000d10006097a11 */ /* 0x000fca00000f0c02 */
[----:B------:R1:W-:Y:S02]  /*2410*/  STG.E.128 [R8.64], RZ ;  /* 0x000000ff08007986 */ /* 0x0003e4000c101d14 */
.L_x_208:
[----:B------:R-:W-:Y:S05]  /*2420*/  BSYNC B0 ;  /* 0x0000000000007941 */ /* 0x000fea0003800000 */
.L_x_207:
        /* <DEDUP_REMOVED lines=15> */
.L_x_210:
[----:B------:R-:W-:Y:S05]  /*2520*/  BSYNC B0 ;  /* 0x0000000000007941 */ /* 0x000fea0003800000 */
.L_x_209:
[----:B------:R-:W-:Y:S01]  /*2530*/  IADD3 R2, R0, 0x60, RZ ;  /* 0x0000006000027810 */ /* 0x000fe20007ffe0ff */
[----:B------:R-:W-:Y:S03]  /*2540*/  BSSY B0, `(.L_x_211) ;  /* 0x000000d000007945 */ /* 0x000fe60003800000 */
[----:B------:R-:W-:-:S13]  /*2550*/  ISETP.GE.OR P0, PT, R2, UR4, P4 ;  /* 0x0000000402007c0c */ /* 0x000fda000a706670 */
[----:B------:R-:W-:Y:S05]  /*2560*/  @P0 BRA `(.L_x_212) ;  /* 0x000000a000000947 */ /* 0x000fea0003800000 */
[----:B------:R-:W-:-:S04]  /*2570*/  IADD3 R2, P4, R0, 0x60, RZ ;  /* 0x0000006000027810 */ /* 0x000fc80007f9e0ff */
[----:B------:R-:W-:-:S05]  /*2580*/  IADD3.X R5, RZ, R18, RZ, P4, !PT ;  /* 0x00000012ff057210 */ /* 0x000fca00027fe4ff */
[----:B------:R-:W-:Y:S01]  /*2590*/  IMAD R6, R5, c[0x0][0x3a0], RZ ;  /* 0x0000e80005067a24 */ /* 0x000fe200078e02ff */
[----:B------:R-:W-:-:S05]  /*25a0*/  MOV R5, R10 ;  /* 0x0000000a00057202 */ /* 0x000fca0000000f00 */
[----:B-1----:R-:W-:-:S04]  /*25b0*/  IMAD.WIDE.U32 R8, R2, c[0x0][0x3a0], R4 ;  /* 0x0000e80002087a25 */ /* 0x002fc800078e0004 */
[----:B------:R-:W-:Y:S01]  /*25c0*/  IMAD R2, R2, c[0x0][0x3a4], R6 ;  /* 0x0000e90002027a24 */ /* 0x000fe200078e0206 */
[----:B------:R-:W-:-:S04]  /*25d0*/  LEA R4, P4, R8, c[0x0][0x340], 0x1 ;  /* 0x0000d00008047a11 */ /* 0x000fc800078808ff */
[----:B------:R-:W-:-:S04]  /*25e0*/  IADD3 R2, R9, R2, RZ ;  /* 0x0000000209027210 */ /* 0x000fc80007ffe0ff */
[----:B------:R-:W-:-:S05]  /*25f0*/  LEA.HI.X R5, R8, c[0x0][0x344], R2, 0x1, P4 ;  /* 0x0000d10008057a11 */ /* 0x000fca00020f0c02 */
[----:B------:R1:W-:Y:S02]  /*2600*/  STG.E.128 [R4.64], RZ ;  /* 0x000000ff04007986 */ /* 0x0003e4000c101d14 */
.L_x_212:
[----:B------:R-:W-:Y:S05]  /*2610*/  BSYNC B0 ;  /* 0x0000000000007941 */ /* 0x000fea0003800000 */
.L_x_211:
[----:B------:R-:W-:Y:S01]  /*2620*/  ULDC.64 UR4, c[0x0][0x3a8] ;  /* 0x0000ea0000047ab9 */ /* 0x000fe20000000a00 */
[----:B-1----:R-:W-:Y:S01]  /*2630*/  IMAD.WIDE.U32 R4, R11, c[0x0][0x3a8], R198 ;  /* 0x0000ea000b047a25 */ /* 0x002fe200078e00c6 */
[----:B------:R-:W-:Y:S01]  /*2640*/  UIMAD UR4, UR23, UR4, URZ ;  /* 0x00000004170472a4 */ /* 0x000fe2000f8e023f */
[----:B------:R-:W-:Y:S03]  /*2650*/  BSSY B0, `(.L_x_213) ;  /* 0x0000015000007945 */ /* 0x000fe60003800000 */
[----:B------:R-:W-:Y:S01]  /*2660*/  UIMAD UR4, UR22, UR5, UR4 ;  /* 0x00000005160472a4 */ /* 0x000fe2000f8e0204 */
[----:B------:R-:W-:-:S05]  /*2670*/  IADD3 R4, P4, R4, UR8, RZ ;  /* 0x0000000804047c10 */ /* 0x000fca000ff9e0ff */
[----:B------:R-:W-:Y:S01]  /*2680*/  IMAD.U32 R2, RZ, RZ, UR4 ;  /* 0x00000004ff027e24 */ /* 0x000fe2000f8e00ff */
[----:B------:R-:W-:Y:S02]  /*2690*/  ULDC.64 UR4, c[0x0][0x3c0] ;  /* 0x0000f00000047ab9 */ /* 0x000fe40000000a00 */
[----:B------:R-:W-:Y:S02]  /*26a0*/  UIMAD UR4, UR59, UR4, URZ ;  /* 0x000000043b0472a4 */ /* 0x000fe4000f8e023f */
[----:B------:R-:W-:Y:S02]  /*26b0*/  IADD3.X R5, R5, UR9, R2, P4, !PT ;  /* 0x0000000905057c10 */ /* 0x000fe4000a7fe402 */
[----:B------:R-:W-:Y:S01]  /*26c0*/  MOV R2, UR40 ;  /* 0x0000002800027c02 */ /* 0x000fe20008000f00 */
[----:B------:R-:W-:-:S04]  /*26d0*/  UIMAD UR4, UR40, UR5, UR4 ;  /* 0x00000005280472a4 */ /* 0x000fc8000f8e0204 */
        /* <DEDUP_REMOVED lines=12> */
.L_x_214:
[----:B------:R-:W-:Y:S05]  /*27a0*/  BSYNC B0 ;  /* 0x0000000000007941 */ /* 0x000fea0003800000 */
.L_x_213:
[----:B------:R-:W-:Y:S01]  /*27b0*/  BSSY B0, `(.L_x_215) ;  /* 0x000000d000007945 */ /* 0x000fe20003800000 */
        /* <DEDUP_REMOVED lines=12> */
.L_x_216:
[----:B------:R-:W-:Y:S05]  /*2880*/  BSYNC B0 ;  /* 0x0000000000007941 */ /* 0x000fea0003800000 */
.L_x_215:
        /* <DEDUP_REMOVED lines=13> */
.L_x_218:
[----:B------:R-:W-:Y:S05]  /*2960*/  BSYNC B0 ;  /* 0x0000000000007941 */ /* 0x000fea0003800000 */
.L_x_217:
        /* <DEDUP_REMOVED lines=12> */
.L_x_202:
[----:B------:R-:W2:Y:S01]  /*2a30*/  LDL R7, [R1+0x28] ;  /* 0x0000280001077983 */ /* 0x000ea20000100800 */
[----:B------:R-:W-:Y:S01]  /*2a40*/  PLOP3.LUT P1, PT, PT, PT, UP6, 0x80, 0x0 ;  /* 0x000000000000781c */ /* 0x000fe20003f2f068 */
[----:B------:R-:W-:Y:S01]  /*2a50*/  ULEA.HI UR5, UR4, UR4, URZ, 0x1 ;  /* 0x0000000404057291 */ /* 0x000fe2000f8f083f */
[----:B------:R-:W-:Y:S03]  /*2a60*/  BSSY B0, `(.L_x_220) ;  /* 0x0000013000007945 */ /* 0x000fe60003800000 */
[----:B------:R-:W-:-:S04]  /*2a70*/  ULOP3.LUT UR5, UR5, 0xfffffffe, URZ, 0xc0, !UPT ;  /* 0xfffffffe05057892 */ /* 0x000fc8000f8ec03f */
[----:B------:R-:W-:-:S04]  /*2a80*/  UIADD3 UR5, UR4, -UR5, URZ ;  /* 0x8000000504057290 */ /* 0x000fc8000fffe03f */
[----:B------:R-:W-:Y:S02]  /*2a90*/  UISETP.NE.AND UP0, UPT, UR5, 0x1, UPT ;  /* 0x000000010500788c */ /* 0x000fe4000bf05270 */
[----:B------:R-:W-:Y:S01]  /*2aa0*/  UIMAD UR5, UR4, -0x80, UR24 ;  /* 0xffffff80040578a4 */ /* 0x000fe2000f8e0218 */
[----:B------:R-:W-:Y:S05]  /*2ab0*/  @P1 BAR.SYNC.DEFER_BLOCKING 0x0 ;  /* 0x0000000000001b1d */ /* 0x000fea0000010000 */
[----:B------:R-:W-:Y:S01]  /*2ac0*/  ISETP.GE.AND P0, PT, R0, UR5, PT ;  /* 0x0000000500007c0c */ /* 0x000fe2000bf06270 */
[----:B--2---:R-:W-:-:S12]  /*2ad0*/  IMAD.SHL.U32 R2, R7, 0x2, RZ ;  /* 0x0000000207027824 */ /* 0x004fd800078e00ff */
[----:B------:R1:W-:Y:S01]  /*2ae0*/  @P0 STS.128 [R2+0x8000], RZ ;  /* 0x008000ff02000388 */ /* 0x0003e20000000c00 */
[----:B------:R-:W-:Y:S05]  /*2af0*/  @P0 BRA `(.L_x_221) ;  /* 0x0000009000000947 */ /* 0x000fea0003800000 */
[----:B------:R-:W-:-:S13]  /*2b00*/  ISETP.GE.AND P1, PT, R198, c[0x0][0x220], PT ;  /* 0x00008800c6007a0c */ /* 0x000fda0003f26270 */
[----:B------:R2:W-:Y:S01]  /*2b10*/  @P1 STS.128 [R2+0x8000], RZ ;  /* 0x008000ff02001388 */ /* 0x0005e20000000c00 */
[----:B------:R-:W-:Y:S05]  /*2b20*/  @P1 BRA `(.L_x_221) ;  /* 0x0000006000001947 */ /* 0x000fea0003800000 */
[----:B------:R-:W-:Y:S02]  /*2b30*/  MOV R4, R202 ;  /* 0x000000ca00047202 */ /* 0x000fe40000000f00 */
[----:B------:R-:W-:-:S05]  /*2b40*/  MOV R5, R201 ;  /* 0x000000c900057202 */ /* 0x000fca0000000f00 */
[----:B------:R-:W-:Y:S01]  /*2b50*/  @!PT LDS RZ, [RZ] ;  /* 0x00000000fffff984 */ /* 0x000fe20000000800 */
[----:B------:R-:W-:Y:S01]  /*2b60*/  @!PT LDS RZ, [RZ] ;  /* 0x00000000fffff984 */ /* 0x000fe20000000800 */
[----:B------:R-:W-:Y:S01]  /*2b70*/  @!PT LDS RZ, [RZ] ;  /* 0x00000000fffff984 */ /* 0x000fe20000000800 */
[----:B------:R3:W-:Y:S02]  /*2b80*/  LDGSTS.E.BYPASS.LTC128B.128 [R2+0x8000], [R4.64] ;  /* 0x0800000004027fae */ /* 0x0007e4000b901d54 */
.L_x_221:
[----:B------:R-:W-:Y:S05]  /*2b90*/  BSYNC B0 ;  /* 0x0000000000007941 */ /* 0x000fea0003800000 */
.L_x_220:
[----:B------:R-:W-:Y:S01]  /*2ba0*/  IADD3 R11, R0, 0x20, RZ ;  /* 0x00000020000b7810 */ /* 0x000fe20007ffe0ff */
[----:B------:R-:W-:Y:S03]  /*2bb0*/  BSSY B0, `(.L_x_222) ;  /* 0x000000f000007945 */ /* 0x000fe60003800000 */
[----:B------:R-:W-:-:S13]  /*2bc0*/  ISETP.GE.AND P4, PT, R11, UR5, PT ;  /* 0x000000050b007c0c */ /* 0x000fda000bf86270 */
        /* <DEDUP_REMOVED lines=13> */
.L_x_223:
[----:B------:R-:W-:Y:S05]  /*2ca0*/  BSYNC B0 ;  /* 0x0000000000007941 */ /* 0x000fea0003800000 */
.L_x_222:
        /* <DEDUP_REMOVED lines=16> */
.L_x_225:
[----:B------:R-:W-:Y:S05]  /*2db0*/  BSYNC B0 ;  /* 0x0000000000007941 */ /* 0x000fea0003800000 */
.L_x_224:
        /* <DEDUP_REMOVED lines=8> */
[----:B------:R-:W-:Y:S02]  /*2e40*/  MOV R6, c[0x0][0x370] ;  /* 0x0000dc0000067a02 */ /* 0x000fe40000000f00 */
[----:B---3--:R-:W-:Y:S02]  /*2e50*/  MOV R4, R202 ;  /* 0x000000ca00047202 */ /* 0x008fe40000000f00 */
[----:B------:R-:W-:-:S05]  /*2e60*/  MOV R5, R201 ;  /* 0x000000c900057202 */ /* 0x000fca0000000f00 */
[----:B------:R-:W-:-:S05]  /*2e70*/  IMAD.WIDE.U32 R4, R6, 0xc0, R4 ;  /* 0x000000c006047825 */ /* 0x000fca00078e0004 */
[----:B------:R-:W-:-:S05]  /*2e80*/  IADD3 R5, R5, UR61, RZ ;  /* 0x0000003d05057c10 */ /* 0x000fca000fffe0ff */
[----:B------:R-:W-:Y:S01]  /*2e90*/  @!PT LDS RZ, [RZ] ;  /* 0x00000000fffff984 */ /* 0x000fe20000000800 */
[----:B------:R-:W-:Y:S01]  /*2ea0*/  @!PT LDS RZ, [RZ] ;  /* 0x00000000fffff984 */ /* 0x000fe20000000800 */
[----:B------:R-:W-:Y:S01]  /*2eb0*/  @!PT LDS RZ, [RZ] ;  /* 0x00000000fffff984 */ /* 0x000fe20000000800 */
[----:B------:R3:W-:Y:S02]  /*2ec0*/  LDGSTS.E.BYPASS.LTC128B.128 [R2+0xb000], [R4.64] ;  /* 0x0b00000004027fae */ /* 0x0007e4000b901d54 */
.L_x_227:
[----:B------:R-:W-:Y:S05]  /*2ed0*/  BSYNC B0 ;  /* 0x0000000000007941 */ /* 0x000fea0003800000 */
.L_x_226:
[----:B------:R-:W-:Y:S01]  /*2ee0*/  PLOP3.LUT P1, PT, PT, PT, UP0, 0x80, 0x0 ;  /* 0x000000000000781c */ /* 0x000fe20003f2f008 */
        /* <DEDUP_REMOVED lines=15> */
[----:B------:R-:W-:Y:S02]  /*2fe0*/  MOV R4, R200 ;  /* 0x000000c800047202 */ /* 0x000fe40000000f00 */
[----:B------:R-:W-:-:S05]  /*2ff0*/  MOV R5, R197 ;  /* 0x000000c500057202 */ /* 0x000fca0000000f00 */
[----:B------:R-:W-:Y:S01]  /*3000*/  @!PT LDS RZ, [RZ] ;  /* 0x00000000fffff984 */ /* 0x000fe20000000800 */
[----:B------:R-:W-:Y:S01]  /*3010*/  @!PT LDS RZ, [RZ] ;  /* 0x00000000fffff984 */ /* 0x000fe20000000800 */
[----:B------:R-:W-:Y:S01]  /*3020*/  @!PT LDS RZ, [RZ] ;  /* 0x00000000fffff984 */ /* 0x000fe20000000800 */
[----:B------:R1:W-:Y:S02]  /*3030*/  LDGSTS.E.BYPASS.LTC128B.128 [R185], [R4.64] ;  /* 0x0000000004b97fae */ /* 0x0003e4000b901d54 */
.L_x_229:
[----:B------:R-:W-:Y:S05]  /*3040*/  BSYNC B0 ;  /* 0x0000000000007941 */ /* 0x000fea0003800000 */
.L_x_228:
        /* <DEDUP_REMOVED lines=12> */
[----:B-1----:R-:W-:Y:S02]  /*3110*/  IMAD.MOV.U32 R5, RZ, RZ, c[0x0][0x190] ;  /* 0x00006400ff057624 */ /* 0x002fe400078e00ff */
[----:B------:R-:W-:-:S03]  /*3120*/  IMAD.MOV.U32 R6, RZ, RZ, c[0x0][0x194] ;  /* 0x00006500ff067624 */ /* 0x000fc600078e00ff */
[----:B------:R-:W-:-:S04]  /*3130*/  LEA R4, P0, R5, R200, 0x6 ;  /* 0x000000c805047211 */ /* 0x000fc800078030ff */
[----:B------:R-:W-:-:S05]  /*3140*/  LEA.HI.X R5, R5, R197, R6, 0x6, P0 ;  /* 0x000000c505057211 */ /* 0x000fca00000f3406 */
[----:B------:R-:W-:Y:S01]  /*3150*/  @!PT LDS RZ, [RZ] ;  /* 0x00000000fffff984 */ /* 0x000fe20000000800 */
[----:B------:R-:W-:Y:S01]  /*3160*/  @!PT LDS RZ, [RZ] ;  /* 0x00000000fffff984 */ /* 0x000fe20000000800 */
[----:B------:R-:W-:Y:S01]  /*3170*/  @!PT LDS RZ, [RZ] ;  /* 0x00000000fffff984 */ /* 0x000fe20000000800 */
[----:B------:R1:W-:Y:S04]  /*3180*/  LDGSTS.E.BYPASS.LTC128B.128 [R185+0x1000], [R4.64] ;  /* 0x0100000004b97fae */ /* 0x0003e8000b901d54 */
.L_x_231:
[----:B------:R-:W-:Y:S05]  /*3190*/  BSYNC B0 ;  /* 0x0000000000007941 */ /* 0x000fea0003800000 */
.L_x_230:
        /* <DEDUP_REMOVED lines=20> */
.L_x_233:
[----:B------:R-:W-:Y:S05]  /*32e0*/  BSYNC B0 ;  /* 0x0000000000007941 */ /* 0x000fea0003800000 */
.L_x_232:
        /* <DEDUP_REMOVED lines=12> */
[----:B------:R-:W-:Y:S02]  /*33b0*/  MOV R6, c[0x0][0x190] ;  /* 0x0000640000067a02 */ /* 0x000fe40000000f00 */
[----:B-1----:R-:W-:-:S02]  /*33c0*/  MOV R4, R200 ;  /* 0x000000c800047202 */ /* 0x002fc40000000f00 */
[----:B------:R-:W-:-:S05]  /*33d0*/  MOV R5, R197 ;  /* 0x000000c500057202 */ /* 0x000fca0000000f00 */
[----:B------:R-:W-:-:S05]  /*33e0*/  IMAD.WIDE.U32 R4, R6, 0xc0, R4 ;  /* 0x000000c006047825 */ /* 0x000fca00078e0004 */
[----:B------:R-:W-:-:S05]  /*33f0*/  IADD3 R5, R5, UR60, RZ ;  /* 0x0000003c05057c10 */ /* 0x000fca000fffe0ff */
[----:B------:R-:W-:Y:S01]  /*3400*/  @!PT LDS RZ, [RZ] ;  /* 0x00000000fffff984 */ /* 0x000fe20000000800 */
[----:B------:R-:W-:Y:S01]  /*3410*/  @!PT LDS RZ, [RZ] ;  /* 0x00000000fffff984 */ /* 0x000fe20000000800 */
[----:B------:R-:W-:Y:S01]  /*3420*/  @!PT LDS RZ, [RZ] ;  /* 0x00000000fffff984 */ /* 0x000fe20000000800 */
[----:B------:R1:W-:Y:S02]  /*3430*/  LDGSTS.E.BYPASS.LTC128B.128 [R185+0x3000], [R4.64] ;  /* 0x0300000004b97fae */ /* 0x0003e4000b901d54 */
.L_x_235:
[----:B------:R-:W-:Y:S05]  /*3440*/  BSYNC B0 ;  /* 0x0000000000007941 */ /* 0x000fea0003800000 */
.L_x_234:
[----:B--2---:R-:W2:Y:S01]  /*3450*/  LDL R21, [R1+0x34] ;  /* 0x0000340001157983 */ /* 0x004ea20000100800 */
[----:B------:R-:W-:Y:S01]  /*3460*/  IMAD.MOV.U32 R248, RZ, RZ, 0x7f800000 ;  /* 0x7f800000fff87424 */ /* 0x000fe200078e00ff */
[----:B------:R-:W-:Y:S01]  /*3470*/  ULDC.64 UR18, c[0x0][0x198] ;  /* 0x0000660000127ab9 */ /* 0x000fe20000000a00 */
[----:B------:R-:W-:Y:S01]  /*3480*/  IMAD.MOV.U32 R247, RZ, RZ, 0x7f800000 ;  /* 0x7f800000fff77424 */ /* 0x000fe200078e00ff */
[----:B------:R-:W-:Y:S01]  /*3490*/  UIMAD UR6, UR23, UR18, URZ ;  /* 0x00000012170672a4 */ /* 0x000fe2000f8e023f */
[----:B------:R-:W-:Y:S02]  /*34a0*/  IMAD.MOV.U32 R245, RZ, RZ, 0x7f800000 ;  /* 0x7f800000fff57424 */ /* 0x000fe400078e00ff */
[----:B------:R-:W-:Y:S01]  /*34b0*/  IMAD.U32 R13, RZ, RZ, UR22 ;  /* 0x00000016ff0d7e24 */ /* 0x000fe2000f8e00ff */
[----:B------:R-:W-:Y:S01]  /*34c0*/  UIMAD UR6, UR22, UR19, UR6 ;  /* 0x00000013160672a4 */ /* 0x000fe2000f8e0206 */
[----:B------:R-:W-:-:S05]  /*34d0*/  IMAD.MOV.U32 R246, RZ, RZ, 0x7f800000 ;  /* 0x7f800000fff67424 */ /* 0x000fca00078e00ff */
[----:B------:R-:W-:Y:S01]  /*34e0*/  IMAD.U32 R9, RZ, RZ, UR6 ;  /* 0x00000006ff097e24 */ /* 0x000fe2000f8e00ff */
[----:B------:R-:W-:Y:S01]  /*34f0*/  BSSY B0, `(.L_x_236) ;  /* 0x000002e000007945 */ /* 0x000fe20003800000 */
[C---:B-12---:R-:W-:Y:S02]  /*3500*/  IADD3 R5, R21.reuse, 0x48, RZ ;  /* 0x0000004815057810 */ /* 0x046fe40007ffe0ff */
[----:B------:R-:W-:Y:S02]  /*3510*/  IADD3 R4, R21, 0x40, RZ ;  /* 0x0000004015047810 */ /* 0x000fe40007ffe0ff */
[----:B------:R-:W-:Y:S02]  /*3520*/  ISETP.GE.AND P3, PT, R5, UR5, PT ;  /* 0x0000000505007c0c */ /* 0x000fe4000bf66270 */
[C---:B------:R-:W-:Y:S02]  /*3530*/  IADD3 R6, R21.reuse, 0x8, RZ ;  /* 0x0000000815067810 */ /* 0x040fe40007ffe0ff */
[----:B------:R-:W-:Y:S01]  /*3540*/  ISETP.GE.AND P4, PT, R4, UR5, PT ;  /* 0x0000000504007c0c */ /* 0x000fe2000bf86270 */
[----:B------:R-:W-:Y:S01]  /*3550*/  IMAD.SHL.U32 R4, R21, 0x4, RZ ;  /* 0x0000000415047824 */ /* 0x000fe200078e00ff */
[----:B------:R-:W-:-:S02]  /*3560*/  ISETP.GE.AND P5, PT, R6, UR5, PT ;  /* 0x0000000506007c0c */ /* 0x000fc4000bfa6270 */
[----:B------:R-:W-:Y:S02]  /*3570*/  SHF.R.S32.HI R15, RZ, 0x1f, R21 ;  /* 0x0000001fff0f7819 */ /* 0x000fe40000011415 */
[----:B------:R-:W-:Y:S02]  /*3580*/  SHF.R.S32.HI R7, RZ, 0x1f, R5 ;  /* 0x0000001fff077819 */ /* 0x000fe40000011405 */
[----:B------:R-:W-:Y:S02]  /*3590*/  IADD3 R4, P2, R4, UR8, RZ ;  /* 0x0000000804047c10 */ /* 0x000fe4000ff5e0ff */
[----:B------:R-:W-:Y:S02]  /*35a0*/  @!P3 LEA R6, P0, R5, UR8, 0x2 ;  /* 0x000000080506bc11 */ /* 0x000fe4000f8010ff */
[C---:B------:R-:W-:Y:S02]  /*35b0*/  SHF.L.U64.HI R8, R21.reuse, 0x2, R15 ;  /* 0x0000000215087819 */ /* 0x040fe4000001020f */
[----:B------:R-:W-:Y:S01]  /*35c0*/  ISETP.GE.AND P6, PT, R21, UR5, PT ;  /* 0x0000000515007c0c */ /* 0x000fe2000bfc6270 */
[----:B------:R-:W-:Y:S01]  /*35d0*/  UIMAD UR5, UR16, -0x80, UR14 ;  /* 0xffffff80100578a4 */ /* 0x000fe2000f8e020e */
[----:B------:R-:W-:-:S02]  /*35e0*/  @!P3 LEA.HI.X R7, R5, UR7, R7, 0x2, P0 ;  /* 0x000000070507bc11 */ /* 0x000fc400080f1407 */
[----:B------:R-:W-:-:S03]  /*35f0*/  IADD3.X R5, R8, UR7, RZ, P2, !PT ;  /* 0x0000000708057c10 */ /* 0x000fc600097fe4ff */
[----:B------:R1:W5:Y:S04]  /*3600*/  @!P3 LDG.E R246, [R6.64] ;  /* 0x0000001406f6b981 */ /* 0x000368000c1e1900 */
[----:B------:R2:W5:Y:S01]  /*3610*/  @!P5 LDG.E R248, [R4.64+0x20] ;  /* 0x0000201404f8d981 */ /* 0x000562000c1e1900 */
[----:B------:R-:W-:-:S03]  /*3620*/  ISETP.GE.AND P5, PT, R0, UR5, PT ;  /* 0x0000000500007c0c */ /* 0x000fc6000bfa6270 */
[----:B------:R2:W5:Y:S04]  /*3630*/  @!P6 LDG.E R247, [R4.64] ;  /* 0x0000001404f7e981 */ /* 0x000568000c1e1900 */
[----:B------:R2:W5:Y:S06]  /*3640*/  @!P4 LDG.E R245, [R4.64+0x100] ;  /* 0x0001001404f5c981 */ /* 0x00056c000c1e1900 */
[----:B------:R3:W-:Y:S01]  /*3650*/  @P5 STS.128 [R2+0xc000], RZ ;  /* 0x00c000ff02005388 */ /* 0x0007e20000000c00 */
[----:B-1----:R-:W-:-:S02]  /*3660*/  IMAD R6, R14, c[0x0][0x1b0], RZ ;  /* 0x00006c000e067a24 */ /* 0x002fc400078e02ff */
[----:B--2---:R-:W-:-:S05]  /*3670*/  IMAD.WIDE.U32 R4, R13, c[0x0][0x198], R198 ;  /* 0x000066000d047a25 */ /* 0x004fca00078e00c6 */
[----:B------:R-:W-:-:S04]  /*3680*/  IADD3 R4, P0, R4, UR29, RZ ;  /* 0x0000001d04047c10 */ /* 0x000fc8000ff1e0ff */
[----:B------:R-:W-:Y:S01]  /*3690*/  IADD3.X R5, R5, UR31, R9, P0, !PT ;  /* 0x0000001f05057c10 */ /* 0x000fe200087fe409 */
[----:B------:R-:W-:-:S04]  /*36a0*/  IMAD R6, R12, c[0x0][0x1b4], R6 ;  /* 0x00006d000c067a24 */ /* 0x000fc800078e0206 */
[----:B------:R-:W-:-:S04]  /*36b0*/  IMAD.WIDE.U32 R4, R12, c[0x0][0x1b0], R4 ;  /* 0x00006c000c047a25 */ /* 0x000fc800078e0004 */
[----:B------:R-:W-:Y:S01]  /*36c0*/  IMAD.IADD R10, R5, 0x1, R6 ;  /* 0x00000001050a7824 */ /* 0x000fe200078e0206 */
[----:B------:R-:W-:Y:S05]  /*36d0*/  @P5 BRA `(.L_x_237) ;  /* 0x000000f000005947 */ /* 0x000fea0003800000 */
[----:B---3--:R-:W-:-:S13]  /*36e0*/  ISETP.GE.AND P0, PT, R198, c[0x0][0x220], PT ;  /* 0x00008800c6007a0c */ /* 0x008fda0003f06270 */
        /* <DEDUP_REMOVED lines=14> */
.L_x_237:
[----:B---3--:R-:W-:Y:S05]  /*37d0*/  BSYNC B0 ;  /* 0x0000000000007941 */ /* 0x008fea0003800000 */
.L_x_236:
[----:B------:R-:W-:Y:S01]  /*37e0*/  ISETP.GE.AND P4, PT, R11, UR5, PT ;  /* 0x000000050b007c0c */ /* 0x000fe2000bf86270 */
[----:B------:R-:W-:-:S12]  /*37f0*/  BSSY B0, `(.L_x_238) ;  /* 0x0000014000007945 */ /* 0x000fd80003800000 */
[----:B------:R3:W-:Y:S01]  /*3800*/  @P4 STS.128 [R2+0xd000], RZ ;  /* 0x00d000ff02004388 */ /* 0x0007e20000000c00 */
[----:B------:R-:W-:Y:S05]  /*3810*/  @P4 BRA `(.L_x_239) ;  /* 0x0000011000004947 */ /* 0x000fea0003800000 */
[----:B------:R-:W-:-:S13]  /*3820*/  ISETP.GE.AND P0, PT, R198, c[0x0][0x220], PT ;  /* 0x00008800c6007a0c */ /* 0x000fda0003f06270 */
[----:B------:R1:W-:Y:S01]  /*3830*/  @P0 STS.128 [R2+0xd000], RZ ;  /* 0x00d000ff02000388 */ /* 0x0003e20000000c00 */
[----:B------:R-:W-:Y:S05]  /*3840*/  @P0 BRA `(.L_x_239) ;  /* 0x000000e000000947 */ /* 0x000fea0003800000 */
[----:B--2---:R-:W-:Y:S02]  /*3850*/  IADD3 R8, P0, R0, 0x20, RZ ;  /* 0x0000002000087810 */ /* 0x004fe40007f1e0ff */
[----:B------:R-:W-:-:S03]  /*3860*/  MOV R7, R10 ;  /* 0x0000000a00077202 */ /* 0x000fc60000000f00 */
[----:B------:R-:W-:-:S04]  /*3870*/  IMAD.X R6, RZ, RZ, R18, P0 ;  /* 0x000000ffff067224 */ /* 0x000fc800000e0612 */
[----:B------:R-:W-:Y:S02]  /*3880*/  IMAD R9, R6, c[0x0][0x198], RZ ;  /* 0x0000660006097a24 */ /* 0x000fe400078e02ff */
[----:B------:R-:W-:Y:S02]  /*3890*/  IMAD.MOV.U32 R6, RZ, RZ, R4 ;  /* 0x000000ffff067224 */ /* 0x000fe400078e0004 */
[C---:B------:R-:W-:Y:S02]  /*38a0*/  IMAD R9, R8.reuse, c[0x0][0x19c], R9 ;  /* 0x0000670008097a24 */ /* 0x040fe400078e0209 */
[----:B------:R-:W-:-:S05]  /*38b0*/  IMAD.WIDE.U32 R6, R8, c[0x0][0x198], R6 ;  /* 0x0000660008067a25 */ /* 0x000fca00078e0006 */
[----:B------:R-:W-:Y:S02]  /*38c0*/  LEA R8, P0, R6, c[0x0][0x168], 0x1 ;  /* 0x00005a0006087a11 */ /* 0x000fe400078008ff */
[----:B------:R-:W-:-:S04]  /*38d0*/  IADD3 R9, R7, R9, RZ ;  /* 0x0000000907097210 */ /* 0x000fc80007ffe0ff */
[----:B------:R-:W-:-:S05]  /*38e0*/  LEA.HI.X R9, R6, c[0x0][0x16c], R9, 0x1, P0 ;  /* 0x00005b0006097a11 */ /* 0x000fca00000f0c09 */
[----:B------:R-:W-:Y:S01]  /*38f0*/  @!PT LDS RZ, [RZ] ;  /* 0x00000000fffff984 */ /* 0x000fe20000000800 */
[----:B------:R-:W-:Y:S01]  /*3900*/  @!PT LDS RZ, [RZ] ;  /* 0x00000000fffff984 */ /* 0x000fe20000000800 */
[----:B------:R-:W-:Y:S01]  /*3910*/  @!PT LDS RZ, [RZ] ;  /* 0x00000000fffff984 */ /* 0x000fe20000000800 */
[----:B------:R2:W-:Y:S02]  /*3920*/  LDGSTS.E.BYPASS.LTC128B.128 [R2+0xd000], [R8.64] ;  /* 0x0d00000008027fae */ /* 0x0005e4000b901d54 */
.L_x_239:
[----:B------:R-:W-:Y:S05]  /*3930*/  BSYNC B0 ;  /* 0x0000000000007941 */ /* 0x000fea0003800000 */
.L_x_238:
        /* <DEDUP_REMOVED lines=21> */
.L_x_241:
[----:B------:R-:W-:Y:S05]  /*3a90*/  BSYNC B0 ;  /* 0x0000000000007941 */ /* 0x000fea0003800000 */
.L_x_240:
[----:B------:R-:W-:Y:S01]  /*3aa0*/  ISETP.GE.AND P2, PT, R17, UR5, PT ;  /* 0x0000000511007c0c */ /* 0x000fe2000bf46270 */
[----:B------:R-:W-:-:S12]  /*3ab0*/  BSSY B0, `(.L_x_242) ;  /* 0x0000014000007945 */ /* 0x000fd80003800000 */
        /* <DEDUP_REMOVED lines=19> */
.L_x_243:
[----:B------:R-:W-:Y:S05]  /*3bf0*/  BSYNC B0 ;  /* 0x0000000000007941 */ /* 0x000fea0003800000 */
.L_x_242:
[----:B------:R-:W-:Y:S01]  /*3c00*/  ULDC.64 UR18, c[0x0][0x1a0] ;  /* 0x0000680000127ab9 */ /* 0x000fe20000000a00 */
[----:B------:R1:W-:Y:S01]  /*3c10*/  @P5 STS.128 [R2+0x10000], RZ ;  /* 0x010000ff02005388 */ /* 0x0003e20000000c00 */
[----:B------:R-:W-:Y:S01]  /*3c20*/  UIMAD UR5, UR23, UR18, URZ ;  /* 0x00000012170572a4 */ /* 0x000fe2000f8e023f */
[----:B-1----:R-:W-:Y:S01]  /*3c30*/  IMAD.WIDE.U32 R4, R13, c[0x0][0x1a0], R198 ;  /* 0x000068000d047a25 */ /* 0x002fe200078e00c6 */
[----:B------:R-:W-:Y:S02]  /*3c40*/  BSSY B0, `(.L_x_244) ;  /* 0x0000019000007945 */ /* 0x000fe40003800000 */
[----:B------:R-:W-:Y:S01]  /*3c50*/  UIMAD UR5, UR22, UR19, UR5 ;  /* 0x00000013160572a4 */ /* 0x000fe2000f8e0205 */
[----:B------:R-:W-:Y:S01]  /*3c60*/  IMAD R10, R14, c[0x0][0x1b8], RZ ;  /* 0x00006e000e0a7a24 */ /* 0x000fe200078e02ff */
[----:B------:R-:W-:-:S03]  /*3c70*/  IADD3 R4, P0, R4, UR26, RZ ;  /* 0x0000001a04047c10 */ /* 0x000fc6000ff1e0ff */
[----:B------:R-:W-:Y:S01]  /*3c80*/  IMAD R10, R12, c[0x0][0x1bc], R10 ;  /* 0x00006f000c0a7a24 */ /* 0x000fe200078e020a */
[----:B------:R-:W-:-:S04]  /*3c90*/  MOV R6, UR5 ;  /* 0x0000000500067c02 */ /* 0x000fc80008000f00 */
[----:B------:R-:W-:-:S05]  /*3ca0*/  IADD3.X R5, R5, UR27, R6, P0, !PT ;  /* 0x0000001b05057c10 */ /* 0x000fca00087fe406 */
[----:B------:R-:W-:-:S05]  /*3cb0*/  IMAD.WIDE.U32 R4, R12, c[0x0][0x1b8], R4 ;  /* 0x00006e000c047a25 */ /* 0x000fca00078e0004 */
[----:B------:R-:W-:Y:S01]  /*3cc0*/  IADD3 R10, R5, R10, RZ ;  /* 0x0000000a050a7210 */ /* 0x000fe20007ffe0ff */
[----:B------:R-:W-:Y:S05]  /*3cd0*/  @P5 BRA `(.L_x_245) ;  /* 0x000000f000005947 */ /* 0x000fea0003800000 */
[----:B------:R-:W-:-:S13]  /*3ce0*/  ISETP.GE.AND P0, PT, R198, c[0x0][0x220], PT ;  /* 0x00008800c6007a0c */ /* 0x000fda0003f06270 */
[----:B------:R1:W-:Y:S01]  /*3cf0*/  @P0 STS.128 [R2+0x10000], RZ ;  /* 0x010000ff02000388 */ /* 0x0003e20000000c00 */
[----:B------:R-:W-:Y:S05]  /*3d00*/  @P0 BRA `(.L_x_245) ;  /* 0x000000c000000947 */ /* 0x000fea0003800000 */
[----:B------:R-:W-:Y:S01]  /*3d10*/  MOV R6, R4 ;  /* 0x0000000400067202 */ /* 0x000fe20000000f00 */
[----:B--2---:R-:W-:Y:S01]  /*3d20*/  IMAD R8, R18, c[0x0][0x1a0], RZ ;  /* 0x0000680012087a24 */ /* 0x004fe200078e02ff */
        /* <DEDUP_REMOVED lines=10> */
.L_x_245:
[----:B------:R-:W-:Y:S05]  /*3dd0*/  BSYNC B0 ;  /* 0x0000000000007941 */ /* 0x000fea0003800000 */
.L_x_244:
[----:B------:R1:W-:Y:S01]  /*3de0*/  @P4 STS.128 [R2+0x11000], RZ ;  /* 0x011000ff02004388 */ /* 0x0003e20000000c00 */
[----:B------:R-:W-:Y:S01]  /*3df0*/  BSSY B0, `(.L_x_246) ;  /* 0x0000013000007945 */ /* 0x000fe20003800000 */
        /* <DEDUP_REMOVED lines=18> */
.L_x_247:
[----:B------:R-:W-:Y:S05]  /*3f20*/  BSYNC B0 ;  /* 0x0000000000007941 */ /* 0x000fea0003800000 */
.L_x_246:
        /* <DEDUP_REMOVED lines=20> */
.L_x_249:
[----:B------:R-:W-:Y:S05]  /*4070*/  BSYNC B0 ;  /* 0x0000000000007941 */ /* 0x000fea0003800000 */
.L_x_248:
        /* <DEDUP_REMOVED lines=19> */
.L_x_251:
[----:B------:R-:W-:Y:S05]  /*41b0*/  BSYNC B0 ;  /* 0x0000000000007941 */ /* 0x000fea0003800000 */
.L_x_250:
[----:B------:R-:W-:Y:S01]  /*41c0*/  LEA.HI R0, R20, R19, RZ, 0x4 ;  /* 0x0000001314007211 */ /* 0x000fe200078f20ff */
[----:B--2---:R-:W-:Y:S01]  /*41d0*/  IMAD.U32 R4, RZ, RZ, UR24 ;  /* 0x00000018ff047e24 */ /* 0x004fe2000f8e00ff */
[C---:B------:R-:W-:Y:S01]  /*41e0*/  IADD3 R5, R21.reuse, 0x1, RZ ;  /* 0x0000000115057810 */ /* 0x040fe20007ffe0ff */
[----:B------:R-:W0:Y:S01]  /*41f0*/  LDGDEPBAR ;  /* 0x00000000000079af */ /* 0x000e220000000000 */
[----:B------:R-:W-:Y:S01]  /*4200*/  LOP3.LUT R0, R0, 0xfffffff0, RZ, 0xc0, !PT ;  /* 0xfffffff000007812 */ /* 0x000fe200078ec0ff */
[----:B------:R-:W-:Y:S01]  /*4210*/  IMAD.MOV.U32 R182, RZ, RZ, 0x20 ;  /* 0x00000020ffb67424 */ /* 0x000fe200078e00ff */
[----:B------:R-:W-:Y:S01]  /*4220*/  SHF.L.U64.HI R6, R21, 0x2, R15 ;  /* 0x0000000215067819 */ /* 0x000fe2000001020f */
[----:B------:R-:W-:Y:S01]  /*4230*/  UIADD3 UR15, UR24, 0x80, UR22 ;  /* 0x00000080180f7890 */ /* 0x000fe2000fffe016 */
[----:B------:R-:W-:Y:S01]  /*4240*/  MOV R173, 0x40 ;  /* 0x0000004000ad7802 */ /* 0x000fe20000000f00 */
[----:B------:R-:W-:Y:S01]  /*4250*/  IMAD.IADD R0, R19, 0x1, -R0 ;  /* 0x0000000113007824 */ /* 0x000fe200078e0a00 */
[----:B------:R-:W-:Y:S01]  /*4260*/  SHF.L.U32 R181, R184, 0x1, RZ ;  /* 0x00000001b8b57819 */ /* 0x000fe200000006ff */
[----:B------:R-:W-:Y:S01]  /*4270*/  IMAD.MOV.U32 R188, RZ, RZ, R185 ;  /* 0x000000ffffbc7224 */ /* 0x000fe200078e00b9 */
[----:B------:R-:W-:Y:S01]  /*4280*/  CS2R R126, SRZ ;  /* 0x00000000007e7805 */ /* 0x000fe2000001ff00 */
[----:B------:R-:W-:Y:S01]  /*4290*/  CS2R R124, SRZ ;  /* 0x00000000007c7805 */ /* 0x000fe2000001ff00 */
[----:B-1-34-:R-:W-:Y:S01]  /*42a0*/  SHF.R.S32.HI R2, RZ, 0x1f, R0 ;  /* 0x0000001fff027819 */ /* 0x01afe20000011400 */
[----:B------:R-:W-:Y:S01]  /*42b0*/  CS2R R130, SRZ ;  /* 0x0000000000827805 */ /* 0x000fe2000001ff00 */
[----:B------:R-:W-:Y:S01]  /*42c0*/  CS2R R128, SRZ ;  /* 0x0000000000807805 */ /* 0x000fe2000001ff00 */
[----:B------:R-:W-:Y:S01]  /*42d0*/  CS2R R122, SRZ ;  /* 0x00000000007a7805 */ /* 0x000fe2000001ff00 */
        /* <DEDUP_REMOVED lines=10> */
[----:B------:R-:W-:Y:S01]  /*4380*/  IADD3 R2, R5, UR14, -R4 ;  /* 0x0000000e05027c10 */ /* 0x000fe2000fffe804 */
[----:B------:R-:W-:Y:S01]  /*4390*/  IMAD.MOV.U32 R4, RZ, RZ, 0x40 ;  /* 0x00000040ff047424 */ /* 0x000fe200078e00ff */
[----:B------:R-:W-:Y:S01]  /*43a0*/  CS2R R106, SRZ ;  /* 0x00000000006a7805 */ /* 0x000fe2000001ff00 */
[----:B------:R-:W-:Y:S01]  /*43b0*/  CS2R R104, SRZ ;  /* 0x0000000000687805 */ /* 0x000fe2000001ff00 */
[C---:B------:R-:W-:Y:S01]  /*43c0*/  LOP3.LUT P0, RZ, R0.reuse, 0x2, RZ, 0xc0, !PT ;  /* 0x0000000200ff7812 */ /* 0x040fe2000780c0ff */
[----:B------:R1:W-:Y:S01]  /*43d0*/  STL [R1+0x24], R2 ;  /* 0x0000240201007387 */ /* 0x0003e20000100800 */
[----:B------:R-:W-:Y:S01]  /*43e0*/  LOP3.LUT P2, RZ, R0, 0x4, RZ, 0xc0, !PT ;  /* 0x0000000400ff7812 */ /* 0x000fe2000784c0ff */
[----:B------:R-:W-:Y:S01]  /*43f0*/  CS2R R102, SRZ ;  /* 0x0000000000667805 */ /* 0x000fe2000001ff00 */
[----:B------:R-:W-:Y:S01]  /*4400*/  IADD3 R0, R183, 0x2000, RZ ;  /* 0x00002000b7007810 */ /* 0x000fe20007ffe0ff */
[----:B------:R-:W-:Y:S01]  /*4410*/  CS2R R100, SRZ ;  /* 0x0000000000647805 */ /* 0x000fe2000001ff00 */
[----:B------:R-:W-:Y:S01]  /*4420*/  SEL R182, R182, 0xffffffe0, !P0 ;  /* 0xffffffe0b6b67807 */ /* 0x000fe20004000000 */
[----:B------:R-:W-:Y:S01]  /*4430*/  CS2R R94, SRZ ;  /* 0x00000000005e7805 */ /* 0x000fe2000001ff00 */
[----:B------:R-:W-:Y:S01]  /*4440*/  SEL R0, R0, R183, !P1 ;  /* 0x000000b700007207 */ /* 0x000fe20004800000 */
[----:B------:R-:W-:Y:S01]  /*4450*/  CS2R R92, SRZ ;  /* 0x00000000005c7805 */ /* 0x000fe2000001ff00 */
[----:B------:R-:W-:Y:S01]  /*4460*/  CS2R R98, SRZ ;  /* 0x0000000000627805 */ /* 0x000fe2000001ff00 */
[----:B------:R-:W-:Y:S01]  /*4470*/  CS2R R96, SRZ ;  /* 0x0000000000607805 */ /* 0x000fe2000001ff00 */
[----:B------:R-:W-:Y:S01]  /*4480*/  SHF.L.U32 R172, R0, 0x1, RZ ;  /* 0x0000000100ac7819 */ /* 0x000fe200000006ff */
[----:B------:R-:W-:Y:S01]  /*4490*/  CS2R R90, SRZ ;  /* 0x00000000005a7805 */ /* 0x000fe2000001ff00 */
[----:B------:R-:W-:Y:S01]  /*44a0*/  SEL R0, R4, 0xffffffc0, !P2 ;  /* 0xffffffc004007807 */ /* 0x000fe20005000000 */
[----:B------:R-:W-:Y:S01]  /*44b0*/  IMAD.SHL.U32 R4, R21, 0x4, RZ ;  /* 0x0000000415047824 */ /* 0x000fe200078e00ff */
[----:B------:R-:W-:Y:S01]  /*44c0*/  CS2R R88, SRZ ;  /* 0x0000000000587805 */ /* 0x000fe2000001ff00 */
[----:B------:R-:W-:Y:S01]  /*44d0*/  CS2R R86, SRZ ;  /* 0x0000000000567805 */ /* 0x000fe2000001ff00 */
[----:B------:R-:W-:Y:S01]  /*44e0*/  CS2R R84, SRZ ;  /* 0x0000000000547805 */ /* 0x000fe2000001ff00 */
[----:B------:R2:W-:Y:S01]  /*44f0*/  STL [R1+0x20], R0 ;  /* 0x0000200001007387 */ /* 0x0005e20000100800 */
[----:B------:R-:W-:Y:S01]  /*4500*/  CS2R R78, SRZ ;  /* 0x00000000004e7805 */ /* 0x000fe2000001ff00 */
[----:B------:R-:W-:Y:S01]  /*4510*/  CS2R R76, SRZ ;  /* 0x00000000004c7805 */ /* 0x000fe2000001ff00 */
[----:B------:R-:W-:Y:S01]  /*4520*/  CS2R R82, SRZ ;  /* 0x0000000000527805 */ /* 0x000fe2000001ff00 */
[----:B------:R-:W-:Y:S01]  /*4530*/  CS2R R80, SRZ ;  /* 0x0000000000507805 */ /* 0x000fe2000001ff00 */
[----:B------:R-:W-:Y:S01]  /*4540*/  CS2R R74, SRZ ;  /* 0x00000000004a7805 */ /* 0x000fe2000001ff00 */
[----:B------:R-:W-:Y:S01]  /*4550*/  CS2R R72, SRZ ;  /* 0x0000000000487805 */ /* 0x000fe2000001ff00 */
[C---:B-1----:R-:W-:Y:S01]  /*4560*/  IADD3 R2, R184.reuse, 0x2000, RZ ;  /* 0x00002000b8027810 */ /* 0x042fe20007ffe0ff */
[----:B------:R-:W-:Y:S01]  /*4570*/  CS2R R70, SRZ ;  /* 0x0000000000467805 */ /* 0x000fe2000001ff00 */
[----:B------:R-:W-:Y:S01]  /*4580*/  CS2R R68, SRZ ;  /* 0x0000000000447805 */ /* 0x000fe2000001ff00 */
[----:B------:R-:W-:Y:S01]  /*4590*/  SEL R173, R173, 0xffffffc0, !P2 ;  /* 0xffffffc0adad7807 */ /* 0x000fe20005000000 */
[----:B------:R-:W-:Y:S01]  /*45a0*/  IMAD.SHL.U32 R180, R184, 0x2, RZ ;  /* 0x00000002b8b47824 */ /* 0x000fe200078e00ff */
[----:B------:R-:W-:Y:S01]  /*45b0*/  SEL R2, R2, R184, !P1 ;  /* 0x000000b802027207 */ /* 0x000fe20004800000 */
[----:B------:R-:W-:Y:S01]  /*45c0*/  UIADD3 UR15, UR15, -UR14, URZ ;  /* 0x8000000e0f0f7290 */ /* 0x000fe2000fffe03f */
[----:B------:R-:W-:-:S03]  /*45d0*/  IADD3 R178, R182, R181, RZ ;  /* 0x000000b5b6b27210 */ /* 0x000fc60007ffe0ff */
[----:B------:R-:W-:Y:S02]  /*45e0*/  IMAD.SHL.U32 R179, R2, 0x2, RZ ;  /* 0x0000000202b37824 */ /* 0x000fe400078e00ff */
[----:B------:R-:W-:-:S04]  /*45f0*/  IMAD.MOV.U32 R2, RZ, RZ, c[0x0][0x22c] ;  /* 0x00008b00ff027624 */ /* 0x000fc800078e00ff */
[----:B------:R-:W-:-:S04]  /*4600*/  IMAD R2, R2, c[0x0][0x1c0], RZ ;  /* 0x0000700002027a24 */ /* 0x000fc800078e02ff */
[C---:B--2---:R-:W-:Y:S02]  /*4610*/  IMAD.SHL.U32 R0, R2.reuse, 0x10, RZ ;  /* 0x0000001002007824 */ /* 0x044fe400078e00ff */
[----:B------:R-:W-:-:S03]  /*4620*/  IMAD.SHL.U32 R5, R2, 0x8, RZ ;  /* 0x0000000802057824 */ /* 0x000fc600078e00ff */
[----:B------:R-:W-:-:S04]  /*4630*/  IADD3 R0, R0, 0x20, RZ ;  /* 0x0000002000007810 */ /* 0x000fc80007ffe0ff */
[----:B------:R-:W-:-:S05]  /*4640*/  IADD3 R0, R5, R0, RZ ;  /* 0x0000000005007210 */ /* 0x000fca0007ffe0ff */
[----:B------:R-:W-:-:S04]  /*4650*/  IMAD.IADD R0, R5, 0x1, R0 ;  /* 0x0000000105007824 */ /* 0x000fc800078e0200 */
[----:B------:R-:W-:-:S04]  /*4660*/  IMAD.IADD R0, R5, 0x1, R0 ;  /* 0x0000000105007824 */ /* 0x000fc800078e0200 */
[----:B------:R-:W-:-:S05]  /*4670*/  IMAD.IADD R0, R5, 0x1, R0 ;  /* 0x0000000105007824 */ /* 0x000fca00078e0200 */
[----:B------:R1:W-:Y:S02]  /*4680*/  STL [R1+0x10], R0 ;  /* 0x0000100001007387 */ /* 0x0003e40000100800 */
[----:B-1----:R-:W-:-:S05]  /*4690*/  IADD3 R0, R5, R0, RZ ;  /* 0x0000000005007210 */ /* 0x002fca0007ffe0ff */
[----:B------:R-:W-:Y:S01]  /*46a0*/  IMAD.IADD R2, R5, 0x1, R0 ;  /* 0x0000000105027824 */ /* 0x000fe200078e0200 */
[----:B------:R1:W-:Y:S04]  /*46b0*/  STL [R1+0xc], R0 ;  /* 0x00000c0001007387 */ /* 0x0003e80000100800 */
[----:B------:R-:W-:Y:S04]  /*46c0*/  STL [R1+0x1c], R6 ;  /* 0x00001c0601007387 */ /* 0x000fe80000100800 */
[----:B------:R2:W-:Y:S04]  /*46d0*/  STL [R1+0x8], R2 ;  /* 0x0000080201007387 */ /* 0x0005e80000100800 */
[----:B------:R3:W-:Y:S01]  /*46e0*/  STL [R1+0x18], R4 ;  /* 0x0000180401007387 */ /* 0x0007e20000100800 */
[----:B-1----:R-:W-:-:S05]  /*46f0*/  IADD3 R0, R21, -0x80, RZ ;  /* 0xffffff8015007810 */ /* 0x002fca0007ffe0ff */
[----:B------:R-:W-:Y:S02]  /*4700*/  IMAD.SHL.U32 R0, R0, 0x4, RZ ;  /* 0x0000000400007824 */ /* 0x000fe400078e00ff */
[----:B--2---:R-:W-:-:S04]  /*4710*/  IMAD.IADD R2, R5, 0x1, R2 ;  /* 0x0000000105027824 */ /* 0x004fc800078e0202 */
[C---:B---3--:R-:W-:Y:S01]  /*4720*/  IMAD.IADD R4, R5.reuse, 0x1, R2 ;  /* 0x0000000105047824 */ /* 0x048fe200078e0202 */
[----:B------:R-:W-:Y:S03]  /*4730*/  STL [R1+0x4], R2 ;  /* 0x0000040201007387 */ /* 0x000fe60000100800 */
[C---:B------:R-:W-:Y:S01]  /*4740*/  IMAD.IADD R252, R5.reuse, 0x1, R4 ;  /* 0x0000000105fc7824 */ /* 0x040fe200078e0204 */
[----:B------:R1:W-:Y:S03]  /*4750*/  STL [R1+0x14], R0 ;  /* 0x0000140001007387 */ /* 0x0003e60000100800 */
[C---:B------:R-:W-:Y:S01]  /*4760*/  IMAD.IADD R251, R5.reuse, 0x1, R252 ;  /* 0x0000000105fb7824 */ /* 0x040fe200078e02fc */
[----:B------:R2:W-:Y:S03]  /*4770*/  STL [R1], R4 ;  /* 0x0000000401007387 */ /* 0x0005e60000100800 */
[----:B------:R-:W-:-:S05]  /*4780*/  IMAD.IADD R250, R5, 0x1, R251 ;  /* 0x0000000105fa7824 */ /* 0x000fca00078e02fb */
[----:B------:R-:W-:-:S05]  /*4790*/  IADD3 R249, R5, R250, RZ ;  /* 0x000000fa05f97210 */ /* 0x000fca0007ffe0ff */
[----:B-1----:R-:W-:Y:S02]  /*47a0*/  IMAD.IADD R0, R5, 0x1, R249 ;  /* 0x0000000105007824 */ /* 0x002fe400078e02f9 */
.L_x_254:
[----:B------:R-:W0:Y:S01]  /*47b0*/  LDGDEPBAR ;  /* 0x00000000000079af */ /* 0x000e220000000000 */
[C---:B------:R-:W-:Y:S01]  /*47c0*/  IADD3 R0, R179.reuse, R182, RZ ;  /* 0x000000b6b3007210 */ /* 0x040fe20007ffe0ff */
[----:B------:R-:W-:Y:S01]  /*47d0*/  USHF.L.U32 UR6, UR4, 0x7, URZ ;  /* 0x0000000704067899 */ /* 0x000fe2000800063f */
[----:B------:R-:W-:Y:S01]  /*47e0*/  IADD3 R160, R179, R173, RZ ;  /* 0x000000adb3a07210 */ /* 0x000fe20007ffe0ff */
[----:B------:R-:W-:Y:S01]  /*47f0*/  USHF.L.U32 UR5, UR16, 0x7, URZ ;  /* 0x0000000710057899 */ /* 0x000fe2000800063f */
[C---:B-----5:R-:W-:Y:S01]  /*4800*/  FSETP.NEU.FTZ.AND P1, PT, R247.reuse, -INF , PT ;  /* 0xff800000f700780b */ /* 0x060fe20003f3d000 */
[----:B------:R-:W-:Y:S02]  /*4810*/  UISETP.GE.AND UP0, UPT, UR6, UR15, UPT ;  /* 0x0000000f0600728c */ /* 0x000fe4000bf06270 */
[----:B------:R-:W3:Y:S01]  /*4820*/  LDL R2, [R1+0x24] ;  /* 0x0000240001027983 */ /* 0x000ee20000100800 */
[----:B------:R-:W-:Y:S02]  /*4830*/  UIADD3 UR5, UR5, 0x80, URZ ;  /* 0x0000008005057890 */ /* 0x000fe4000fffe03f */
[----:B------:R-:W-:Y:S01]  /*4840*/  UISETP.GT.AND UP3, UPT, UR4, UR11, UPT ;  /* 0x0000000b0400728c */ /* 0x000fe2000bf64270 */
[----:B------:R-:W4:Y:S01]  /*4850*/  LDL R203, [R1+0x30] ;  /* 0x0000300001cb7983 */ /* 0x000f220000100800 */
[----:B------:R-:W-:Y:S06]  /*4860*/  UISETP.LT.AND UP0, UPT, UR5, UR14, UP0 ;  /* 0x0000000e0500728c */ /* 0x000fec0008701270 */
[----:B------:R-:W-:Y:S01]  /*4870*/  PLOP3.LUT P0, PT, PT, PT, UP0, 0x80, 0x0 ;  /* 0x000000000000781c */ /* 0x000fe20003f0f008 */
[----:B------:R-:W-:Y:S04]  /*4880*/  DEPBAR.LE SB0, 0x0 ;  /* 0x000080000000791a */ /* 0x000fe80000000000 */
[----:B------:R-:W-:Y:S08]  /*4890*/  BAR.SYNC.DEFER_BLOCKING 0x0 ;  /* 0x0000000000007b1d */ /* 0x000ff00000010000 */
[----:B------:R-:W-:Y:S08]  /*48a0*/  LDSM.16.M88.4 R64, [R179] ;  /* 0x00000000b340783b */ /* 0x000ff00000000200 */
[----:B------:R-:W1:Y:S08]  /*48b0*/  LDSM.16.M88.4 R16, [R174+0xc000] ;  /* 0x00c00000ae10783b */ /* 0x000e700000000200 */
[----:B------:R-:W2:Y:S08]  /*48c0*/  LDSM.16.M88.4 R60, [R179+0x2000] ;  /* 0x00200000b33c783b */ /* 0x000eb00000000200 */
[----:B------:R-:W2:Y:S08]  /*48d0*/  LDSM.16.M88.4 R32, [R174+0xc800] ;  /* 0x00c80000ae20783b */ /* 0x000eb00000000200 */
[----:B------:R-:W2:Y:S08]  /*48e0*/  LDSM.16.M88.4 R48, [R174+0xd000] ;  /* 0x00d00000ae30783b */ /* 0x000eb00000000200 */
[----:B------:R-:W2:Y:S02]  /*48f0*/  LDSM.16.M88.4 R132, [R174+0xd800] ;  /* 0x00d80000ae84783b */ /* 0x000ea40000000200 */
[-C--:B-12---:R-:W-:Y:S06]  /*4900*/  HMMA.16816.F32.BF16 R4, R64, R16.reuse, RZ ;  /* 0x000000104004723c */ /* 0x086fec00000418ff */
[----:B------:R-:W-:Y:S02]  /*4910*/  LDSM.16.M88.4 R136, [R0] ;  /* 0x000000000088783b */ /* 0x000fe40000000200 */
[C---:B------:R-:W-:Y:S06]  /*4920*/  HMMA.16816.F32.BF16 R8, R60.reuse, R16, RZ ;  /* 0x000000103c08723c */ /* 0x040fec00000418ff */
[----:B------:R-:W1:Y:S02]  /*4930*/  LDSM.16.M88.4 R140, [R177+0xc000] ;  /* 0x00c00000b18c783b */ /* 0x000e640000000200 */
[-C--:B------:R-:W-:Y:S06]  /*4940*/  HMMA.16816.F32.BF16 R12, R60, R18.reuse, RZ ;  /* 0x000000123c0c723c */ /* 0x080fec00000418ff */
[----:B------:R2:W1:Y:S02]  /*4950*/  LDSM.16.M88.4 R144, [R0+0x2000] ;  /* 0x002000000090783b */ /* 0x0004640000000200 */
[C---:B------:R-:W-:Y:S06]  /*4960*/  HMMA.16816.F32.BF16 R16, R64.reuse, R18, RZ ;  /* 0x000000124010723c */ /* 0x040fec00000418ff */
[----:B------:R-:W1:Y:S02]  /*4970*/  LDSM.16.M88.4 R148, [R177+0xc800] ;  /* 0x00c80000b194783b */ /* 0x000e640000000200 */
[-C--:B------:R-:W-:Y:S06]  /*4980*/  HMMA.16816.F32.BF16 R20, R64, R32.reuse, RZ ;  /* 0x000000204014723c */ /* 0x080fec00000418ff */
[----:B------:R-:W-:Y:S02]  /*4990*/  LDSM.16.M88.4 R152, [R177+0xd800] ;  /* 0x00d80000b198783b */ /* 0x000fe40000000200 */
[C---:B------:R-:W-:Y:S06]  /*49a0*/  HMMA.16816.F32.BF16 R24, R60.reuse, R32, RZ ;  /* 0x000000203c18723c */ /* 0x040fec00000418ff */
[----:B------:R-:W-:Y:S01]  /*49b0*/  LDSM.16.M88.4 R156, [R175+0xc000] ;  /* 0x00c00000af9c783b */ /* 0x000fe20000000200 */
[----:B--2---:R-:W-:Y:S01]  /*49c0*/  IMAD.IADD R0, R0, 0x1, R173 ;  /* 0x0000000100007824 */ /* 0x004fe200078e02ad */
[-C--:B------:R-:W-:Y:S06]  /*49d0*/  HMMA.16816.F32.BF16 R28, R60, R34.reuse, RZ ;  /* 0x000000223c1c723c */ /* 0x080fec00000418ff */
[----:B------:R-:W-:Y:S02]  /*49e0*/  LDSM.16.M88.4 R164, [R175+0xc800] ;  /* 0x00c80000afa4783b */ /* 0x000fe40000000200 */
[C---:B------:R-:W-:Y:S06]  /*49f0*/  HMMA.16816.F32.BF16 R32, R64.reuse, R34, RZ ;  /* 0x000000224020723c */ /* 0x040fec00000418ff */
[----:B------:R-:W-:Y:S02]  /*4a00*/  LDSM.16.M88.4 R168, [R175+0xd000] ;  /* 0x00d00000afa8783b */ /* 0x000fe40000000200 */
[-C--:B------:R-:W-:Y:S08]  /*4a10*/  HMMA.16816.F32.BF16 R36, R64, R48.reuse, RZ ;  /* 0x000000304024723c */ /* 0x080ff000000418ff */
[C---:B------:R-:W-:Y:S08]  /*4a20*/  HMMA.16816.F32.BF16 R40, R60.reuse, R48, RZ ;  /* 0x000000303c28723c */ /* 0x040ff000000418ff */
[-C--:B------:R-:W-:Y:S08]  /*4a30*/  HMMA.16816.F32.BF16 R44, R60, R50.reuse, RZ ;  /* 0x000000323c2c723c */ /* 0x080ff000000418ff */
[C---:B------:R-:W-:Y:S08]  /*4a40*/  HMMA.16816.F32.BF16 R48, R64.reuse, R50, RZ ;  /* 0x000000324030723c */ /* 0x040ff000000418ff */
[-C--:B------:R-:W-:Y:S08]  /*4a50*/  HMMA.16816.F32.BF16 R52, R64, R132.reuse, RZ ;  /* 0x000000844034723c */ /* 0x080ff000000418ff */
[C---:B------:R-:W-:Y:S08]  /*4a60*/  HMMA.16816.F32.BF16 R56, R60.reuse, R132, RZ ;  /* 0x000000843c38723c */ /* 0x040ff000000418ff */
[-C--:B------:R-:W-:Y:S08]  /*4a70*/  HMMA.16816.F32.BF16 R60, R60, R134.reuse, RZ ;  /* 0x000000863c3c723c */ /* 0x080ff000000418ff */
[----:B------:R-:W-:Y:S01]  /*4a80*/  HMMA.16816.F32.BF16 R64, R64, R134, RZ ;  /* 0x000000864040723c */ /* 0x000fe200000418ff */
[----:B------:R-:W2:Y:S07]  /*4a90*/  LDSM.16.M88.4 R132, [R177+0xd000] ;  /* 0x00d00000b184783b */ /* 0x000eae0000000200 */
[-C--:B-1----:R-:W-:Y:S08]  /*4aa0*/  HMMA.16816.F32.BF16 R4, R136, R140.reuse, R4 ;  /* 0x0000008c8804723c */ /* 0x082ff00000041804 */
[C---:B------:R-:W-:Y:S08]  /*4ab0*/  HMMA.16816.F32.BF16 R8, R144.reuse, R140, R8 ;  /* 0x0000008c9008723c */ /* 0x040ff00000041808 */
[-C--:B------:R-:W-:Y:S08]  /*4ac0*/  HMMA.16816.F32.BF16 R12, R144, R142.reuse, R12 ;  /* 0x0000008e900c723c */ /* 0x080ff0000004180c */
[C---:B------:R-:W-:Y:S01]  /*4ad0*/  HMMA.16816.F32.BF16 R16, R136.reuse, R142, R16 ;  /* 0x0000008e8810723c */ /* 0x040fe20000041810 */
[----:B------:R-:W1:Y:S07]  /*4ae0*/  LDSM.16.M88.4 R140, [R160] ;  /* 0x00000000a08c783b */ /* 0x000e6e0000000200 */
[-C--:B------:R-:W-:Y:S01]  /*4af0*/  HMMA.16816.F32.BF16 R20, R136, R148.reuse, R20 ;  /* 0x000000948814723c */ /* 0x080fe20000041814 */
[----:B------:R-:W1:Y:S07]  /*4b00*/  LDSM.16.M88.4 R160, [R160+0x2000] ;  /* 0x00200000a0a0783b */ /* 0x000e6e0000000200 */
[C---:B------:R-:W-:Y:S08]  /*4b10*/  HMMA.16816.F32.BF16 R24, R144.reuse, R148, R24 ;  /* 0x000000949018723c */ /* 0x040ff00000041818 */
[-C--:B------:R-:W-:Y:S08]  /*4b20*/  HMMA.16816.F32.BF16 R28, R144, R150.reuse, R28 ;  /* 0x00000096901c723c */ /* 0x080ff0000004181c */
[C---:B------:R-:W-:Y:S01]  /*4b30*/  HMMA.16816.F32.BF16 R32, R136.reuse, R150, R32 ;  /* 0x000000968820723c */ /* 0x040fe20000041820 */
[----:B------:R-:W1:Y:S07]  /*4b40*/  LDSM.16.M88.4 R148, [R175+0xd800] ;  /* 0x00d80000af94783b */ /* 0x000e6e0000000200 */
[-C--:B--2---:R-:W-:Y:S08]  /*4b50*/  HMMA.16816.F32.BF16 R36, R136, R132.reuse, R36 ;  /* 0x000000848824723c */ /* 0x084ff00000041824 */
[C---:B------:R-:W-:Y:S08]  /*4b60*/  HMMA.16816.F32.BF16 R40, R144.reuse, R132, R40 ;  /* 0x000000849028723c */ /* 0x040ff00000041828 */
[-C--:B------:R-:W-:Y:S04]  /*4b70*/  HMMA.16816.F32.BF16 R44, R144, R134.reuse, R44 ;  /* 0x00000086902c723c */ /* 0x080fe8000004182c */
[----:B---3--:R-:W-:Y:S04]  /*4b80*/  @!P0 IADD3 R2, R2, UR6, RZ ;  /* 0x0000000602028c10 */ /* 0x008fe8000fffe0ff */
[C---:B------:R-:W-:Y:S01]  /*4b90*/  HMMA.16816.F32.BF16 R48, R136.reuse, R134, R48 ;  /* 0x000000868830723c */ /* 0x040fe20000041830 */
[----:B------:R-:W-:Y:S07]  /*4ba0*/  LDSM.16.M88.4 R132, [R0] ;  /* 0x000000000084783b */ /* 0x000fee0000000200 */
[-C--:B------:R-:W-:Y:S08]  /*4bb0*/  HMMA.16816.F32.BF16 R52, R136, R152.reuse, R52 ;  /* 0x000000988834723c */ /* 0x080ff00000041834 */
[C---:B------:R-:W-:Y:S08]  /*4bc0*/  HMMA.16816.F32.BF16 R56, R144.reuse, R152, R56 ;  /* 0x000000989038723c */ /* 0x040ff00000041838 */
[-C--:B------:R-:W-:Y:S01]  /*4bd0*/  HMMA.16816.F32.BF16 R60, R144, R154.reuse, R60 ;  /* 0x0000009a903c723c */ /* 0x080fe2000004183c */
[----:B------:R-:W2:Y:S07]  /*4be0*/  LDSM.16.M88.4 R144, [R176+0xc000] ;  /* 0x00c00000b090783b */ /* 0x000eae0000000200 */
[----:B------:R-:W-:Y:S01]  /*4bf0*/  HMMA.16816.F32.BF16 R64, R136, R154, R64 ;  /* 0x0000009a8840723c */ /* 0x000fe20000041840 */
[----:B------:R3:W2:Y:S07]  /*4c00*/  LDSM.16.M88.4 R136, [R0+0x2000] ;  /* 0x002000000088783b */ /* 0x0006ae0000000200 */
[-C--:B-1----:R-:W-:Y:S08]  /*4c10*/  HMMA.16816.F32.BF16 R4, R140, R156.reuse, R4 ;  /* 0x0000009c8c04723c */ /* 0x082ff00000041804 */
[C---:B------:R-:W-:Y:S08]  /*4c20*/  HMMA.16816.F32.BF16 R8, R160.reuse, R156, R8 ;  /* 0x0000009ca008723c */ /* 0x040ff00000041808 */
[-C--:B------:R-:W-:Y:S01]  /*4c30*/  HMMA.16816.F32.BF16 R12, R160, R158.reuse, R12 ;  /* 0x0000009ea00c723c */ /* 0x080fe2000004180c */
[----:B---3--:R-:W-:Y:S05]  /*4c40*/  MOV R0, UR16 ;  /* 0x0000001000007c02 */ /* 0x008fea0008000f00 */
[----:B----4-:R-:W-:Y:S02]  /*4c50*/  @!P0 IMAD R0, R0, 0x80, R203 ;  /* 0x0000008000008824 */ /* 0x010fe400078e02cb */
[C---:B------:R-:W-:Y:S08]  /*4c60*/  HMMA.16816.F32.BF16 R16, R140.reuse, R158, R16 ;  /* 0x0000009e8c10723c */ /* 0x040ff00000041810 */
[-C--:B------:R-:W-:Y:S08]  /*4c70*/  HMMA.16816.F32.BF16 R20, R140, R164.reuse, R20 ;  /* 0x000000a48c14723c */ /* 0x080ff00000041814 */
        /* <DEDUP_REMOVED lines=8> */
[C---:B------:R-:W-:Y:S07]  /*4d00*/  HMMA.16816.F32.BF16 R56, R160.reuse, R148, R56 ;  /* 0x00000094a038723c */ /* 0x040fee0000041838 */
[----:B------:R-:W-:Y:S01]  /*4d10*/  @!P0 IMNMX R149, R2, UR14, PT ;  /* 0x0000000e02958c17 */ /* 0x000fe2000b800200 */
[-C--:B------:R-:W-:Y:S03]  /*4d20*/  HMMA.16816.F32.BF16 R60, R160, R150.reuse, R60 ;  /* 0x00000096a03c723c */ /* 0x080fe6000004183c */
[-C--:B------:R-:W-:Y:S01]  /*4d30*/  @!P0 ISETP.GE.AND P2, PT, R0, R149.reuse, PT ;  /* 0x000000950000820c */ /* 0x080fe20003f46270 */
[----:B------:R-:W-:Y:S04]  /*4d40*/  FMUL.FTZ R148, R247, 1.4426950216293334961 ;  /* 0x3fb8aa3bf7947820 */ /* 0x000fe80000410000 */
[----:B------:R-:W-:Y:S04]  /*4d50*/  HMMA.16816.F32.BF16 R64, R140, R150, R64 ;  /* 0x000000968c40723c */ /* 0x000fe80000041840 */
[----:B------:R-:W-:Y:S03]  /*4d60*/  FSEL R148, R148, RZ, P1 ;  /* 0x000000ff94947208 */ /* 0x000fe60000800000 */
[----:B------:R-:W-:Y:S01]  /*4d70*/  @!P0 IADD3 R150, R0, 0x1, RZ ;  /* 0x0000000100968810 */ /* 0x000fe20007ffe0ff */
[-C--:B--2---:R-:W-:Y:S05]  /*4d80*/  HMMA.16816.F32.BF16 R4, R132, R144.reuse, R4 ;  /* 0x000000908404723c */ /* 0x084fea0000041804 */
[----:B------:R-:W-:Y:S01]  /*4d90*/  @!P0 ISETP.GE.AND P1, PT, R150, R149, PT ;  /* 0x000000959600820c */ /* 0x000fe20003f26270 */
[----:B------:R-:W-:Y:S01]  /*4da0*/  FMUL.FTZ R142, R248, 1.4426950216293334961 ;  /* 0x3fb8aa3bf88e7820 */ /* 0x000fe20000410000 */
[C---:B------:R-:W-:Y:S01]  /*4db0*/  @!P0 IADD3 R143, R2.reuse, 0x8, RZ ;  /* 0x00000008028f8810 */ /* 0x040fe20007ffe0ff */
[C---:B------:R-:W-:Y:S04]  /*4dc0*/  HMMA.16816.F32.BF16 R8, R136.reuse, R144, R8 ;  /* 0x000000908808723c */ /* 0x040fe80000041808 */
[----:B------:R-:W-:Y:S01]  /*4dd0*/  @!P0 IMNMX R143, R143, UR14, PT ;  /* 0x0000000e8f8f8c17 */ /* 0x000fe2000b800200 */
[----:B------:R-:W-:Y:S01]  /*4de0*/  FMUL.FTZ R141, R245, 1.4426950216293334961 ;  /* 0x3fb8aa3bf58d7820 */ /* 0x000fe20000410000 */
[----:B------:R-:W-:Y:S02]  /*4df0*/  @!P0 IADD3 R140, R2, 0x40, RZ ;  /* 0x00000040028c8810 */ /* 0x000fe40007ffe0ff */
[-C--:B------:R-:W-:Y:S04]  /*4e00*/  HMMA.16816.F32.BF16 R12, R136, R146.reuse, R12 ;  /* 0x00000092880c723c */ /* 0x080fe8000004180c */
[----:B------:R-:W-:Y:S04]  /*4e10*/  @!P0 IMNMX R140, R140, UR14, PT ;  /* 0x0000000e8c8c8c17 */ /* 0x000fe8000b800200 */
[----:B------:R-:W-:Y:S01]  /*4e20*/  @!P0 FSEL R4, R4, -INF , !P2 ;  /* 0xff80000004048808 */ /* 0x000fe20005000000 */
[C---:B------:R-:W-:Y:S04]  /*4e30*/  HMMA.16816.F32.BF16 R16, R132.reuse, R146, R16 ;  /* 0x000000928410723c */ /* 0x040fe80000041810 */
[--C-:B------:R-:W-:Y:S01]  /*4e40*/  FFMA.FTZ R4, R4, c[0x0][0x23c], -R148.reuse ;  /* 0x00008f0004047a23 */ /* 0x100fe20000010894 */
[-C--:B------:R-:W-:Y:S02]  /*4e50*/  @!P0 ISETP.GE.AND P2, PT, R0, R143.reuse, PT ;  /* 0x0000008f0000820c */ /* 0x080fe40003f46270 */
[----:B------:R-:W-:Y:S01]  /*4e60*/  @!P0 FSEL R5, R5, -INF , !P1 ;  /* 0xff80000005058808 */ /* 0x000fe20004800000 */
[----:B------:R1:W-:Y:S01]  /*4e70*/  MUFU.EX2 R153, R4 ;  /* 0x0000000400997308 */ /* 0x0003e20000000800 */
[----:B------:R-:W-:Y:S03]  /*4e80*/  FSETP.NEU.FTZ.AND P1, PT, R248, -INF , PT ;  /* 0xff800000f800780b */ /* 0x000fe60003f3d000 */
[----:B------:R-:W-:Y:S01]  /*4e90*/  @!P0 FSEL R6, R6, -INF , !P2 ;  /* 0xff80000006068808 */ /* 0x000fe20005000000 */
[----:B------:R-:W-:Y:S01]  /*4ea0*/  FFMA.FTZ R5, R5, c[0x0][0x23c], -R148 ;  /* 0x00008f0005057a23 */ /* 0x000fe20000010894 */
[----:B------:R-:W-:Y:S02]  /*4eb0*/  FSEL R142, R142, RZ, P1 ;  /* 0x000000ff8e8e7208 */ /* 0x000fe40000800000 */
[----:B------:R-:W-:Y:S02]  /*4ec0*/  @!P0 ISETP.GE.AND P1, PT, R150, R143, PT ;  /* 0x0000008f9600820c */ /* 0x000fe40003f26270 */
[----:B------:R-:W-:Y:S01]  /*4ed0*/  MUFU.EX2 R152, R5 ;  /* 0x0000000500987308 */ /* 0x000fe20000000800 */
[-C--:B------:R-:W-:Y:S01]  /*4ee0*/  @!P0 ISETP.GE.AND P2, PT, R0, R140.reuse, PT ;  /* 0x0000008c0000820c */ /* 0x080fe20003f46270 */
[--C-:B------:R-:W-:Y:S01]  /*4ef0*/  FFMA.FTZ R6, R6, c[0x0][0x23c], -R142.reuse ;  /* 0x00008f0006067a23 */ /* 0x100fe2000001088e */
[----:B------:R-:W-:Y:S02]  /*4f00*/  @!P0 FSEL R7, R7, -INF , !P1 ;  /* 0xff80000007078808 */ /* 0x000fe40004800000 */
[----:B------:R-:W-:Y:S02]  /*4f10*/  FSETP.NEU.FTZ.AND P1, PT, R245, -INF , PT ;  /* 0xff800000f500780b */ /* 0x000fe40003f3d000 */
[----:B------:R-:W-:Y:S01]  /*4f20*/  @!P0 FSEL R8, R8, -INF , !P2 ;  /* 0xff80000008088808 */ /* 0x000fe20005000000 */
[----:B------:R-:W-:Y:S01]  /*4f30*/  FFMA.FTZ R7, R7, c[0x0][0x23c], -R142 ;  /* 0x00008f0007077a23 */ /* 0x000fe2000001088e */
[----:B------:R-:W-:Y:S01]  /*4f40*/  FSEL R141, R141, RZ, P1 ;  /* 0x000000ff8d8d7208 */ /* 0x000fe20000800000 */
[----:B------:R-:W-:Y:S01]  /*4f50*/  MUFU.EX2 R151, R6 ;  /* 0x0000000600977308 */ /* 0x000fe20000000800 */
[----:B------:R-:W-:Y:S02]  /*4f60*/  @!P0 ISETP.GE.AND P1, PT, R150, R140, PT ;  /* 0x0000008c9600820c */ /* 0x000fe40003f26270 */
[----:B-1----:R-:W-:Y:S01]  /*4f70*/  @!P0 IADD3 R4, R2, 0x48, RZ ;  /* 0x0000004802048810 */ /* 0x002fe20007ffe0ff */
[--C-:B------:R-:W-:Y:S01]  /*4f80*/  FFMA.FTZ R2, R8, c[0x0][0x23c], -R141.reuse ;  /* 0x00008f0008027a23 */ /* 0x100fe2000001088d */
[----:B------:R-:W-:Y:S02]  /*4f90*/  @!P0 FSEL R9, R9, -INF , !P1 ;  /* 0xff80000009098808 */ /* 0x000fe40004800000 */
[----:B------:R-:W-:Y:S03]  /*4fa0*/  @!P0 IMNMX R8, R4, UR14, PT ;  /* 0x0000000e04088c17 */ /* 0x000fe6000b800200 */
[----:B------:R1:W-:Y:S01]  /*4fb0*/  MUFU.EX2 R240, R2 ;  /* 0x0000000200f07308 */ /* 0x0003e20000000800 */
[----:B------:R-:W-:Y:S01]  /*4fc0*/  FSETP.NEU.FTZ.AND P1, PT, R246, -INF , PT ;  /* 0xff800000f600780b */ /* 0x000fe20003f3d000 */
[--C-:B------:R-:W-:Y:S01]  /*4fd0*/  FFMA.FTZ R9, R9, c[0x0][0x23c], -R141.reuse ;  /* 0x00008f0009097a23 */ /* 0x100fe2000001088d */
[-C--:B------:R-:W-:Y:S04]  /*4fe0*/  @!P0 ISETP.GE.AND P2, PT, R0, R8.reuse, PT ;  /* 0x000000080000820c */ /* 0x080fe80003f46270 */
[----:B------:R-:W-:Y:S03]  /*4ff0*/  @!P0 FSEL R10, R10, -INF , !P2 ;  /* 0xff8000000a0a8808 */ /* 0x000fe60005000000 */
[----:B------:R2:W3:Y:S10]  /*5000*/  MUFU.EX2 R236, R7 ;  /* 0x0000000700ec7308 */ /* 0x0004f40000000800 */
[----:B------:R4:W3:Y:S01]  /*5010*/  MUFU.EX2 R239, R9 ;  /* 0x0000000900ef7308 */ /* 0x0008e20000000800 */
[----:B-1----:R-:W-:Y:S05]  /*5020*/  FMUL.FTZ R2, R246, 1.4426950216293334961 ;  /* 0x3fb8aa3bf6027820 */ /* 0x002fea0000410000 */
[----:B------:R-:W-:Y:S02]  /*5030*/  FSEL R2, R2, RZ, P1 ;  /* 0x000000ff02027208 */ /* 0x000fe40000800000 */
[----:B------:R-:W-:Y:S01]  /*5040*/  @!P0 ISETP.GE.AND P1, PT, R150, R8, PT ;  /* 0x000000089600820c */ /* 0x000fe20003f26270 */
[----:B--2---:R-:W1:Y:S02]  /*5050*/  LDSM.16.M88.4 R4, [R176+0xc800] ;  /* 0x00c80000b004783b */ /* 0x004e640000000200 */
[--C-:B------:R-:W-:Y:S01]  /*5060*/  FFMA.FTZ R10, R10, c[0x0][0x23c], -R2.reuse ;  /* 0x00008f000a0a7a23 */ /* 0x100fe20000010802 */
[----:B------:R-:W-:Y:S03]  /*5070*/  @!P0 FSEL R11, R11, -INF , !P1 ;  /* 0xff8000000b0b8808 */ /* 0x000fe60004800000 */
[----:B------:R2:W-:Y:S02]  /*5080*/  MUFU.EX2 R243, R10 ;  /* 0x0000000a00f37308 */ /* 0x0005e40000000800 */
[--C-:B------:R-:W-:Y:S01]  /*5090*/  FFMA.FTZ R11, R11, c[0x0][0x23c], -R2.reuse ;  /* 0x00008f000b0b7a23 */ /* 0x100fe20000010802 */
[----:B----4-:R-:W-:Y:S04]  /*50a0*/  @!P0 IADD3 R9, R0, 0x8, RZ ;  /* 0x0000000800098810 */ /* 0x010fe80007ffe0ff */
[-C--:B------:R-:W-:Y:S03]  /*50b0*/  @!P0 ISETP.GE.AND P1, PT, R9, R140.reuse, PT ;  /* 0x0000008c0900820c */ /* 0x080fe60003f26270 */
[----:B------:R-:W4:Y:S01]  /*50c0*/  MUFU.EX2 R244, R11 ;  /* 0x0000000b00f47308 */ /* 0x000f220000000800 */
[----:B------:R-:W-:Y:S05]  /*50d0*/  @!P0 FSEL R12, R12, -INF , !P1 ;  /* 0xff8000000c0c8808 */ /* 0x000fea0004800000 */
[--C-:B------:R-:W-:Y:S04]  /*50e0*/  FFMA.FTZ R12, R12, c[0x0][0x23c], -R141.reuse ;  /* 0x00008f000c0c7a23 */ /* 0x100fe8000001088d */
[----:B------:R-:W-:Y:S01]  /*50f0*/  MUFU.EX2 R238, R12 ;  /* 0x0000000c00ee7308 */ /* 0x000fe20000000800 */
[----:B--2---:R-:W-:Y:S04]  /*5100*/  @!P0 IADD3 R10, R0, 0x9, RZ ;  /* 0x00000009000a8810 */ /* 0x004fe80007ffe0ff */
[----:B------:R-:W-:Y:S04]  /*5110*/  @!P0 ISETP.GE.AND P1, PT, R10, R140, PT ;  /* 0x0000008c0a00820c */ /* 0x000fe80003f26270 */
[----:B------:R-:W-:Y:S02]  /*5120*/  @!P0 FSEL R13, R13, -INF , !P1 ;  /* 0xff8000000d0d8808 */ /* 0x000fe40004800000 */
[-C--:B------:R-:W-:Y:S01]  /*5130*/  @!P0 ISETP.GE.AND P1, PT, R9, R8.reuse, PT ;  /* 0x000000080900820c */ /* 0x080fe20003f26270 */
[-C--:B-1----:R-:W-:Y:S03]  /*5140*/  HMMA.16816.F32.BF16 R20, R132, R4.reuse, R20 ;  /* 0x000000048414723c */ /* 0x082fe60000041814 */
[----:B------:R-:W-:Y:S01]  /*5150*/  @!P0 FSEL R14, R14, -INF , !P1 ;  /* 0xff8000000e0e8808 */ /* 0x000fe20004800000 */
[--C-:B------:R-:W-:Y:S01]  /*5160*/  FFMA.FTZ R13, R13, c[0x0][0x23c], -R141.reuse ;  /* 0x00008f000d0d7a23 */ /* 0x100fe2000001088d */
[----:B------:R-:W-:Y:S03]  /*5170*/  @!P0 ISETP.GE.AND P1, PT, R10, R8, PT ;  /* 0x000000080a00820c */ /* 0x000fe60003f26270 */
[C---:B------:R-:W-:Y:S01]  /*5180*/  HMMA.16816.F32.BF16 R24, R136.reuse, R4, R24 ;  /* 0x000000048818723c */ /* 0x040fe20000041818 */
[----:B------:R-:W-:Y:S03]  /*5190*/  MUFU.EX2 R237, R13 ;  /* 0x0000000d00ed7308 */ /* 0x000fe60000000800 */
[----:B------:R-:W-:Y:S01]  /*51a0*/  @!P0 FSEL R15, R15, -INF , !P1 ;  /* 0xff8000000f0f8808 */ /* 0x000fe20004800000 */
[--C-:B------:R-:W-:Y:S01]  /*51b0*/  FFMA.FTZ R14, R14, c[0x0][0x23c], -R2.reuse ;  /* 0x00008f000e0e7a23 */ /* 0x100fe20000010802 */
[-C--:B------:R-:W-:Y:S02]  /*51c0*/  @!P0 ISETP.GE.AND P1, PT, R9, R149.reuse, PT ;  /* 0x000000950900820c */ /* 0x080fe40003f26270 */
[-C--:B------:R-:W-:Y:S03]  /*51d0*/  HMMA.16816.F32.BF16 R28, R136, R6.reuse, R28 ;  /* 0x00000006881c723c */ /* 0x080fe6000004181c */
[----:B------:R-:W-:Y:S01]  /*51e0*/  MUFU.EX2 R242, R14 ;  /* 0x0000000e00f27308 */ /* 0x000fe20000000800 */
[----:B------:R-:W-:Y:S01]  /*51f0*/  @!P0 FSEL R16, R16, -INF , !P1 ;  /* 0xff80000010108808 */ /* 0x000fe20004800000 */
[----:B------:R-:W-:Y:S01]  /*5200*/  FFMA.FTZ R15, R15, c[0x0][0x23c], -R2 ;  /* 0x00008f000f0f7a23 */ /* 0x000fe20000010802 */
[----:B------:R-:W-:Y:S02]  /*5210*/  @!P0 ISETP.GE.AND P1, PT, R10, R149, PT ;  /* 0x000000950a00820c */ /* 0x000fe40003f26270 */
[C---:B------:R-:W-:Y:S01]  /*5220*/  HMMA.16816.F32.BF16 R32, R132.reuse, R6, R32 ;  /* 0x000000068420723c */ /* 0x040fe20000041820 */
[----:B------:R-:W1:Y:S03]  /*5230*/  LDSM.16.M88.4 R4, [R176+0xd000] ;  /* 0x00d00000b004783b */ /* 0x000e660000000200 */
[----:B------:R-:W-:Y:S01]  /*5240*/  @!P0 FSEL R17, R17, -INF , !P1 ;  /* 0xff80000011118808 */ /* 0x000fe20004800000 */
[--C-:B------:R-:W-:Y:S01]  /*5250*/  FFMA.FTZ R16, R16, c[0x0][0x23c], -R148.reuse ;  /* 0x00008f0010107a23 */ /* 0x100fe20000010894 */
[-C--:B------:R-:W-:Y:S01]  /*5260*/  @!P0 ISETP.GE.AND P1, PT, R9, R143.reuse, PT ;  /* 0x0000008f0900820c */ /* 0x080fe20003f26270 */
[----:B------:R-:W-:Y:S01]  /*5270*/  MUFU.EX2 R241, R15 ;  /* 0x0000000f00f17308 */ /* 0x000fe20000000800 */
[----:B------:R-:W-:Y:S01]  /*5280*/  @!P0 IADD3 R9, R0, 0x10, RZ ;  /* 0x0000001000098810 */ /* 0x000fe20007ffe0ff */
[----:B------:R-:W-:Y:S03]  /*5290*/  FFMA.FTZ R17, R17, c[0x0][0x23c], -R148 ;  /* 0x00008f0011117a23 */ /* 0x000fe60000010894 */
[----:B------:R-:W-:Y:S02]  /*52a0*/  @!P0 FSEL R18, R18, -INF , !P1 ;  /* 0xff80000012128808 */ /* 0x000fe40004800000 */
[----:B------:R-:W-:Y:S02]  /*52b0*/  @!P0 ISETP.GE.AND P1, PT, R10, R143, PT ;  /* 0x0000008f0a00820c */ /* 0x000fe40003f26270 */
[----:B------:R-:W-:Y:S01]  /*52c0*/  @!P0 IADD3 R10, R0, 0x11, RZ ;  /* 0x00000011000a8810 */ /* 0x000fe20007ffe0ff */
[----:B------:R-:W-:Y:S01]  /*52d0*/  MUFU.EX2 R219, R16 ;  /* 0x0000001000db7308 */ /* 0x000fe20000000800 */
[----:B------:R-:W-:Y:S01]  /*52e0*/  @!P0 FSEL R19, R19, -INF , !P1 ;  /* 0xff80000013138808 */ /* 0x000fe20004800000 */
[--C-:B------:R-:W-:Y:S01]  /*52f0*/  FFMA.FTZ R18, R18, c[0x0][0x23c], -R142.reuse ;  /* 0x00008f0012127a23 */ /* 0x100fe2000001088e */
[-C--:B------:R-:W-:Y:S03]  /*5300*/  @!P0 ISETP.GE.AND P1, PT, R9, R149.reuse, PT ;  /* 0x000000950900820c */ /* 0x080fe60003f26270 */
[----:B------:R-:W-:Y:S01]  /*5310*/  FFMA.FTZ R19, R19, c[0x0][0x23c], -R142 ;  /* 0x00008f0013137a23 */ /* 0x000fe2000001088e */
[----:B------:R-:W-:Y:S02]  /*5320*/  @!P0 FSEL R20, R20, -INF , !P1 ;  /* 0xff80000014148808 */ /* 0x000fe40004800000 */
[----:B------:R-:W-:Y:S01]  /*5330*/  @!P0 ISETP.GE.AND P1, PT, R10, R149, PT ;  /* 0x000000950a00820c */ /* 0x000fe20003f26270 */
[----:B------:R-:W-:Y:S02]  /*5340*/  MUFU.EX2 R218, R17 ;  /* 0x0000001100da7308 */ /* 0x000fe40000000800 */
[--C-:B------:R-:W-:Y:S01]  /*5350*/  FFMA.FTZ R20, R20, c[0x0][0x23c], -R148.reuse ;  /* 0x00008f0014147a23 */ /* 0x100fe20000010894 */
[----:B------:R-:W-:Y:S02]  /*5360*/  @!P0 FSEL R21, R21, -INF , !P1 ;  /* 0xff80000015158808 */ /* 0x000fe40004800000 */
[-C--:B------:R-:W-:Y:S03]  /*5370*/  @!P0 ISETP.GE.AND P1, PT, R9, R143.reuse, PT ;  /* 0x0000008f0900820c */ /* 0x080fe60003f26270 */
[----:B------:R-:W-:Y:S01]  /*5380*/  FFMA.FTZ R21, R21, c[0x0][0x23c], -R148 ;  /* 0x00008f0015157a23 */ /* 0x000fe20000010894 */
[----:B------:R-:W-:Y:S01]  /*5390*/  @!P0 FSEL R22, R22, -INF , !P1 ;  /* 0xff80000016168808 */ /* 0x000fe20004800000 */
[----:B------:R-:W-:Y:S01]  /*53a0*/  MUFU.EX2 R227, R18 ;  /* 0x0000001200e37308 */ /* 0x000fe20000000800 */
[----:B------:R-:W-:Y:S01]  /*53b0*/  @!P0 ISETP.GE.AND P1, PT, R10, R143, PT ;  /* 0x0000008f0a00820c */ /* 0x000fe20003f26270 */
[-C--:B-1----:R-:W-:Y:S03]  /*53c0*/  HMMA.16816.F32.BF16 R36, R132, R4.reuse, R36 ;  /* 0x000000048424723c */ /* 0x082fe60000041824 */
[----:B------:R-:W-:Y:S01]  /*53d0*/  @!P0 FSEL R23, R23, -INF , !P1 ;  /* 0xff80000017178808 */ /* 0x000fe20004800000 */
[--C-:B------:R-:W-:Y:S01]  /*53e0*/  FFMA.FTZ R22, R22, c[0x0][0x23c], -R142.reuse ;  /* 0x00008f0016167a23 */ /* 0x100fe2000001088e */
[-C--:B------:R-:W-:Y:S03]  /*53f0*/  @!P0 ISETP.GE.AND P1, PT, R9, R140.reuse, PT ;  /* 0x0000008c0900820c */ /* 0x080fe60003f26270 */
[----:B------:R-:W1:Y:S01]  /*5400*/  MUFU.EX2 R226, R19 ;  /* 0x0000001300e27308 */ /* 0x000e620000000800 */
[C---:B------:R-:W-:Y:S04]  /*5410*/  HMMA.16816.F32.BF16 R40, R136.reuse, R4, R40 ;  /* 0x000000048828723c */ /* 0x040fe80000041828 */
[----:B------:R-:W-:Y:S01]  /*5420*/  @!P0 FSEL R24, R24, -INF , !P1 ;  /* 0xff80000018188808 */ /* 0x000fe20004800000 */
[----:B------:R-:W-:Y:S01]  /*5430*/  FFMA.FTZ R23, R23, c[0x0][0x23c], -R142 ;  /* 0x00008f0017177a23 */ /* 0x000fe2000001088e */
[----:B------:R-:W-:Y:S02]  /*5440*/  @!P0 ISETP.GE.AND P1, PT, R10, R140, PT ;  /* 0x0000008c0a00820c */ /* 0x000fe40003f26270 */
[-C--:B------:R-:W-:Y:S01]  /*5450*/  HMMA.16816.F32.BF16 R44, R136, R6.reuse, R44 ;  /* 0x00000006882c723c */ /* 0x080fe2000004182c */
[----:B------:R-:W-:Y:S03]  /*5460*/  MUFU.EX2 R150, R20 ;  /* 0x0000001400967308 */ /* 0x000fe60000000800 */
[----:B------:R-:W-:Y:S01]  /*5470*/  @!P0 FSEL R25, R25, -INF , !P1 ;  /* 0xff80000019198808 */ /* 0x000fe20004800000 */
[--C-:B------:R-:W-:Y:S01]  /*5480*/  FFMA.FTZ R24, R24, c[0x0][0x23c], -R141.reuse ;  /* 0x00008f0018187a23 */ /* 0x100fe2000001088d */
[-C--:B------:R-:W-:Y:S02]  /*5490*/  @!P0 ISETP.GE.AND P1, PT, R9, R8.reuse, PT ;  /* 0x000000080900820c */ /* 0x080fe40003f26270 */
[C---:B------:R-:W-:Y:S01]  /*54a0*/  HMMA.16816.F32.BF16 R48, R132.reuse, R6, R48 ;  /* 0x000000068430723c */ /* 0x040fe20000041830 */
[----:B------:R-:W2:Y:S02]  /*54b0*/  LDSM.16.M88.4 R4, [R176+0xd800] ;  /* 0x00d80000b004783b */ /* 0x000ea40000000200 */
[----:B------:R-:W-:Y:S01]  /*54c0*/  MUFU.EX2 R231, R24 ;  /* 0x0000001800e77308 */ /* 0x000fe20000000800 */
[----:B------:R-:W-:Y:S01]  /*54d0*/  @!P0 FSEL R26, R26, -INF , !P1 ;  /* 0xff8000001a1a8808 */ /* 0x000fe20004800000 */
[--C-:B------:R-:W-:Y:S01]  /*54e0*/  FFMA.FTZ R25, R25, c[0x0][0x23c], -R141.reuse ;  /* 0x00008f0019197a23 */ /* 0x100fe2000001088d */
[----:B------:R-:W-:Y:S02]  /*54f0*/  @!P0 ISETP.GE.AND P1, PT, R10, R8, PT ;  /* 0x000000080a00820c */ /* 0x000fe40003f26270 */
[----:B------:R-:W-:Y:S01]  /*5500*/  @!P0 IADD3 R9, R0, 0x18, RZ ;  /* 0x0000001800098810 */ /* 0x000fe20007ffe0ff */
[--C-:B------:R-:W-:Y:S03]  /*5510*/  FFMA.FTZ R26, R26, c[0x0][0x23c], -R2.reuse ;  /* 0x00008f001a1a7a23 */ /* 0x100fe60000010802 */
[----:B------:R-:W-:Y:S01]  /*5520*/  @!P0 FSEL R27, R27, -INF , !P1 ;  /* 0xff8000001b1b8808 */ /* 0x000fe20004800000 */
[----:B------:R-:W1:Y:S01]  /*5530*/  MUFU.EX2 R215, R21 ;  /* 0x0000001500d77308 */ /* 0x000e620000000800 */
[-C--:B------:R-:W-:Y:S02]  /*5540*/  @!P0 ISETP.GE.AND P1, PT, R9, R140.reuse, PT ;  /* 0x0000008c0900820c */ /* 0x080fe40003f26270 */
[----:B------:R-:W-:Y:S01]  /*5550*/  @!P0 IADD3 R10, R0, 0x19, RZ ;  /* 0x00000019000a8810 */ /* 0x000fe20007ffe0ff */
[--C-:B------:R-:W-:Y:S01]  /*5560*/  FFMA.FTZ R27, R27, c[0x0][0x23c], -R2.reuse ;  /* 0x00008f001b1b7a23 */ /* 0x100fe20000010802 */
[----:B------:R-:W-:Y:S02]  /*5570*/  @!P0 FSEL R28, R28, -INF , !P1 ;  /* 0xff8000001c1c8808 */ /* 0x000fe40004800000 */
[----:B------:R-:W-:Y:S03]  /*5580*/  @!P0 ISETP.GE.AND P1, PT, R10, R140, PT ;  /* 0x0000008c0a00820c */ /* 0x000fe60003f26270 */
[----:B------:R-:W-:Y:S01]  /*5590*/  MUFU.EX2 R230, R25 ;  /* 0x0000001900e67308 */ /* 0x000fe20000000800 */
[----:B------:R-:W-:Y:S01]  /*55a0*/  @!P0 FSEL R29, R29, -INF , !P1 ;  /* 0xff8000001d1d8808 */ /* 0x000fe20004800000 */
[--C-:B------:R-:W-:Y:S01]  /*55b0*/  FFMA.FTZ R28, R28, c[0x0][0x23c], -R141.reuse ;  /* 0x00008f001c1c7a23 */ /* 0x100fe2000001088d */
[-C--:B------:R-:W-:Y:S03]  /*55c0*/  @!P0 ISETP.GE.AND P1, PT, R9, R8.reuse, PT ;  /* 0x000000080900820c */ /* 0x080fe60003f26270 */
[--C-:B------:R-:W-:Y:S01]  /*55d0*/  FFMA.FTZ R29, R29, c[0x0][0x23c], -R141.reuse ;  /* 0x00008f001d1d7a23 */ /* 0x100fe2000001088d */
[----:B------:R-:W-:Y:S02]  /*55e0*/  @!P0 FSEL R30, R30, -INF , !P1 ;  /* 0xff8000001e1e8808 */ /* 0x000fe40004800000 */
[----:B------:R-:W-:Y:S01]  /*55f0*/  @!P0 ISETP.GE.AND P1, PT, R10, R8, PT ;  /* 0x000000080a00820c */ /* 0x000fe20003f26270 */
[----:B------:R-:W-:Y:S02]  /*5600*/  MUFU.EX2 R224, R22 ;  /* 0x0000001600e07308 */ /* 0x000fe40000000800 */
[--C-:B------:R-:W-:Y:S01]  /*5610*/  FFMA.FTZ R30, R30, c[0x0][0x23c], -R2.reuse ;  /* 0x00008f001e1e7a23 */ /* 0x100fe20000010802 */
[----:B------:R-:W-:Y:S02]  /*5620*/  @!P0 FSEL R31, R31, -INF , !P1 ;  /* 0xff8000001f1f8808 */ /* 0x000fe40004800000 */
[-C--:B------:R-:W-:Y:S01]  /*5630*/  @!P0 ISETP.GE.AND P1, PT, R9, R149.reuse, PT ;  /* 0x000000950900820c */ /* 0x080fe20003f26270 */
[-C--:B--2---:R-:W-:Y:S04]  /*5640*/  HMMA.16816.F32.BF16 R52, R132, R4.reuse, R52 ;  /* 0x000000048434723c */ /* 0x084fe80000041834 */
[----:B------:R-:W-:Y:S01]  /*5650*/  MUFU.EX2 R234, R26 ;  /* 0x0000001a00ea7308 */ /* 0x000fe20000000800 */
[----:B------:R-:W-:Y:S01]  /*5660*/  @!P0 FSEL R32, R32, -INF , !P1 ;  /* 0xff80000020208808 */ /* 0x000fe20004800000 */
[----:B------:R-:W-:Y:S01]  /*5670*/  FFMA.FTZ R31, R31, c[0x0][0x23c], -R2 ;  /* 0x00008f001f1f7a23 */ /* 0x000fe20000010802 */
[----:B------:R-:W-:Y:S01]  /*5680*/  @!P0 ISETP.GE.AND P1, PT, R10, R149, PT ;  /* 0x000000950a00820c */ /* 0x000fe20003f26270 */
[C---:B------:R-:W-:Y:S04]  /*5690*/  HMMA.16816.F32.BF16 R56, R136.reuse, R4, R56 ;  /* 0x000000048838723c */ /* 0x040fe80000041838 */
[----:B------:R-:W-:Y:S01]  /*56a0*/  @!P0 FSEL R33, R33, -INF , !P1 ;  /* 0xff80000021218808 */ /* 0x000fe20004800000 */
[--C-:B------:R-:W-:Y:S01]  /*56b0*/  FFMA.FTZ R32, R32, c[0x0][0x23c], -R148.reuse ;  /* 0x00008f0020207a23 */ /* 0x100fe20000010894 */
[-C--:B------:R-:W-:Y:S01]  /*56c0*/  @!P0 ISETP.GE.AND P1, PT, R9, R143.reuse, PT ;  /* 0x0000008f0900820c */ /* 0x080fe20003f26270 */
[----:B------:R-:W-:Y:S01]  /*56d0*/  MUFU.EX2 R222, R23 ;  /* 0x0000001700de7308 */ /* 0x000fe20000000800 */
[-C--:B------:R-:W-:Y:S04]  /*56e0*/  HMMA.16816.F32.BF16 R60, R136, R6.reuse, R60 ;  /* 0x00000006883c723c */ /* 0x080fe8000004183c */
[----:B------:R-:W-:Y:S01]  /*56f0*/  @!P0 FSEL R34, R34, -INF , !P1 ;  /* 0xff80000022228808 */ /* 0x000fe20004800000 */
[----:B------:R-:W-:Y:S01]  /*5700*/  FFMA.FTZ R33, R33, c[0x0][0x23c], -R148 ;  /* 0x00008f0021217a23 */ /* 0x000fe20000010894 */
[----:B------:R-:W-:Y:S02]  /*5710*/  @!P0 ISETP.GE.AND P1, PT, R10, R143, PT ;  /* 0x0000008f0a00820c */ /* 0x000fe40003f26270 */
[----:B------:R-:W-:Y:S01]  /*5720*/  HMMA.16816.F32.BF16 R64, R132, R6, R64 ;  /* 0x000000068440723c */ /* 0x000fe20000041840 */
[----:B------:R-:W-:Y:S03]  /*5730*/  MUFU.EX2 R206, R32 ;  /* 0x0000002000ce7308 */ /* 0x000fe60000000800 */
[----:B------:R-:W-:Y:S01]  /*5740*/  @!P0 IADD3 R9, R0, 0x20, RZ ;  /* 0x0000002000098810 */ /* 0x000fe20007ffe0ff */
[--C-:B------:R-:W-:Y:S01]  /*5750*/  FFMA.FTZ R34, R34, c[0x0][0x23c], -R142.reuse ;  /* 0x00008f0022227a23 */ /* 0x100fe2000001088e */
[----:B------:R-:W-:Y:S02]  /*5760*/  @!P0 FSEL R35, R35, -INF , !P1 ;  /* 0xff80000023238808 */ /* 0x000fe40004800000 */
[-C--:B------:R-:W-:Y:S03]  /*5770*/  @!P0 ISETP.GE.AND P1, PT, R9, R149.reuse, PT ;  /* 0x000000950900820c */ /* 0x080fe60003f26270 */
[----:B------:R-:W-:Y:S01]  /*5780*/  MUFU.EX2 R205, R33 ;  /* 0x0000002100cd7308 */ /* 0x000fe20000000800 */
[----:B------:R-:W-:Y:S01]  /*5790*/  @!P0 IADD3 R10, R0, 0x21, RZ ;  /* 0x00000021000a8810 */ /* 0x000fe20007ffe0ff */
[----:B------:R-:W-:Y:S01]  /*57a0*/  FFMA.FTZ R35, R35, c[0x0][0x23c], -R142 ;  /* 0x00008f0023237a23 */ /* 0x000fe2000001088e */
[----:B------:R-:W-:Y:S02]  /*57b0*/  @!P0 FSEL R36, R36, -INF , !P1 ;  /* 0xff80000024248808 */ /* 0x000fe40004800000 */
[----:B------:R-:W-:Y:S02]  /*57c0*/  @!P0 ISETP.GE.AND P1, PT, R10, R149, PT ;  /* 0x000000950a00820c */ /* 0x000fe40003f26270 */
[----:B------:R-:W-:Y:S01]  /*57d0*/  @!P0 IADD3 R4, R0, 0x38, RZ ;  /* 0x0000003800048810 */ /* 0x000fe20007ffe0ff */
[--C-:B------:R-:W-:Y:S01]  /*57e0*/  FFMA.FTZ R36, R36, c[0x0][0x23c], -R148.reuse ;  /* 0x00008f0024247a23 */ /* 0x100fe20000010894 */
[----:B------:R-:W-:Y:S01]  /*57f0*/  @!P0 FSEL R37, R37, -INF , !P1 ;  /* 0xff80000025258808 */ /* 0x000fe20004800000 */
[----:B------:R-:W-:Y:S01]  /*5800*/  MUFU.EX2 R212, R34 ;  /* 0x0000002200d47308 */ /* 0x000fe20000000800 */
[-C--:B------:R-:W-:Y:S02]  /*5810*/  @!P0 ISETP.GE.AND P1, PT, R9, R143.reuse, PT ;  /* 0x0000008f0900820c */ /* 0x080fe40003f26270 */
[-C--:B------:R-:W-:Y:S01]  /*5820*/  @!P0 ISETP.GE.AND P3, PT, R4, R143.reuse, PT ;  /* 0x0000008f0400820c */ /* 0x080fe20003f66270 */
[----:B------:R-:W-:Y:S01]  /*5830*/  FFMA.FTZ R37, R37, c[0x0][0x23c], -R148 ;  /* 0x00008f0025257a23 */ /* 0x000fe20000010894 */
[----:B------:R-:W-:Y:S02]  /*5840*/  @!P0 FSEL R38, R38, -INF , !P1 ;  /* 0xff80000026268808 */ /* 0x000fe40004800000 */
[----:B------:R-:W-:Y:S02]  /*5850*/  @!P0 ISETP.GE.AND P1, PT, R10, R143, PT ;  /* 0x0000008f0a00820c */ /* 0x000fe40003f26270 */
[----:B---3--:R-:W-:Y:S01]  /*5860*/  F2FP.BF16.PACK_AB R6, R236, R151 ;  /* 0x00000097ec06723e */ /* 0x008fe200000010ff */
[----:B------:R-:W-:Y:S01]  /*5870*/  MUFU.EX2 R211, R35 ;  /* 0x0000002300d37308 */ /* 0x000fe20000000800 */
[----:B------:R-:W-:Y:S01]  /*5880*/  @!P0 FSEL R39, R39, -INF , !P1 ;  /* 0xff80000027278808 */ /* 0x000fe20004800000 */
[--C-:B------:R-:W-:Y:S01]  /*5890*/  FFMA.FTZ R38, R38, c[0x0][0x23c], -R142.reuse ;  /* 0x00008f0026267a23 */ /* 0x100fe2000001088e */
[----:B------:R-:W-:Y:S01]  /*58a0*/  @!P0 ISETP.GE.AND P1, PT, R9, R140, PT ;  /* 0x0000008c0900820c */ /* 0x000fe20003f26270 */
[----:B------:R4:W-:Y:S01]  /*58b0*/  STS [R189+0x1c400], R6 ;  /* 0x01c40006bd007388 */ /* 0x0009e20000000800 */
[----:B------:R-:W-:Y:S01]  /*58c0*/  F2FP.BF16.PACK_AB R5, R239, R240 ;  /* 0x000000f0ef05723e */ /* 0x000fe200000010ff */
[--C-:B------:R-:W-:Y:S01]  /*58d0*/  FFMA.FTZ R39, R39, c[0x0][0x23c], -R142.reuse ;  /* 0x00008f0027277a23 */ /* 0x100fe2000001088e */
[----:B------:R-:W-:Y:S02]  /*58e0*/  @!P0 FSEL R40, R40, -INF , !P1 ;  /* 0xff80000028288808 */ /* 0x000fe40004800000 */
[----:B------:R-:W-:Y:S01]  /*58f0*/  @!P0 ISETP.GE.AND P1, PT, R10, R140, PT ;  /* 0x0000008c0a00820c */ /* 0x000fe20003f26270 */
[----:B------:R-:W-:Y:S01]  /*5900*/  MUFU.EX2 R235, R27 ;  /* 0x0000001b00eb7308 */ /* 0x000fe20000000800 */
[----:B------:R-:W-:Y:S01]  /*5910*/  @!P0 FSEL R66, R66, -INF , !P3 ;  /* 0xff80000042428808 */ /* 0x000fe20005800000 */
[--C-:B------:R-:W-:Y:S01]  /*5920*/  FFMA.FTZ R40, R40, c[0x0][0x23c], -R141.reuse ;  /* 0x00008f0028287a23 */ /* 0x100fe2000001088d */
[----:B------:R-:W-:Y:S02]  /*5930*/  @!P0 FSEL R41, R41, -INF , !P1 ;  /* 0xff80000029298808 */ /* 0x000fe40004800000 */
[-C--:B------:R-:W-:Y:S01]  /*5940*/  @!P0 ISETP.GE.AND P1, PT, R9, R8.reuse, PT ;  /* 0x000000080900820c */ /* 0x080fe20003f26270 */
[----:B------:R-:W-:Y:S01]  /*5950*/  FFMA.FTZ R66, R66, c[0x0][0x23c], -R142 ;  /* 0x00008f0042427a23 */ /* 0x000fe2000001088e */
[----:B------:R-:W-:Y:S01]  /*5960*/  @!P0 IADD3 R9, R0, 0x28, RZ ;  /* 0x0000002800098810 */ /* 0x000fe20007ffe0ff */
[--C-:B------:R-:W-:Y:S01]  /*5970*/  FFMA.FTZ R41, R41, c[0x0][0x23c], -R141.reuse ;  /* 0x00008f0029297a23 */ /* 0x100fe2000001088d */
[----:B------:R-:W-:Y:S01]  /*5980*/  @!P0 FSEL R42, R42, -INF , !P1 ;  /* 0xff8000002a2a8808 */ /* 0x000fe20004800000 */
[----:B------:R-:W-:Y:S01]  /*5990*/  MUFU.EX2 R229, R28 ;  /* 0x0000001c00e57308 */ /* 0x000fe20000000800 */
[----:B------:R-:W-:Y:S02]  /*59a0*/  @!P0 ISETP.GE.AND P1, PT, R10, R8, PT ;  /* 0x000000080a00820c */ /* 0x000fe40003f26270 */
[----:B------:R-:W-:Y:S01]  /*59b0*/  @!P0 IADD3 R10, R0, 0x29, RZ ;  /* 0x00000029000a8810 */ /* 0x000fe20007ffe0ff */
[--C-:B------:R-:W-:Y:S01]  /*59c0*/  FFMA.FTZ R42, R42, c[0x0][0x23c], -R2.reuse ;  /* 0x00008f002a2a7a23 */ /* 0x100fe20000010802 */
[----:B------:R-:W-:Y:S02]  /*59d0*/  @!P0 FSEL R43, R43, -INF , !P1 ;  /* 0xff8000002b2b8808 */ /* 0x000fe40004800000 */
[-C--:B------:R-:W-:Y:S02]  /*59e0*/  @!P0 ISETP.GE.AND P1, PT, R9, R140.reuse, PT ;  /* 0x0000008c0900820c */ /* 0x080fe40003f26270 */
[----:B----4-:R-:W-:Y:S01]  /*59f0*/  F2FP.BF16.PACK_AB R6, R244, R243 ;  /* 0x000000f3f406723e */ /* 0x010fe200000010ff */
[----:B------:R-:W-:Y:S01]  /*5a00*/  MUFU.EX2 R228, R29 ;  /* 0x0000001d00e47308 */ /* 0x000fe20000000800 */
[----:B------:R-:W-:Y:S01]  /*5a10*/  @!P0 FSEL R44, R44, -INF , !P1 ;  /* 0xff8000002c2c8808 */ /* 0x000fe20004800000 */
[--C-:B------:R-:W-:Y:S01]  /*5a20*/  FFMA.FTZ R43, R43, c[0x0][0x23c], -R2.reuse ;  /* 0x00008f002b2b7a23 */ /* 0x100fe20000010802 */
[----:B------:R-:W-:Y:S03]  /*5a30*/  @!P0 ISETP.GE.AND P1, PT, R10, R140, PT ;  /* 0x0000008c0a00820c */ /* 0x000fe60003f26270 */
[--C-:B------:R-:W-:Y:S01]  /*5a40*/  FFMA.FTZ R44, R44, c[0x0][0x23c], -R141.reuse ;  /* 0x00008f002c2c7a23 */ /* 0x100fe2000001088d */
[----:B------:R-:W-:Y:S02]  /*5a50*/  @!P0 FSEL R45, R45, -INF , !P1 ;  /* 0xff8000002d2d8808 */ /* 0x000fe40004800000 */
[-C--:B------:R-:W-:Y:S01]  /*5a60*/  @!P0 ISETP.GE.AND P1, PT, R9, R8.reuse, PT ;  /* 0x000000080900820c */ /* 0x080fe20003f26270 */
[----:B------:R-:W-:Y:S02]  /*5a70*/  MUFU.EX2 R233, R30 ;  /* 0x0000001e00e97308 */ /* 0x000fe40000000800 */
[--C-:B------:R-:W-:Y:S01]  /*5a80*/  FFMA.FTZ R45, R45, c[0x0][0x23c], -R141.reuse ;  /* 0x00008f002d2d7a23 */ /* 0x100fe2000001088d */
[----:B------:R-:W-:Y:S02]  /*5a90*/  @!P0 FSEL R46, R46, -INF , !P1 ;  /* 0xff8000002e2e8808 */ /* 0x000fe40004800000 */
[----:B------:R-:W-:Y:S03]  /*5aa0*/  @!P0 ISETP.GE.AND P1, PT, R10, R8, PT ;  /* 0x000000080a00820c */ /* 0x000fe60003f26270 */
        /* <DEDUP_REMOVED lines=10> */
[-C--:B------:R-:W-:Y:S02]  /*5b50*/  @!P0 ISETP.GE.AND P1, PT, R9, R143.reuse, PT ;  /* 0x0000008f0900820c */ /* 0x080fe40003f26270 */
[----:B------:R-:W-:Y:S01]  /*5b60*/  @!P0 IADD3 R9, R0, 0x30, RZ ;  /* 0x0000003000098810 */ /* 0x000fe20007ffe0ff */
[----:B------:R-:W-:Y:S01]  /*5b70*/  FFMA.FTZ R49, R49, c[0x0][0x23c], -R148 ;  /* 0x00008f0031317a23 */ /* 0x000fe20000010894 */
[----:B------:R-:W-:Y:S02]  /*5b80*/  @!P0 FSEL R50, R50, -INF , !P1 ;  /* 0xff80000032328808 */ /* 0x000fe40004800000 */
[----:B------:R-:W-:Y:S01]  /*5b90*/  @!P0 ISETP.GE.AND P1, PT, R10, R143, PT ;  /* 0x0000008f0a00820c */ /* 0x000fe20003f26270 */
[----:B------:R-:W-:Y:S01]  /*5ba0*/  MUFU.EX2 R170, R37 ;  /* 0x0000002500aa7308 */ /* 0x000fe20000000800 */
[----:B------:R-:W-:Y:S01]  /*5bb0*/  @!P0 IADD3 R10, R0, 0x31, RZ ;  /* 0x00000031000a8810 */ /* 0x000fe20007ffe0ff */
[--C-:B------:R-:W-:Y:S01]  /*5bc0*/  FFMA.FTZ R50, R50, c[0x0][0x23c], -R142.reuse ;  /* 0x00008f0032327a23 */ /* 0x100fe2000001088e */
[----:B------:R-:W-:Y:S02]  /*5bd0*/  @!P0 FSEL R51, R51, -INF , !P1 ;  /* 0xff80000033338808 */ /* 0x000fe40004800000 */
[-C--:B------:R-:W-:Y:S02]  /*5be0*/  @!P0 ISETP.GE.AND P1, PT, R9, R149.reuse, PT ;  /* 0x000000950900820c */ /* 0x080fe40003f26270 */
[----:B------:R-:W-:Y:S01]  /*5bf0*/  @!P0 IADD3 R0, R0, 0x39, RZ ;  /* 0x0000003900008810 */ /* 0x000fe20007ffe0ff */
[----:B------:R-:W-:Y:S01]  /*5c00*/  FFMA.FTZ R51, R51, c[0x0][0x23c], -R142 ;  /* 0x00008f0033337a23 */ /* 0x000fe2000001088e */
[----:B------:R-:W-:Y:S01]  /*5c10*/  @!P0 FSEL R52, R52, -INF , !P1 ;  /* 0xff80000034348808 */ /* 0x000fe20004800000 */
[----:B------:R-:W-:Y:S01]  /*5c20*/  MUFU.EX2 R210, R38 ;  /* 0x0000002600d27308 */ /* 0x000fe20000000800 */
[----:B------:R-:W-:Y:S02]  /*5c30*/  @!P0 ISETP.GE.AND P1, PT, R10, R149, PT ;  /* 0x000000950a00820c */ /* 0x000fe40003f26270 */
[-C--:B------:R-:W-:Y:S01]  /*5c40*/  @!P0 ISETP.GE.AND P2, PT, R0, R143.reuse, PT ;  /* 0x0000008f0000820c */ /* 0x080fe20003f46270 */
[--C-:B------:R-:W-:Y:S01]  /*5c50*/  FFMA.FTZ R52, R52, c[0x0][0x23c], -R148.reuse ;  /* 0x00008f0034347a23 */ /* 0x100fe20000010894 */
[----:B------:R-:W-:Y:S02]  /*5c60*/  @!P0 FSEL R53, R53, -INF , !P1 ;  /* 0xff80000035358808 */ /* 0x000fe40004800000 */
[----:B------:R-:W-:Y:S02]  /*5c70*/  @!P0 ISETP.GE.AND P1, PT, R9, R143, PT ;  /* 0x0000008f0900820c */ /* 0x000fe40003f26270 */
[----:B------:R-:W-:Y:S01]  /*5c80*/  @!P0 ISETP.GE.AND P4, PT, R0, R149, PT ;  /* 0x000000950000820c */ /* 0x000fe20003f86270 */
[----:B------:R-:W-:Y:S01]  /*5c90*/  MUFU.EX2 R209, R39 ;  /* 0x0000002700d17308 */ /* 0x000fe20000000800 */
[----:B------:R-:W-:Y:S01]  /*5ca0*/  @!P0 FSEL R54, R54, -INF , !P1 ;  /* 0xff80000036368808 */ /* 0x000fe20004800000 */
[----:B------:R-:W-:Y:S01]  /*5cb0*/  FFMA.FTZ R53, R53, c[0x0][0x23c], -R148 ;  /* 0x00008f0035357a23 */ /* 0x000fe20000010894 */
[----:B------:R-:W-:Y:S02]  /*5cc0*/  @!P0 ISETP.GE.AND P1, PT, R10, R143, PT ;  /* 0x0000008f0a00820c */ /* 0x000fe40003f26270 */
[----:B------:R-:W-:Y:S01]  /*5cd0*/  @!P0 FSEL R65, R65, -INF , !P4 ;  /* 0xff80000041418808 */ /* 0x000fe20006000000 */
[--C-:B------:R-:W-:Y:S01]  /*5ce0*/  FFMA.FTZ R54, R54, c[0x0][0x23c], -R142.reuse ;  /* 0x00008f0036367a23 */ /* 0x100fe2000001088e */
[----:B------:R-:W-:Y:S02]  /*5cf0*/  @!P0 FSEL R55, R55, -INF , !P1 ;  /* 0xff80000037378808 */ /* 0x000fe40004800000 */
[-C--:B------:R-:W-:Y:S01]  /*5d00*/  @!P0 ISETP.GE.AND P1, PT, R9, R140.reuse, PT ;  /* 0x0000008c0900820c */ /* 0x080fe20003f26270 */
[----:B------:R-:W-:Y:S01]  /*5d10*/  MUFU.EX2 R161, R48 ;  /* 0x0000003000a17308 */ /* 0x000fe20000000800 */
[----:B------:R-:W-:Y:S01]  /*5d20*/  @!P0 FSEL R67, R67, -INF , !P2 ;  /* 0xff80000043438808 */ /* 0x000fe20005000000 */
[--C-:B------:R-:W-:Y:S01]  /*5d30*/  FFMA.FTZ R55, R55, c[0x0][0x23c], -R142.reuse ;  /* 0x00008f0037377a23 */ /* 0x100fe2000001088e */
[----:B------:R-:W-:Y:S02]  /*5d40*/  @!P0 FSEL R56, R56, -INF , !P1 ;  /* 0xff80000038388808 */ /* 0x000fe40004800000 */
[----:B------:R-:W-:Y:S01]  /*5d50*/  @!P0 ISETP.GE.AND P1, PT, R10, R140, PT ;  /* 0x0000008c0a00820c */ /* 0x000fe20003f26270 */
[----:B------:R-:W-:Y:S02]  /*5d60*/  FFMA.FTZ R142, R67, c[0x0][0x23c], -R142 ;  /* 0x00008f00438e7a23 */ /* 0x000fe4000001088e */
[--C-:B------:R-:W-:Y:S01]  /*5d70*/  FFMA.FTZ R56, R56, c[0x0][0x23c], -R141.reuse ;  /* 0x00008f0038387a23 */ /* 0x100fe2000001088d */
[----:B------:R-:W-:Y:S01]  /*5d80*/  @!P0 FSEL R57, R57, -INF , !P1 ;  /* 0xff80000039398808 */ /* 0x000fe20004800000 */
[----:B------:R-:W2:Y:S01]  /*5d90*/  MUFU.EX2 R160, R49 ;  /* 0x0000003100a07308 */ /* 0x000ea20000000800 */
[-C--:B------:R-:W-:Y:S03]  /*5da0*/  @!P0 ISETP.GE.AND P1, PT, R9, R8.reuse, PT ;  /* 0x000000080900820c */ /* 0x080fe60003f26270 */
[--C-:B------:R-:W-:Y:S01]  /*5db0*/  FFMA.FTZ R57, R57, c[0x0][0x23c], -R141.reuse ;  /* 0x00008f0039397a23 */ /* 0x100fe2000001088d */
[----:B------:R-:W-:Y:S02]  /*5dc0*/  @!P0 FSEL R58, R58, -INF , !P1 ;  /* 0xff8000003a3a8808 */ /* 0x000fe40004800000 */
[----:B------:R-:W-:Y:S03]  /*5dd0*/  @!P0 ISETP.GE.AND P1, PT, R10, R8, PT ;  /* 0x000000080a00820c */ /* 0x000fe60003f26270 */
[--C-:B------:R-:W-:Y:S01]  /*5de0*/  FFMA.FTZ R58, R58, c[0x0][0x23c], -R2.reuse ;  /* 0x00008f003a3a7a23 */ /* 0x100fe20000010802 */
[----:B------:R-:W-:Y:S01]  /*5df0*/  @!P0 FSEL R59, R59, -INF , !P1 ;  /* 0xff8000003b3b8808 */ /* 0x000fe20004800000 */
[----:B------:R-:W-:Y:S01]  /*5e00*/  MUFU.EX2 R168, R50 ;  /* 0x0000003200a87308 */ /* 0x000fe20000000800 */
[-C--:B------:R-:W-:Y:S03]  /*5e10*/  @!P0 ISETP.GE.AND P1, PT, R4, R140.reuse, PT ;  /* 0x0000008c0400820c */ /* 0x080fe60003f26270 */
[--C-:B------:R-:W-:Y:S01]  /*5e20*/  FFMA.FTZ R59, R59, c[0x0][0x23c], -R2.reuse ;  /* 0x00008f003b3b7a23 */ /* 0x100fe20000010802 */
[----:B------:R-:W-:Y:S02]  /*5e30*/  @!P0 FSEL R60, R60, -INF , !P1 ;  /* 0xff8000003c3c8808 */ /* 0x000fe40004800000 */
[----:B------:R-:W-:Y:S03]  /*5e40*/  @!P0 ISETP.GE.AND P1, PT, R0, R140, PT ;  /* 0x0000008c0000820c */ /* 0x000fe60003f26270 */
[----:B------:R-:W-:Y:S01]  /*5e50*/  MUFU.EX2 R167, R51 ;  /* 0x0000003300a77308 */ /* 0x000fe20000000800 */
[----:B------:R-:W-:Y:S01]  /*5e60*/  @!P0 FSEL R61, R61, -INF , !P1 ;  /* 0xff8000003d3d8808 */ /* 0x000fe20004800000 */
[--C-:B------:R-:W-:Y:S01]  /*5e70*/  FFMA.FTZ R60, R60, c[0x0][0x23c], -R141.reuse ;  /* 0x00008f003c3c7a23 */ /* 0x100fe2000001088d */
[-C--:B------:R-:W-:Y:S03]  /*5e80*/  @!P0 ISETP.GE.AND P1, PT, R4, R8.reuse, PT ;  /* 0x000000080400820c */ /* 0x080fe60003f26270 */
[----:B------:R-:W-:Y:S01]  /*5e90*/  FFMA.FTZ R141, R61, c[0x0][0x23c], -R141 ;  /* 0x00008f003d8d7a23 */ /* 0x000fe2000001088d */
[----:B------:R-:W-:Y:S02]  /*5ea0*/  @!P0 FSEL R62, R62, -INF , !P1 ;  /* 0xff8000003e3e8808 */ /* 0x000fe40004800000 */
[----:B------:R-:W-:Y:S01]  /*5eb0*/  @!P0 ISETP.GE.AND P1, PT, R4, R149, PT ;  /* 0x000000950400820c */ /* 0x000fe20003f26270 */
[----:B------:R-:W-:Y:S01]  /*5ec0*/  MUFU.EX2 R217, R40 ;  /* 0x0000002800d97308 */ /* 0x000fe20000000800 */
[----:B------:R-:W-:Y:S01]  /*5ed0*/  F2FP.BF16.PACK_AB R4, R152, R153 ;  /* 0x000000999804723e */ /* 0x000fe200000010ff */
[----:B------:R-:W-:Y:S01]  /*5ee0*/  FFMA.FTZ R62, R62, c[0x0][0x23c], -R2 ;  /* 0x00008f003e3e7a23 */ /* 0x000fe20000010802 */
[----:B------:R-:W-:Y:S01]  /*5ef0*/  @!P0 FSEL R64, R64, -INF , !P1 ;  /* 0xff80000040408808 */ /* 0x000fe20004800000 */
[----:B------:R-:W3:Y:S01]  /*5f00*/  LDL R149, [R1+0x18] ;  /* 0x0000180001957983 */ /* 0x000ee20000100800 */
[----:B------:R-:W-:Y:S02]  /*5f10*/  @!P0 ISETP.GE.AND P1, PT, R0, R8, PT ;  /* 0x000000080000820c */ /* 0x000fe40003f26270 */
[----:B-1----:R-:W-:Y:S01]  /*5f20*/  F2FP.BF16.PACK_AB R0, R226, R227 ;  /* 0x000000e3e200723e */ /* 0x002fe200000010ff */
[----:B------:R1:W-:Y:S01]  /*5f30*/  STS [R189+0x1c000], R4 ;  /* 0x01c00004bd007388 */ /* 0x0003e20000000800 */
[----:B------:R-:W-:Y:S01]  /*5f40*/  @!P0 FSEL R63, R63, -INF , !P1 ;  /* 0xff8000003f3f8808 */ /* 0x000fe20004800000 */
[----:B------:R-:W-:Y:S01]  /*5f50*/  MUFU.EX2 R216, R41 ;  /* 0x0000002900d87308 */ /* 0x000fe20000000800 */
[--C-:B------:R-:W-:Y:S01]  /*5f60*/  FFMA.FTZ R64, R64, c[0x0][0x23c], -R148.reuse ;  /* 0x00008f0040407a23 */ /* 0x100fe20000010894 */
[----:B------:R4:W-:Y:S01]  /*5f70*/  STS [R192+0x1c400], R0 ;  /* 0x01c40000c0007388 */ /* 0x0009e20000000800 */
[----:B------:R-:W-:Y:S02]  /*5f80*/  FFMA.FTZ R148, R65, c[0x0][0x23c], -R148 ;  /* 0x00008f0041947a23 */ /* 0x000fe40000010894 */
[----:B------:R-:W-:Y:S05]  /*5f90*/  FFMA.FTZ R2, R63, c[0x0][0x23c], -R2 ;  /* 0x00008f003f027a23 */ /* 0x000fea0000010802 */
[----:B------:R2:W-:Y:S10]  /*5fa0*/  MUFU.EX2 R162, R2 ;  /* 0x0000000200a27308 */ /* 0x0005f40000000800 */
[----:B------:R-:W-:Y:S01]  /*5fb0*/  MUFU.EX2 R223, R42 ;  /* 0x0000002a00df7308 */ /* 0x000fe20000000800 */
[----:B-1----:R-:W-:Y:S02]  /*5fc0*/  F2FP.BF16.PACK_AB R4, R218, R219 ;  /* 0x000000dbda04723e */ /* 0x002fe400000010ff */
[----:B----4-:R-:W-:Y:S03]  /*5fd0*/  F2FP.BF16.PACK_AB R0, R215, R150 ;  /* 0x00000096d700723e */ /* 0x010fe600000010ff */
[----:B------:R1:W-:Y:S04]  /*5fe0*/  STS [R192+0x1c000], R4 ;  /* 0x01c00004c0007388 */ /* 0x0003e80000000800 */
[----:B------:R-:W4:Y:S01]  /*5ff0*/  MUFU.EX2 R225, R43 ;  /* 0x0000002b00e17308 */ /* 0x000f220000000800 */
[----:B------:R4:W-:Y:S01]  /*6000*/  STS [R189+0x1e000], R5 ;  /* 0x01e00005bd007388 */ /* 0x0009e20000000800 */
[----:B--2---:R-:W-:Y:S03]  /*6010*/  F2FP.BF16.PACK_AB R2, R160, R161 ;  /* 0x000000a1a002723e */ /* 0x004fe600000010ff */
[----:B------:R2:W-:Y:S05]  /*6020*/  STS [R189+0x1e400], R6 ;  /* 0x01e40006bd007388 */ /* 0x0005ea0000000800 */
[----:B------:R-:W-:Y:S10]  /*6030*/  MUFU.EX2 R214, R44 ;  /* 0x0000002c00d67308 */ /* 0x000ff40000000800 */
[----:B------:R-:W2:Y:S01]  /*6040*/  MUFU.EX2 R213, R45 ;  /* 0x0000002d00d57308 */ /* 0x000ea20000000800 */
[----:B-1----:R-:W-:Y:S02]  /*6050*/  F2FP.BF16.PACK_AB R4, R241, R242 ;  /* 0x000000f2f104723e */ /* 0x002fe400000010ff */
[----:B----4-:R-:W-:Y:S03]  /*6060*/  F2FP.BF16.PACK_AB R5, R237, R238 ;  /* 0x000000eeed05723e */ /* 0x010fe600000010ff */
[----:B------:R1:W-:Y:S04]  /*6070*/  STS [R192+0x1e400], R4 ;  /* 0x01e40004c0007388 */ /* 0x0003e80000000800 */
[----:B------:R-:W-:Y:S01]  /*6080*/  MUFU.EX2 R221, R46 ;  /* 0x0000002e00dd7308 */ /* 0x000fe20000000800 */
[----:B--2---:R-:W-:Y:S01]  /*6090*/  F2FP.BF16.PACK_AB R6, R222, R224 ;  /* 0x000000e0de06723e */ /* 0x004fe200000010ff */
[----:B------:R2:W-:Y:S04]  /*60a0*/  STS [R192+0x1e000], R5 ;  /* 0x01e00005c0007388 */ /* 0x0005e80000000800 */
[----:B------:R4:W-:Y:S04]  /*60b0*/  STS [R196+0x1c000], R0 ;  /* 0x01c00000c4007388 */ /* 0x0009e80000000800 */
[----:B------:R4:W-:Y:S01]  /*60c0*/  STS [R196+0x1c400], R6 ;  /* 0x01c40006c4007388 */ /* 0x0009e20000000800 */
[----:B------:R-:W-:Y:S10]  /*60d0*/  MUFU.EX2 R220, R47 ;  /* 0x0000002f00dc7308 */ /* 0x000ff40000000800 */
[----:B------:R-:W-:Y:S01]  /*60e0*/  MUFU.EX2 R159, R52 ;  /* 0x00000034009f7308 */ /* 0x000fe20000000800 */
[----:B-1----:R-:W-:Y:S02]  /*60f0*/  F2FP.BF16.PACK_AB R4, R205, R206 ;  /* 0x000000cecd04723e */ /* 0x002fe400000010ff */
[----:B--2---:R-:W-:Y:S03]  /*6100*/  F2FP.BF16.PACK_AB R5, R230, R231 ;  /* 0x000000e7e605723e */ /* 0x004fe600000010ff */
[----:B------:R1:W-:Y:S01]  /*6110*/  STS [R195+0x1c000], R4 ;  /* 0x01c00004c3007388 */ /* 0x0003e20000000800 */
[----:B----4-:R-:W-:Y:S03]  /*6120*/  F2FP.BF16.PACK_AB R0, R211, R212 ;  /* 0x000000d4d300723e */ /* 0x010fe600000010ff */
[----:B------:R-:W-:Y:S01]  /*6130*/  MUFU.EX2 R158, R53 ;  /* 0x00000035009e7308 */ /* 0x000fe20000000800 */
[----:B------:R-:W-:Y:S01]  /*6140*/  F2FP.BF16.PACK_AB R6, R235, R234 ;  /* 0x000000eaeb06723e */ /* 0x000fe200000010ff */
[----:B------:R2:W-:Y:S04]  /*6150*/  STS [R195+0x1c400], R0 ;  /* 0x01c40000c3007388 */ /* 0x0005e80000000800 */
[----:B------:R4:W-:Y:S04]  /*6160*/  STS [R196+0x1e000], R5 ;  /* 0x01e00005c4007388 */ /* 0x0009e80000000800 */
[----:B------:R-:W-:Y:S01]  /*6170*/  MUFU.EX2 R165, R54 ;  /* 0x0000003600a57308 */ /* 0x000fe20000000800 */
[----:B------:R4:W-:Y:S09]  /*6180*/  STS [R196+0x1e400], R6 ;  /* 0x01e40006c4007388 */ /* 0x0009f20000000800 */
[----:B------:R-:W4:Y:S01]  /*6190*/  MUFU.EX2 R164, R55 ;  /* 0x0000003700a47308 */ /* 0x000f220000000800 */
[----:B-1----:R-:W-:Y:S05]  /*61a0*/  F2FP.BF16.PACK_AB R4, R232, R233 ;  /* 0x000000e9e804723e */ /* 0x002fea00000010ff */
[----:B------:R1:W-:Y:S01]  /*61b0*/  STS [R195+0x1e400], R4 ;  /* 0x01e40004c3007388 */ /* 0x0003e20000000800 */
[----:B--2---:R-:W-:Y:S03]  /*61c0*/  F2FP.BF16.PACK_AB R0, R170, R203 ;  /* 0x000000cbaa00723e */ /* 0x004fe600000010ff */
[----:B------:R-:W-:Y:S01]  /*61d0*/  MUFU.EX2 R155, R64 ;  /* 0x00000040009b7308 */ /* 0x000fe20000000800 */
[----:B----4-:R-:W-:Y:S02]  /*61e0*/  F2FP.BF16.PACK_AB R5, R228, R229 ;  /* 0x000000e5e405723e */ /* 0x010fe400000010ff */
[----:B------:R-:W-:Y:S03]  /*61f0*/  F2FP.BF16.PACK_AB R6, R209, R210 ;  /* 0x000000d2d106723e */ /* 0x000fe600000010ff */
[----:B------:R2:W-:Y:S04]  /*6200*/  STS [R195+0x1e000], R5 ;  /* 0x01e00005c3007388 */ /* 0x0005e80000000800 */
[----:B------:R-:W4:Y:S01]  /*6210*/  MUFU.EX2 R154, R148 ;  /* 0x00000094009a7308 */ /* 0x000f220000000800 */
[----:B------:R4:W-:Y:S04]  /*6220*/  STS [R190+0x1c000], R0 ;  /* 0x01c00000be007388 */ /* 0x0009e80000000800 */
[----:B------:R4:W-:Y:S04]  /*6230*/  STS [R190+0x1c400], R6 ;  /* 0x01c40006be007388 */ /* 0x0009e80000000800 */
[----:B------:R4:W-:Y:S01]  /*6240*/  STS [R191+0x1c000], R2 ;  /* 0x01c00002bf007388 */ /* 0x0009e20000000800 */
[----:B-1----:R-:W-:Y:S01]  /*6250*/  F2FP.BF16.PACK_AB R4, R225, R223 ;  /* 0x000000dfe104723e */ /* 0x002fe200000010ff */
[----:B------:R-:W-:Y:S10]  /*6260*/  MUFU.EX2 R157, R66 ;  /* 0x00000042009d7308 */ /* 0x000ff40000000800 */
[----:B------:R-:W-:Y:S01]  /*6270*/  MUFU.EX2 R156, R142 ;  /* 0x0000008e009c7308 */ /* 0x000fe20000000800 */
[----:B--2---:R-:W-:Y:S02]  /*6280*/  F2FP.BF16.PACK_AB R5, R216, R217 ;  /* 0x000000d9d805723e */ /* 0x004fe400000010ff */
[----:B----4-:R-:W-:Y:S02]  /*6290*/  F2FP.BF16.PACK_AB R0, R167, R168 ;  /* 0x000000a8a700723e */ /* 0x010fe400000010ff */
[----:B------:R-:W-:Y:S03]  /*62a0*/  F2FP.BF16.PACK_AB R6, R213, R214 ;  /* 0x000000d6d506723e */ /* 0x000fe600000010ff */
[----:B------:R1:W-:Y:S02]  /*62b0*/  STS [R191+0x1c400], R0 ;  /* 0x01c40000bf007388 */ /* 0x0003e40000000800 */
[----:B------:R-:W-:Y:S01]  /*62c0*/  MUFU.EX2 R204, R56 ;  /* 0x0000003800cc7308 */ /* 0x000fe20000000800 */
[----:B------:R-:W-:Y:S01]  /*62d0*/  F2FP.BF16.PACK_AB R2, R164, R165 ;  /* 0x000000a5a402723e */ /* 0x000fe200000010ff */
[----:B------:R2:W-:Y:S04]  /*62e0*/  STS [R190+0x1e000], R5 ;  /* 0x01e00005be007388 */ /* 0x0005e80000000800 */
[----:B------:R4:W-:Y:S04]  /*62f0*/  STS [R190+0x1e400], R4 ;  /* 0x01e40004be007388 */ /* 0x0009e80000000800 */
[----:B------:R-:W4:Y:S01]  /*6300*/  MUFU.EX2 R169, R57 ;  /* 0x0000003900a97308 */ /* 0x000f220000000800 */
[----:B------:R4:W-:Y:S09]  /*6310*/  STS [R191+0x1e000], R6 ;  /* 0x01e00006bf007388 */ /* 0x0009f20000000800 */
[----:B------:R-:W-:Y:S01]  /*6320*/  MUFU.EX2 R208, R58 ;  /* 0x0000003a00d07308 */ /* 0x000fe20000000800 */
[----:B-1----:R-:W-:Y:S02]  /*6330*/  F2FP.BF16.PACK_AB R0, R154, R155 ;  /* 0x0000009b9a00723e */ /* 0x002fe400000010ff */
[----:B--2---:R-:W-:Y:S07]  /*6340*/  F2FP.BF16.PACK_AB R5, R220, R221 ;  /* 0x000000dddc05723e */ /* 0x004fee00000010ff */
[----:B------:R-:W1:Y:S01]  /*6350*/  MUFU.EX2 R207, R59 ;  /* 0x0000003b00cf7308 */ /* 0x000e620000000800 */
[----:B----4-:R-:W-:Y:S01]  /*6360*/  F2FP.BF16.PACK_AB R4, R158, R159 ;  /* 0x0000009f9e04723e */ /* 0x010fe200000010ff */
[----:B------:R1:W-:Y:S01]  /*6370*/  STS [R191+0x1e400], R5 ;  /* 0x01e40005bf007388 */ /* 0x0003e20000000800 */
[----:B------:R-:W-:Y:S03]  /*6380*/  F2FP.BF16.PACK_AB R6, R169, R204 ;  /* 0x000000cca906723e */ /* 0x000fe600000010ff */
[----:B------:R2:W-:Y:S04]  /*6390*/  STS [R194+0x1c000], R4 ;  /* 0x01c00004c2007388 */ /* 0x0005e80000000800 */
[----:B------:R-:W-:Y:S01]  /*63a0*/  MUFU.EX2 R166, R60 ;  /* 0x0000003c00a67308 */ /* 0x000fe20000000800 */
[----:B------:R4:W-:Y:S04]  /*63b0*/  STS [R194+0x1c400], R2 ;  /* 0x01c40002c2007388 */ /* 0x0009e80000000800 */
[----:B------:R4:W-:Y:S05]  /*63c0*/  STS [R193+0x1c000], R0 ;  /* 0x01c00000c1007388 */ /* 0x0009ea0000000800 */
[----:B------:R-:W4:Y:S01]  /*63d0*/  MUFU.EX2 R163, R141 ;  /* 0x0000008d00a37308 */ /* 0x000f220000000800 */
[----:B-1----:R-:W-:Y:S09]  /*63e0*/  F2FP.BF16.PACK_AB R5, R207, R208 ;  /* 0x000000d0cf05723e */ /* 0x002ff200000010ff */
[----:B------:R-:W1:Y:S01]  /*63f0*/  MUFU.EX2 R171, R62 ;  /* 0x0000003e00ab7308 */ /* 0x000e620000000800 */
[----:B--2---:R-:W-:Y:S05]  /*6400*/  F2FP.BF16.PACK_AB R4, R156, R157 ;  /* 0x0000009d9c04723e */ /* 0x004fea00000010ff */
[----:B------:R-:W-:Y:S04]  /*6410*/  STS [R193+0x1c400], R4 ;  /* 0x01c40004c1007388 */ /* 0x000fe80000000800 */
[----:B------:R-:W-:Y:S01]  /*6420*/  STS [R194+0x1e000], R6 ;  /* 0x01e00006c2007388 */ /* 0x000fe20000000800 */
[----:B----4-:R-:W-:Y:S03]  /*6430*/  F2FP.BF16.PACK_AB R2, R163, R166 ;  /* 0x000000a6a302723e */ /* 0x010fe600000010ff */
[----:B------:R-:W-:Y:S04]  /*6440*/  STS [R194+0x1e400], R5 ;  /* 0x01e40005c2007388 */ /* 0x000fe80000000800 */
[----:B------:R2:W-:Y:S01]  /*6450*/  STS [R193+0x1e000], R2 ;  /* 0x01e00002c1007388 */ /* 0x0005e20000000800 */
[----:B-1----:R-:W-:Y:S05]  /*6460*/  F2FP.BF16.PACK_AB R0, R162, R171 ;  /* 0x000000aba200723e */ /* 0x002fea00000010ff */
[----:B------:R-:W-:Y:S04]  /*6470*/  STS [R193+0x1e400], R0 ;  /* 0x01e40000c1007388 */ /* 0x000fe80000000800 */
[----:B------:R-:W-:Y:S08]  /*6480*/  LDSM.16.M88.4 R64, [R181+0x8000] ;  /* 0x00800000b540783b */ /* 0x000ff00000000200 */
[----:B------:R-:W1:Y:S08]  /*6490*/  LDSM.16.M88.4 R16, [R174+0x10000] ;  /* 0x01000000ae10783b */ /* 0x000e700000000200 */
[----:B--2---:R-:W2:Y:S04]  /*64a0*/  LDL R2, [R1+0x1c] ;  /* 0x00001c0001027983 */ /* 0x004ea80000100800 */
[----:B------:R-:W4:Y:S08]  /*64b0*/  LDSM.16.M88.4 R60, [R181+0xa000] ;  /* 0x00a00000b53c783b */ /* 0x000f300000000200 */
[----:B------:R-:W4:Y:S08]  /*64c0*/  LDSM.16.M88.4 R32, [R174+0x10800] ;  /* 0x01080000ae20783b */ /* 0x000f300000000200 */
[----:B------:R-:W4:Y:S01]  /*64d0*/  LDSM.16.M88.4 R48, [R174+0x11000] ;  /* 0x01100000ae30783b */ /* 0x000f220000000200 */
[----:B---3--:R-:W-:Y:S07]  /*64e0*/  IADD3 R148, P0, R149, UR10, RZ ;  /* 0x0000000a95947c10 */ /* 0x008fee000ff1e0ff */
[----:B------:R-:W3:Y:S01]  /*64f0*/  LDSM.16.M88.4 R132, [R174+0x11800] ;  /* 0x01180000ae84783b */ /* 0x000ee20000000200 */
[-C--:B-1----:R-:W-:Y:S07]  /*6500*/  HMMA.16816.F32.BF16 R4, R64, R16.reuse, RZ ;  /* 0x000000104004723c */ /* 0x082fee00000418ff */
[----:B------:R-:W-:Y:S01]  /*6510*/  LDSM.16.M88.4 R136, [R178+0x8000] ;  /* 0x00800000b288783b */ /* 0x000fe20000000200 */
[C---:B----4-:R-:W-:Y:S07]  /*6520*/  HMMA.16816.F32.BF16 R8, R60.reuse, R16, RZ ;  /* 0x000000103c08723c */ /* 0x050fee00000418ff */
[----:B------:R-:W1:Y:S01]  /*6530*/  LDSM.16.M88.4 R140, [R177+0x10000] ;  /* 0x01000000b18c783b */ /* 0x000e620000000200 */
[-C--:B------:R-:W-:Y:S07]  /*6540*/  HMMA.16816.F32.BF16 R12, R60, R18.reuse, RZ ;  /* 0x000000123c0c723c */ /* 0x080fee00000418ff */
[----:B------:R-:W4:Y:S01]  /*6550*/  LDSM.16.M88.4 R144, [R178+0xa000] ;  /* 0x00a00000b290783b */ /* 0x000f220000000200 */
[C---:B------:R-:W-:Y:S08]  /*6560*/  HMMA.16816.F32.BF16 R16, R64.reuse, R18, RZ ;  /* 0x000000124010723c */ /* 0x040ff000000418ff */
[-C--:B------:R-:W-:Y:S08]  /*6570*/  HMMA.16816.F32.BF16 R20, R64, R32.reuse, RZ ;  /* 0x000000204014723c */ /* 0x080ff000000418ff */
[C---:B------:R-:W-:Y:S08]  /*6580*/  HMMA.16816.F32.BF16 R24, R60.reuse, R32, RZ ;  /* 0x000000203c18723c */ /* 0x040ff000000418ff */
[-C--:B------:R-:W-:Y:S08]  /*6590*/  HMMA.16816.F32.BF16 R28, R60, R34.reuse, RZ ;  /* 0x000000223c1c723c */ /* 0x080ff000000418ff */
[C---:B------:R-:W-:Y:S08]  /*65a0*/  HMMA.16816.F32.BF16 R32, R64.reuse, R34, RZ ;  /* 0x000000224020723c */ /* 0x040ff000000418ff */
[-C--:B------:R-:W-:Y:S08]  /*65b0*/  HMMA.16816.F32.BF16 R36, R64, R48.reuse, RZ ;  /* 0x000000304024723c */ /* 0x080ff000000418ff */
[C---:B------:R-:W-:Y:S08]  /*65c0*/  HMMA.16816.F32.BF16 R40, R60.reuse, R48, RZ ;  /* 0x000000303c28723c */ /* 0x040ff000000418ff */
[-C--:B------:R-:W-:Y:S08]  /*65d0*/  HMMA.16816.F32.BF16 R44, R60, R50.reuse, RZ ;  /* 0x000000323c2c723c */ /* 0x080ff000000418ff */
[C---:B------:R-:W-:Y:S08]  /*65e0*/  HMMA.16816.F32.BF16 R48, R64.reuse, R50, RZ ;  /* 0x000000324030723c */ /* 0x040ff000000418ff */
[-C--:B---3--:R-:W-:Y:S08]  /*65f0*/  HMMA.16816.F32.BF16 R52, R64, R132.reuse, RZ ;  /* 0x000000844034723c */ /* 0x088ff000000418ff */
[C---:B------:R-:W-:Y:S08]  /*6600*/  HMMA.16816.F32.BF16 R56, R60.reuse, R132, RZ ;  /* 0x000000843c38723c */ /* 0x040ff000000418ff */
[-C--:B------:R-:W-:Y:S08]  /*6610*/  HMMA.16816.F32.BF16 R60, R60, R134.reuse, RZ ;  /* 0x000000863c3c723c */ /* 0x080ff000000418ff */
[----:B------:R-:W-:Y:S01]  /*6620*/  HMMA.16816.F32.BF16 R64, R64, R134, RZ ;  /* 0x000000864040723c */ /* 0x000fe200000418ff */
[----:B------:R-:W3:Y:S07]  /*6630*/  LDSM.16.M88.4 R132, [R177+0x10800] ;  /* 0x01080000b184783b */ /* 0x000eee0000000200 */
[-C--:B-1----:R-:W-:Y:S08]  /*6640*/  HMMA.16816.F32.BF16 R4, R136, R140.reuse, R4 ;  /* 0x0000008c8804723c */ /* 0x082ff00000041804 */
[C---:B----4-:R-:W-:Y:S08]  /*6650*/  HMMA.16816.F32.BF16 R8, R144.reuse, R140, R8 ;  /* 0x0000008c9008723c */ /* 0x050ff00000041808 */
[-C--:B------:R-:W-:Y:S08]  /*6660*/  HMMA.16816.F32.BF16 R12, R144, R142.reuse, R12 ;  /* 0x0000008e900c723c */ /* 0x080ff0000004180c */
[C---:B------:R-:W-:Y:S01]  /*6670*/  HMMA.16816.F32.BF16 R16, R136.reuse, R142, R16 ;  /* 0x0000008e8810723c */ /* 0x040fe20000041810 */
[----:B------:R-:W1:Y:S07]  /*6680*/  LDSM.16.M88.4 R140, [R177+0x11000] ;  /* 0x01100000b18c783b */ /* 0x000e6e0000000200 */
[-C--:B---3--:R-:W-:Y:S08]  /*6690*/  HMMA.16816.F32.BF16 R20, R136, R132.reuse, R20 ;  /* 0x000000848814723c */ /* 0x088ff00000041814 */
[C---:B------:R-:W-:Y:S08]  /*66a0*/  HMMA.16816.F32.BF16 R24, R144.reuse, R132, R24 ;  /* 0x000000849018723c */ /* 0x040ff00000041818 */
[-C--:B------:R-:W-:Y:S08]  /*66b0*/  HMMA.16816.F32.BF16 R28, R144, R134.reuse, R28 ;  /* 0x00000086901c723c */ /* 0x080ff0000004181c */
[C---:B------:R-:W-:Y:S01]  /*66c0*/  HMMA.16816.F32.BF16 R32, R136.reuse, R134, R32 ;  /* 0x000000868820723c */ /* 0x040fe20000041820 */
[----:B------:R-:W3:Y:S07]  /*66d0*/  LDSM.16.M88.4 R132, [R177+0x11800] ;  /* 0x01180000b184783b */ /* 0x000eee0000000200 */
[-C--:B-1----:R-:W-:Y:S08]  /*66e0*/  HMMA.16816.F32.BF16 R36, R136, R140.reuse, R36 ;  /* 0x0000008c8824723c */ /* 0x082ff00000041824 */
[C---:B------:R-:W-:Y:S08]  /*66f0*/  HMMA.16816.F32.BF16 R40, R144.reuse, R140, R40 ;  /* 0x0000008c9028723c */ /* 0x040ff00000041828 */
[-C--:B------:R-:W-:Y:S08]  /*6700*/  HMMA.16816.F32.BF16 R44, R144, R142.reuse, R44 ;  /* 0x0000008e902c723c */ /* 0x080ff0000004182c */
[C---:B------:R-:W-:Y:S08]  /*6710*/  HMMA.16816.F32.BF16 R48, R136.reuse, R142, R48 ;  /* 0x0000008e8830723c */ /* 0x040ff00000041830 */
[-C--:B---3--:R-:W-:Y:S08]  /*6720*/  HMMA.16816.F32.BF16 R52, R136, R132.reuse, R52 ;  /* 0x000000848834723c */ /* 0x088ff00000041834 */
[C---:B------:R-:W-:Y:S08]  /*6730*/  HMMA.16816.F32.BF16 R56, R144.reuse, R132, R56 ;  /* 0x000000849038723c */ /* 0x040ff00000041838 */
[-C--:B------:R-:W-:Y:S07]  /*6740*/  HMMA.16816.F32.BF16 R60, R144, R134.reuse, R60 ;  /* 0x00000086903c723c */ /* 0x080fee000004183c */
[----:B------:R-:W-:Y:S01]  /*6750*/  IADD3 R145, R173, R181, RZ ;  /* 0x000000b5ad917210 */ /* 0x000fe20007ffe0ff */
[----:B------:R-:W-:Y:S01]  /*6760*/  HMMA.16816.F32.BF16 R64, R136, R134, R64 ;  /* 0x000000868840723c */ /* 0x000fe20000041840 */
[----:B------:R-:W-:Y:S03]  /*6770*/  LDSM.16.M88.4 R132, [R175+0x10000] ;  /* 0x01000000af84783b */ /* 0x000fe60000000200 */
[----:B------:R-:W-:Y:S01]  /*6780*/  IMAD.IADD R0, R182, 0x1, R145 ;  /* 0x00000001b6007824 */ /* 0x000fe200078e0291 */
[----:B------:R-:W-:Y:S04]  /*6790*/  MOV R147, c[0x0][0x22c] ;  /* 0x00008b0000937a02 */ /* 0x000fe80000000f00 */
[----:B------:R-:W1:Y:S03]  /*67a0*/  LDSM.16.M88.4 R140, [R145+0x8000] ;  /* 0x00800000918c783b */ /* 0x000e660000000200 */
[----:B------:R-:W-:Y:S01]  /*67b0*/  IMAD R147, R147, c[0x0][0x1c0], RZ ;  /* 0x0000700093937a24 */ /* 0x000fe200078e02ff */
[----:B--2---:R-:W-:Y:S03]  /*67c0*/  IADD3.X R149, R2, UR9, RZ, P0, !PT ;  /* 0x0000000902957c10 */ /* 0x004fe600087fe4ff */
[----:B------:R-:W-:Y:S01]  /*67d0*/  IMAD.U32 R147, R147, -0x80, RZ ;  /* 0xffffff8093937824 */ /* 0x000fe200078e00ff */
[----:B------:R-:W2:Y:S04]  /*67e0*/  LDSM.16.M88.4 R136, [R145+0xa000] ;  /* 0x00a000009188783b */ /* 0x000ea80000000200 */
[C---:B------:R-:W-:Y:S04]  /*67f0*/  LEA R186, P0, R147.reuse, R186, 0x2 ;  /* 0x000000ba93ba7211 */ /* 0x040fe800078010ff */
[----:B------:R-:W3:Y:S01]  /*6800*/  LDG.E R146, [R148.64] ;  /* 0x0000001494927981 */ /* 0x000ee2000c1e1900 */
[----:B------:R-:W-:Y:S02]  /*6810*/  LEA.HI.X.SX32 R187, R147, R187, 0x2, P0 ;  /* 0x000000bb93bb7211 */ /* 0x000fe400000f16ff */
[----:B------:R-:W-:Y:S01]  /*6820*/  PLOP3.LUT P0, PT, PT, PT, UP3, 0x80, 0x0 ;  /* 0x000000000000781c */ /* 0x000fe20003f0f038 */
[----:B------:R-:W4:Y:S04]  /*6830*/  LDG.E R144, [R148.64+0x20] ;  /* 0x0000201494907981 */ /* 0x000f28000c1e1900 */
[----:B------:R-:W3:Y:S01]  /*6840*/  LDG.E R2, [R148.64+0x120] ;  /* 0x0001201494027981 */ /* 0x000ee2000c1e1900 */
[-C--:B-1----:R-:W-:Y:S08]  /*6850*/  HMMA.16816.F32.BF16 R4, R140, R132.reuse, R4 ;  /* 0x000000848c04723c */ /* 0x082ff00000041804 */
[C---:B--2---:R-:W-:Y:S08]  /*6860*/  HMMA.16816.F32.BF16 R8, R136.reuse, R132, R8 ;  /* 0x000000848808723c */ /* 0x044ff00000041808 */
[-C--:B------:R-:W-:Y:S08]  /*6870*/  HMMA.16816.F32.BF16 R12, R136, R134.reuse, R12 ;  /* 0x00000086880c723c */ /* 0x080ff0000004180c */
[C---:B------:R-:W-:Y:S01]  /*6880*/  HMMA.16816.F32.BF16 R16, R140.reuse, R134, R16 ;  /* 0x000000868c10723c */ /* 0x040fe20000041810 */
[----:B------:R-:W1:Y:S07]  /*6890*/  LDSM.16.M88.4 R132, [R175+0x10800] ;  /* 0x01080000af84783b */ /* 0x000e6e0000000200 */
[-C--:B-1----:R-:W-:Y:S08]  /*68a0*/  HMMA.16816.F32.BF16 R20, R140, R132.reuse, R20 ;  /* 0x000000848c14723c */ /* 0x082ff00000041814 */
[C---:B------:R-:W-:Y:S08]  /*68b0*/  HMMA.16816.F32.BF16 R24, R136.reuse, R132, R24 ;  /* 0x000000848818723c */ /* 0x040ff00000041818 */
        /* <DEDUP_REMOVED lines=10> */
[-C--:B------:R-:W-:Y:S01]  /*6960*/  HMMA.16816.F32.BF16 R60, R136, R134.reuse, R60 ;  /* 0x00000086883c723c */ /* 0x080fe2000004183c */
[----:B------:R-:W-:Y:S07]  /*6970*/  LDSM.16.M88.4 R136, [R176+0x10000] ;  /* 0x01000000b088783b */ /* 0x000fee0000000200 */
[----:B------:R-:W-:Y:S01]  /*6980*/  HMMA.16816.F32.BF16 R64, R140, R134, R64 ;  /* 0x000000868c40723c */ /* 0x000fe20000041840 */
[----:B------:R-:W1:Y:S08]  /*6990*/  LDSM.16.M88.4 R132, [R0+0x8000] ;  /* 0x008000000084783b */ /* 0x000e700000000200 */
[----:B------:R-:W2:Y:S01]  /*69a0*/  LDSM.16.M88.4 R140, [R0+0xa000] ;  /* 0x00a00000008c783b */ /* 0x000ea20000000200 */
[-C--:B-1----:R-:W-:Y:S08]  /*69b0*/  HMMA.16816.F32.BF16 R4, R132, R136.reuse, R4 ;  /* 0x000000888404723c */ /* 0x082ff00000041804 */
[C---:B--2---:R-:W-:Y:S08]  /*69c0*/  HMMA.16816.F32.BF16 R8, R140.reuse, R136, R8 ;  /* 0x000000888c08723c */ /* 0x044ff00000041808 */
[-C--:B------:R-:W-:Y:S08]  /*69d0*/  HMMA.16816.F32.BF16 R12, R140, R138.reuse, R12 ;  /* 0x0000008a8c0c723c */ /* 0x080ff0000004180c */
[C---:B---3--:R-:W-:Y:S01]  /*69e0*/  FADD.FTZ R4, -R146.reuse, R4 ;  /* 0x0000000492047221 */ /* 0x048fe20000010100 */
[C---:B------:R-:W-:Y:S01]  /*69f0*/  HMMA.16816.F32.BF16 R16, R132.reuse, R138, R16 ;  /* 0x0000008a8410723c */ /* 0x040fe20000041810 */
[----:B------:R-:W1:Y:S03]  /*6a00*/  LDSM.16.M88.4 R136, [R176+0x10800] ;  /* 0x01080000b088783b */ /* 0x000e660000000200 */
[----:B------:R-:W-:Y:S02]  /*6a10*/  FMUL.FTZ R153, R153, R4 ;  /* 0x0000000499997220 */ /* 0x000fe40000410000 */
[----:B------:R-:W-:Y:S02]  /*6a20*/  FADD.FTZ R5, -R146, R5 ;  /* 0x0000000592057221 */ /* 0x000fe40000010100 */
[C---:B----4-:R-:W-:Y:S01]  /*6a30*/  FADD.FTZ R6, -R144.reuse, R6 ;  /* 0x0000000690067221 */ /* 0x050fe20000010100 */
[----:B------:R2:W3:Y:S03]  /*6a40*/  LDG.E R4, [R148.64+0x100] ;  /* 0x0001001494047981 */ /* 0x0004e6000c1e1900 */
[----:B------:R-:W-:Y:S02]  /*6a50*/  FADD.FTZ R7, -R144, R7 ;  /* 0x0000000790077221 */ /* 0x000fe40000010100 */
[C---:B------:R-:W-:Y:S02]  /*6a60*/  FADD.FTZ R10, -R2.reuse, R10 ;  /* 0x0000000a020a7221 */ /* 0x040fe40000010100 */
[C---:B------:R-:W-:Y:S02]  /*6a70*/  FADD.FTZ R11, -R2.reuse, R11 ;  /* 0x0000000b020b7221 */ /* 0x040fe40000010100 */
[C---:B------:R-:W-:Y:S02]  /*6a80*/  FADD.FTZ R14, -R2.reuse, R14 ;  /* 0x0000000e020e7221 */ /* 0x040fe40000010100 */
[----:B------:R-:W-:Y:S02]  /*6a90*/  FADD.FTZ R15, -R2, R15 ;  /* 0x0000000f020f7221 */ /* 0x000fe40000010100 */
[----:B------:R-:W-:Y:S02]  /*6aa0*/  FMUL.FTZ R152, R152, R5 ;  /* 0x0000000598987220 */ /* 0x000fe40000410000 */
[C---:B------:R-:W-:Y:S02]  /*6ab0*/  FADD.FTZ R16, -R146.reuse, R16 ;  /* 0x0000001092107221 */ /* 0x040fe40000010100 */
[----:B------:R-:W-:Y:S02]  /*6ac0*/  FADD.FTZ R17, -R146, R17 ;  /* 0x0000001192117221 */ /* 0x000fe40000010100 */
[C---:B------:R-:W-:Y:S02]  /*6ad0*/  FADD.FTZ R18, -R144.reuse, R18 ;  /* 0x0000001290127221 */ /* 0x040fe40000010100 */
[----:B------:R-:W-:Y:S02]  /*6ae0*/  FADD.FTZ R19, -R144, R19 ;  /* 0x0000001390137221 */ /* 0x000fe40000010100 */
[----:B------:R-:W-:Y:S02]  /*6af0*/  FMUL.FTZ R151, R151, R6 ;  /* 0x0000000697977220 */ /* 0x000fe40000410000 */
[----:B------:R-:W-:Y:S02]  /*6b00*/  FMUL.FTZ R147, R219, R16 ;  /* 0x00000010db937220 */ /* 0x000fe40000410000 */
[----:B------:R-:W-:Y:S01]  /*6b10*/  FMUL.FTZ R16, R242, R14 ;  /* 0x0000000ef2107220 */ /* 0x000fe20000410000 */
[-C--:B-1----:R-:W-:Y:S08]  /*6b20*/  HMMA.16816.F32.BF16 R20, R132, R136.reuse, R20 ;  /* 0x000000888414723c */ /* 0x082ff00000041814 */
[C---:B------:R-:W-:Y:S08]  /*6b30*/  HMMA.16816.F32.BF16 R24, R140.reuse, R136, R24 ;  /* 0x000000888c18723c */ /* 0x040ff00000041818 */
[-C--:B------:R-:W-:Y:S08]  /*6b40*/  HMMA.16816.F32.BF16 R28, R140, R138.reuse, R28 ;  /* 0x0000008a8c1c723c */ /* 0x080ff0000004181c */
[C---:B------:R-:W-:Y:S01]  /*6b50*/  FADD.FTZ R20, -R146.reuse, R20 ;  /* 0x0000001492147221 */ /* 0x040fe20000010100 */
[C---:B------:R-:W-:Y:S01]  /*6b60*/  HMMA.16816.F32.BF16 R32, R132.reuse, R138, R32 ;  /* 0x0000008a8420723c */ /* 0x040fe20000041820 */
[----:B------:R-:W1:Y:S03]  /*6b70*/  LDSM.16.M88.4 R136, [R176+0x11000] ;  /* 0x01100000b088783b */ /* 0x000e660000000200 */
[----:B------:R-:W-:Y:S02]  /*6b80*/  FADD.FTZ R21, -R146, R21 ;  /* 0x0000001592157221 */ /* 0x000fe40000010100 */
[C---:B------:R-:W-:Y:S02]  /*6b90*/  FADD.FTZ R22, -R144.reuse, R22 ;  /* 0x0000001690167221 */ /* 0x040fe40000010100 */
[----:B------:R-:W-:Y:S04]  /*6ba0*/  FADD.FTZ R23, -R144, R23 ;  /* 0x0000001790177221 */ /* 0x000fe80000010100 */
[C---:B------:R-:W-:Y:S02]  /*6bb0*/  FADD.FTZ R26, -R2.reuse, R26 ;  /* 0x0000001a021a7221 */ /* 0x040fe40000010100 */
[C---:B------:R-:W-:Y:S02]  /*6bc0*/  FADD.FTZ R27, -R2.reuse, R27 ;  /* 0x0000001b021b7221 */ /* 0x040fe40000010100 */
[C---:B------:R-:W-:Y:S02]  /*6bd0*/  FADD.FTZ R30, -R2.reuse, R30 ;  /* 0x0000001e021e7221 */ /* 0x040fe40000010100 */
[----:B------:R-:W-:Y:S02]  /*6be0*/  FADD.FTZ R31, -R2, R31 ;  /* 0x0000001f021f7221 */ /* 0x000fe40000010100 */
[----:B------:R-:W-:Y:S02]  /*6bf0*/  FMUL.FTZ R150, R150, R20 ;  /* 0x0000001496967220 */ /* 0x000fe40000410000 */
[----:B------:R-:W-:Y:S02]  /*6c00*/  FMUL.FTZ R31, R232, R31 ;  /* 0x0000001fe81f7220 */ /* 0x000fe40000410000 */
[C---:B------:R-:W-:Y:S02]  /*6c10*/  FADD.FTZ R32, -R146.reuse, R32 ;  /* 0x0000002092207221 */ /* 0x040fe40000010100 */
[----:B------:R-:W-:Y:S02]  /*6c20*/  FADD.FTZ R33, -R146, R33 ;  /* 0x0000002192217221 */ /* 0x000fe40000010100 */
[C---:B------:R-:W-:Y:S02]  /*6c30*/  FADD.FTZ R34, -R144.reuse, R34 ;  /* 0x0000002290227221 */ /* 0x040fe40000010100 */
[----:B------:R-:W-:Y:S01]  /*6c40*/  FADD.FTZ R35, -R144, R35 ;  /* 0x0000002390237221 */ /* 0x000fe20000010100 */
        /* <DEDUP_REMOVED lines=13> */
[----:B--2---:R-:W-:Y:S02]  /*6d20*/  FMUL.FTZ R149, R203, R36 ;  /* 0x00000024cb957220 */ /* 0x004fe40000410000 */
[----:B------:R-:W-:Y:S02]  /*6d30*/  FMUL.FTZ R39, R209, R39 ;  /* 0x00000027d1277220 */ /* 0x000fe40000410000 */
        /* <DEDUP_REMOVED lines=9> */
[-C--:B-1----:R-:W-:Y:S03]  /*6dd0*/  HMMA.16816.F32.BF16 R52, R132, R136.reuse, R52 ;  /* 0x000000888434723c */ /* 0x082fe60000041834 */
[----:B------:R-:W-:Y:S05]  /*6de0*/  FMUL.FTZ R47, R220, R47 ;  /* 0x0000002fdc2f7220 */ /* 0x000fea0000410000 */
[C---:B------:R-:W-:Y:S07]  /*6df0*/  HMMA.16816.F32.BF16 R56, R140.reuse, R136, R56 ;  /* 0x000000888c38723c */ /* 0x040fee0000041838 */
[----:B------:R-:W-:Y:S01]  /*6e00*/  FMUL.FTZ R137, R218, R17 ;  /* 0x00000011da897220 */ /* 0x000fe20000410000 */
[-C--:B------:R-:W-:Y:S04]  /*6e10*/  HMMA.16816.F32.BF16 R60, R140, R138.reuse, R60 ;  /* 0x0000008a8c3c723c */ /* 0x080fe8000004183c */
[----:B------:R-:W-:Y:S02]  /*6e20*/  FMUL.FTZ R136, R205, R33 ;  /* 0x00000021cd887220 */ /* 0x000fe40000410000 */
[----:B------:R-:W-:Y:S02]  /*6e30*/  FMUL.FTZ R33, R234, R26 ;  /* 0x0000001aea217220 */ /* 0x000fe40000410000 */
[C---:B------:R-:W-:Y:S01]  /*6e40*/  FADD.FTZ R52, -R146.reuse, R52 ;  /* 0x0000003492347221 */ /* 0x040fe20000010100 */
[----:B------:R-:W-:Y:S04]  /*6e50*/  HMMA.16816.F32.BF16 R64, R132, R138, R64 ;  /* 0x0000008a8440723c */ /* 0x000fe80000041840 */
        /* <DEDUP_REMOVED lines=38> */
[C---:B---3--:R-:W-:Y:S02]  /*70c0*/  FADD.FTZ R8, -R4.reuse, R8 ;  /* 0x0000000804087221 */ /* 0x048fe40000010100 */
[C---:B------:R-:W-:Y:S02]  /*70d0*/  FADD.FTZ R9, -R4.reuse, R9 ;  /* 0x0000000904097221 */ /* 0x040fe40000010100 */
        /* <DEDUP_REMOVED lines=34> */
[----:B------:R-:W-:Y:S01]  /*7300*/  ISETP.GE.AND P5, PT, R198, c[0x0][0x220], PT ;  /* 0x00008800c6007a0c */ /* 0x000fe20003fa6270 */
[----:B------:R-:W-:Y:S01]  /*7310*/  IMAD.MOV.U32 R12, RZ, RZ, c[0x0][0x190] ;  /* 0x00006400ff0c7624 */ /* 0x000fe200078e00ff */
[----:B------:R-:W-:Y:S01]  /*7320*/  ULOP3.LUT UR5, UR4, 0x1, URZ, 0xc0, !UPT ;  /* 0x0000000104057892 */ /* 0x000fe2000f8ec03f */
[----:B------:R-:W-:Y:S02]  /*7330*/  IMAD.MOV.U32 R6, RZ, RZ, R200 ;  /* 0x000000ffff067224 */ /* 0x000fe400078e00c8 */
[C---:B------:R-:W-:Y:S01]  /*7340*/  IMAD.SHL.U32 R4, R12.reuse, 0x80, RZ ;  /* 0x000000800c047824 */ /* 0x040fe200078e00ff */
[----:B------:R-:W-:Y:S01]  /*7350*/  UISETP.NE.U32.AND UP0, UPT, UR5, 0x1, UPT ;  /* 0x000000010500788c */ /* 0x000fe2000bf05070 */
[----:B------:R-:W-:Y:S02]  /*7360*/  IMAD.MOV.U32 R7, RZ, RZ, R197 ;  /* 0x000000ffff077224 */ /* 0x000fe400078e00c5 */
[----:B------:R-:W-:Y:S03]  /*7370*/  IMAD.MOV R4, RZ, RZ, -R4 ;  /* 0x000000ffff047224 */ /* 0x000fe600078e0a04 */
[----:B------:R-:W-:Y:S01]  /*7380*/  PLOP3.LUT P6, PT, PT, PT, UP0, 0x80, 0x0 ;  /* 0x000000000000781c */ /* 0x000fe20003fcf008 */
[----:B------:R-:W-:Y:S01]  /*7390*/  @!P5 IMAD.MOV.U32 R10, RZ, RZ, c[0x0][0x194] ;  /* 0x00006500ff0ad624 */ /* 0x000fe200078e00ff */
[--C-:B------:R-:W-:Y:S01]  /*73a0*/  @!P5 SHF.R.S32.HI R9, RZ, 0x1f, R4.reuse ;  /* 0x0000001fff09d819 */ /* 0x100fe20000011404 */
[----:B------:R-:W-:Y:S01]  /*73b0*/  @!P5 IMAD.MOV.U32 R11, RZ, RZ, c[0x0][0x194] ;  /* 0x00006500ff0bd624 */ /* 0x000fe200078e00ff */
[CC--:B------:R-:W-:Y:S02]  /*73c0*/  @!P5 LEA R0, P2, R12.reuse, R4.reuse, 0x5 ;  /* 0x000000040c00d211 */ /* 0x0c0fe400078428ff */
[----:B------:R-:W-:Y:S02]  /*73d0*/  @!P5 SHF.R.S32.HI R5, RZ, 0x1f, R4 ;  /* 0x0000001fff05d819 */ /* 0x000fe40000011404 */
[C---:B------:R-:W-:Y:S02]  /*73e0*/  @!P5 LEA.HI.X R9, R12.reuse, R9, R10, 0x5, P2 ;  /* 0x000000090c09d211 */ /* 0x040fe400010f2c0a */
[----:B------:R-:W-:Y:S02]  /*73f0*/  PLOP3.LUT P2, PT, PT, PT, PT, 0x8, 0x0 ;  /* 0x000000000000781c */ /* 0x000fe40003f4e170 */
[----:B------:R-:W-:Y:S02]  /*7400*/  @P5 PLOP3.LUT P2, PT, P6, PT, PT, 0x80, 0x0 ;  /* 0x000000000000581c */ /* 0x000fe4000374f070 */
[--C-:B------:R-:W-:Y:S02]  /*7410*/  @!P5 SHF.R.S32.HI R8, RZ, 0x1f, R4.reuse ;  /* 0x0000001fff08d819 */ /* 0x100fe40000011404 */
[----:B------:R-:W-:Y:S02]  /*7420*/  @!P5 LEA R2, P3, R12, R4, 0x6 ;  /* 0x000000040c02d211 */ /* 0x000fe400078630ff */
[----:B------:R-:W-:Y:S02]  /*7430*/  LEA R6, P1, R4, R6, 0x1 ;  /* 0x0000000604067211 */ /* 0x000fe400078208ff */
[----:B------:R-:W-:Y:S02]  /*7440*/  @!P5 LEA.HI.X R8, R12, R8, R11, 0x6, P3 ;  /* 0x000000080c08d211 */ /* 0x000fe400018f340b */
[----:B------:R-:W-:Y:S01]  /*7450*/  LEA.HI.X.SX32 R7, R4, R7, 0x1, P1 ;  /* 0x0000000704077211 */ /* 0x000fe200008f0eff */
[----:B------:R-:W-:Y:S01]  /*7460*/  @!P5 IMAD.WIDE.U32 R4, R12, 0x60, R4 ;  /* 0x000000600c04d825 */ /* 0x000fe200078e0004 */
[CC--:B------:R-:W-:Y:S02]  /*7470*/  @!P5 LEA R12, P4, R0.reuse, R200.reuse, 0x1 ;  /* 0x000000c8000cd211 */ /* 0x0c0fe400078808ff */
[----:B------:R-:W-:Y:S02]  /*7480*/  PLOP3.LUT P1, PT, PT, PT, UP0, 0x80, 0x0 ;  /* 0x000000000000781c */ /* 0x000fe40003f2f008 */
[----:B------:R-:W-:Y:S02]  /*7490*/  @!P5 LEA.HI.X R13, R0, R197, R9, 0x1, P4 ;  /* 0x000000c5000dd211 */ /* 0x000fe400020f0c09 */
[C---:B------:R-:W-:Y:S02]  /*74a0*/  @P5 IADD3 R0, R185.reuse, -0x4000, RZ ;  /* 0xffffc000b9005810 */ /* 0x040fe40007ffe0ff */
[----:B------:R-:W-:Y:S02]  /*74b0*/  @P2 IADD3 R0, R185, 0x4000, RZ ;  /* 0x00004000b9002810 */ /* 0x000fe40007ffe0ff */
[----:B------:R-:W-:Y:S02]  /*74c0*/  @!P5 PLOP3.LUT P6, PT, P1, PT, PT, 0x80, 0x0 ;  /* 0x000000000000d81c */ /* 0x000fe40000fcf070 */
[----:B------:R-:W-:Y:S01]  /*74d0*/  @!P5 LEA R14, P3, R2, R200, 0x1 ;  /* 0x000000c8020ed211 */ /* 0x000fe200078608ff */
[----:B------:R-:W-:Y:S01]  /*74e0*/  @P5 STS [R0], RZ ;  /* 0x000000ff00005388 */ /* 0x000fe20000000800 */
[----:B------:R-:W-:Y:S02]  /*74f0*/  PLOP3.LUT P4, PT, PT, PT, PT, 0x8, 0x0 ;  /* 0x000000000000781c */ /* 0x000fe40003f8e170 */
[----:B------:R-:W-:Y:S01]  /*7500*/  @!P5 PLOP3.LUT P4, PT, P6, PT, PT, 0x80, 0x0 ;  /* 0x000000000000d81c */ /* 0x000fe2000378f070 */
[----:B------:R-:W-:Y:S01]  /*7510*/  @P5 STS [R0+0x4], RZ ;  /* 0x000004ff00005388 */ /* 0x000fe20000000800 */
[----:B------:R-:W-:Y:S01]  /*7520*/  @!P5 LEA.HI.X R15, R2, R197, R8, 0x1, P3 ;  /* 0x000000c5020fd211 */ /* 0x000fe200018f0c08 */
[----:B------:R-:W-:Y:S01]  /*7530*/  @!P5 IMAD R2, R10, 0x60, RZ ;  /* 0x000000600a02d824 */ /* 0x000fe200078e02ff */
[----:B------:R-:W-:Y:S01]  /*7540*/  @!P5 LEA R10, P3, R4, R200, 0x1 ;  /* 0x000000c8040ad211 */ /* 0x000fe200078608ff */
[----:B------:R-:W-:Y:S01]  /*7550*/  @P5 STS [R0+0x8], RZ ;  /* 0x000008ff00005388 */ /* 0x000fe20000000800 */
[C---:B------:R-:W-:Y:S01]  /*7560*/  @!P5 IADD3 R8, R188.reuse, -0x4000, RZ ;  /* 0xffffc000bc08d810 */ /* 0x040fe20007ffe0ff */
[----:B------:R-:W-:Y:S01]  /*7570*/  @!P5 IMAD.IADD R2, R5, 0x1, R2 ;  /* 0x000000010502d824 */ /* 0x000fe200078e0202 */
[----:B------:R-:W-:Y:S01]  /*7580*/  @!P5 IADD3 R5, R188, -0x4000, RZ ;  /* 0xffffc000bc05d810 */ /* 0x000fe20007ffe0ff */
[----:B------:R1:W-:Y:S01]  /*7590*/  @P5 STS [R0+0xc], RZ ;  /* 0x00000cff00005388 */ /* 0x0003e20000000800 */
[----:B------:R-:W-:Y:S01]  /*75a0*/  PLOP3.LUT P1, PT, PT, PT, PT, 0x8, 0x0 ;  /* 0x000000000000781c */ /* 0x000fe20003f2e170 */
[----:B------:R-:W-:Y:S01]  /*75b0*/  IMAD.MOV.U32 R200, RZ, RZ, R6 ;  /* 0x000000ffffc87224 */ /* 0x000fe200078e0006 */
[----:B------:R-:W-:Y:S01]  /*75c0*/  @!P5 LEA.HI.X R11, R4, R197, R2, 0x1, P3 ;  /* 0x000000c5040bd211 */ /* 0x000fe200018f0c02 */
[----:B------:R-:W-:Y:S01]  /*75d0*/  IMAD.MOV.U32 R197, RZ, RZ, R7 ;  /* 0x000000ffffc57224 */ /* 0x000fe200078e0007 */
[----:B------:R-:W-:Y:S02]  /*75e0*/  @P5 PLOP3.LUT P1, PT, P6, PT, PT, 0x80, 0x0 ;  /* 0x000000000000581c */ /* 0x000fe4000372f070 */
[C---:B------:R-:W-:Y:S02]  /*75f0*/  @!P5 IADD3 R2, R188.reuse, -0x4000, RZ ;  /* 0xffffc000bc02d810 */ /* 0x040fe40007ffe0ff */
[C---:B------:R-:W-:Y:S02]  /*7600*/  @P4 IADD3 R2, R188.reuse, 0x4000, RZ ;  /* 0x00004000bc024810 */ /* 0x040fe40007ffe0ff */
[----:B------:R-:W-:Y:S02]  /*7610*/  @!P5 IADD3 R4, R188, -0x4000, RZ ;  /* 0xffffc000bc04d810 */ /* 0x000fe40007ffe0ff */
[----:B------:R-:W-:Y:S01]  /*7620*/  PLOP3.LUT P2, PT, PT, PT, PT, 0x8, 0x0 ;  /* 0x000000000000781c */ /* 0x000fe20003f4e170 */
[----:B------:R-:W-:Y:S01]  /*7630*/  @!PT LDS RZ, [RZ] ;  /* 0x00000000fffff984 */ /* 0x000fe20000000800 */
[----:B------:R-:W-:Y:S01]  /*7640*/  @!PT LDS RZ, [RZ] ;  /* 0x00000000fffff984 */ /* 0x000fe20000000800 */
[----:B------:R-:W-:Y:S01]  /*7650*/  @!PT LDS RZ, [RZ] ;  /* 0x00000000fffff984 */ /* 0x000fe20000000800 */
[----:B------:R2:W-:Y:S01]  /*7660*/  @!P5 LDGSTS.E.BYPASS.LTC128B.128 [R2], [R6.64] ;  /* 0x000000000602dfae */ /* 0x0005e2000b901d4c */
[----:B------:R-:W-:Y:S02]  /*7670*/  @!P5 PLOP3.LUT P2, PT, P6, PT, PT, 0x80, 0x0 ;  /* 0x000000000000d81c */ /* 0x000fe4000374f070 */
[----:B------:R-:W-:Y:S02]  /*7680*/  PLOP3.LUT P3, PT, PT, PT, PT, 0x8, 0x0 ;  /* 0x000000000000781c */ /* 0x000fe40003f6e170 */
[----:B------:R-:W-:Y:S02]  /*7690*/  @P5 PLOP3.LUT P3, PT, P6, PT, PT, 0x80, 0x0 ;  /* 0x000000000000581c */ /* 0x000fe4000376f070 */
[----:B------:R-:W-:Y:S02]  /*76a0*/  PLOP3.LUT P4, PT, PT, PT, PT, 0x8, 0x0 ;  /* 0x000000000000781c */ /* 0x000fe40003f8e170 */
[C---:B-1----:R-:W-:Y:S02]  /*76b0*/  @P5 IADD3 R0, R185.reuse, -0x4000, RZ ;  /* 0xffffc000b9005810 */ /* 0x042fe40007ffe0ff */
[----:B------:R-:W-:Y:S02]  /*76c0*/  @P1 IADD3 R0, R185, 0x4000, RZ ;  /* 0x00004000b9001810 */ /* 0x000fe40007ffe0ff */
[----:B------:R-:W-:Y:S02]  /*76d0*/  @!P5 PLOP3.LUT P4, PT, P6, PT, PT, 0x80, 0x0 ;  /* 0x000000000000d81c */ /* 0x000fe4000378f070 */
[----:B------:R-:W-:Y:S01]  /*76e0*/  @P2 IADD3 R8, R188, 0x4000, RZ ;  /* 0x00004000bc082810 */ /* 0x000fe20007ffe0ff */
[----:B------:R-:W-:Y:S01]  /*76f0*/  @P5 STS [R0+0x1000], RZ ;  /* 0x001000ff00005388 */ /* 0x000fe20000000800 */
[----:B------:R-:W-:Y:S02]  /*7700*/  PLOP3.LUT P1, PT, PT, PT, PT, 0x8, 0x0 ;  /* 0x000000000000781c */ /* 0x000fe40003f2e170 */
[----:B------:R-:W-:Y:S01]  /*7710*/  @P5 PLOP3.LUT P1, PT, P6, PT, PT, 0x80, 0x0 ;  /* 0x000000000000581c */ /* 0x000fe2000372f070 */
[----:B------:R-:W-:Y:S01]  /*7720*/  @P5 STS [R0+0x1004], RZ ;  /* 0x001004ff00005388 */ /* 0x000fe20000000800 */
[----:B------:R-:W-:Y:S02]  /*7730*/  PLOP3.LUT P2, PT, PT, PT, PT, 0x8, 0x0 ;  /* 0x000000000000781c */ /* 0x000fe40003f4e170 */
[----:B------:R-:W-:Y:S01]  /*7740*/  @!P5 PLOP3.LUT P2, PT, P6, PT, PT, 0x80, 0x0 ;  /* 0x000000000000d81c */ /* 0x000fe2000374f070 */
[----:B------:R-:W-:Y:S02]  /*7750*/  @P5 STS [R0+0x1008], RZ ;  /* 0x001008ff00005388 */ /* 0x000fe40000000800 */
[----:B------:R-:W-:Y:S02]  /*7760*/  @P4 IADD3 R4, R188, 0x4000, RZ ;  /* 0x00004000bc044810 */ /* 0x000fe40007ffe0ff */
[----:B------:R1:W-:Y:S01]  /*7770*/  @P5 STS [R0+0x100c], RZ ;  /* 0x00100cff00005388 */ /* 0x0003e20000000800 */
[C---:B------:R-:W-:Y:S02]  /*7780*/  @P5 IADD3 R2, R185.reuse, -0x4000, RZ ;  /* 0xffffc000b9025810 */ /* 0x040fe40007ffe0ff */
[----:B--2---:R-:W-:Y:S01]  /*7790*/  @P3 IADD3 R2, R185, 0x4000, RZ ;  /* 0x00004000b9023810 */ /* 0x004fe20007ffe0ff */
[----:B------:R-:W-:Y:S01]  /*77a0*/  @!PT LDS RZ, [RZ] ;  /* 0x00000000fffff984 */ /* 0x000fe20000000800 */
[----:B------:R-:W-:Y:S01]  /*77b0*/  @!PT LDS RZ, [RZ] ;  /* 0x00000000fffff984 */ /* 0x000fe20000000800 */
[----:B------:R-:W-:Y:S01]  /*77c0*/  @!PT LDS RZ, [RZ] ;  /* 0x00000000fffff984 */ /* 0x000fe20000000800 */
[----:B------:R2:W-:Y:S04]  /*77d0*/  @!P5 LDGSTS.E.BYPASS.LTC128B.128 [R8+0x1000], [R12.64] ;  /* 0x010000000c08dfae */ /* 0x0005e8000b901d4c */
[----:B------:R-:W-:Y:S01]  /*77e0*/  @P5 STS [R2+0x2000], RZ ;  /* 0x002000ff02005388 */ /* 0x000fe20000000800 */
[----:B------:R-:W-:Y:S03]  /*77f0*/  @P2 IADD3 R5, R188, 0x4000, RZ ;  /* 0x00004000bc052810 */ /* 0x000fe60007ffe0ff */
[----:B------:R-:W-:Y:S04]  /*7800*/  @P5 STS [R2+0x2004], RZ ;  /* 0x002004ff02005388 */ /* 0x000fe80000000800 */
[----:B------:R-:W-:Y:S04]  /*7810*/  @P5 STS [R2+0x2008], RZ ;  /* 0x002008ff02005388 */ /* 0x000fe80000000800 */
[----:B------:R-:W-:Y:S01]  /*7820*/  @P5 STS [R2+0x200c], RZ ;  /* 0x00200cff02005388 */ /* 0x000fe20000000800 */
[C---:B-1----:R-:W-:Y:S03]  /*7830*/  @P5 IADD3 R0, R185.reuse, -0x4000, RZ ;  /* 0xffffc000b9005810 */ /* 0x042fe60007ffe0ff */
[----:B------:R-:W-:Y:S01]  /*7840*/  @!PT LDS RZ, [RZ] ;  /* 0x00000000fffff984 */ /* 0x000fe20000000800 */
[----:B------:R-:W-:Y:S01]  /*7850*/  @!PT LDS RZ, [RZ] ;  /* 0x00000000fffff984 */ /* 0x000fe20000000800 */
[----:B------:R-:W-:Y:S01]  /*7860*/  @!PT LDS RZ, [RZ] ;  /* 0x00000000fffff984 */ /* 0x000fe20000000800 */
[----:B------:R2:W-:Y:S01]  /*7870*/  @!P5 LDGSTS.E.BYPASS.LTC128B.128 [R4+0x2000], [R14.64] ;  /* 0x020000000e04dfae */ /* 0x0005e2000b901d4c */
[----:B------:R-:W-:Y:S05]  /*7880*/  @P1 IADD3 R0, R185, 0x4000, RZ ;  /* 0x00004000b9001810 */ /* 0x000fea0007ffe0ff */
[----:B------:R-:W-:Y:S04]  /*7890*/  @P5 STS [R0+0x3000], RZ ;  /* 0x003000ff00005388 */ /* 0x000fe80000000800 */
[----:B------:R-:W-:Y:S04]  /*78a0*/  @P5 STS [R0+0x3004], RZ ;  /* 0x003004ff00005388 */ /* 0x000fe80000000800 */
[----:B------:R-:W-:Y:S04]  /*78b0*/  @P5 STS [R0+0x3008], RZ ;  /* 0x003008ff00005388 */ /* 0x000fe80000000800 */
[----:B------:R1:W-:Y:S04]  /*78c0*/  @P5 STS [R0+0x300c], RZ ;  /* 0x00300cff00005388 */ /* 0x0003e80000000800 */
[----:B------:R-:W-:Y:S01]  /*78d0*/  @!PT LDS RZ, [RZ] ;  /* 0x00000000fffff984 */ /* 0x000fe20000000800 */
[----:B------:R-:W-:Y:S01]  /*78e0*/  @!PT LDS RZ, [RZ] ;  /* 0x00000000fffff984 */ /* 0x000fe20000000800 */
[----:B------:R-:W-:Y:S01]  /*78f0*/  @!PT LDS RZ, [RZ] ;  /* 0x00000000fffff984 */ /* 0x000fe20000000800 */
[----:B------:R2:W-:Y:S04]  /*7900*/  @!P5 LDGSTS.E.BYPASS.LTC128B.128 [R5+0x3000], [R10.64] ;  /* 0x030000000a05dfae */ /* 0x0005e8000b901d4c */
[----:B------:R-:W0:Y:S01]  /*7910*/  LDGDEPBAR ;  /* 0x00000000000079af */ /* 0x000e220000000000 */
[----:B-1----:R-:W-:Y:S05]  /*7920*/  IMAD.MOV.U32 R0, RZ, RZ, -0x4000 ;  /* 0xffffc000ff007424 */ /* 0x002fea00078e00ff */
[----:B------:R-:W-:Y:S05]  /*7930*/  SEL R0, R0, 0x4000, !P6 ;  /* 0x0000400000007807 */ /* 0x000fea0007000000 */
[--C-:B------:R-:W-:Y:S02]  /*7940*/  IMAD.IADD R179, R179, 0x1, R0.reuse ;  /* 0x00000001b3b37824 */ /* 0x100fe400078e0200 */
[--C-:B------:R-:W-:Y:S02]  /*7950*/  IMAD.IADD R185, R185, 0x1, R0.reuse ;  /* 0x00000001b9b97824 */ /* 0x100fe400078e0200 */
[----:B------:R-:W-:Y:S02]  /*7960*/  IMAD.IADD R188, R188, 0x1, R0 ;  /* 0x00000001bcbc7824 */ /* 0x000fe400078e0200 */
.L_x_252:
[----:B--2---:R-:W-:Y:S01]  /*7970*/  F2FP.BF16.PACK_AB R28, R152, R153 ;  /* 0x00000099981c723e */ /* 0x004fe200000010ff */
[----:B------:R-:W2:Y:S01]  /*7980*/  LDL R59, [R1+0x28] ;  /* 0x00002800013b7983 */ /* 0x000ea20000100800 */
        /* <DEDUP_REMOVED lines=45> */
[----:B------:R-:W-:Y:S03]  /*7c60*/  F2FP.BF16.PACK_AB R32, R32, R62 ;  /* 0x0000003e2020723e */ /* 0x000fe600000010ff */
        /* <DEDUP_REMOVED lines=17> */
[----:B------:R-:W-:Y:S01]  /*7d80*/  BAR.SYNC.DEFER_BLOCKING 0x0 ;  /* 0x0000000000007b1d */ /* 0x000fe20000010000 */
[----:B-1----:R-:W-:Y:S04]  /*7d90*/  IMAD.SHL.U32 R0, R183, 0x2, RZ ;  /* 0x00000002b7007824 */ /* 0x002fe800078e00ff */
[----:B------:R-:W-:Y:S01]  /*7da0*/  IMAD.IADD R2, R0, 0x1, R173 ;  /* 0x0000000100027824 */ /* 0x000fe200078e02ad */
[----:B------:R-:W-:Y:S04]  /*7db0*/  LDSM.16.MT88.4 R4, [R3+0x1c000] ;  /* 0x01c000000304783b */ /* 0x000fe80000004200 */
[----:B------:R-:W1:Y:S04]  /*7dc0*/  LDSM.16.MT88.4 R8, [R0+0x8000] ;  /* 0x008000000008783b */ /* 0x000e680000004200 */
[----:B------:R-:W3:Y:S04]  /*7dd0*/  LDSM.16.MT88.4 R12, [R3+0x20000] ;  /* 0x02000000030c783b */ /* 0x000ee80000004200 */
[----:B------:R-:W4:Y:S04]  /*7de0*/  LDSM.16.MT88.4 R16, [R2+0x8000] ;  /* 0x008000000210783b */ /* 0x000f280000004200 */
[----:B------:R-:W-:Y:S04]  /*7df0*/  LDSM.16.MT88.4 R20, [R3+0x1c800] ;  /* 0x01c800000314783b */ /* 0x000fe80000004200 */
[----:B------:R-:W5:Y:S04]  /*7e00*/  LDSM.16.MT88.4 R24, [R0+0x8800] ;  /* 0x008800000018783b */ /* 0x000f680000004200 */
[----:B------:R-:W4:Y:S04]  /*7e10*/  LDSM.16.MT88.4 R28, [R3+0x20800] ;  /* 0x02080000031c783b */ /* 0x000f280000004200 */
[----:B------:R-:W4:Y:S01]  /*7e20*/  LDSM.16.MT88.4 R32, [R2+0x8800] ;  /* 0x008800000220783b */ /* 0x000f220000004200 */
[-C--:B-1----:R-:W-:Y:S08]  /*7e30*/  HMMA.16816.F32.BF16 R68, R4, R8.reuse, R68 ;  /* 0x000000080444723c */ /* 0x082ff00000041844 */
[C---:B---3--:R-:W-:Y:S08]  /*7e40*/  HMMA.16816.F32.BF16 R72, R12.reuse, R8, R72 ;  /* 0x000000080c48723c */ /* 0x048ff00000041848 */
[-C--:B------:R-:W-:Y:S08]  /*7e50*/  HMMA.16816.F32.BF16 R76, R12, R10.reuse, R76 ;  /* 0x0000000a0c4c723c */ /* 0x080ff0000004184c */
[C---:B------:R-:W-:Y:S01]  /*7e60*/  HMMA.16816.F32.BF16 R80, R4.reuse, R10, R80 ;  /* 0x0000000a0450723c */ /* 0x040fe20000041850 */
[----:B------:R-:W-:Y:S07]  /*7e70*/  LDSM.16.MT88.4 R8, [R0+0x9000] ;  /* 0x009000000008783b */ /* 0x000fee0000004200 */
[-C--:B----4-:R-:W-:Y:S08]  /*7e80*/  HMMA.16816.F32.BF16 R84, R4, R16.reuse, R84 ;  /* 0x000000100454723c */ /* 0x090ff00000041854 */
[C---:B------:R-:W-:Y:S08]  /*7e90*/  HMMA.16816.F32.BF16 R88, R12.reuse, R16, R88 ;  /* 0x000000100c58723c */ /* 0x040ff00000041858 */
[-C--:B------:R-:W-:Y:S01]  /*7ea0*/  HMMA.16816.F32.BF16 R92, R12, R18.reuse, R92 ;  /* 0x000000120c5c723c */ /* 0x080fe2000004185c */
[----:B------:R-:W-:Y:S07]  /*7eb0*/  LDSM.16.MT88.4 R12, [R3+0x21000] ;  /* 0x02100000030c783b */ /* 0x000fee0000004200 */
[----:B------:R-:W-:Y:S01]  /*7ec0*/  HMMA.16816.F32.BF16 R96, R4, R18, R96 ;  /* 0x000000120460723c */ /* 0x000fe20000041860 */
[----:B------:R-:W1:Y:S04]  /*7ed0*/  LDSM.16.MT88.4 R4, [R3+0x1d000] ;  /* 0x01d000000304783b */ /* 0x000e680000004200 */
[----:B------:R-:W3:Y:S03]  /*7ee0*/  LDSM.16.MT88.4 R16, [R2+0x9000] ;  /* 0x009000000210783b */ /* 0x000ee60000004200 */
[-C--:B-----5:R-:W-:Y:S08]  /*7ef0*/  HMMA.16816.F32.BF16 R68, R20, R24.reuse, R68 ;  /* 0x000000181444723c */ /* 0x0a0ff00000041844 */
[C---:B------:R-:W-:Y:S08]  /*7f00*/  HMMA.16816.F32.BF16 R72, R28.reuse, R24, R72 ;  /* 0x000000181c48723c */ /* 0x040ff00000041848 */
[-C--:B------:R-:W-:Y:S08]  /*7f10*/  HMMA.16816.F32.BF16 R76, R28, R26.reuse, R76 ;  /* 0x0000001a1c4c723c */ /* 0x080ff0000004184c */
[C---:B------:R-:W-:Y:S01]  /*7f20*/  HMMA.16816.F32.BF16 R80, R20.reuse, R26, R80 ;  /* 0x0000001a1450723c */ /* 0x040fe20000041850 */
[----:B------:R-:W-:Y:S07]  /*7f30*/  LDSM.16.MT88.4 R24, [R0+0x9800] ;  /* 0x009800000018783b */ /* 0x000fee0000004200 */
[-C--:B------:R-:W-:Y:S04]  /*7f40*/  HMMA.16816.F32.BF16 R84, R20, R32.reuse, R84 ;  /* 0x000000201454723c */ /* 0x080fe80000041854 */
[----:B--2---:R-:W-:Y:S04]  /*7f50*/  IMAD.SHL.U32 R146, R59, 0x2, RZ ;  /* 0x000000023b927824 */ /* 0x004fe800078e00ff */
[C---:B------:R-:W-:Y:S08]  /*7f60*/  HMMA.16816.F32.BF16 R88, R28.reuse, R32, R88 ;  /* 0x000000201c58723c */ /* 0x040ff00000041858 */
[-C--:B------:R-:W-:Y:S01]  /*7f70*/  HMMA.16816.F32.BF16 R92, R28, R34.reuse, R92 ;  /* 0x000000221c5c723c */ /* 0x080fe2000004185c */
[----:B------:R-:W-:Y:S07]  /*7f80*/  LDSM.16.MT88.4 R28, [R3+0x21800] ;  /* 0x02180000031c783b */ /* 0x000fee0000004200 */
[----:B------:R-:W-:Y:S01]  /*7f90*/  HMMA.16816.F32.BF16 R96, R20, R34, R96 ;  /* 0x000000221460723c */ /* 0x000fe20000041860 */
[----:B------:R-:W2:Y:S04]  /*7fa0*/  LDSM.16.MT88.4 R20, [R3+0x1d800] ;  /* 0x01d800000314783b */ /* 0x000ea80000004200 */
[----:B------:R-:W4:Y:S03]  /*7fb0*/  LDSM.16.MT88.4 R32, [R2+0x9800] ;  /* 0x009800000220783b */ /* 0x000f260000004200 */
[-C--:B-1----:R-:W-:Y:S08]  /*7fc0*/  HMMA.16816.F32.BF16 R68, R4, R8.reuse, R68 ;  /* 0x000000080444723c */ /* 0x082ff00000041844 */
[C---:B------:R-:W-:Y:S08]  /*7fd0*/  HMMA.16816.F32.BF16 R72, R12.reuse, R8, R72 ;  /* 0x000000080c48723c */ /* 0x040ff00000041848 */
        /* <DEDUP_REMOVED lines=9> */
[----:B------:R-:W3:Y:S03]  /*8070*/  LDSM.16.MT88.4 R16, [R2+0xa000] ;  /* 0x00a000000210783b */ /* 0x000ee60000004200 */
[-C--:B--2---:R-:W-:Y:S08]  /*8080*/  HMMA.16816.F32.BF16 R68, R20, R24.reuse, R68 ;  /* 0x000000181444723c */ /* 0x084ff00000041844 */
[C---:B------:R-:W-:Y:S08]  /*8090*/  HMMA.16816.F32.BF16 R72, R28.reuse, R24, R72 ;  /* 0x000000181c48723c */ /* 0x040ff00000041848 */
        /* <DEDUP_REMOVED lines=34> */
[-C--:B-1----:R-:W-:Y:S01]  /*82c0*/  HMMA.16816.F32.BF16 R68, R4, R8.reuse, R68 ;  /* 0x000000080444723c */ /* 0x082fe20000041844 */
[----:B------:R-:W-:Y:S07]  /*82d0*/  BAR.SYNC.DEFER_BLOCKING 0x0 ;  /* 0x0000000000007b1d */ /* 0x000fee0000010000 */
[C---:B------:R-:W-:Y:S08]  /*82e0*/  HMMA.16816.F32.BF16 R72, R12.reuse, R8, R72 ;  /* 0x000000080c48723c */ /* 0x040ff00000041848 */
[-C--:B------:R-:W-:Y:S08]  /*82f0*/  HMMA.16816.F32.BF16 R76, R12, R10.reuse, R76 ;  /* 0x0000000a0c4c723c */ /* 0x080ff0000004184c */
[C---:B------:R-:W-:Y:S08]  /*8300*/  HMMA.16816.F32.BF16 R80, R4.reuse, R10, R80 ;  /* 0x0000000a0450723c */ /* 0x040ff00000041850 */
[-C--:B---3--:R-:W-:Y:S08]  /*8310*/  HMMA.16816.F32.BF16 R84, R4, R16.reuse, R84 ;  /* 0x000000100454723c */ /* 0x088ff00000041854 */
[C---:B------:R-:W-:Y:S08]  /*8320*/  HMMA.16816.F32.BF16 R88, R12.reuse, R16, R88 ;  /* 0x000000100c58723c */ /* 0x040ff00000041858 */
[-C--:B------:R-:W-:Y:S08]  /*8330*/  HMMA.16816.F32.BF16 R92, R12, R18.reuse, R92 ;  /* 0x000000120c5c723c */ /* 0x080ff0000004185c */
[----:B------:R-:W-:Y:S08]  /*8340*/  HMMA.16816.F32.BF16 R96, R4, R18, R96 ;  /* 0x000000120460723c */ /* 0x000ff00000041860 */
[-C--:B--2---:R-:W-:Y:S08]  /*8350*/  HMMA.16816.F32.BF16 R68, R20, R24.reuse, R68 ;  /* 0x000000181444723c */ /* 0x084ff00000041844 */
        /* <DEDUP_REMOVED lines=8> */
[----:B------:R-:W-:Y:S01]  /*83e0*/  ISETP.GE.AND P1, PT, R198, c[0x0][0x220], PT ;  /* 0x00008800c6007a0c */ /* 0x000fe20003f26270 */
[----:B------:R-:W-:Y:S04]  /*83f0*/  IMAD.MOV.U32 R8, RZ, RZ, c[0x0][0x370] ;  /* 0x0000dc00ff087624 */ /* 0x000fe800078e00ff */
[----:B------:R-:W-:Y:S05]  /*8400*/  IMAD.U32 R4, R8, -0x80, RZ ;  /* 0xffffff8008047824 */ /* 0x000fea00078e00ff */
[----:B------:R-:W-:Y:S02]  /*8410*/  LEA R6, P4, R4, R202, 0x1 ;  /* 0x000000ca04067211 */ /* 0x000fe400078808ff */
[--C-:B------:R-:W-:Y:S01]  /*8420*/  SHF.R.S32.HI R5, RZ, 0x1f, R4.reuse ;  /* 0x0000001fff057819 */ /* 0x100fe20000011404 */
[----:B------:R1:W-:Y:S01]  /*8430*/  @P1 STS.128 [R146+0x8000], RZ ;  /* 0x008000ff92001388 */ /* 0x0003e20000000c00 */
[----:B------:R-:W-:Y:S01]  /*8440*/  @!P1 IMAD.MOV.U32 R13, RZ, RZ, c[0x0][0x374] ;  /* 0x0000dd00ff0d9624 */ /* 0x000fe200078e00ff */
[----:B------:R-:W-:Y:S01]  /*8450*/  @!P1 LEA R11, P3, R8, R4, 0x5 ;  /* 0x00000004080b9211 */ /* 0x000fe200078628ff */
[----:B------:R-:W-:Y:S01]  /*8460*/  @!P1 IMAD.MOV.U32 R15, RZ, RZ, c[0x0][0x374] ;  /* 0x0000dd00ff0f9624 */ /* 0x000fe200078e00ff */
[----:B------:R-:W-:Y:S01]  /*8470*/  LEA.HI.X R7, R4, R201, R5, 0x1, P4 ;  /* 0x000000c904077211 */ /* 0x000fe200020f0c05 */
[----:B------:R-:W-:Y:S01]  /*8480*/  @!P1 IMAD.MOV.U32 R16, RZ, RZ, c[0x0][0x374] ;  /* 0x0000dd00ff109624 */ /* 0x000fe200078e00ff */
[C---:B------:R-:W-:Y:S02]  /*8490*/  @!P1 LEA.HI.X R13, R8.reuse, R5, R13, 0x5, P3 ;  /* 0x00000005080d9211 */ /* 0x040fe400018f2c0d */
[C---:B------:R-:W-:Y:S01]  /*84a0*/  @!P1 LEA R12, P3, R11.reuse, R202, 0x1 ;  /* 0x000000ca0b0c9211 */ /* 0x040fe200078608ff */
[----:B------:R-:W-:Y:S01]  /*84b0*/  @!PT LDS RZ, [RZ] ;  /* 0x00000000fffff984 */ /* 0x000fe20000000800 */
[----:B------:R-:W-:Y:S01]  /*84c0*/  @!PT LDS RZ, [RZ] ;  /* 0x00000000fffff984 */ /* 0x000fe20000000800 */
[----:B------:R-:W-:Y:S01]  /*84d0*/  @!PT LDS RZ, [RZ] ;  /* 0x00000000fffff984 */ /* 0x000fe20000000800 */
[----:B------:R1:W-:Y:S01]  /*84e0*/  @!P1 LDGSTS.E.BYPASS.LTC128B.128 [R146+0x8000], [R6.64] ;  /* 0x0800000006929fae */ /* 0x0003e2000b901d4c */
[----:B------:R-:W-:Y:S01]  /*84f0*/  @!P1 LEA R14, P2, R8, R4, 0x6 ;  /* 0x00000004080e9211 */ /* 0x000fe200078430ff */
[----:B------:R-:W-:Y:S01]  /*8500*/  @!P1 IMAD R16, R16, 0x60, RZ ;  /* 0x0000006010109824 */ /* 0x000fe200078e02ff */
[----:B------:R-:W-:Y:S01]  /*8510*/  @!P1 LEA.HI.X R13, R11, R201, R13, 0x1, P3 ;  /* 0x000000c90b0d9211 */ /* 0x000fe200018f0c0d */
[----:B------:R1:W-:Y:S01]  /*8520*/  @P1 STS.128 [R146+0x9000], RZ ;  /* 0x009000ff92001388 */ /* 0x0003e20000000c00 */
[C---:B------:R-:W-:Y:S01]  /*8530*/  @!P1 LEA.HI.X R15, R8.reuse, R5, R15, 0x6, P2 ;  /* 0x00000005080f9211 */ /* 0x040fe200010f340f */
[----:B------:R-:W-:Y:S01]  /*8540*/  @!P1 IMAD.WIDE.U32 R8, R8, 0x60, R4 ;  /* 0x0000006008089825 */ /* 0x000fe200078e0004 */
[CC--:B------:R-:W-:Y:S01]  /*8550*/  @!P1 LEA R10, P2, R14.reuse, R202.reuse, 0x1 ;  /* 0x000000ca0e0a9211 */ /* 0x0c0fe200078408ff */
[----:B------:R-:W-:Y:S01]  /*8560*/  @!PT LDS RZ, [RZ] ;  /* 0x00000000fffff984 */ /* 0x000fe20000000800 */
[----:B------:R-:W-:Y:S01]  /*8570*/  @!PT LDS RZ, [RZ] ;  /* 0x00000000fffff984 */ /* 0x000fe20000000800 */
[----:B------:R-:W-:Y:S01]  /*8580*/  @!PT LDS RZ, [RZ] ;  /* 0x00000000fffff984 */ /* 0x000fe20000000800 */
[----:B------:R1:W-:Y:S02]  /*8590*/  @!P1 LDGSTS.E.BYPASS.LTC128B.128 [R146+0x9000], [R12.64] ;  /* 0x090000000c929fae */ /* 0x0003e4000b901d4c */
[----:B------:R-:W-:Y:S01]  /*85a0*/  @!P1 IMAD.IADD R5, R9, 0x1, R16 ;  /* 0x0000000109059824 */ /* 0x000fe200078e0210 */
[-C--:B------:R-:W-:Y:S01]  /*85b0*/  @!P1 LEA.HI.X R11, R14, R201.reuse, R15, 0x1, P2 ;  /* 0x000000c90e0b9211 */ /* 0x080fe200010f0c0f */
[----:B------:R1:W-:Y:S01]  /*85c0*/  @P1 STS.128 [R146+0xa000], RZ ;  /* 0x00a000ff92001388 */ /* 0x0003e20000000c00 */
[C---:B------:R-:W-:Y:S01]  /*85d0*/  @!P1 LEA R4, P2, R8.reuse, R202, 0x1 ;  /* 0x000000ca08049211 */ /* 0x040fe200078408ff */
[----:B------:R-:W-:Y:S02]  /*85e0*/  IMAD.MOV.U32 R202, RZ, RZ, R6 ;  /* 0x000000ffffca7224 */ /* 0x000fe400078e0006 */
[----:B------:R-:W-:Y:S01]  /*85f0*/  @!PT LDS RZ, [RZ] ;  /* 0x00000000fffff984 */ /* 0x000fe20000000800 */
[----:B------:R-:W-:Y:S01]  /*8600*/  @!PT LDS RZ, [RZ] ;  /* 0x00000000fffff984 */ /* 0x000fe20000000800 */
[----:B------:R-:W-:Y:S01]  /*8610*/  @!PT LDS RZ, [RZ] ;  /* 0x00000000fffff984 */ /* 0x000fe20000000800 */
[----:B------:R1:W-:Y:S01]  /*8620*/  @!P1 LDGSTS.E.BYPASS.LTC128B.128 [R146+0xa000], [R10.64] ;  /* 0x0a0000000a929fae */ /* 0x0003e2000b901d4c */
[----:B------:R-:W-:Y:S01]  /*8630*/  @!P1 LEA.HI.X R5, R8, R201, R5, 0x1, P2 ;  /* 0x000000c908059211 */ /* 0x000fe200010f0c05 */
[----:B------:R-:W-:Y:S02]  /*8640*/  IMAD.MOV.U32 R201, RZ, RZ, R7 ;  /* 0x000000ffffc97224 */ /* 0x000fe400078e0007 */
[----:B------:R1:W-:Y:S04]  /*8650*/  @P1 STS.128 [R146+0xb000], RZ ;  /* 0x00b000ff92001388 */ /* 0x0003e80000000c00 */
[----:B------:R-:W-:Y:S01]  /*8660*/  @!PT LDS RZ, [RZ] ;  /* 0x00000000fffff984 */ /* 0x000fe20000000800 */
[----:B------:R-:W-:Y:S01]  /*8670*/  @!PT LDS RZ, [RZ] ;  /* 0x00000000fffff984 */ /* 0x000fe20000000800 */
[----:B------:R-:W-:Y:S01]  /*8680*/  @!PT LDS RZ, [RZ] ;  /* 0x00000000fffff984 */ /* 0x000fe20000000800 */
[----:B------:R1:W-:Y:S04]  /*8690*/  @!P1 LDGSTS.E.BYPASS.LTC128B.128 [R146+0xb000], [R4.64] ;  /* 0x0b00000004929fae */ /* 0x0003e8000b901d4c */
[----:B------:R-:W0:Y:S02]  /*86a0*/  LDGDEPBAR ;  /* 0x00000000000079af */ /* 0x000e240000000000 */
.L_x_253:
[----:B------:R-:W-:Y:S01]  /*86b0*/  LDSM.16.M88.4 R32, [R180+0x14000] ;  /* 0x01400000b420783b */ /* 0x000fe20000000200 */
[----:B------:R-:W-:Y:S01]  /*86c0*/  IMAD.IADD R144, R173, 0x1, R178 ;  /* 0x00000001ad907824 */ /* 0x000fe200078e02b2 */
[----:B------:R-:W-:Y:S01]  /*86d0*/  ULOP3.LUT UR5, UR4, 0x1, URZ, 0xc0, !UPT ;  /* 0x0000000104057892 */ /* 0x000fe2000f8ec03f */
[----:B------:R-:W-:Y:S01]  /*86e0*/  IMAD.MOV.U32 R147, RZ, RZ, c[0x0][0x22c] ;  /* 0x00008b00ff937624 */ /* 0x000fe200078e00ff */
[----:B------:R-:W-:Y:S01]  /*86f0*/  UISETP.GT.AND UP2, UPT, UR4, UR11, UPT ;  /* 0x0000000b0400728c */ /* 0x000fe2000bf44270 */
[----:B------:R-:W2:Y:S01]  /*8700*/  LDSM.16.MT88.4 R16, [R0+0xc000] ;  /* 0x00c000000010783b */ /* 0x000ea20000004200 */
[----:B------:R-:W-:Y:S01]  /*8710*/  IMAD.MOV.U32 R150, RZ, RZ, c[0x0][0x22c] ;  /* 0x00008b00ff967624 */ /* 0x000fe200078e00ff */
[----:B------:R-:W-:Y:S01]  /*8720*/  UISETP.NE.U32.AND UP0, UPT, UR5, 0x1, UPT ;  /* 0x000000010500788c */ /* 0x000fe2000bf05070 */
[----:B------:R-:W-:Y:S01]  /*8730*/  IMAD R147, R147, c[0x0][0x1c0], RZ ;  /* 0x0000700093937a24 */ /* 0x000fe200078e02ff */
[----:B------:R-:W-:Y:S01]  /*8740*/  UIADD3 UR4, UR4, -0x1, URZ ;  /* 0xffffffff04047890 */ /* 0x000fe2000fffe03f */
[----:B------:R-:W3:Y:S01]  /*8750*/  LDSM.16.M88.4 R28, [R180+0x16000] ;  /* 0x01600000b41c783b */ /* 0x000ee20000000200 */
[----:B------:R-:W-:Y:S02]  /*8760*/  IMAD R150, R150, c[0x0][0x1c0], RZ ;  /* 0x0000700096967a24 */ /* 0x000fe400078e02ff */
[----:B------:R-:W-:Y:S02]  /*8770*/  IMAD.SHL.U32 R147, R147, 0x8, RZ ;  /* 0x0000000893937824 */ /* 0x000fe400078e00ff */
[----:B------:R-:W3:Y:S01]  /*8780*/  LDSM.16.MT88.4 R36, [R2+0xc000] ;  /* 0x00c000000224783b */ /* 0x000ee20000004200 */
[----:B------:R-:W-:Y:S02]  /*8790*/  IMAD R150, R150, 0x18, RZ ;  /* 0x0000001896967824 */ /* 0x000fe400078e02ff */
[----:B------:R-:W-:Y:S02]  /*87a0*/  IMAD.MOV.U32 R151, RZ, RZ, c[0x0][0x22c] ;  /* 0x00008b00ff977624 */ /* 0x000fe400078e00ff */
[----:B------:R-:W4:Y:S02]  /*87b0*/  LDL R149, [R1+0x14] ;  /* 0x0000140001957983 */ /* 0x000f240000100800 */
[----:B------:R-:W-:Y:S03]  /*87c0*/  IMAD R151, R151, c[0x0][0x1c0], RZ ;  /* 0x0000700097977a24 */ /* 0x000fe600078e02ff */
[----:B------:R-:W-:Y:S01]  /*87d0*/  LDSM.16.M88.4 R40, [R178+0x14000] ;  /* 0x01400000b228783b */ /* 0x000fe20000000200 */
[----:B------:R-:W-:Y:S04]  /*87e0*/  IMAD R151, R151, 0x28, RZ ;  /* 0x0000002897977824 */ /* 0x000fe800078e02ff */
[----:B------:R-:W4:Y:S05]  /*87f0*/  LDL R148, [R1+0x2c] ;  /* 0x00002c0001947983 */ /* 0x000f2a0000100800 */
[----:B------:R-:W1:Y:S05]  /*8800*/  LDSM.16.MT88.4 R44, [R0+0xc800] ;  /* 0x00c80000002c783b */ /* 0x000e6a0000004200 */
[----:B------:R-:W1:Y:S02]  /*8810*/  LDSM.16.M88.4 R48, [R178+0x16000] ;  /* 0x01600000b230783b */ /* 0x000e640000000200 */
[-C--:B-12---:R-:W-:Y:S03]  /*8820*/  HMMA.16816.F32.BF16 R4, R32, R16.reuse, RZ ;  /* 0x000000102004723c */ /* 0x086fe600000418ff */
[----:B------:R-:W1:Y:S05]  /*8830*/  LDSM.16.MT88.4 R52, [R2+0xc800] ;  /* 0x00c800000234783b */ /* 0x000e6a0000004200 */
[----:B------:R-:W-:Y:S01]  /*8840*/  LDSM.16.M88.4 R56, [R145+0x14000] ;  /* 0x014000009138783b */ /* 0x000fe20000000200 */
[C---:B---3--:R-:W-:Y:S04]  /*8850*/  HMMA.16816.F32.BF16 R8, R28.reuse, R16, RZ ;  /* 0x000000101c08723c */ /* 0x048fe800000418ff */
[----:B------:R-:W2:Y:S04]  /*8860*/  LDSM.16.MT88.4 R60, [R0+0xd000] ;  /* 0x00d00000003c783b */ /* 0x000ea80000004200 */
[-C--:B------:R-:W-:Y:S01]  /*8870*/  HMMA.16816.F32.BF16 R12, R28, R18.reuse, RZ ;  /* 0x000000121c0c723c */ /* 0x080fe200000418ff */
[----:B------:R-:W3:Y:S05]  /*8880*/  LDSM.16.M88.4 R64, [R145+0x16000] ;  /* 0x016000009140783b */ /* 0x000eea0000000200 */
[----:B------:R-:W1:Y:S02]  /*8890*/  LDSM.16.MT88.4 R132, [R2+0xd000] ;  /* 0x00d000000284783b */ /* 0x000e640000004200 */
[C---:B------:R-:W-:Y:S03]  /*88a0*/  HMMA.16816.F32.BF16 R16, R32.reuse, R18, RZ ;  /* 0x000000122010723c */ /* 0x040fe600000418ff */
[----:B------:R-:W-:Y:S05]  /*88b0*/  LDSM.16.M88.4 R136, [R144+0x16000] ;  /* 0x016000009088783b */ /* 0x000fea0000000200 */
[-C--:B------:R-:W-:Y:S01]  /*88c0*/  HMMA.16816.F32.BF16 R20, R32, R36.reuse, RZ ;  /* 0x000000242014723c */ /* 0x080fe200000418ff */
[----:B------:R-:W-:Y:S05]  /*88d0*/  LDSM.16.MT88.4 R140, [R2+0xd800] ;  /* 0x00d80000028c783b */ /* 0x000fea0000004200 */
[----:B------:R-:W4:Y:S02]  /*88e0*/  LDL R173, [R1+0x20] ;  /* 0x0000200001ad7983 */ /* 0x000f240000100800 */
[C---:B------:R-:W-:Y:S08]  /*88f0*/  HMMA.16816.F32.BF16 R24, R28.reuse, R36, RZ ;  /* 0x000000241c18723c */ /* 0x040ff000000418ff */
[-C--:B------:R-:W-:Y:S08]  /*8900*/  HMMA.16816.F32.BF16 R28, R28, R38.reuse, RZ ;  /* 0x000000261c1c723c */ /* 0x080ff000000418ff */
[----:B------:R-:W-:Y:S01]  /*8910*/  HMMA.16816.F32.BF16 R32, R32, R38, RZ ;  /* 0x000000262020723c */ /* 0x000fe200000418ff */
[----:B------:R-:W-:Y:S07]  /*8920*/  LDSM.16.M88.4 R36, [R144+0x14000] ;  /* 0x014000009024783b */ /* 0x000fee0000000200 */
[-C--:B------:R-:W-:Y:S08]  /*8930*/  HMMA.16816.F32.BF16 R4, R40, R44.reuse, R4 ;  /* 0x0000002c2804723c */ /* 0x080ff00000041804 */
[C---:B------:R-:W-:Y:S08]  /*8940*/  HMMA.16816.F32.BF16 R8, R48.reuse, R44, R8 ;  /* 0x0000002c3008723c */ /* 0x040ff00000041808 */
[-C--:B------:R-:W-:Y:S08]  /*8950*/  HMMA.16816.F32.BF16 R12, R48, R46.reuse, R12 ;  /* 0x0000002e300c723c */ /* 0x080ff0000004180c */
[C---:B------:R-:W-:Y:S01]  /*8960*/  HMMA.16816.F32.BF16 R16, R40.reuse, R46, R16 ;  /* 0x0000002e2810723c */ /* 0x040fe20000041810 */
[----:B------:R-:W3:Y:S07]  /*8970*/  LDSM.16.MT88.4 R44, [R0+0xd800] ;  /* 0x00d80000002c783b */ /* 0x000eee0000004200 */
[-C--:B-1----:R-:W-:Y:S08]  /*8980*/  HMMA.16816.F32.BF16 R20, R40, R52.reuse, R20 ;  /* 0x000000342814723c */ /* 0x082ff00000041814 */
[C---:B------:R-:W-:Y:S08]  /*8990*/  HMMA.16816.F32.BF16 R24, R48.reuse, R52, R24 ;  /* 0x000000343018723c */ /* 0x040ff00000041818 */
[-C--:B------:R-:W-:Y:S01]  /*89a0*/  HMMA.16816.F32.BF16 R28, R48, R54.reuse, R28 ;  /* 0x00000036301c723c */ /* 0x080fe2000004181c */
[----:B------:R-:W-:Y:S07]  /*89b0*/  LDSM.16.MT88.4 R48, [R0+0xe000] ;  /* 0x00e000000030783b */ /* 0x000fee0000004200 */
[----:B------:R-:W-:Y:S01]  /*89c0*/  HMMA.16816.F32.BF16 R32, R40, R54, R32 ;  /* 0x000000362820723c */ /* 0x000fe20000041820 */
[----:B------:R-:W1:Y:S05]  /*89d0*/  LDSM.16.M88.4 R40, [R180+0x18000] ;  /* 0x01800000b428783b */ /* 0x000e6a0000000200 */
[----:B------:R-:W1:Y:S02]  /*89e0*/  LDSM.16.M88.4 R52, [R180+0x1a000] ;  /* 0x01a00000b434783b */ /* 0x000e640000000200 */
[-C--:B--2---:R-:W-:Y:S08]  /*89f0*/  HMMA.16816.F32.BF16 R4, R56, R60.reuse, R4 ;  /* 0x0000003c3804723c */ /* 0x084ff00000041804 */
[C---:B---3--:R-:W-:Y:S08]  /*8a00*/  HMMA.16816.F32.BF16 R8, R64.reuse, R60, R8 ;  /* 0x0000003c4008723c */ /* 0x048ff00000041808 */
[-C--:B------:R-:W-:Y:S08]  /*8a10*/  HMMA.16816.F32.BF16 R12, R64, R62.reuse, R12 ;  /* 0x0000003e400c723c */ /* 0x080ff0000004180c */
[C---:B------:R-:W-:Y:S01]  /*8a20*/  HMMA.16816.F32.BF16 R16, R56.reuse, R62, R16 ;  /* 0x0000003e3810723c */ /* 0x040fe20000041810 */
[----:B------:R-:W2:Y:S07]  /*8a30*/  LDSM.16.MT88.4 R60, [R2+0xe000] ;  /* 0x00e00000023c783b */ /* 0x000eae0000004200 */
[-C--:B------:R-:W-:Y:S08]  /*8a40*/  HMMA.16816.F32.BF16 R20, R56, R132.reuse, R20 ;  /* 0x000000843814723c */ /* 0x080ff00000041814 */
[C---:B------:R-:W-:Y:S08]  /*8a50*/  HMMA.16816.F32.BF16 R24, R64.reuse, R132, R24 ;  /* 0x000000844018723c */ /* 0x040ff00000041818 */
[-C--:B------:R-:W-:Y:S01]  /*8a60*/  HMMA.16816.F32.BF16 R28, R64, R134.reuse, R28 ;  /* 0x00000086401c723c */ /* 0x080fe2000004181c */
[----:B------:R-:W-:Y:S07]  /*8a70*/  LDSM.16.M88.4 R64, [R178+0x1a000] ;  /* 0x01a00000b240783b */ /* 0x000fee0000000200 */
[----:B------:R-:W-:Y:S01]  /*8a80*/  HMMA.16816.F32.BF16 R32, R56, R134, R32 ;  /* 0x000000863820723c */ /* 0x000fe20000041820 */
[----:B------:R-:W-:Y:S05]  /*8a90*/  LDSM.16.MT88.4 R56, [R0+0xe800] ;  /* 0x00e800000038783b */ /* 0x000fea0000004200 */
[----:B------:R-:W-:Y:S02]  /*8aa0*/  LDSM.16.MT88.4 R132, [R2+0xe800] ;  /* 0x00e800000284783b */ /* 0x000fe40000004200 */
[-C--:B------:R-:W-:Y:S08]  /*8ab0*/  HMMA.16816.F32.BF16 R4, R36, R44.reuse, R4 ;  /* 0x0000002c2404723c */ /* 0x080ff00000041804 */
[C---:B------:R-:W-:Y:S08]  /*8ac0*/  HMMA.16816.F32.BF16 R8, R136.reuse, R44, R8 ;  /* 0x0000002c8808723c */ /* 0x040ff00000041808 */
[-C--:B------:R-:W-:Y:S08]  /*8ad0*/  HMMA.16816.F32.BF16 R12, R136, R46.reuse, R12 ;  /* 0x0000002e880c723c */ /* 0x080ff0000004180c */
[C---:B------:R-:W-:Y:S01]  /*8ae0*/  HMMA.16816.F32.BF16 R16, R36.reuse, R46, R16 ;  /* 0x0000002e2410723c */ /* 0x040fe20000041810 */
[----:B------:R-:W3:Y:S07]  /*8af0*/  LDSM.16.M88.4 R44, [R178+0x18000] ;  /* 0x01800000b22c783b */ /* 0x000eee0000000200 */
[-C--:B------:R-:W-:Y:S08]  /*8b00*/  HMMA.16816.F32.BF16 R20, R36, R140.reuse, R20 ;  /* 0x0000008c2414723c */ /* 0x080ff00000041814 */
[C---:B------:R-:W-:Y:S08]  /*8b10*/  HMMA.16816.F32.BF16 R24, R136.reuse, R140, R24 ;  /* 0x0000008c8818723c */ /* 0x040ff00000041818 */
[-C--:B------:R-:W-:Y:S01]  /*8b20*/  HMMA.16816.F32.BF16 R28, R136, R142.reuse, R28 ;  /* 0x0000008e881c723c */ /* 0x080fe2000004181c */
[----:B------:R-:W-:Y:S07]  /*8b30*/  LDSM.16.M88.4 R136, [R145+0x1a000] ;  /* 0x01a000009188783b */ /* 0x000fee0000000200 */
[----:B------:R-:W-:Y:S01]  /*8b40*/  HMMA.16816.F32.BF16 R32, R36, R142, R32 ;  /* 0x0000008e2420723c */ /* 0x000fe20000041820 */
[----:B------:R-:W-:Y:S05]  /*8b50*/  LDSM.16.M88.4 R36, [R145+0x18000] ;  /* 0x018000009124783b */ /* 0x000fea0000000200 */
[----:B------:R-:W-:Y:S02]  /*8b60*/  LDSM.16.MT88.4 R140, [R2+0xf000] ;  /* 0x00f00000028c783b */ /* 0x000fe40000004200 */
[-C--:B-1----:R-:W-:Y:S08]  /*8b70*/  HMMA.16816.F32.BF16 R4, R40, R48.reuse, R4 ;  /* 0x000000302804723c */ /* 0x082ff00000041804 */
[C---:B------:R-:W-:Y:S08]  /*8b80*/  HMMA.16816.F32.BF16 R8, R52.reuse, R48, R8 ;  /* 0x000000303408723c */ /* 0x040ff00000041808 */
[-C--:B------:R-:W-:Y:S08]  /*8b90*/  HMMA.16816.F32.BF16 R12, R52, R50.reuse, R12 ;  /* 0x00000032340c723c */ /* 0x080ff0000004180c */
[C---:B------:R-:W-:Y:S01]  /*8ba0*/  HMMA.16816.F32.BF16 R16, R40.reuse, R50, R16 ;  /* 0x000000322810723c */ /* 0x040fe20000041810 */
[----:B------:R-:W1:Y:S07]  /*8bb0*/  LDSM.16.MT88.4 R48, [R0+0xf000] ;  /* 0x00f000000030783b */ /* 0x000e6e0000004200 */
[-C--:B--2---:R-:W-:Y:S08]  /*8bc0*/  HMMA.16816.F32.BF16 R20, R40, R60.reuse, R20 ;  /* 0x0000003c2814723c */ /* 0x084ff00000041814 */
[C---:B------:R-:W-:Y:S08]  /*8bd0*/  HMMA.16816.F32.BF16 R24, R52.reuse, R60, R24 ;  /* 0x0000003c3418723c */ /* 0x040ff00000041818 */
[-C--:B------:R-:W-:Y:S01]  /*8be0*/  HMMA.16816.F32.BF16 R28, R52, R62.reuse, R28 ;  /* 0x0000003e341c723c */ /* 0x080fe2000004181c */
[----:B------:R2:W-:Y:S07]  /*8bf0*/  LDSM.16.MT88.4 R52, [R0+0xf800] ;  /* 0x00f800000034783b */ /* 0x0005ee0000004200 */
[----:B------:R-:W-:Y:S01]  /*8c00*/  HMMA.16816.F32.BF16 R32, R40, R62, R32 ;  /* 0x0000003e2820723c */ /* 0x000fe20000041820 */
[----:B------:R-:W1:Y:S05]  /*8c10*/  LDSM.16.M88.4 R40, [R144+0x18000] ;  /* 0x018000009028783b */ /* 0x000e6a0000000200 */
[----:B------:R4:W-:Y:S02]  /*8c20*/  LDSM.16.MT88.4 R60, [R2+0xf800] ;  /* 0x00f80000023c783b */ /* 0x0009e40000004200 */
[-C--:B---3--:R-:W-:Y:S08]  /*8c30*/  HMMA.16816.F32.BF16 R4, R44, R56.reuse, R4 ;  /* 0x000000382c04723c */ /* 0x088ff00000041804 */
[C---:B------:R-:W-:Y:S01]  /*8c40*/  HMMA.16816.F32.BF16 R8, R64.reuse, R56, R8 ;  /* 0x000000384008723c */ /* 0x040fe20000041808 */
[----:B--2---:R-:W-:Y:S04]  /*8c50*/  IMAD.MOV.U32 R0, RZ, RZ, c[0x0][0x22c] ;  /* 0x00008b00ff007624 */ /* 0x004fe800078e00ff */
[----:B------:R-:W-:Y:S03]  /*8c60*/  IMAD R0, R0, c[0x0][0x1c0], RZ ;  /* 0x0000700000007a24 */ /* 0x000fe600078e02ff */
[-C--:B------:R-:W-:Y:S04]  /*8c70*/  HMMA.16816.F32.BF16 R12, R64, R58.reuse, R12 ;  /* 0x0000003a400c723c */ /* 0x080fe8000004180c */
[----:B------:R-:W-:Y:S02]  /*8c80*/  IMAD.SHL.U32 R0, R0, 0x40, RZ ;  /* 0x0000004000007824 */ /* 0x000fe400078e00ff */
[----:B----4-:R-:W-:Y:S02]  /*8c90*/  IMAD.MOV.U32 R2, RZ, RZ, c[0x0][0x22c] ;  /* 0x00008b00ff027624 */ /* 0x010fe400078e00ff */
[C---:B------:R-:W-:Y:S01]  /*8ca0*/  HMMA.16816.F32.BF16 R16, R44.reuse, R58, R16 ;  /* 0x0000003a2c10723c */ /* 0x040fe20000041810 */
[----:B------:R-:W2:Y:S03]  /*8cb0*/  LDSM.16.M88.4 R56, [R144+0x1a000] ;  /* 0x01a000009038783b */ /* 0x000ea60000000200 */
[----:B------:R-:W-:Y:S04]  /*8cc0*/  IMAD R2, R2, c[0x0][0x1c0], RZ ;  /* 0x0000700002027a24 */ /* 0x000fe800078e02ff */
[-C--:B------:R-:W-:Y:S04]  /*8cd0*/  HMMA.16816.F32.BF16 R20, R44, R132.reuse, R20 ;  /* 0x000000842c14723c */ /* 0x080fe80000041814 */
[----:B------:R-:W-:Y:S04]  /*8ce0*/  IMAD R2, R2, 0x48, RZ ;  /* 0x0000004802027824 */ /* 0x000fe800078e02ff */
[C---:B------:R-:W-:Y:S08]  /*8cf0*/  HMMA.16816.F32.BF16 R24, R64.reuse, R132, R24 ;  /* 0x000000844018723c */ /* 0x040ff00000041818 */
[-C--:B------:R-:W-:Y:S08]  /*8d00*/  HMMA.16816.F32.BF16 R28, R64, R134.reuse, R28 ;  /* 0x00000086401c723c */ /* 0x080ff0000004181c */
[----:B------:R-:W-:Y:S07]  /*8d10*/  HMMA.16816.F32.BF16 R32, R44, R134, R32 ;  /* 0x000000862c20723c */ /* 0x000fee0000041820 */
[----:B------:R-:W-:Y:S01]  /*8d20*/  IMAD.MOV.U32 R46, RZ, RZ, c[0x0][0x22c] ;  /* 0x00008b00ff2e7624 */ /* 0x000fe200078e00ff */
[-C--:B-1----:R-:W-:Y:S05]  /*8d30*/  HMMA.16816.F32.BF16 R4, R36, R48.reuse, R4 ;  /* 0x000000302404723c */ /* 0x082fea0000041804 */
[----:B------:R-:W-:Y:S03]  /*8d40*/  IMAD R46, R46, c[0x0][0x1c0], RZ ;  /* 0x000070002e2e7a24 */ /* 0x000fe600078e02ff */
[C---:B------:R-:W-:Y:S04]  /*8d50*/  HMMA.16816.F32.BF16 R8, R136.reuse, R48, R8 ;  /* 0x000000308808723c */ /* 0x040fe80000041808 */
[----:B------:R-:W-:Y:S04]  /*8d60*/  IMAD R46, R46, 0x50, RZ ;  /* 0x000000502e2e7824 */ /* 0x000fe800078e02ff */
[-C--:B------:R-:W-:Y:S08]  /*8d70*/  HMMA.16816.F32.BF16 R12, R136, R50.reuse, R12 ;  /* 0x00000032880c723c */ /* 0x080ff0000004180c */
[C---:B------:R-:W-:Y:S08]  /*8d80*/  HMMA.16816.F32.BF16 R16, R36.reuse, R50, R16 ;  /* 0x000000322410723c */ /* 0x040ff00000041810 */
[-C--:B------:R-:W-:Y:S08]  /*8d90*/  HMMA.16816.F32.BF16 R20, R36, R140.reuse, R20 ;  /* 0x0000008c2414723c */ /* 0x080ff00000041814 */
[C---:B------:R-:W-:Y:S08]  /*8da0*/  HMMA.16816.F32.BF16 R24, R136.reuse, R140, R24 ;  /* 0x0000008c8818723c */ /* 0x040ff00000041818 */
[-C--:B------:R-:W-:Y:S08]  /*8db0*/  HMMA.16816.F32.BF16 R28, R136, R142.reuse, R28 ;  /* 0x0000008e881c723c */ /* 0x080ff0000004181c */
[----:B------:R-:W-:Y:S07]  /*8dc0*/  HMMA.16816.F32.BF16 R32, R36, R142, R32 ;  /* 0x0000008e2420723c */ /* 0x000fee0000041820 */
[----:B------:R-:W-:Y:S01]  /*8dd0*/  @P0 IADD3 R36, P1, R149, UR8, RZ ;  /* 0x0000000895240c10 */ /* 0x000fe2000ff3e0ff */
[-C--:B------:R-:W-:Y:S01]  /*8de0*/  HMMA.16816.F32.BF16 R4, R40, R52.reuse, R4 ;  /* 0x000000342804723c */ /* 0x080fe20000041804 */
[----:B------:R-:W-:Y:S01]  /*8df0*/  IMAD.MOV.U32 R149, RZ, RZ, c[0x0][0x22c] ;  /* 0x00008b00ff957624 */ /* 0x000fe200078e00ff */
[----:B------:R-:W-:Y:S03]  /*8e00*/  @UP3 UIADD3 UR8, UP1, UR8, -0x200, URZ ;  /* 0xfffffe0008083890 */ /* 0x000fe6000ff3e03f */
[----:B------:R-:W-:Y:S01]  /*8e10*/  @P0 IADD3.X R37, R148, UR7, RZ, P1, !PT ;  /* 0x0000000794250c10 */ /* 0x000fe20008ffe4ff */
[----:B------:R-:W-:Y:S01]  /*8e20*/  IMAD R149, R149, c[0x0][0x1c0], RZ ;  /* 0x0000700095957a24 */ /* 0x000fe200078e02ff */
[CC--:B------:R-:W-:Y:S01]  /*8e30*/  LEA R38, P1, R147.reuse, R186.reuse, 0x2 ;  /* 0x000000ba93267211 */ /* 0x0c0fe200078210ff */
[C---:B--2---:R-:W-:Y:S01]  /*8e40*/  HMMA.16816.F32.BF16 R8, R56.reuse, R52, R8 ;  /* 0x000000343808723c */ /* 0x044fe20000041808 */
[----:B------:R-:W-:Y:S01]  /*8e50*/  IMAD.MOV.U32 R148, RZ, RZ, c[0x0][0x22c] ;  /* 0x00008b00ff947624 */ /* 0x000fe200078e00ff */
[----:B------:R1:W5:Y:S01]  /*8e60*/  @P0 LDG.E R247, [R36.64] ;  /* 0x0000000c24f70981 */ /* 0x000362000c1e1900 */
[----:B------:R-:W-:Y:S01]  /*8e70*/  @UP3 UIADD3.X UR7, UR7, -0x1, URZ, UP1, !UPT ;  /* 0xffffffff07073890 */ /* 0x000fe20008ffe43f */
[-C--:B------:R-:W-:Y:S01]  /*8e80*/  LEA.HI.X.SX32 R39, R147, R187.reuse, 0x2, P1 ;  /* 0x000000bb93277211 */ /* 0x080fe200008f16ff */
[----:B------:R-:W-:Y:S02]  /*8e90*/  IMAD.SHL.U32 R149, R149, 0x10, RZ ;  /* 0x0000001095957824 */ /* 0x000fe400078e00ff */
[----:B------:R1:W5:Y:S01]  /*8ea0*/  @P0 LDG.E R248, [R36.64+0x20] ;  /* 0x0000200c24f80981 */ /* 0x000362000c1e1900 */
[-C--:B------:R-:W-:Y:S04]  /*8eb0*/  HMMA.16816.F32.BF16 R12, R56, R54.reuse, R12 ;  /* 0x00000036380c723c */ /* 0x080fe8000004180c */
[----:B------:R1:W5:Y:S01]  /*8ec0*/  @P0 LDG.E R245, [R36.64+0x100] ;  /* 0x0001000c24f50981 */ /* 0x000362000c1e1900 */
[----:B------:R-:W-:Y:S03]  /*8ed0*/  IMAD R148, R148, c[0x0][0x1c0], RZ ;  /* 0x0000700094947a24 */ /* 0x000fe600078e02ff */
[C---:B------:R-:W-:Y:S01]  /*8ee0*/  HMMA.16816.F32.BF16 R16, R40.reuse, R54, R16 ;  /* 0x000000362810723c */ /* 0x040fe20000041810 */
[----:B------:R1:W5:Y:S03]  /*8ef0*/  @P0 LDG.E R246, [R36.64+0x120] ;  /* 0x0001200c24f60981 */ /* 0x000366000c1e1900 */
[CC--:B------:R-:W-:Y:S01]  /*8f00*/  LEA R44, P0, R149.reuse, R186.reuse, 0x2 ;  /* 0x000000ba952c7211 */ /* 0x0c0fe200078010ff */
[----:B------:R-:W-:Y:S01]  /*8f10*/  IMAD.SHL.U32 R148, R148, 0x20, RZ ;  /* 0x0000002094947824 */ /* 0x000fe200078e00ff */
[----:B------:R2:W-:Y:S02]  /*8f20*/  RED.E.ADD.F32.FTZ.RN.STRONG.GPU [R186.64], R4 ;  /* 0x00000004ba00798e */ /* 0x0005e4000c10e78c */
[-C--:B------:R-:W-:Y:S03]  /*8f30*/  HMMA.16816.F32.BF16 R20, R40, R60.reuse, R20 ;  /* 0x0000003c2814723c */ /* 0x080fe60000041814 */
[----:B------:R3:W-:Y:S01]  /*8f40*/  RED.E.ADD.F32.FTZ.RN.STRONG.GPU [R38.64], R5 ;  /* 0x000000052600798e */ /* 0x0007e2000c10e78c */
[-C--:B------:R-:W-:Y:S04]  /*8f50*/  LEA.HI.X.SX32 R45, R149, R187.reuse, 0x2, P0 ;  /* 0x000000bb952d7211 */ /* 0x080fe800000f16ff */
[C---:B------:R-:W-:Y:S01]  /*8f60*/  HMMA.16816.F32.BF16 R24, R56.reuse, R60, R24 ;  /* 0x0000003c3818723c */ /* 0x040fe20000041818 */
[----:B------:R4:W-:Y:S07]  /*8f70*/  RED.E.ADD.F32.FTZ.RN.STRONG.GPU [R44.64], R6 ;  /* 0x000000062c00798e */ /* 0x0009ee000c10e78c */
[-C--:B------:R-:W-:Y:S08]  /*8f80*/  HMMA.16816.F32.BF16 R28, R56, R62.reuse, R28 ;  /* 0x0000003e381c723c */ /* 0x080ff0000004181c */
[----:B------:R-:W-:Y:S04]  /*8f90*/  HMMA.16816.F32.BF16 R32, R40, R62, R32 ;  /* 0x0000003e2820723c */ /* 0x000fe80000041820 */
[-C--:B--2---:R-:W-:Y:S03]  /*8fa0*/  LEA R4, P0, R148, R186.reuse, 0x2 ;  /* 0x000000ba94047211 */ /* 0x084fe600078010ff */
[-C--:B------:R-:W-:Y:S01]  /*8fb0*/  LEA R40, P1, R150, R186.reuse, 0x2 ;  /* 0x000000ba96287211 */ /* 0x080fe200078210ff */
[----:B------:R-:W-:Y:S01]  /*8fc0*/  IMAD.MOV.U32 R43, RZ, RZ, c[0x0][0x22c] ;  /* 0x00008b00ff2b7624 */ /* 0x000fe200078e00ff */
[-C--:B---3--:R-:W-:Y:S03]  /*8fd0*/  LEA.HI.X.SX32 R5, R148, R187.reuse, 0x2, P0 ;  /* 0x000000bb94057211 */ /* 0x088fe600000f16ff */
[-C--:B------:R-:W-:Y:S01]  /*8fe0*/  LEA.HI.X.SX32 R41, R150, R187.reuse, 0x2, P1 ;  /* 0x000000bb96297211 */ /* 0x080fe200008f16ff */
[----:B------:R-:W-:Y:S01]  /*8ff0*/  IMAD.MOV.U32 R150, RZ, RZ, c[0x0][0x22c] ;  /* 0x00008b00ff967624 */ /* 0x000fe200078e00ff */
[CC--:B-1----:R-:W-:Y:S01]  /*9000*/  LEA R36, P1, R151.reuse, R186.reuse, 0x2 ;  /* 0x000000ba97247211 */ /* 0x0c2fe200078210ff */
[----:B------:R-:W-:Y:S02]  /*9010*/  IMAD.MOV.U32 R148, RZ, RZ, c[0x0][0x22c] ;  /* 0x00008b00ff947624 */ /* 0x000fe400078e00ff */
[----:B------:R1:W-:Y:S01]  /*9020*/  RED.E.ADD.F32.FTZ.RN.STRONG.GPU [R40.64], R7 ;  /* 0x000000072800798e */ /* 0x0003e2000c10e78c */
[----:B------:R-:W-:Y:S01]  /*9030*/  IMAD R150, R150, c[0x0][0x1c0], RZ ;  /* 0x0000700096967a24 */ /* 0x000fe200078e02ff */
[-C--:B------:R-:W-:Y:S01]  /*9040*/  LEA.HI.X.SX32 R37, R151, R187.reuse, 0x2, P1 ;  /* 0x000000bb97257211 */ /* 0x080fe200008f16ff */
[----:B------:R-:W-:Y:S02]  /*9050*/  IMAD R148, R148, c[0x0][0x1c0], RZ ;  /* 0x0000700094947a24 */ /* 0x000fe400078e02ff */
[----:B------:R-:W-:Y:S01]  /*9060*/  IMAD R150, R150, 0x30, RZ ;  /* 0x0000003096967824 */ /* 0x000fe200078e02ff */
[----:B------:R2:W-:Y:S01]  /*9070*/  RED.E.ADD.F32.FTZ.RN.STRONG.GPU [R4.64], R8 ;  /* 0x000000080400798e */ /* 0x0005e2000c10e78c */
[----:B------:R-:W-:Y:S02]  /*9080*/  IMAD R148, R148, 0x38, RZ ;  /* 0x0000003894947824 */ /* 0x000fe400078e02ff */
[----:B------:R-:W-:Y:S01]  /*9090*/  IMAD R43, R43, c[0x0][0x1c0], RZ ;  /* 0x000070002b2b7a24 */ /* 0x000fe200078e02ff */
[-C--:B----4-:R-:W-:Y:S01]  /*90a0*/  LEA R6, P0, R150, R186.reuse, 0x2 ;  /* 0x000000ba96067211 */ /* 0x090fe200078010ff */
[----:B------:R3:W-:Y:S01]  /*90b0*/  RED.E.ADD.F32.FTZ.RN.STRONG.GPU [R36.64], R9 ;  /* 0x000000092400798e */ /* 0x0007e2000c10e78c */
[----:B------:R-:W-:Y:S02]  /*90c0*/  IMAD.MOV.U32 R42, RZ, RZ, c[0x0][0x22c] ;  /* 0x00008b00ff2a7624 */ /* 0x000fe400078e00ff */
[----:B------:R-:W-:Y:S02]  /*90d0*/  IMAD R43, R43, 0x70, RZ ;  /* 0x000000702b2b7824 */ /* 0x000fe400078e02ff */
[----:B------:R-:W-:Y:S04]  /*90e0*/  IMAD R42, R42, c[0x0][0x1c0], RZ ;  /* 0x000070002a2a7a24 */ /* 0x000fe800078e02ff */
[----:B------:R-:W-:Y:S01]  /*90f0*/  IMAD R42, R42, 0x78, RZ ;  /* 0x000000782a2a7824 */ /* 0x000fe200078e02ff */
[-C--:B-1----:R-:W-:Y:S01]  /*9100*/  LEA.HI.X.SX32 R7, R150, R187.reuse, 0x2, P0 ;  /* 0x000000bb96077211 */ /* 0x082fe200000f16ff */
[----:B------:R-:W4:Y:S01]  /*9110*/  LDL R40, [R1+0x10] ;  /* 0x0000100001287983 */ /* 0x000f220000100800 */
[----:B------:R-:W-:Y:S04]  /*9120*/  IMAD.MOV.U32 R150, RZ, RZ, c[0x0][0x22c] ;  /* 0x00008b00ff967624 */ /* 0x000fe800078e00ff */
[----:B------:R1:W-:Y:S01]  /*9130*/  RED.E.ADD.F32.FTZ.RN.STRONG.GPU [R6.64], R10 ;  /* 0x0000000a0600798e */ /* 0x0003e2000c10e78c */
[-C--:B--2---:R-:W-:Y:S01]  /*9140*/  LEA R4, P1, R148, R186.reuse, 0x2 ;  /* 0x000000ba94047211 */ /* 0x084fe200078210ff */
[----:B------:R-:W-:Y:S01]  /*9150*/  IMAD R150, R150, c[0x0][0x1c0], RZ ;  /* 0x0000700096967a24 */ /* 0x000fe200078e02ff */
[-C--:B------:R-:W-:Y:S02]  /*9160*/  LEA R8, P0, R0, R186.reuse, 0x2 ;  /* 0x000000ba00087211 */ /* 0x080fe400078010ff */
[-C--:B------:R-:W-:Y:S01]  /*9170*/  LEA.HI.X.SX32 R5, R148, R187.reuse, 0x2, P1 ;  /* 0x000000bb94057211 */ /* 0x080fe200008f16ff */
[----:B---3--:R-:W2:Y:S01]  /*9180*/  LDL R37, [R1+0xc] ;  /* 0x00000c0001257983 */ /* 0x008ea20000100800 */
[-C--:B------:R-:W-:Y:S01]  /*9190*/  LEA.HI.X.SX32 R9, R0, R187.reuse, 0x2, P0 ;  /* 0x000000bb00097211 */ /* 0x080fe200000f16ff */
[----:B------:R-:W-:Y:S02]  /*91a0*/  IMAD.MOV.U32 R0, RZ, RZ, c[0x0][0x22c] ;  /* 0x00008b00ff007624 */ /* 0x000fe400078e00ff */
[----:B------:R-:W-:Y:S01]  /*91b0*/  IMAD.MOV.U32 R148, RZ, RZ, c[0x0][0x22c] ;  /* 0x00008b00ff947624 */ /* 0x000fe200078e00ff */
[----:B------:R3:W-:Y:S01]  /*91c0*/  RED.E.ADD.F32.FTZ.RN.STRONG.GPU [R4.64], R11 ;  /* 0x0000000b0400798e */ /* 0x0007e2000c10e78c */
[----:B------:R-:W-:Y:S02]  /*91d0*/  IMAD R0, R0, c[0x0][0x1c0], RZ ;  /* 0x0000700000007a24 */ /* 0x000fe400078e02ff */
[----:B------:R-:W-:Y:S02]  /*91e0*/  IMAD.SHL.U32 R150, R150, 0x10, RZ ;  /* 0x0000001096967824 */ /* 0x000fe400078e00ff */
[----:B------:R3:W-:Y:S01]  /*91f0*/  RED.E.ADD.F32.FTZ.RN.STRONG.GPU [R8.64], R16 ;  /* 0x000000100800798e */ /* 0x0007e2000c10e78c */
[----:B------:R-:W-:Y:S02]  /*9200*/  IMAD R0, R0, 0x58, RZ ;  /* 0x0000005800007824 */ /* 0x000fe400078e02ff */
[----:B------:R-:W-:Y:S01]  /*9210*/  IMAD R148, R148, c[0x0][0x1c0], RZ ;  /* 0x0000700094947a24 */ /* 0x000fe200078e02ff */
[----:B------:R-:W-:Y:S01]  /*9220*/  IADD3 R41, R150, 0x20, RZ ;  /* 0x0000002096297810 */ /* 0x000fe20007ffe0ff */
[----:B------:R-:W2:Y:S02]  /*9230*/  LDL R36, [R1+0x8] ;  /* 0x0000080001247983 */ /* 0x000ea40000100800 */
[----:B------:R-:W-:Y:S01]  /*9240*/  IMAD.SHL.U32 R148, R148, 0x8, RZ ;  /* 0x0000000894947824 */ /* 0x000fe200078e00ff */
[CC--:B-1----:R-:W-:Y:S04]  /*9250*/  LEA R6, P1, R2.reuse, R186.reuse, 0x2 ;  /* 0x000000ba02067211 */ /* 0x0c2fe800078210ff */
[-C--:B------:R-:W-:Y:S01]  /*9260*/  LEA.HI.X.SX32 R7, R2, R187.reuse, 0x2, P1 ;  /* 0x000000bb02077211 */ /* 0x080fe200008f16ff */
[----:B------:R-:W-:Y:S04]  /*9270*/  IMAD.MOV.U32 R2, RZ, RZ, c[0x0][0x22c] ;  /* 0x00008b00ff027624 */ /* 0x000fe800078e00ff */
[----:B------:R1:W-:Y:S01]  /*9280*/  RED.E.ADD.F32.FTZ.RN.STRONG.GPU [R6.64], R17 ;  /* 0x000000110600798e */ /* 0x0003e2000c10e78c */
[----:B------:R-:W-:Y:S01]  /*9290*/  IMAD R2, R2, c[0x0][0x1c0], RZ ;  /* 0x0000700002027a24 */ /* 0x000fe200078e02ff */
[-C--:B---3--:R-:W-:Y:S03]  /*92a0*/  LEA R4, P0, R46, R186.reuse, 0x2 ;  /* 0x000000ba2e047211 */ /* 0x088fe600078010ff */
[----:B------:R-:W-:Y:S01]  /*92b0*/  IMAD R2, R2, 0x60, RZ ;  /* 0x0000006002027824 */ /* 0x000fe200078e02ff */
[-C--:B------:R-:W-:Y:S02]  /*92c0*/  LEA.HI.X.SX32 R5, R46, R187.reuse, 0x2, P0 ;  /* 0x000000bb2e057211 */ /* 0x080fe400000f16ff */
[-C--:B------:R-:W-:Y:S02]  /*92d0*/  LEA R16, P1, R0, R186.reuse, 0x2 ;  /* 0x000000ba00107211 */ /* 0x080fe400078210ff */
[CC--:B------:R-:W-:Y:S01]  /*92e0*/  LEA R10, P0, R2.reuse, R186.reuse, 0x2 ;  /* 0x000000ba020a7211 */ /* 0x0c0fe200078010ff */
[----:B------:R3:W-:Y:S03]  /*92f0*/  RED.E.ADD.F32.FTZ.RN.STRONG.GPU [R4.64], R18 ;  /* 0x000000120400798e */ /* 0x0007e6000c10e78c */
[-C--:B------:R-:W-:Y:S02]  /*9300*/  LEA.HI.X.SX32 R11, R2, R187.reuse, 0x2, P0 ;  /* 0x000000bb020b7211 */ /* 0x080fe400000f16ff */
[----:B------:R-:W2:Y:S01]  /*9310*/  LDL R2, [R1+0x4] ;  /* 0x0000040001027983 */ /* 0x000ea20000100800 */
[-C--:B-1----:R-:W-:Y:S01]  /*9320*/  LEA.HI.X.SX32 R17, R0, R187.reuse, 0x2, P1 ;  /* 0x000000bb00117211 */ /* 0x082fe200008f16ff */
[----:B------:R-:W-:Y:S01]  /*9330*/  IMAD.MOV.U32 R0, RZ, RZ, c[0x0][0x22c] ;  /* 0x00008b00ff007624 */ /* 0x000fe200078e00ff */
[CC--:B------:R-:W-:Y:S03]  /*9340*/  LEA R6, P1, R43.reuse, R186.reuse, 0x2 ;  /* 0x000000ba2b067211 */ /* 0x0c0fe600078210ff */
[----:B------:R-:W-:Y:S01]  /*9350*/  IMAD R0, R0, c[0x0][0x1c0], RZ ;  /* 0x0000700000007a24 */ /* 0x000fe200078e02ff */
[----:B------:R-:W-:Y:S01]  /*9360*/  RED.E.ADD.F32.FTZ.RN.STRONG.GPU [R16.64], R19 ;  /* 0x000000131000798e */ /* 0x000fe2000c10e78c */
[-C--:B------:R-:W-:Y:S02]  /*9370*/  LEA.HI.X.SX32 R7, R43, R187.reuse, 0x2, P1 ;  /* 0x000000bb2b077211 */ /* 0x080fe400008f16ff */
[----:B------:R-:W-:Y:S01]  /*9380*/  IMAD R0, R0, 0x68, RZ ;  /* 0x0000006800007824 */ /* 0x000fe200078e02ff */
[C---:B------:R-:W-:Y:S01]  /*9390*/  IADD3 R43, R149.reuse, 0x20, RZ ;  /* 0x00000020952b7810 */ /* 0x040fe20007ffe0ff */
[----:B------:R1:W-:Y:S01]  /*93a0*/  RED.E.ADD.F32.FTZ.RN.STRONG.GPU [R10.64], R12 ;  /* 0x0000000c0a00798e */ /* 0x0003e2000c10e78c */
[-C--:B---3--:R-:W-:Y:S02]  /*93b0*/  LEA R4, P0, R42, R186.reuse, 0x2 ;  /* 0x000000ba2a047211 */ /* 0x088fe400078010ff */
[-C--:B------:R-:W-:Y:S01]  /*93c0*/  LEA R8, P2, R0, R186.reuse, 0x2 ;  /* 0x000000ba00087211 */ /* 0x080fe200078410ff */
[----:B------:R-:W-:Y:S01]  /*93d0*/  IMAD.IADD R43, R148, 0x1, R43 ;  /* 0x00000001942b7824 */ /* 0x000fe200078e022b */
[-C--:B------:R-:W-:Y:S02]  /*93e0*/  LEA.HI.X.SX32 R5, R42, R187.reuse, 0x2, P0 ;  /* 0x000000bb2a057211 */ /* 0x080fe400000f16ff */
[-C--:B------:R-:W-:Y:S02]  /*93f0*/  LEA.HI.X.SX32 R9, R0, R187.reuse, 0x2, P2 ;  /* 0x000000bb00097211 */ /* 0x080fe400010f16ff */
[----:B------:R-:W3:Y:S01]  /*9400*/  LDL R0, [R1] ;  /* 0x0000000001007983 */ /* 0x000ee20000100800 */
[----:B------:R-:W-:Y:S04]  /*9410*/  IADD3 R42, R149, 0x20, RZ ;  /* 0x00000020952a7810 */ /* 0x000fe80007ffe0ff */
[----:B------:R1:W-:Y:S01]  /*9420*/  RED.E.ADD.F32.FTZ.RN.STRONG.GPU [R8.64], R13 ;  /* 0x0000000d0800798e */ /* 0x0003e2000c10e78c */
[C---:B------:R-:W-:Y:S04]  /*9430*/  IMAD.IADD R42, R148.reuse, 0x1, R42 ;  /* 0x00000001942a7824 */ /* 0x040fe800078e022a */
[----:B------:R1:W-:Y:S01]  /*9440*/  RED.E.ADD.F32.FTZ.RN.STRONG.GPU [R6.64], R14 ;  /* 0x0000000e0600798e */ /* 0x0003e2000c10e78c */
[----:B------:R-:W-:Y:S04]  /*9450*/  IMAD.IADD R42, R148, 0x1, R42 ;  /* 0x00000001942a7824 */ /* 0x000fe800078e022a */
[----:B------:R1:W-:Y:S02]  /*9460*/  RED.E.ADD.F32.FTZ.RN.STRONG.GPU [R4.64], R15 ;  /* 0x0000000f0400798e */ /* 0x0003e4000c10e78c */
[CC--:B-1----:R-:W-:Y:S03]  /*9470*/  LEA R10, P3, R251.reuse, R186.reuse, 0x2 ;  /* 0x000000bafb0a7211 */ /* 0x0c2fe600078610ff */
[----:B------:R-:W-:Y:S01]  /*9480*/  RED.E.ADD.F32.FTZ.RN.STRONG.GPU [R186.64+0x80], R20 ;  /* 0x00008014ba00798e */ /* 0x000fe2000c10e78c */
[-C--:B------:R-:W-:Y:S04]  /*9490*/  LEA.HI.X.SX32 R11, R251, R187.reuse, 0x2, P3 ;  /* 0x000000bbfb0b7211 */ /* 0x080fe800018f16ff */
[----:B------:R-:W-:Y:S01]  /*94a0*/  RED.E.ADD.F32.FTZ.RN.STRONG.GPU [R38.64+0x80], R21 ;  /* 0x000080152600798e */ /* 0x000fe2000c10e78c */
[CC--:B------:R-:W-:Y:S04]  /*94b0*/  LEA R8, P1, R41.reuse, R186.reuse, 0x2 ;  /* 0x000000ba29087211 */ /* 0x0c0fe800078210ff */
[-C--:B------:R-:W-:Y:S02]  /*94c0*/  LEA.HI.X.SX32 R9, R41, R187.reuse, 0x2, P1 ;  /* 0x000000bb29097211 */ /* 0x080fe400008f16ff */
[-C--:B------:R-:W-:Y:S02]  /*94d0*/  LEA R6, P0, R43, R186.reuse, 0x2 ;  /* 0x000000ba2b067211 */ /* 0x080fe400078010ff */
[----:B------:R-:W-:Y:S01]  /*94e0*/  IADD3 R41, R149, 0x20, RZ ;  /* 0x0000002095297810 */ /* 0x000fe20007ffe0ff */
[----:B------:R1:W-:Y:S01]  /*94f0*/  RED.E.ADD.F32.FTZ.RN.STRONG.GPU [R8.64], R22 ;  /* 0x000000160800798e */ /* 0x0003e2000c10e78c */
[-C--:B------:R-:W-:Y:S02]  /*9500*/  LEA.HI.X.SX32 R7, R43, R187.reuse, 0x2, P0 ;  /* 0x000000bb2b077211 */ /* 0x080fe400000f16ff */
[-C--:B------:R-:W-:Y:S01]  /*9510*/  LEA R4, P1, R42, R186.reuse, 0x2 ;  /* 0x000000ba2a047211 */ /* 0x080fe200078210ff */
[----:B------:R-:W-:Y:S02]  /*9520*/  IMAD.IADD R41, R148, 0x1, R41 ;  /* 0x0000000194297824 */ /* 0x000fe400078e0229 */
[----:B------:R4:W-:Y:S01]  /*9530*/  RED.E.ADD.F32.FTZ.RN.STRONG.GPU [R6.64], R23 ;  /* 0x000000170600798e */ /* 0x0009e2000c10e78c */
[-C--:B------:R-:W-:Y:S01]  /*9540*/  LEA.HI.X.SX32 R5, R42, R187.reuse, 0x2, P1 ;  /* 0x000000bb2a057211 */ /* 0x080fe200008f16ff */
[C---:B------:R-:W-:Y:S03]  /*9550*/  IMAD.IADD R41, R148.reuse, 0x1, R41 ;  /* 0x0000000194297824 */ /* 0x040fe600078e0229 */
[----:B------:R-:W-:Y:S01]  /*9560*/  LDSM.16.MT88.4 R20, [R3+0x14800] ;  /* 0x014800000314783b */ /* 0x000fe20000004200 */
[----:B------:R-:W-:Y:S04]  /*9570*/  IMAD.IADD R41, R148, 0x1, R41 ;  /* 0x0000000194297824 */ /* 0x000fe800078e0229 */
[----:B------:R2:W-:Y:S01]  /*9580*/  RED.E.ADD.F32.FTZ.RN.STRONG.GPU [R4.64], R24 ;  /* 0x000000180400798e */ /* 0x0005e2000c10e78c */
[CC--:B-1----:R-:W-:Y:S04]  /*9590*/  LEA R8, P0, R41.reuse, R186.reuse, 0x2 ;  /* 0x000000ba29087211 */ /* 0x0c2fe800078010ff */
[-C--:B------:R-:W-:Y:S05]  /*95a0*/  LEA.HI.X.SX32 R9, R41, R187.reuse, 0x2, P0 ;  /* 0x000000bb29097211 */ /* 0x080fea00000f16ff */
[----:B------:R1:W-:Y:S01]  /*95b0*/  RED.E.ADD.F32.FTZ.RN.STRONG.GPU [R8.64], R25 ;  /* 0x000000190800798e */ /* 0x0003e2000c10e78c */
[CC--:B----4-:R-:W-:Y:S04]  /*95c0*/  LEA R6, P1, R40.reuse, R186.reuse, 0x2 ;  /* 0x000000ba28067211 */ /* 0x0d0fe800078210ff */
[-C--:B------:R-:W-:Y:S05]  /*95d0*/  LEA.HI.X.SX32 R7, R40, R187.reuse, 0x2, P1 ;  /* 0x000000bb28077211 */ /* 0x080fea00008f16ff */
[----:B------:R4:W-:Y:S01]  /*95e0*/  RED.E.ADD.F32.FTZ.RN.STRONG.GPU [R6.64], R26 ;  /* 0x0000001a0600798e */ /* 0x0009e2000c10e78c */
[CC--:B--2---:R-:W-:Y:S04]  /*95f0*/  LEA R4, P0, R37.reuse, R186.reuse, 0x2 ;  /* 0x000000ba25047211 */ /* 0x0c4fe800078010ff */
[-C--:B------:R-:W-:Y:S05]  /*9600*/  LEA.HI.X.SX32 R5, R37, R187.reuse, 0x2, P0 ;  /* 0x000000bb25057211 */ /* 0x080fea00000f16ff */
[----:B------:R-:W-:Y:S05]  /*9610*/  RED.E.ADD.F32.FTZ.RN.STRONG.GPU [R4.64], R27 ;  /* 0x0000001b0400798e */ /* 0x000fea000c10e78c */
[----:B------:R-:W-:Y:S01]  /*9620*/  LDSM.16.MT88.4 R24, [R172+0x800] ;  /* 0x00080000ac18783b */ /* 0x000fe20000004200 */
[CC--:B-1----:R-:W-:Y:S04]  /*9630*/  LEA R8, P1, R36.reuse, R186.reuse, 0x2 ;  /* 0x000000ba24087211 */ /* 0x0c2fe800078210ff */
[-C--:B------:R-:W-:Y:S02]  /*9640*/  LEA.HI.X.SX32 R9, R36, R187.reuse, 0x2, P1 ;  /* 0x000000bb24097211 */ /* 0x080fe400008f16ff */
[----:B------:R-:W-:Y:S05]  /*9650*/  LDSM.16.MT88.4 R36, [R3+0x19000] ;  /* 0x019000000324783b */ /* 0x000fea0000004200 */
[----:B------:R1:W-:Y:S01]  /*9660*/  RED.E.ADD.F32.FTZ.RN.STRONG.GPU [R8.64], R32 ;  /* 0x000000200800798e */ /* 0x0003e2000c10e78c */
[CC--:B----4-:R-:W-:Y:S04]  /*9670*/  LEA R6, P0, R2.reuse, R186.reuse, 0x2 ;  /* 0x000000ba02067211 */ /* 0x0d0fe800078010ff */
[-C--:B------:R-:W-:Y:S02]  /*9680*/  LEA.HI.X.SX32 R7, R2, R187.reuse, 0x2, P0 ;  /* 0x000000bb02077211 */ /* 0x080fe400000f16ff */
[-C--:B------:R-:W-:Y:S02]  /*9690*/  LEA R12, P0, R252, R186.reuse, 0x2 ;  /* 0x000000bafc0c7211 */ /* 0x080fe400078010ff */
[-C--:B-1----:R-:W-:Y:S01]  /*96a0*/  LEA R8, P2, R250, R186.reuse, 0x2 ;  /* 0x000000bafa087211 */ /* 0x082fe200078410ff */
[----:B------:R1:W-:Y:S01]  /*96b0*/  RED.E.ADD.F32.FTZ.RN.STRONG.GPU [R6.64], R33 ;  /* 0x000000210600798e */ /* 0x0003e2000c10e78c */
[-C--:B------:R-:W-:Y:S02]  /*96c0*/  LEA.HI.X.SX32 R13, R252, R187.reuse, 0x2, P0 ;  /* 0x000000bbfc0d7211 */ /* 0x080fe400000f16ff */
[-C--:B------:R-:W-:Y:S02]  /*96d0*/  LEA.HI.X.SX32 R9, R250, R187.reuse, 0x2, P2 ;  /* 0x000000bbfa097211 */ /* 0x080fe400010f16ff */
[CC--:B---3--:R-:W-:Y:S04]  /*96e0*/  LEA R4, P1, R0.reuse, R186.reuse, 0x2 ;  /* 0x000000ba00047211 */ /* 0x0c8fe800078210ff */
[-C--:B------:R-:W-:Y:S01]  /*96f0*/  LEA.HI.X.SX32 R5, R0, R187.reuse, 0x2, P1 ;  /* 0x000000bb00057211 */ /* 0x080fe200008f16ff */
[----:B------:R-:W-:Y:S01]  /*9700*/  IMAD.IADD R0, R147, 0x1, R249 ;  /* 0x0000000193007824 */ /* 0x000fe200078e02f9 */
[CC--:B-1----:R-:W-:Y:S03]  /*9710*/  LEA R6, P1, R249.reuse, R186.reuse, 0x2 ;  /* 0x000000baf9067211 */ /* 0x0c2fe600078210ff */
[----:B------:R1:W-:Y:S01]  /*9720*/  RED.E.ADD.F32.FTZ.RN.STRONG.GPU [R4.64], R34 ;  /* 0x000000220400798e */ /* 0x0003e2000c10e78c */
[-C--:B------:R-:W-:Y:S02]  /*9730*/  LEA.HI.X.SX32 R7, R249, R187.reuse, 0x2, P1 ;  /* 0x000000bbf9077211 */ /* 0x080fe400008f16ff */
[----:B------:R-:W-:Y:S01]  /*9740*/  PLOP3.LUT P1, PT, PT, PT, UP0, 0x80, 0x0 ;  /* 0x000000000000781c */ /* 0x000fe20003f2f008 */
[----:B------:R-:W-:Y:S01]  /*9750*/  @UP3 UIADD3 UR10, UP0, UR10, -0x200, URZ ;  /* 0xfffffe000a0a3890 */ /* 0x000fe2000ff1e03f */
[----:B------:R-:W-:Y:S03]  /*9760*/  RED.E.ADD.F32.FTZ.RN.STRONG.GPU [R12.64], R35 ;  /* 0x000000230c00798e */ /* 0x000fe6000c10e78c */
[----:B------:R-:W-:Y:S02]  /*9770*/  @UP3 UIADD3.X UR9, UR9, -0x1, URZ, UP0, !UPT ;  /* 0xffffffff09093890 */ /* 0x000fe400087fe43f */
[----:B------:R-:W-:Y:S05]  /*9780*/  RED.E.ADD.F32.FTZ.RN.STRONG.GPU [R10.64], R28 ;  /* 0x0000001c0a00798e */ /* 0x000fea000c10e78c */
[----:B------:R-:W-:Y:S05]  /*9790*/  RED.E.ADD.F32.FTZ.RN.STRONG.GPU [R8.64], R29 ;  /* 0x0000001d0800798e */ /* 0x000fea000c10e78c */
[----:B------:R-:W-:Y:S05]  /*97a0*/  RED.E.ADD.F32.FTZ.RN.STRONG.GPU [R6.64], R30 ;  /* 0x0000001e0600798e */ /* 0x000fea000c10e78c */
[----:B------:R-:W-:Y:S01]  /*97b0*/  LDSM.16.MT88.4 R8, [R172] ;  /* 0x00000000ac08783b */ /* 0x000fe20000004200 */
[C---:B-1----:R-:W-:Y:S04]  /*97c0*/  LEA R4, P0, R0.reuse, R186, 0x2 ;  /* 0x000000ba00047211 */ /* 0x042fe800078010ff */
[----:B------:R-:W-:Y:S01]  /*97d0*/  LDSM.16.MT88.4 R12, [R3+0x18000] ;  /* 0x01800000030c783b */ /* 0x000fe20000004200 */
[----:B------:R-:W-:Y:S01]  /*97e0*/  LEA.HI.X.SX32 R5, R0, R187, 0x2, P0 ;  /* 0x000000bb00057211 */ /* 0x000fe200000f16ff */
[----:B------:R-:W-:Y:S01]  /*97f0*/  IMAD.IADD R0, R173, 0x1, R172 ;  /* 0x00000001ad007824 */ /* 0x000fe200078e02ac */
[----:B------:R-:W-:Y:S02]  /*9800*/  PLOP3.LUT P0, PT, PT, PT, UP2, 0x80, 0x0 ;  /* 0x000000000000781c */ /* 0x000fe40003f0f028 */
[----:B------:R-:W-:Y:S05]  /*9810*/  LDSM.16.MT88.4 R32, [R3+0x18800] ;  /* 0x018800000320783b */ /* 0x000fea0000004200 */
[----:B------:R-:W-:Y:S05]  /*9820*/  RED.E.ADD.F32.FTZ.RN.STRONG.GPU [R4.64], R31 ;  /* 0x0000001f0400798e */ /* 0x000fea000c10e78c */
[----:B------:R-:W1:Y:S05]  /*9830*/  LDSM.16.MT88.4 R4, [R3+0x14000] ;  /* 0x014000000304783b */ /* 0x000e6a0000004200 */
[----:B------:R-:W2:Y:S05]  /*9840*/  LDSM.16.MT88.4 R16, [R0] ;  /* 0x000000000010783b */ /* 0x000eaa0000004200 */
[----:B------:R-:W3:Y:S05]  /*9850*/  LDSM.16.MT88.4 R28, [R0+0x800] ;  /* 0x00080000001c783b */ /* 0x000eea0000004200 */
[----:B------:R-:W-:Y:S01]  /*9860*/  LDSM.16.MT88.4 R40, [R0+0x1000] ;  /* 0x001000000028783b */ /* 0x000fe20000004200 */
[-C--:B-1----:R-:W-:Y:S08]  /*9870*/  HMMA.16816.F32.BF16 R100, R4, R8.reuse, R100 ;  /* 0x000000080464723c */ /* 0x082ff00000041864 */
[C---:B------:R-:W-:Y:S08]  /*9880*/  HMMA.16816.F32.BF16 R104, R12.reuse, R8, R104 ;  /* 0x000000080c68723c */ /* 0x040ff00000041868 */
[-C--:B------:R-:W-:Y:S08]  /*9890*/  HMMA.16816.F32.BF16 R108, R12, R10.reuse, R108 ;  /* 0x0000000a0c6c723c */ /* 0x080ff0000004186c */
[C---:B------:R-:W-:Y:S01]  /*98a0*/  HMMA.16816.F32.BF16 R112, R4.reuse, R10, R112 ;  /* 0x0000000a0470723c */ /* 0x040fe20000041870 */
[----:B------:R-:W-:Y:S07]  /*98b0*/  LDSM.16.MT88.4 R8, [R3+0x15000] ;  /* 0x015000000308783b */ /* 0x000fee0000004200 */
[-C--:B--2---:R-:W-:Y:S08]  /*98c0*/  HMMA.16816.F32.BF16 R116, R4, R16.reuse, R116 ;  /* 0x000000100474723c */ /* 0x084ff00000041874 */
[C---:B------:R-:W-:Y:S08]  /*98d0*/  HMMA.16816.F32.BF16 R120, R12.reuse, R16, R120 ;  /* 0x000000100c78723c */ /* 0x040ff00000041878 */
[-C--:B------:R-:W-:Y:S01]  /*98e0*/  HMMA.16816.F32.BF16 R124, R12, R18.reuse, R124 ;  /* 0x000000120c7c723c */ /* 0x080fe2000004187c */
[----:B------:R-:W1:Y:S07]  /*98f0*/  LDSM.16.MT88.4 R12, [R172+0x1000] ;  /* 0x00100000ac0c783b */ /* 0x000e6e0000004200 */
[----:B------:R-:W-:Y:S01]  /*9900*/  HMMA.16816.F32.BF16 R128, R4, R18, R128 ;  /* 0x000000120480723c */ /* 0x000fe20000041880 */
[----:B------:R-:W-:Y:S05]  /*9910*/  LDSM.16.MT88.4 R4, [R3+0x15800] ;  /* 0x015800000304783b */ /* 0x000fea0000004200 */
[----:B------:R-:W2:Y:S02]  /*9920*/  LDSM.16.MT88.4 R16, [R172+0x1800] ;  /* 0x00180000ac10783b */ /* 0x000ea40000004200 */
        /* <DEDUP_REMOVED lines=10> */
[----:B------:R-:W-:Y:S05]  /*99d0*/  LDSM.16.MT88.4 R20, [R172+0x2000] ;  /* 0x00200000ac14783b */ /* 0x000fea0000004200 */
[----:B------:R-:W-:Y:S02]  /*99e0*/  LDSM.16.MT88.4 R28, [R3+0x1a000] ;  /* 0x01a00000031c783b */ /* 0x000fe40000004200 */
[-C--:B-1----:R-:W-:Y:S08]  /*99f0*/  HMMA.16816.F32.BF16 R100, R8, R12.reuse, R100 ;  /* 0x0000000c0864723c */ /* 0x082ff00000041864 */
[C---:B------:R-:W-:Y:S08]  /*9a00*/  HMMA.16816.F32.BF16 R104, R36.reuse, R12, R104 ;  /* 0x0000000c2468723c */ /* 0x040ff00000041868 */
[-C--:B------:R-:W-:Y:S08]  /*9a10*/  HMMA.16816.F32.BF16 R108, R36, R14.reuse, R108 ;  /* 0x0000000e246c723c */ /* 0x080ff0000004186c */
[C---:B------:R-:W-:Y:S01]  /*9a20*/  HMMA.16816.F32.BF16 R112, R8.reuse, R14, R112 ;  /* 0x0000000e0870723c */ /* 0x040fe20000041870 */
[----:B------:R-:W1:Y:S07]  /*9a30*/  LDSM.16.MT88.4 R12, [R3+0x16000] ;  /* 0x01600000030c783b */ /* 0x000e6e0000004200 */
[-C--:B------:R-:W-:Y:S08]  /*9a40*/  HMMA.16816.F32.BF16 R116, R8, R40.reuse, R116 ;  /* 0x000000280874723c */ /* 0x080ff00000041874 */
[C---:B------:R-:W-:Y:S08]  /*9a50*/  HMMA.16816.F32.BF16 R120, R36.reuse, R40, R120 ;  /* 0x000000282478723c */ /* 0x040ff00000041878 */
[-C--:B------:R-:W-:Y:S01]  /*9a60*/  HMMA.16816.F32.BF16 R124, R36, R42.reuse, R124 ;  /* 0x0000002a247c723c */ /* 0x080fe2000004187c */
[----:B------:R-:W1:Y:S07]  /*9a70*/  LDSM.16.MT88.4 R36, [R0+0x2000] ;  /* 0x002000000024783b */ /* 0x000e6e0000004200 */
[----:B------:R-:W-:Y:S01]  /*9a80*/  HMMA.16816.F32.BF16 R128, R8, R42, R128 ;  /* 0x0000002a0880723c */ /* 0x000fe20000041880 */
[----:B------:R-:W-:Y:S05]  /*9a90*/  LDSM.16.MT88.4 R8, [R3+0x16800] ;  /* 0x016800000308783b */ /* 0x000fea0000004200 */
[----:B------:R-:W-:Y:S02]  /*9aa0*/  LDSM.16.MT88.4 R40, [R0+0x2800] ;  /* 0x002800000028783b */ /* 0x000fe40000004200 */
[-C--:B--2---:R-:W-:Y:S08]  /*9ab0*/  HMMA.16816.F32.BF16 R100, R4, R16.reuse, R100 ;  /* 0x000000100464723c */ /* 0x084ff00000041864 */
[C---:B----4-:R-:W-:Y:S08]  /*9ac0*/  HMMA.16816.F32.BF16 R104, R24.reuse, R16, R104 ;  /* 0x000000101868723c */ /* 0x050ff00000041868 */
[-C--:B------:R-:W-:Y:S08]  /*9ad0*/  HMMA.16816.F32.BF16 R108, R24, R18.reuse, R108 ;  /* 0x00000012186c723c */ /* 0x080ff0000004186c */
[C---:B------:R-:W-:Y:S01]  /*9ae0*/  HMMA.16816.F32.BF16 R112, R4.reuse, R18, R112 ;  /* 0x000000120470723c */ /* 0x040fe20000041870 */
[----:B------:R-:W2:Y:S07]  /*9af0*/  LDSM.16.MT88.4 R16, [R172+0x2800] ;  /* 0x00280000ac10783b */ /* 0x000eae0000004200 */
        /* <DEDUP_REMOVED lines=15> */
[----:B------:R-:W4:Y:S07]  /*9bf0*/  LDSM.16.MT88.4 R28, [R3+0x1b000] ;  /* 0x01b00000031c783b */ /* 0x000f2e0000004200 */
[----:B------:R-:W-:Y:S01]  /*9c00*/  HMMA.16816.F32.BF16 R128, R12, R38, R128 ;  /* 0x000000260c80723c */ /* 0x000fe20000041880 */
[----:B------:R-:W-:Y:S05]  /*9c10*/  LDSM.16.MT88.4 R12, [R3+0x17800] ;  /* 0x01780000030c783b */ /* 0x000fea0000004200 */
[----:B------:R1:W-:Y:S02]  /*9c20*/  LDSM.16.MT88.4 R36, [R0+0x3800] ;  /* 0x003800000024783b */ /* 0x0003e40000004200 */
[-C--:B--2---:R-:W-:Y:S08]  /*9c30*/  HMMA.16816.F32.BF16 R100, R8, R16.reuse, R100 ;  /* 0x000000100864723c */ /* 0x084ff00000041864 */
[C---:B---3--:R-:W-:Y:S08]  /*9c40*/  HMMA.16816.F32.BF16 R104, R24.reuse, R16, R104 ;  /* 0x000000101868723c */ /* 0x048ff00000041868 */
[-C--:B------:R-:W-:Y:S04]  /*9c50*/  HMMA.16816.F32.BF16 R108, R24, R18.reuse, R108 ;  /* 0x00000012186c723c */ /* 0x080fe8000004186c */
[C---:B-1----:R-:W-:Y:S02]  /*9c60*/  IADD3 R0, R172.reuse, -0x4000, RZ ;  /* 0xffffc000ac007810 */ /* 0x042fe40007ffe0ff */
[----:B------:R-:W-:Y:S02]  /*9c70*/  @P1 IADD3 R0, R172, 0x4000, RZ ;  /* 0x00004000ac001810 */ /* 0x000fe40007ffe0ff */
[C---:B------:R-:W-:Y:S01]  /*9c80*/  HMMA.16816.F32.BF16 R112, R8.reuse, R18, R112 ;  /* 0x000000120870723c */ /* 0x040fe20000041870 */
[----:B------:R1:W2:Y:S07]  /*9c90*/  LDSM.16.MT88.4 R16, [R172+0x3800] ;  /* 0x00380000ac10783b */ /* 0x0002ae0000004200 */
[-C--:B------:R-:W-:Y:S08]  /*9ca0*/  HMMA.16816.F32.BF16 R116, R8, R40.reuse, R116 ;  /* 0x000000280874723c */ /* 0x080ff00000041874 */
[C---:B------:R-:W-:Y:S08]  /*9cb0*/  HMMA.16816.F32.BF16 R120, R24.reuse, R40, R120 ;  /* 0x000000281878723c */ /* 0x040ff00000041878 */
[-C--:B------:R-:W-:Y:S01]  /*9cc0*/  HMMA.16816.F32.BF16 R124, R24, R42.reuse, R124 ;  /* 0x0000002a187c723c */ /* 0x080fe2000004187c */
[----:B------:R-:W3:Y:S03]  /*9cd0*/  LDSM.16.MT88.4 R24, [R3+0x1b800] ;  /* 0x01b800000318783b */ /* 0x000ee60000004200 */
[----:B-1----:R-:W-:Y:S04]  /*9ce0*/  IMAD.MOV.U32 R172, RZ, RZ, R0 ;  /* 0x000000ffffac7224 */ /* 0x002fe800078e0000 */
[----:B------:R-:W-:Y:S08]  /*9cf0*/  HMMA.16816.F32.BF16 R128, R8, R42, R128 ;  /* 0x0000002a0880723c */ /* 0x000ff00000041880 */
[-C--:B------:R-:W-:Y:S08]  /*9d00*/  HMMA.16816.F32.BF16 R100, R4, R20.reuse, R100 ;  /* 0x000000140464723c */ /* 0x080ff00000041864 */
[C---:B----4-:R-:W-:Y:S08]  /*9d10*/  HMMA.16816.F32.BF16 R104, R28.reuse, R20, R104 ;  /* 0x000000141c68723c */ /* 0x050ff00000041868 */
        /* <DEDUP_REMOVED lines=17> */
[----:B------:R-:W4:Y:S04]  /*9e30*/  LDL R55, [R1+0x54] ;  /* 0x0000540001377983 */ /* 0x000f280000100800 */
        /* <DEDUP_REMOVED lines=9> */
[----:B------:R-:W4:Y:S01]  /*9ed0*/  LDL R44, [R1+0x58] ;  /* 0x00005800012c7983 */ /* 0x000f220000100800 */
[----:B------:R-:W-:-:S02]  /*9ee0*/  FMUL.FTZ R100, R100, c[0x0][0x2e0] ;  /* 0x0000b80064647a20 */ /* 0x000fc40000410000 */
[----:B------:R-:W-:Y:S02]  /*9ef0*/  FMUL.FTZ R17, R101, c[0x0][0x2e0] ;  /* 0x0000b80065117a20 */ /* 0x000fe40000410000 */
[----:B------:R-:W-:Y:S02]  /*9f00*/  FMUL.FTZ R102, R102, c[0x0][0x2e0] ;  /* 0x0000b80066667a20 */ /* 0x000fe40000410000 */
[----:B------:R-:W-:Y:S02]  /*9f10*/  FMUL.FTZ R16, R103, c[0x0][0x2e0] ;  /* 0x0000b80067107a20 */ /* 0x000fe40000410000 */
[----:B------:R-:W-:Y:S02]  /*9f20*/  FMUL.FTZ R112, R112, c[0x0][0x2e0] ;  /* 0x0000b80070707a20 */ /* 0x000fe40000410000 */
[----:B------:R-:W-:Y:S02]  /*9f30*/  FMUL.FTZ R13, R113, c[0x0][0x2e0] ;  /* 0x0000b800710d7a20 */ /* 0x000fe40000410000 */
[----:B------:R-:W-:-:S02]  /*9f40*/  FMUL.FTZ R114, R114, c[0x0][0x2e0] ;  /* 0x0000b80072727a20 */ /* 0x000fc40000410000 */
[----:B------:R-:W-:Y:S01]  /*9f50*/  FMUL.FTZ R12, R115, c[0x0][0x2e0] ;  /* 0x0000b800730c7a20 */ /* 0x000fe20000410000 */
[----:B------:R-:W-:Y:S01]  /*9f60*/  F2FP.BF16.PACK_AB R17, R17, R100 ;  /* 0x000000641111723e */ /* 0x000fe200000010ff */
[----:B------:R-:W-:Y:S01]  /*9f70*/  BAR.SYNC.DEFER_BLOCKING 0x0 ;  /* 0x0000000000007b1d */ /* 0x000fe20000010000 */
[----:B------:R-:W-:Y:S02]  /*9f80*/  FMUL.FTZ R104, R104, c[0x0][0x2e0] ;  /* 0x0000b80068687a20 */ /* 0x000fe40000410000 */
[----:B------:R-:W-:Y:S01]  /*9f90*/  FMUL.FTZ R15, R105, c[0x0][0x2e0] ;  /* 0x0000b800690f7a20 */ /* 0x000fe20000410000 */
[----:B------:R-:W-:Y:S01]  /*9fa0*/  F2FP.BF16.PACK_AB R16, R16, R102 ;  /* 0x000000661010723e */ /* 0x000fe200000010ff */
[----:B------:R-:W-:Y:S02]  /*9fb0*/  FMUL.FTZ R106, R106, c[0x0][0x2e0] ;  /* 0x0000b8006a6a7a20 */ /* 0x000fe40000410000 */
[----:B------:R-:W-:Y:S01]  /*9fc0*/  FMUL.FTZ R14, R107, c[0x0][0x2e0] ;  /* 0x0000b8006b0e7a20 */ /* 0x000fe20000410000 */
[----:B------:R-:W-:Y:S01]  /*9fd0*/  F2FP.BF16.PACK_AB R13, R13, R112 ;  /* 0x000000700d0d723e */ /* 0x000fe200000010ff */
[----:B------:R-:W-:-:S02]  /*9fe0*/  FMUL.FTZ R108, R108, c[0x0][0x2e0] ;  /* 0x0000b8006c6c7a20 */ /* 0x000fc40000410000 */
[----:B------:R-:W-:Y:S01]  /*9ff0*/  FMUL.FTZ R11, R109, c[0x0][0x2e0] ;  /* 0x0000b8006d0b7a20 */ /* 0x000fe20000410000 */
[----:B------:R-:W-:Y:S01]  /*a000*/  F2FP.BF16.PACK_AB R12, R12, R114 ;  /* 0x000000720c0c723e */ /* 0x000fe200000010ff */
        /* <DEDUP_REMOVED lines=40> */
[----:B------:R-:W-:Y:S01]  /*a290*/  F2FP.BF16.PACK_AB R90, R91, R90 ;  /* 0x0000005a5b5a723e */ /* 0x000fe200000010ff */
[----:B------:R-:W-:Y:S01]  /*a2a0*/  UISETP.NE.AND UP0, UPT, UR25, -0x1, UPT ;  /* 0xffffffff1900788c */ /* 0x000fe2000bf05270 */
[----:B------:R-:W-:Y:S01]  /*a2b0*/  F2FP.BF16.PACK_AB R6, R6, R122 ;  /* 0x0000007a0606723e */ /* 0x000fe200000010ff */
[----:B------:R-:W-:Y:S01]  /*a2c0*/  ULDC.64 UR8, c[0x0][0x3a0] ;  /* 0x0000e80000087ab9 */ /* 0x000fe20000000a00 */
[----:B------:R-:W-:Y:S02]  /*a2d0*/  F2FP.BF16.PACK_AB R2, R2, R124 ;  /* 0x0000007c0202723e */ /* 0x000fe400000010ff */
[----:B------:R-:W-:-:S02]  /*a2e0*/  F2FP.BF16.PACK_AB R0, R0, R126 ;  /* 0x0000007e0000723e */ /* 0x000fc400000010ff */
[----:B------:R-:W-:Y:S02]  /*a2f0*/  F2FP.BF16.PACK_AB R92, R93, R92 ;  /* 0x0000005c5d5c723e */ /* 0x000fe400000010ff */
[----:B------:R-:W-:Y:S02]  /*a300*/  F2FP.BF16.PACK_AB R94, R95, R94 ;  /* 0x0000005e5f5e723e */ /* 0x000fe400000010ff */
[----:B------:R-:W-:Y:S01]  /*a310*/  PLOP3.LUT P0, PT, PT, PT, UP0, 0x80, 0x0 ;  /* 0x000000000000781c */ /* 0x000fe20003f0f008 */
[----:B------:R-:W-:-:S04]  /*a320*/  @UP0 UIADD3 UR6, UR17, UR25, URZ ;  /* 0x0000001911060290 */ /* 0x000fc8000fffe03f */
[----:B------:R-:W-:-:S04]  /*a330*/  @UP0 UIMAD.WIDE.U32 UR4, UR6, UR8, URZ ;  /* 0x00000008060402a5 */ /* 0x000fc8000f8e003f */
[----:B------:R-:W-:-:S03]  /*a340*/  @UP0 UIMAD UR15, UR6, UR9, UR5 ;  /* 0x00000009060f02a4 */ /* 0x000fc6000f8e0205 */
[----:B------:R-:W-:Y:S01]  /*a350*/  @UP0 UMOV UR11, UR4 ;  /* 0x00000004000b0c82 */ /* 0x000fe20008000000 */
[----:B--2---:R1:W-:Y:S04]  /*a360*/  STS [R54], R17 ;  /* 0x0000001136007388 */ /* 0x0043e80000000800 */
[----:B------:R1:W-:Y:S04]  /*a370*/  STS [R54+0x400], R16 ;  /* 0x0004001036007388 */ /* 0x0003e80000000800 */
[----:B---3--:R1:W-:Y:S04]  /*a380*/  STS [R56], R13 ;  /* 0x0000000d38007388 */ /* 0x0083e80000000800 */
[----:B----4-:R1:W-:Y:S04]  /*a390*/  STS [R55], R12 ;  /* 0x0000000c37007388 */ /* 0x0103e80000000800 */
[----:B------:R1:W-:Y:S04]  /*a3a0*/  STS [R54+0x2000], R15 ;  /* 0x0020000f36007388 */ /* 0x0003e80000000800 */
[----:B------:R1:W-:Y:S04]  /*a3b0*/  STS [R54+0x2400], R14 ;  /* 0x0024000e36007388 */ /* 0x0003e80000000800 */
[----:B------:R1:W-:Y:S04]  /*a3c0*/  STS [R53], R11 ;  /* 0x0000000b35007388 */ /* 0x0003e80000000800 */
        /* <DEDUP_REMOVED lines=9> */
[----:B------:R1:W-:Y:S04]  /*a460*/  STS [R54+0x4000], R68 ;  /* 0x0040004436007388 */ /* 0x0003e80000000800 */
        /* <DEDUP_REMOVED lines=16> */
[----:B------:R-:W-:Y:S02]  /*a570*/  USHF.R.S32.HI UR4, URZ, 0x1f, UR17 ;  /* 0x0000001f3f047899 */ /* 0x000fe40008011411 */
[----:B------:R-:W-:-:S02]  /*a580*/  ULDC.64 UR6, c[0x0][0x3a0] ;  /* 0x0000e80000067ab9 */ /* 0x000fc40000000a00 */
[----:B------:R-:W-:Y:S02]  /*a590*/  UIMAD UR8, UR4, UR6, URZ ;  /* 0x00000006040872a4 */ /* 0x000fe4000f8e023f */
[----:B------:R-:W-:Y:S02]  /*a5a0*/  UIMAD.WIDE.U32 UR4, UR17, UR6, URZ ;  /* 0x00000006110472a5 */ /* 0x000fe4000f8e003f */
[----:B------:R-:W-:Y:S02]  /*a5b0*/  UIMAD UR7, UR17, UR7, UR8 ;  /* 0x00000007110772a4 */ /* 0x000fe4000f8e0208 */
[----:B------:R-:W-:Y:S02]  /*a5c0*/  USHF.R.S32.HI UR10, URZ, 0x1f, UR35 ;  /* 0x0000001f3f0a7899 */ /* 0x000fe40008011423 */
[----:B------:R-:W-:Y:S02]  /*a5d0*/  UIADD3 UR5, UR5, UR7, URZ ;  /* 0x0000000705057290 */ /* 0x000fe4000fffe03f */
[----:B------:R-:W-:-:S02]  /*a5e0*/  ULDC.64 UR8, c[0x0][0x388] ;  /* 0x0000e20000087ab9 */ /* 0x000fc40000000a00 */
[----:B------:R-:W-:Y:S02]  /*a5f0*/  UIMAD UR6, UR10, UR8, URZ ;  /* 0x000000080a0672a4 */ /* 0x000fe4000f8e023f */
[----:B------:R-:W-:Y:S02]  /*a600*/  UIMAD.WIDE.U32 UR4, UR35, UR8, UR4 ;  /* 0x00000008230472a5 */ /* 0x000fe4000f8e0004 */
[----:B------:R-:W-:-:S04]  /*a610*/  UIMAD UR6, UR35, UR9, UR6 ;  /* 0x00000009230672a4 */ /* 0x000fc8000f8e0206 */
[----:B------:R-:W-:Y:S02]  /*a620*/  UIADD3 UR15, UR5, UR6, URZ ;  /* 0x00000006050f7290 */ /* 0x000fe4000fffe03f */
[----:B------:R-:W-:Y:S02]  /*a630*/  UMOV UR11, UR4 ;  /* 0x00000004000b7c82 */ /* 0x000fe40008000000 */
.L_x_255:
        /* <DEDUP_REMOVED lines=10> */
[----:B------:R-:W-:Y:S02]  /*a6e0*/  UIMAD UR7, UR17, UR7, UR8 ;  /* 0x00000007110772a4 */ /* 0x000fe4000f8e0208 */
[----:B------:R-:W-:-:S02]  /*a6f0*/  USHF.R.S32.HI UR10, URZ, 0x1f, UR35 ;  /* 0x0000001f3f0a7899 */ /* 0x000fc40008011423 */
[----:B------:R-:W-:Y:S02]  /*a700*/  UIADD3 UR5, UR5, UR7, URZ ;  /* 0x0000000705057290 */ /* 0x000fe4000fffe03f */
[----:B------:R-:W-:Y:S02]  /*a710*/  ULDC.64 UR8, c[0x0][0x390] ;  /* 0x0000e40000087ab9 */ /* 0x000fe40000000a00 */
[----:B------:R-:W-:Y:S02]  /*a720*/  UIMAD UR6, UR10, UR8, URZ ;  /* 0x000000080a0672a4 */ /* 0x000fe4000f8e023f */
[----:B------:R-:W-:Y:S02]  /*a730*/  UIMAD.WIDE.U32 UR4, UR35, UR8, UR4 ;  /* 0x00000008230472a5 */ /* 0x000fe4000f8e0004 */
[----:B------:R-:W-:-:S04]  /*a740*/  UIMAD UR6, UR35, UR9, UR6 ;  /* 0x00000009230672a4 */ /* 0x000fc8000f8e0206 */
[----:B------:R-:W-:Y:S02]  /*a750*/  UIADD3 UR10, UR5, UR6, URZ ;  /* 0x00000006050a7290 */ /* 0x000fe4000fffe03f */
[----:B------:R-:W-:Y:S02]  /*a760*/  UMOV UR9, UR4 ;  /* 0x0000000400097c82 */ /* 0x000fe40008000000 */
.L_x_256:
[----:B------:R-:W-:Y:S01]  /*a770*/  BAR.SYNC.DEFER_BLOCKING 0x0 ;  /* 0x0000000000007b1d */ /* 0x000fe20000010000 */
[----:B------:R-:W-:Y:S01]  /*a780*/  USHF.L.U32 UR5, UR16, 0x7, URZ ;  /* 0x0000000710057899 */ /* 0x000fe2000800063f */
[--C-:B-1----:R-:W-:Y:S01]  /*a790*/  SHF.R.S32.HI R7, RZ, 0x1f, R198.reuse ;  /* 0x0000001fff077819 */ /* 0x102fe200000114c6 */
[----:B------:R-:W-:Y:S01]  /*a7a0*/  IMAD.MOV.U32 R6, RZ, RZ, R198 ;  /* 0x000000ffff067224 */ /* 0x000fe200078e00c6 */
[----:B------:R-:W-:Y:S01]  /*a7b0*/  ISETP.GE.AND P1, PT, R198, c[0x0][0x220], PT ;  /* 0x00008800c6007a0c */ /* 0x000fe20003f26270 */
[----:B------:R-:W-:Y:S01]  /*a7c0*/  USHF.R.S32.HI UR8, URZ, 0x1f, UR5 ;  /* 0x0000001f3f087899 */ /* 0x000fe20008011405 */
[----:B------:R-:W1:Y:S01]  /*a7d0*/  S2R R8, SR_TID.X ;  /* 0x0000000000087919 */ /* 0x000e620000002100 */
[----:B------:R-:W-:Y:S01]  /*a7e0*/  ULDC.64 UR6, c[0x0][0x3a0] ;  /* 0x0000e80000067ab9 */ /* 0x000fe20000000a00 */
[----:B------:R-:W-:Y:S01]  /*a7f0*/  IMAD.U32 R13, RZ, RZ, UR5 ;  /* 0x00000005ff0d7e24 */ /* 0x000fe2000f8e00ff */
[----:B------:R-:W-:Y:S01]  /*a800*/  UIMAD UR4, UR8, UR6, URZ ;  /* 0x00000006080472a4 */ /* 0x000fe2000f8e023f */
[----:B------:R-:W-:Y:S01]  /*a810*/  BSSY B0, `(.L_x_257) ;  /* 0x0000025000007945 */ /* 0x000fe20003800000 */
[----:B------:R-:W-:Y:S01]  /*a820*/  USHF.R.S32.HI UR17, URZ, 0x1f, UR40 ;  /* 0x0000001f3f117899 */ /* 0x000fe20008011428 */
[----:B------:R-:W-:Y:S01]  /*a830*/  IMAD.WIDE.U32 R4, R13, c[0x0][0x3a0], R6 ;  /* 0x0000e8000d047a25 */ /* 0x000fe200078e0006 */
[----:B------:R-:W-:-:S03]  /*a840*/  UIMAD UR4, UR5, UR7, UR4 ;  /* 0x00000007050472a4 */ /* 0x000fc6000f8e0204 */
[----:B------:R-:W-:Y:S01]  /*a850*/  ULDC.64 UR6, c[0x0][0x3b8] ;  /* 0x0000ee0000067ab9 */ /* 0x000fe20000000a00 */
[----:B------:R-:W-:Y:S01]  /*a860*/  IADD3 R4, P0, R4, UR11, RZ ;  /* 0x0000000b04047c10 */ /* 0x000fe2000ff1e0ff */
[----:B------:R-:W-:Y:S01]  /*a870*/  UIMAD UR6, UR17, UR6, URZ ;  /* 0x00000006110672a4 */ /* 0x000fe2000f8e023f */
[----:B------:R-:W-:Y:S01]  /*a880*/  IMAD.U32 R2, RZ, RZ, UR4 ;  /* 0x00000004ff027e24 */ /* 0x000fe2000f8e00ff */
[----:B------:R-:W-:Y:S02]  /*a890*/  UIMAD UR4, UR16, -0x80, UR14 ;  /* 0xffffff80100478a4 */ /* 0x000fe4000f8e020e */
[----:B------:R-:W-:Y:S01]  /*a8a0*/  UIMAD UR6, UR40, UR7, UR6 ;  /* 0x00000007280672a4 */ /* 0x000fe2000f8e0206 */
[----:B------:R2:W3:Y:S01]  /*a8b0*/  LDS.128 R16, [R146+0xd000] ;  /* 0x00d0000092107984 */ /* 0x0004e20000000c00 */
[----:B------:R-:W-:Y:S01]  /*a8c0*/  IADD3.X R5, R5, UR15, R2, P0, !PT ;  /* 0x0000000f05057c10 */ /* 0x000fe200087fe402 */
[----:B------:R-:W-:Y:S02]  /*a8d0*/  IMAD.U32 R2, RZ, RZ, UR40 ;  /* 0x00000028ff027e24 */ /* 0x000fe4000f8e00ff */
[----:B------:R2:W4:Y:S01]  /*a8e0*/  LDS.128 R20, [R146+0xe000] ;  /* 0x00e0000092147984 */ /* 0x0005220000000c00 */
[----:B-1----:R-:W-:Y:S01]  /*a8f0*/  SHF.R.S32.HI R0, RZ, 0x1f, R8 ;  /* 0x0000001fff007819 */ /* 0x002fe20000011408 */
[----:B------:R-:W-:-:S02]  /*a900*/  IMAD.WIDE.U32 R4, R2, c[0x0][0x3b8], R4 ;  /* 0x0000ee0002047a25 */ /* 0x000fc400078e0004 */
[----:B------:R2:W1:Y:S01]  /*a910*/  LDS.128 R24, [R146+0xf000] ;  /* 0x00f0000092187984 */ /* 0x0004620000000c00 */
[----:B------:R-:W-:-:S03]  /*a920*/  LEA.HI R0, R0, R8, RZ, 0x3 ;  /* 0x0000000800007211 */ /* 0x000fc600078f18ff */
[----:B------:R2:W1:Y:S01]  /*a930*/  LDS.128 R28, [R146+0x10000] ;  /* 0x01000000921c7984 */ /* 0x0004620000000c00 */
[----:B------:R-:W-:Y:S02]  /*a940*/  IADD3 R12, R5, UR6, RZ ;  /* 0x00000006050c7c10 */ /* 0x000fe4000fffe0ff */
[----:B------:R-:W-:Y:S01]  /*a950*/  SHF.R.S32.HI R0, RZ, 0x3, R0 ;  /* 0x00000003ff007819 */ /* 0x000fe20000011400 */
[----:B------:R2:W1:Y:S03]  /*a960*/  LDS.128 R32, [R146+0x11000] ;  /* 0x0110000092207984 */ /* 0x0004660000000c00 */
[----:B------:R-:W-:Y:S01]  /*a970*/  ISETP.GE.OR P4, PT, R0, UR4, P1 ;  /* 0x0000000400007c0c */ /* 0x000fe20008f86670 */
[----:B------:R2:W1:Y:S01]  /*a980*/  LDS.128 R36, [R146+0x12000] ;  /* 0x0120000092247984 */ /* 0x0004620000000c00 */
[----:B------:R-:W-:-:S03]  /*a990*/  SHF.R.S32.HI R14, RZ, 0x1f, R0 ;  /* 0x0000001fff0e7819 */ /* 0x000fc60000011400 */
[----:B------:R2:W1:Y:S08]  /*a9a0*/  LDS.128 R40, [R146+0x13000] ;  /* 0x0130000092287984 */ /* 0x0004700000000c00 */
[----:B------:R-:W-:Y:S05]  /*a9b0*/  @P4 BRA `(.L_x_258) ;  /* 0x000000a000004947 */ /* 0x000fea0003800000 */
[----:B--2---:R-:W2:Y:S01]  /*a9c0*/  LDS.128 R144, [R146+0xc000] ;  /* 0x00c0000092907984 */ /* 0x004ea20000000c00 */
        /* <DEDUP_REMOVED lines=9> */
.L_x_258:
[----:B------:R-:W-:Y:S05]  /*aa60*/  BSYNC B0 ;  /* 0x0000000000007941 */ /* 0x000fea0003800000 */
.L_x_257:
[----:B------:R-:W-:Y:S01]  /*aa70*/  IADD3 R2, R0, 0x20, RZ ;  /* 0x0000002000027810 */ /* 0x000fe20007ffe0ff */
[----:B------:R-:W-:Y:S03]  /*aa80*/  BSSY B0, `(.L_x_259) ;  /* 0x000000e000007945 */ /* 0x000fe60003800000 */
[----:B------:R-:W-:-:S13]  /*aa90*/  ISETP.GE.OR P3, PT, R2, UR4, P1 ;  /* 0x0000000402007c0c */ /* 0x000fda0008f66670 */
        /* <DEDUP_REMOVED lines=12> */
.L_x_260:
[----:B------:R-:W-:Y:S05]  /*ab60*/  BSYNC B0 ;  /* 0x0000000000007941 */ /* 0x000fea0003800000 */
.L_x_259:
        /* <DEDUP_REMOVED lines=15> */
.L_x_262:
[----:B------:R-:W-:Y:S05]  /*ac60*/  BSYNC B0 ;  /* 0x0000000000007941 */ /* 0x000fea0003800000 */
.L_x_261:
[----:B------:R-:W-:Y:S01]  /*ac70*/  IADD3 R2, R0, 0x60, RZ ;  /* 0x0000006000027810 */ /* 0x000fe20007ffe0ff */
[----:B------:R-:W-:Y:S03]  /*ac80*/  BSSY B0, `(.L_x_263) ;  /* 0x000000d000007945 */ /* 0x000fe60003800000 */
[----:B------:R-:W-:-:S13]  /*ac90*/  ISETP.GE.OR P1, PT, R2, UR4, P1 ;  /* 0x0000000402007c0c */ /* 0x000fda0008f26670 */
        /* <DEDUP_REMOVED lines=11> */
.L_x_264:
[----:B------:R-:W-:Y:S05]  /*ad50*/  BSYNC B0 ;  /* 0x0000000000007941 */ /* 0x000fea0003800000 */
.L_x_263:
[----:B------:R-:W-:Y:S01]  /*ad60*/  ULDC.64 UR6, c[0x0][0x3a8] ;  /* 0x0000ea0000067ab9 */ /* 0x000fe20000000a00 */
[----:B------:R-:W-:Y:S01]  /*ad70*/  IMAD.WIDE.U32 R6, R13, c[0x0][0x3a8], R6 ;  /* 0x0000ea000d067a25 */ /* 0x000fe200078e0006 */
[----:B------:R-:W-:Y:S01]  /*ad80*/  UIMAD UR4, UR8, UR6, URZ ;  /* 0x00000006080472a4 */ /* 0x000fe2000f8e023f */
[----:B------:R-:W-:Y:S01]  /*ad90*/  BSSY B0, `(.L_x_265) ;  /* 0x0000016000007945 */ /* 0x000fe20003800000 */
[----:B------:R-:W-:Y:S02]  /*ada0*/  USHF.R.S32.HI UR11, URZ, 0x1f, UR40 ;  /* 0x0000001f3f0b7899 */ /* 0x000fe40008011428 */
[----:B------:R-:W-:Y:S01]  /*adb0*/  UIMAD UR5, UR5, UR7, UR4 ;  /* 0x00000007050572a4 */ /* 0x000fe2000f8e0204 */
[----:B-1----:R-:W-:-:S05]  /*adc0*/  IADD3 R4, P0, R6, UR9, RZ ;  /* 0x0000000906047c10 */ /* 0x002fca000ff1e0ff */
[----:B------:R-:W-:Y:S01]  /*add0*/  IMAD.U32 R2, RZ, RZ, UR5 ;  /* 0x00000005ff027e24 */ /* 0x000fe2000f8e00ff */
[----:B------:R-:W-:Y:S02]  /*ade0*/  ULDC.64 UR4, c[0x0][0x3c0] ;  /* 0x0000f00000047ab9 */ /* 0x000fe40000000a00 */
[----:B------:R-:W-:Y:S02]  /*adf0*/  UIMAD UR4, UR11, UR4, URZ ;  /* 0x000000040b0472a4 */ /* 0x000fe4000f8e023f */
[----:B------:R-:W-:Y:S02]  /*ae00*/  IADD3.X R5, R7, UR10, R2, P0, !PT ;  /* 0x0000000a07057c10 */ /* 0x000fe400087fe402 */
[----:B------:R-:W-:Y:S01]  /*ae10*/  MOV R2, UR40 ;  /* 0x0000002800027c02 */ /* 0x000fe20008000f00 */
[----:B------:R-:W-:-:S04]  /*ae20*/  UIMAD UR4, UR40, UR5, UR4 ;  /* 0x00000005280472a4 */ /* 0x000fc8000f8e0204 */
[----:B------:R-:W-:-:S05]  /*ae30*/  IMAD.WIDE.U32 R4, R2, c[0x0][0x3c0], R4 ;  /* 0x0000f00002047a25 */ /* 0x000fca00078e0004 */
[----:B--2---:R-:W-:Y:S01]  /*ae40*/  IADD3 R10, R5, UR4, RZ ;  /* 0x00000004050a7c10 */ /* 0x004fe2000fffe0ff */
        /* <DEDUP_REMOVED lines=10> */
.L_x_266:
[----:B------:R-:W-:Y:S05]  /*aef0*/  BSYNC B0 ;  /* 0x0000000000007941 */ /* 0x000fea0003800000 */
.L_x_265:
        /* <DEDUP_REMOVED lines=12> */
[----:B------:R1:W-:Y:S02]  /*afc0*/  STG.E.128 [R8.64], R32 ;  /* 0x0000002008007986 */ /* 0x0003e4000c101d0c */
.L_x_268:
[----:B------:R-:W-:Y:S05]  /*afd0*/  BSYNC B0 ;  /* 0x0000000000007941 */ /* 0x000fea0003800000 */
.L_x_267:
        /* <DEDUP_REMOVED lines=13> */
.L_x_270:
[----:B------:R-:W-:Y:S05]  /*b0b0*/  BSYNC B0 ;  /* 0x0000000000007941 */ /* 0x000fea0003800000 */
.L_x_269:
        /* <DEDUP_REMOVED lines=11> */
.L_x_219:
[----:B------:R-:W-:Y:S05]  /*b170*/  BSYNC B1 ;  /* 0x0000000000017941 */ /* 0x000fea0003800000 */
.L_x_197:
[----:B------:R-:W-:Y:S02]  /*b180*/  ULDC UR5, c[0x0][0x218] ;  /* 0x0000860000057ab9 */ /* 0x000fe40000000800 */
[----:B------:R-:W-:-:S04]  /*b190*/  UIADD3 UR5, UR5, 0x7f, URZ ;  /* 0x0000007f05057890 */ /* 0x000fc8000fffe03f */
[----:B------:R-:W-:-:S04]  /*b1a0*/  USHF.R.S32.HI UR4, URZ, 0x1f, UR5 ;  /* 0x0000001f3f047899 */ /* 0x000fc80008011405 */
[----:B------:R-:W-:-:S03]  /*b1b0*/  ULEA.HI UR4, UR4, UR5, URZ, 0x7 ;  /* 0x0000000504047291 */ /* 0x000fc6000f8f383f */
[----:B------:R-:W-:Y:S02]  /*b1c0*/  ULDC UR5, c[0x0][0xc] ;  /* 0x0000030000057ab9 */ /* 0x000fe40000000800 */
[----:B------:R-:W-:Y:S02]  /*b1d0*/  UIADD3 UR16, UR16, UR5, URZ ;  /* 0x0000000510107290 */ /* 0x000fe4000fffe03f */
[----:B------:R-:W-:-:S04]  /*b1e0*/  USHF.R.S32.HI UR4, URZ, 0x7, UR4 ;  /* 0x000000073f047899 */ /* 0x000fc80008011404 */
[----:B------:R-:W-:-:S06]  /*b1f0*/  UISETP.GE.AND UP0, UPT, UR16, UR4, UPT ;  /* 0x000000041000728c */ /* 0x000fcc000bf06270 */
[----:B------:R-:W-:-:S13]  /*b200*/  PLOP3.LUT P0, PT, PT, PT, UP0, 0x80, 0x0 ;  /* 0x000000000000781c */ /* 0x000fda0003f0f008 */
[----:B------:R-:W-:Y:S01]  /*b210*/  @P0 CALL.REL.NOINC `(.L_x_271) ;  /* 0x0000001000000944 */ /* 0x000fe20003c00000 */
[----:B------:R-:W-:Y:S05]  /*b220*/  BRA `(.L_x_272) ;  /* 0xffff5b3000007947 */ /* 0x000fea000383ffff */
.L_x_271:
[----:B------:R-:W-:Y:S05]  /*b230*/  EXIT ;  /* 0x000000000000794d */ /* 0x000fea0003800000 */
.L_x_273:
        /* <DEDUP_REMOVED lines=12> */
.L_x_1255:


//--------------------- .text._ZN5flash44flash_bwd_dq_dk_dv_loop_seqk_parallel_kernelI23Flash_bwd_kernel_traitsILi64ELi128ELi128ELi8ELi4ELi4ELi4ELb0ELb0EN7cutlass10bfloat16_tE19Flash_kernel_traitsILi64ELi128ELi128ELi8ES3_EELb0ELb1ELb0ELb0ELb1ELb1ELb0EEEvNS_16Flash_bwd_paramsE --------------------------
	.section	.text._ZN5flash44flash_bwd_dq_dk_dv_loop_seqk_parallel_kernelI23Flash_bwd_kernel_traitsILi64ELi128ELi128ELi8ELi4ELi4ELi4ELb0ELb0EN7cutlass10bfloat16_tE19Flash_kernel_traitsILi64ELi128ELi128ELi8ES3_EELb0ELb1ELb0ELb0ELb1ELb1ELb0EEEvNS_16Flash_bwd_paramsE,"ax",@progbits
	.sectioninfo	@"SHI_REGISTERS=255"
	.align	128
        .global         _ZN5flash44flash_bwd_dq_dk_dv_loop_seqk_parallel_kernelI23Flash_bwd_kernel_traitsILi64ELi128ELi128ELi8ELi4ELi4ELi4ELb0ELb0EN7cutlass10bfloat16_tE19Flash_kernel_traitsILi64ELi128ELi128ELi8ES3_EELb0ELb1ELb0ELb0ELb1ELb1ELb0EEEvNS_16Flash_bwd_paramsE
        .type           _ZN5flash44flash_bwd_dq_dk_dv_loop_seqk_parallel_kernelI23Flash_bwd_kernel_traitsILi64ELi128ELi128ELi8ELi4ELi4ELi4ELb0ELb0EN7cutlass10bfloat16_tE19Flash_kernel_traitsILi64ELi128ELi128ELi8ES3_EELb0ELb1ELb0ELb0ELb1ELb1ELb0EEEvNS_16Flash_bwd_paramsE,@function
        .size           _ZN5flash44flash_bwd_dq_dk_dv_loop_seqk_parallel_kernelI23Flash_bwd_kernel_traitsILi64ELi128ELi128ELi8ELi4ELi4ELi4ELb0ELb0EN7cutlass10bfloat16_tE19Flash_kernel_traitsILi64ELi128ELi128ELi8ES3_EELb0ELb1ELb0ELb0ELb1ELb1ELb0EEEvNS_16Flash_bwd_paramsE,(.L_x_1256 - _ZN5flash44flash_bwd_dq_dk_dv_loop_seqk_parallel_kernelI23Flash_bwd_kernel_traitsILi64ELi128ELi128ELi8ELi4ELi4ELi4ELb0ELb0EN7cutlass10bfloat16_tE19Flash_kernel_traitsILi64ELi128ELi128ELi8ES3_EELb0ELb1ELb0ELb0ELb1ELb1ELb0EEEvNS_16Flash_bwd_paramsE)
        .other          _ZN5flash44flash_bwd_dq_dk_dv_loop_seqk_parallel_kernelI23Flash_bwd_kernel_traitsILi64ELi128ELi128ELi8ELi4ELi4ELi4ELb0ELb0EN7cutlass10bfloat16_tE19Flash_kernel_traitsILi64ELi128ELi128ELi8ES3_EELb0ELb1ELb0ELb0ELb1ELb1ELb0EEEvNS_16Flash_bwd_paramsE,@"STO_CUDA_ENTRY STV_DEFAULT"
_ZN5flash44flash_bwd_dq_dk_dv_loop_seqk_parallel_kernelI23Flash_bwd_kernel_traitsILi64ELi128ELi128ELi8ELi4ELi4ELi4ELb0ELb0EN7cutlass10bfloat16_tE19Flash_kernel_traitsILi64ELi128ELi128ELi8ES3_EELb0ELb1ELb0ELb0ELb1ELb1ELb0EEEvNS_16Flash_bwd_paramsE:
.text._ZN5flash44flash_bwd_dq_dk_dv_loop_seqk_parallel_kernelI23Flash_bwd_kernel_traitsILi64ELi128ELi128ELi8ELi4ELi4ELi4ELb0ELb0EN7cutlass10bfloat16_tE19Flash_kernel_traitsILi64ELi128ELi128ELi8ES3_EELb0ELb1ELb0ELb0ELb1ELb1ELb0EEEvNS_16Flash_bwd_paramsE:
        /* <DEDUP_REMOVED lines=12> */
[----:B------:R-:W-:Y:S01]  /*00c0*/  IMAD.MOV.U32 R192, RZ, RZ, 0x20 ;  /* 0x00000020ffc07424 */ /* 0x000fe200078e00ff */
[----:B------:R-:W-:Y:S01]  /*00d0*/  ULDC UR34, c[0x0][0x22c] ;  /* 0x00008b0000227ab9 */ /* 0x000fe20000000800 */
[----:B------:R-:W-:Y:S01]  /*00e0*/  IMAD.MOV.U32 R190, RZ, RZ, -0x10 ;  /* 0xfffffff0ffbe7424 */ /* 0x000fe200078e00ff */
[----:B------:R-:W-:Y:S02]  /*00f0*/  ULDC UR23, c[0x0][0x1c0] ;  /* 0x0000700000177ab9 */ /* 0x000fe40000000800 */
[----:B------:R-:W-:Y:S02]  /*0100*/  UIMAD UR26, UR34, UR23, URZ ;  /* 0x00000017221a72a4 */ /* 0x000fe4000f8e023f */
[----:B------:R-:W-:Y:S02]  /*0110*/  UMOV UR4, 0x80 ;  /* 0x0000008000047882 */ /* 0x000fe40000000000 */
[----:B------:R-:W-:-:S02]  /*0120*/  ULDC UR5, c[0x0][0x210] ;  /* 0x0000840000057ab9 */ /* 0x000fc40000000800 */
[----:B------:R-:W-:Y:S02]  /*0130*/  ULDC UR28, c[0x0][0x234] ;  /* 0x00008d00001c7ab9 */ /* 0x000fe40000000800 */
[----:B------:R-:W-:Y:S02]  /*0140*/  ULDC UR27, c[0x0][0x224] ;  /* 0x00008900001b7ab9 */ /* 0x000fe40000000800 */
[----:B------:R-:W-:Y:S02]  /*0150*/  UIMAD UR28, UR4, UR5, UR28 ;  /* 0x00000005041c72a4 */ /* 0x000fe4000f8e021c */
[----:B------:R-:W-:Y:S02]  /*0160*/  UIADD3 UR27, UR4, UR27, URZ ;  /* 0x0000001b041b7290 */ /* 0x000fe4000fffe03f */
[----:B------:R-:W-:Y:S02]  /*0170*/  USHF.R.S32.HI UR4, URZ, 0x1f, UR34 ;  /* 0x0000001f3f047899 */ /* 0x000fe40008011422 */
[----:B------:R-:W-:Y:S01]  /*0180*/  USHF.L.U32 UR25, UR26, 0x7, URZ ;  /* 0x000000071a197899 */ /* 0x000fe2000800063f */
[----:B-1----:R-:W-:Y:S01]  /*0190*/  SHF.R.S32.HI R11, RZ, 0x1f, R13 ;  /* 0x0000001fff0b7819 */ /* 0x002fe2000001140d */
[----:B------:R-:W-:-:S02]  /*01a0*/  UIMAD.WIDE.U32 UR34, UR34, UR23, URZ ;  /* 0x00000017222272a5 */ /* 0x000fc4000f8e003f */
[----:B------:R-:W-:Y:S01]  /*01b0*/  ULDC.64 UR36, c[0x0][0x118] ;  /* 0x0000460000247ab9 */ /* 0x000fe20000000a00 */
[CC--:B------:R-:W-:Y:S01]  /*01c0*/  LEA.HI R3, R11.reuse, R13.reuse, RZ, 0x4 ;  /* 0x0000000d0b037211 */ /* 0x0c0fe200078f20ff */
[----:B------:R-:W-:Y:S01]  /*01d0*/  ULDC UR18, c[0x0][0x1c0] ;  /* 0x0000700000127ab9 */ /* 0x000fe20000000800 */
[-C--:B------:R-:W-:Y:S01]  /*01e0*/  LEA.HI R5, R11, R13.reuse, RZ, 0x5 ;  /* 0x0000000d0b057211 */ /* 0x080fe200078f28ff */
[----:B------:R-:W-:Y:S01]  /*01f0*/  ULDC UR17, c[0x0][0x224] ;  /* 0x0000890000117ab9 */ /* 0x000fe20000000800 */
[----:B------:R-:W-:Y:S01]  /*0200*/  SHF.R.S32.HI R4, RZ, 0x4, R3 ;  /* 0x00000004ff047819 */ /* 0x000fe20000011403 */
[----:B------:R-:W-:Y:S01]  /*0210*/  UMOV UR20, 0x4 ;  /* 0x0000000400147882 */ /* 0x000fe20000000000 */
[--C-:B------:R-:W-:Y:S01]  /*0220*/  SHF.R.S32.HI R6, RZ, 0x5, R5.reuse ;  /* 0x00000005ff067819 */ /* 0x100fe20000011405 */
[----:B------:R-:W-:Y:S01]  /*0230*/  ULDC.64 UR32, c[0x0][0x200] ;  /* 0x0000800000207ab9 */ /* 0x000fe20000000a00 */
[----:B------:R-:W-:Y:S01]  /*0240*/  SHF.R.S32.HI R0, RZ, 0x1f, R5 ;  /* 0x0000001fff007819 */ /* 0x000fe20000011405 */
[----:B------:R-:W-:Y:S01]  /*0250*/  ULDC.64 UR30, c[0x0][0x3c8] ;  /* 0x0000f200001e7ab9 */ /* 0x000fe20000000a00 */
[----:B------:R-:W-:Y:S01]  /*0260*/  LEA.HI R2, R3, R4, RZ, 0x1 ;  /* 0x0000000403027211 */ /* 0x000fe200078f08ff */
[----:B------:R-:W-:Y:S01]  /*0270*/  ULDC UR16, c[0x0][0x224] ;  /* 0x0000890000107ab9 */ /* 0x000fe20000000800 */
[----:B------:R-:W-:Y:S01]  /*0280*/  LEA.HI R0, R0, R6, RZ, 0x2 ;  /* 0x0000000600007211 */ /* 0x000fe200078f10ff */
[----:B------:R-:W-:Y:S01]  /*0290*/  ULDC UR15, c[0x0][0x22c] ;  /* 0x00008b00000f7ab9 */ /* 0x000fe20000000800 */
[----:B------:R-:W-:Y:S01]  /*02a0*/  LOP3.LUT R2, R2, 0xfffffffe, RZ, 0xc0, !PT ;  /* 0xfffffffe02027812 */ /* 0x000fe200078ec0ff */
[----:B------:R-:W-:Y:S01]  /*02b0*/  ULDC UR14, c[0x0][0x214] ;  /* 0x00008500000e7ab9 */ /* 0x000fe20000000800 */
[----:B------:R-:W-:Y:S01]  /*02c0*/  LOP3.LUT R0, R0, 0xfffffffc, RZ, 0xc0, !PT ;  /* 0xfffffffc00007812 */ /* 0x000fe200078ec0ff */
[----:B------:R-:W-:Y:S01]  /*02d0*/  ULDC UR13, c[0x0][0x2e8] ;  /* 0x0000ba00000d7ab9 */ /* 0x000fe20000000800 */
[CC--:B------:R-:W-:Y:S01]  /*02e0*/  LEA.HI R14, R11.reuse, R13.reuse, RZ, 0x2 ;  /* 0x0000000d0b0e7211 */ /* 0x0c0fe200078f10ff */
[----:B------:R-:W-:Y:S01]  /*02f0*/  IMAD.IADD R185, R4, 0x1, -R2 ;  /* 0x0000000104b97824 */ /* 0x000fe200078e0a02 */
[----:B------:R-:W-:Y:S01]  /*0300*/  LEA.HI R15, R11, R13, RZ, 0x3 ;  /* 0x0000000d0b0f7211 */ /* 0x000fe200078f18ff */
[----:B------:R-:W-:Y:S01]  /*0310*/  IMAD.IADD R10, R6, 0x1, -R0 ;  /* 0x00000001060a7824 */ /* 0x000fe200078e0a00 */
[----:B------:R-:W-:Y:S01]  /*0320*/  LOP3.LUT R2, R3, 0xfffffff0, RZ, 0xc0, !PT ;  /* 0xfffffff003027812 */ /* 0x000fe200078ec0ff */
[----:B------:R-:W-:Y:S01]  /*0330*/  UMOV UR22, 0x6 ;  /* 0x0000000600167882 */ /* 0x000fe20000000000 */
[----:B------:R-:W-:Y:S01]  /*0340*/  LOP3.LUT R3, R5, 0xffffffe0, RZ, 0xc0, !PT ;  /* 0xffffffe005037812 */ /* 0x000fe200078ec0ff */
[----:B------:R-:W-:Y:S01]  /*0350*/  ULDC UR12, c[0x0][0x214] ;  /* 0x00008500000c7ab9 */ /* 0x000fe20000000800 */
[----:B------:R-:W-:Y:S01]  /*0360*/  SHF.R.S32.HI R7, RZ, 0x2, R14 ;  /* 0x00000002ff077819 */ /* 0x000fe2000001140e */
[C---:B------:R-:W-:Y:S01]  /*0370*/  IMAD.IADD R2, R13.reuse, 0x1, -R2 ;  /* 0x000000010d027824 */ /* 0x040fe200078e0a02 */
[----:B------:R-:W-:Y:S01]  /*0380*/  SHF.R.S32.HI R5, RZ, 0x1f, R14 ;  /* 0x0000001fff057819 */ /* 0x000fe2000001140e */
[----:B------:R-:W-:Y:S01]  /*0390*/  IMAD.IADD R3, R13, 0x1, -R3 ;  /* 0x000000010d037824 */ /* 0x000fe200078e0a03 */
[----:B------:R-:W-:Y:S01]  /*03a0*/  LOP3.LUT R0, R15, 0xfffffff8, RZ, 0xc0, !PT ;  /* 0xfffffff80f007812 */ /* 0x000fe200078ec0ff */
[----:B------:R-:W-:Y:S01]  /*03b0*/  UMOV UR21, 0xffffc000 ;  /* 0xffffc00000157882 */ /* 0x000fe20000000000 */
[----:B------:R-:W-:Y:S01]  /*03c0*/  SHF.R.S32.HI R4, RZ, 0x3, R15 ;  /* 0x00000003ff047819 */ /* 0x000fe2000001140f */
[----:B------:R-:W-:Y:S01]  /*03d0*/  UIMAD UR23, UR4, UR23, URZ ;  /* 0x00000017041772a4 */ /* 0x000fe2000f8e023f */
[----:B------:R-:W-:Y:S01]  /*03e0*/  LEA.HI R5, R5, R7, RZ, 0x3 ;  /* 0x0000000705057211 */ /* 0x000fe200078f18ff */
[----:B------:R-:W-:Y:S01]  /*03f0*/  IMAD.IADD R0, R13, 0x1, -R0 ;  /* 0x000000010d007824 */ /* 0x000fe200078e0a00 */
[----:B------:R-:W-:Y:S01]  /*0400*/  SHF.R.S32.HI R9, RZ, 0x1f, R2 ;  /* 0x0000001fff097819 */ /* 0x000fe20000011402 */
[----:B------:R-:W-:Y:S01]  /*0410*/  IMAD.SHL.U32 R4, R4, 0x40, RZ ;  /* 0x0000004004047824 */ /* 0x000fe200078e00ff */
[----:B------:R-:W-:Y:S01]  /*0420*/  LOP3.LUT R5, R5, 0xfffffff8, RZ, 0xc0, !PT ;  /* 0xfffffff805057812 */ /* 0x000fe200078ec0ff */
[----:B------:R-:W-:Y:S01]  /*0430*/  IMAD.SHL.U32 R6, R0, 0x8, RZ ;  /* 0x0000000800067824 */ /* 0x000fe200078e00ff */
[----:B------:R-:W-:Y:S01]  /*0440*/  SHF.R.S32.HI R8, RZ, 0x1f, R3 ;  /* 0x0000001fff087819 */ /* 0x000fe20000011403 */
[----:B------:R-:W-:Y:S01]  /*0450*/  USHF.R.S32.HI UR24, URZ, 0x1f, UR25 ;  /* 0x0000001f3f187899 */ /* 0x000fe20008011419 */
[----:B------:R-:W-:Y:S01]  /*0460*/  LOP3.LUT R4, R4, 0x1c0, RZ, 0xc0, !PT ;  /* 0x000001c004047812 */ /* 0x000fe200078ec0ff */
[----:B------:R-:W-:Y:S01]  /*0470*/  IMAD.IADD R7, R7, 0x1, -R5 ;  /* 0x0000000107077824 */ /* 0x000fe200078e0a05 */
[----:B------:R-:W-:Y:S01]  /*0480*/  LEA.HI R9, R9, R2, RZ, 0x3 ;  /* 0x0000000209097211 */ /* 0x000fe200078f18ff */
[----:B------:R-:W-:Y:S01]  /*0490*/  UMOV UR19, 0x6 ;  /* 0x0000000600137882 */ /* 0x000fe20000000000 */
[----:B------:R-:W-:-:S02]  /*04a0*/  LEA.HI R5, R11, R13, RZ, 0x6 ;  /* 0x0000000d0b057211 */ /* 0x000fc400078f30ff */
[----:B------:R-:W-:Y:S02]  /*04b0*/  LOP3.LUT R6, R4, 0x38, R6, 0xf8, !PT ;  /* 0x0000003804067812 */ /* 0x000fe400078ef806 */
[----:B------:R-:W-:Y:S01]  /*04c0*/  SHF.R.U32.HI R4, RZ, 0x3, R4 ;  /* 0x00000003ff047819 */ /* 0x000fe20000011604 */
[----:B------:R-:W-:Y:S01]  /*04d0*/  IMAD.SHL.U32 R5, R5, 0x8, RZ ;  /* 0x0000000805057824 */ /* 0x000fe200078e00ff */
[----:B------:R-:W-:Y:S02]  /*04e0*/  LEA.HI R8, R8, R3, RZ, 0x2 ;  /* 0x0000000308087211 */ /* 0x000fe400078f10ff */
[----:B------:R-:W-:Y:S02]  /*04f0*/  LOP3.LUT R3, R9, 0xfffffff8, RZ, 0xc0, !PT ;  /* 0xfffffff809037812 */ /* 0x000fe400078ec0ff */
[----:B------:R-:W-:Y:S02]  /*0500*/  LOP3.LUT R4, R6, R4, RZ, 0x3c, !PT ;  /* 0x0000000406047212 */ /* 0x000fe400078e3cff */
[----:B------:R-:W-:Y:S01]  /*0510*/  LOP3.LUT P4, RZ, R0, 0x2, RZ, 0xc0, !PT ;  /* 0x0000000200ff7812 */ /* 0x000fe2000788c0ff */
[----:B------:R-:W-:Y:S01]  /*0520*/  IMAD.IADD R12, R2, 0x1, -R3 ;  /* 0x00000001020c7824 */ /* 0x000fe200078e0a03 */
[----:B------:R-:W-:Y:S01]  /*0530*/  LOP3.LUT R2, R4, 0xfffffe00, R5, 0xf8, !PT ;  /* 0xfffffe0004027812 */ /* 0x000fe200078ef805 */
[----:B------:R-:W-:Y:S01]  /*0540*/  IMAD.SHL.U32 R5, R185, 0x200, RZ ;  /* 0x00000200b9057824 */ /* 0x000fe200078e00ff */
[C---:B------:R-:W-:Y:S01]  /*0550*/  LOP3.LUT P3, RZ, R0.reuse, 0x4, RZ, 0xc0, !PT ;  /* 0x0000000400ff7812 */ /* 0x040fe2000786c0ff */
[----:B------:R-:W-:Y:S01]  /*0560*/  IMAD.SHL.U32 R0, R0, 0x40, RZ ;  /* 0x0000004000007824 */ /* 0x000fe200078e00ff */
[----:B------:R-:W-:Y:S01]  /*0570*/  LEA.HI R6, R11, R13, RZ, 0x7 ;  /* 0x0000000d0b067211 */ /* 0x000fe200078f38ff */
[----:B------:R1:W-:Y:S01]  /*0580*/  STL [R1+0xc], R2 ;  /* 0x00000c0201007387 */ /* 0x0003e20000100800 */
[----:B------:R-:W-:-:S02]  /*0590*/  SEL R176, R192, 0xffffffe0, !P4 ;  /* 0xffffffe0c0b07807 */ /* 0x000fc40006000000 */
[----:B------:R-:W-:Y:S02]  /*05a0*/  LOP3.LUT R0, R0, 0x1c0, RZ, 0xc0, !PT ;  /* 0x000001c000007812 */ /* 0x000fe400078ec0ff */
[----:B------:R-:W-:Y:S02]  /*05b0*/  SHF.R.S32.HI R6, RZ, 0x7, R6 ;  /* 0x00000007ff067819 */ /* 0x000fe40000011406 */
[----:B------:R-:W-:Y:S02]  /*05c0*/  LOP3.LUT R174, R0, 0x8, R15, 0xf8, !PT ;  /* 0x0000000800ae7812 */ /* 0x000fe400078ef80f */
[----:B------:R-:W-:-:S04]  /*05d0*/  SHF.R.U32.HI R4, RZ, 0x3, R0 ;  /* 0x00000003ff047819 */ /* 0x000fc80000011600 */
[----:B------:R-:W-:Y:S02]  /*05e0*/  LOP3.LUT R174, R174, R4, RZ, 0x3c, !PT ;  /* 0x00000004aeae7212 */ /* 0x000fe400078e3cff */
[----:B-1----:R-:W-:-:S04]  /*05f0*/  LOP3.LUT R2, R7, 0x1, RZ, 0xc0, !PT ;  /* 0x0000000107027812 */ /* 0x002fc800078ec0ff */
[----:B------:R-:W-:Y:S01]  /*0600*/  ISETP.NE.U32.AND P0, PT, R2, 0x1, PT ;  /* 0x000000010200780c */ /* 0x000fe20003f05070 */
[----:B------:R-:W-:-:S03]  /*0610*/  IMAD.SHL.U32 R2, R10, 0x10, RZ ;  /* 0x000000100a027824 */ /* 0x000fc600078e00ff */
[----:B------:R-:W-:Y:S02]  /*0620*/  R2P PR, R7, 0x6 ;  /* 0x0000000607007804 */ /* 0x000fe40000000000 */
[----:B------:R-:W-:Y:S01]  /*0630*/  LOP3.LUT R3, R0, 0x30, R2, 0xf8, !PT ;  /* 0x0000003000037812 */ /* 0x000fe200078ef802 */
[----:B------:R-:W-:Y:S01]  /*0640*/  IMAD R0, R6, 0x1000, R5 ;  /* 0x0000100006007824 */ /* 0x000fe200078e0205 */
[----:B------:R-:W-:Y:S01]  /*0650*/  LEA.HI.SX32 R16, R8, R2, 0x1e ;  /* 0x0000000208107211 */ /* 0x000fe200078ff2ff */
[----:B------:R-:W-:Y:S01]  /*0660*/  IMAD.SHL.U32 R8, R13, 0x2, RZ ;  /* 0x000000020d087824 */ /* 0x000fe200078e00ff */
[----:B------:R-:W-:Y:S01]  /*0670*/  LOP3.LUT R3, R3, 0x8, R15, 0xf8, !PT ;  /* 0x0000000803037812 */ /* 0x000fe200078ef80f */
[----:B------:R-:W-:Y:S01]  /*0680*/  IMAD.IADD R174, R0, 0x1, R174 ;  /* 0x0000000100ae7824 */ /* 0x000fe200078e02ae */
[----:B------:R-:W-:Y:S01]  /*0690*/  LOP3.LUT R0, R14, 0x7ffffffc, RZ, 0xc0, !PT ;  /* 0x7ffffffc0e007812 */ /* 0x000fe200078ec0ff */
[----:B------:R-:W-:Y:S01]  /*06a0*/  IMAD.SHL.U32 R2, R6, 0x8, RZ ;  /* 0x0000000806027824 */ /* 0x000fe200078e00ff */
[----:B------:R-:W-:Y:S01]  /*06b0*/  LOP3.LUT R3, R5, R3, R4, 0xf6, !PT ;  /* 0x0000000305037212 */ /* 0x000fe200078ef604 */
[----:B------:R-:W-:Y:S01]  /*06c0*/  STL [R1+0x2c], R16 ;  /* 0x00002c1001007387 */ /* 0x000fe20000100800 */
[----:B------:R-:W-:Y:S01]  /*06d0*/  LOP3.LUT R8, R8, 0x6, RZ, 0xc0, !PT ;  /* 0x0000000608087812 */ /* 0x000fe200078ec0ff */
[----:B------:R-:W-:Y:S01]  /*06e0*/  IMAD.IADD R5, R13, 0x1, -R0 ;  /* 0x000000010d057824 */ /* 0x000fe200078e0a00 */
[----:B------:R-:W-:Y:S01]  /*06f0*/  LOP3.LUT R2, R2, 0x8, RZ, 0xc0, !PT ;  /* 0x0000000802027812 */ /* 0x000fe200078ec0ff */
[----:B------:R-:W-:Y:S01]  /*0700*/  IMAD.SHL.U32 R0, R7, 0x40, RZ ;  /* 0x0000004007007824 */ /* 0x000fe200078e00ff */
[----:B------:R-:W-:Y:S01]  /*0710*/  SEL R192, R192, 0xffffffe0, !P1 ;  /* 0xffffffe0c0c07807 */ /* 0x000fe20004800000 */
[----:B------:R-:W-:Y:S01]  /*0720*/  IMAD.SHL.U32 R5, R5, 0x2, RZ ;  /* 0x0000000205057824 */ /* 0x000fe200078e00ff */
[----:B------:R-:W-:Y:S01]  /*0730*/  SEL R190, R190, 0x10, !P0 ;  /* 0x00000010bebe7807 */ /* 0x000fe20004000000 */
[----:B------:R-:W-:Y:S01]  /*0740*/  IMAD.SHL.U32 R7, R185, 0x10, RZ ;  /* 0x00000010b9077824 */ /* 0x000fe200078e00ff */
[----:B------:R-:W-:Y:S01]  /*0750*/  LOP3.LUT R0, R0, 0x1c0, RZ, 0xc0, !PT ;  /* 0x000001c000007812 */ /* 0x000fe200078ec0ff */
[----:B------:R-:W-:-:S02]  /*0760*/  IMAD R11, R6, 0x40, R8 ;  /* 0x00000040060b7824 */ /* 0x000fc400078e0208 */
[----:B------:R-:W-:Y:S01]  /*0770*/  IMAD R8, R6, 0x2000, R5 ;  /* 0x0000200006087824 */ /* 0x000fe200078e0205 */
[----:B------:R-:W-:Y:S01]  /*0780*/  SHF.R.U32.HI R4, RZ, 0x3, R0 ;  /* 0x00000003ff047819 */ /* 0x000fe20000011600 */
[----:B------:R-:W-:Y:S01]  /*0790*/  IMAD.SHL.U32 R185, R185, 0x8, RZ ;  /* 0x00000008b9b97824 */ /* 0x000fe200078e00ff */
[----:B------:R-:W-:Y:S01]  /*07a0*/  LOP3.LUT R7, R2, 0x10, R7, 0xf8, !PT ;  /* 0x0000001002077812 */ /* 0x000fe200078ef807 */
[----:B------:R1:W-:Y:S01]  /*07b0*/  STL [R1+0x24], R11 ;  /* 0x0000240b01007387 */ /* 0x0003e20000100800 */
[-C--:B------:R-:W-:Y:S01]  /*07c0*/  LOP3.LUT R6, R4, R0.reuse, R2, 0x1e, !PT ;  /* 0x0000000004067212 */ /* 0x080fe200078e1e02 */
[----:B------:R-:W-:Y:S01]  /*07d0*/  IMAD R2, R10, 0x400, R8 ;  /* 0x000004000a027824 */ /* 0x000fe200078e0208 */
[----:B------:R-:W-:Y:S01]  /*07e0*/  LOP3.LUT R4, R4, R0, RZ, 0xfc, !PT ;  /* 0x0000000004047212 */ /* 0x000fe200078efcff */
[----:B------:R-:W-:Y:S01]  /*07f0*/  IMAD R0, R10, 0x400, R5 ;  /* 0x000004000a007824 */ /* 0x000fe200078e0205 */
[----:B------:R-:W-:Y:S01]  /*0800*/  IADD3 R5, R16, -0x80, RZ ;  /* 0xffffff8010057810 */ /* 0x000fe20007ffe0ff */
[----:B------:R-:W-:-:S02]  /*0810*/  IMAD.SHL.U32 R174, R174, 0x2, RZ ;  /* 0x00000002aeae7824 */ /* 0x000fc400078e00ff */
[----:B------:R-:W-:Y:S02]  /*0820*/  IMAD.IADD R188, R4, 0x1, R2 ;  /* 0x0000000104bc7824 */ /* 0x000fe400078e0202 */
[----:B------:R-:W-:Y:S02]  /*0830*/  IMAD.SHL.U32 R2, R12, 0x40, RZ ;  /* 0x000000400c027824 */ /* 0x000fe400078e00ff */
[----:B------:R-:W-:Y:S01]  /*0840*/  IMAD.IADD R8, R0, 0x1, R6 ;  /* 0x0000000100087824 */ /* 0x000fe200078e0206 */
[----:B------:R-:W-:Y:S01]  /*0850*/  SHF.R.S32.HI R6, RZ, 0x1f, R5 ;  /* 0x0000001fff067819 */ /* 0x000fe20000011405 */
[----:B------:R-:W-:Y:S01]  /*0860*/  IMAD.SHL.U32 R0, R9, 0x40, RZ ;  /* 0x0000004009007824 */ /* 0x000fe200078e00ff */
[----:B------:R-:W-:Y:S01]  /*0870*/  LOP3.LUT R2, R2, 0x1c0, RZ, 0xc0, !PT ;  /* 0x000001c002027812 */ /* 0x000fe200078ec0ff */
[----:B------:R-:W-:Y:S01]  /*0880*/  IMAD.SHL.U32 R188, R188, 0x2, RZ ;  /* 0x00000002bcbc7824 */ /* 0x000fe200078e00ff */
[----:B------:R-:W-:Y:S01]  /*0890*/  SHF.L.U64.HI R6, R5, 0x2, R6 ;  /* 0x0000000205067819 */ /* 0x000fe20000010206 */
[----:B------:R-:W-:Y:S01]  /*08a0*/  IMAD.IADD R177, R174, 0x1, R176 ;  /* 0x00000001aeb17824 */ /* 0x000fe200078e02b0 */
[----:B------:R-:W-:Y:S01]  /*08b0*/  SHF.R.U32.HI R4, RZ, 0x3, R2 ;  /* 0x00000003ff047819 */ /* 0x000fe20000011602 */
[----:B------:R-:W-:Y:S01]  /*08c0*/  IMAD.IADD R191, R188, 0x1, R190 ;  /* 0x00000001bcbf7824 */ /* 0x000fe200078e02be */
[----:B------:R-:W-:Y:S01]  /*08d0*/  LOP3.LUT R0, R0, 0xfffffe00, RZ, 0xc0, !PT ;  /* 0xfffffe0000007812 */ /* 0x000fe200078ec0ff */
[----:B------:R2:W-:Y:S01]  /*08e0*/  STL [R1+0x20], R6 ;  /* 0x0000200601007387 */ /* 0x0005e20000100800 */
[----:B------:R-:W-:Y:S01]  /*08f0*/  LOP3.LUT R185, R2, 0x8, R185, 0xf8, !PT ;  /* 0x0000000802b97812 */ /* 0x000fe200078ef8b9 */
[----:B------:R-:W-:Y:S01]  /*0900*/  IMAD.IADD R195, R188, 0x1, R192 ;  /* 0x00000001bcc37824 */ /* 0x000fe200078e02c0 */
[----:B------:R-:W-:Y:S01]  /*0910*/  LOP3.LUT R2, R4, R7, R2, 0x1e, !PT ;  /* 0x0000000704027212 */ /* 0x000fe200078e1e02 */
[----:B------:R-:W-:Y:S01]  /*0920*/  IMAD R5, R10, 0x400, R0 ;  /* 0x000004000a057824 */ /* 0x000fe200078e0200 */
[----:B------:R-:W-:Y:S01]  /*0930*/  LOP3.LUT R185, R185, R4, RZ, 0x3c, !PT ;  /* 0x00000004b9b97212 */ /* 0x000fe200078e3cff */
[----:B------:R-:W-:Y:S01]  /*0940*/  IMAD.IADD R194, R191, 0x1, R192 ;  /* 0x00000001bfc27824 */ /* 0x000fe200078e02c0 */
[----:B------:R-:W-:Y:S01]  /*0950*/  LOP3.LUT R184, R2, R0, RZ, 0xfc, !PT ;  /* 0x0000000002b87212 */ /* 0x000fe200078efcff */
[----:B------:R-:W-:Y:S01]  /*0960*/  IMAD.MOV.U32 R0, RZ, RZ, 0x40 ;  /* 0x00000040ff007424 */ /* 0x000fe200078e00ff */
[----:B------:R-:W-:Y:S01]  /*0970*/  LEA R8, R8, 0xc000, 0x1 ;  /* 0x0000c00008087811 */ /* 0x000fe200078e08ff */
[----:B------:R-:W-:-:S02]  /*0980*/  IMAD.MOV.U32 R2, RZ, RZ, 0x440 ;  /* 0x00000440ff027424 */ /* 0x000fc400078e00ff */
[----:B------:R-:W-:Y:S01]  /*0990*/  IMAD.IADD R185, R5, 0x1, R185 ;  /* 0x0000000105b97824 */ /* 0x000fe200078e02b9 */
[----:B------:R-:W-:Y:S01]  /*09a0*/  SEL R175, R0, 0xffffffc0, !P3 ;  /* 0xffffffc000af7807 */ /* 0x000fe20005800000 */
[--C-:B------:R-:W-:Y:S01]  /*09b0*/  IMAD.IADD R5, R192, 0x1, R8.reuse ;  /* 0x00000001c0057824 */ /* 0x100fe200078e0208 */
[----:B------:R-:W-:Y:S01]  /*09c0*/  SEL R0, R0, 0xffffffc0, !P2 ;  /* 0xffffffc000007807 */ /* 0x000fe20005000000 */
[----:B------:R-:W-:Y:S01]  /*09d0*/  STL [R1+0x28], R8 ;  /* 0x0000280801007387 */ /* 0x000fe20000100800 */
[----:B------:R-:W-:Y:S01]  /*09e0*/  SEL R2, R2, 0x3c0, !P2 ;  /* 0x000003c002027807 */ /* 0x000fe20005000000 */
[----:B------:R-:W-:Y:S01]  /*09f0*/  IMAD.IADD R175, R174, 0x1, R175 ;  /* 0x00000001aeaf7824 */ /* 0x000fe200078e02af */
[----:B------:R-:W-:Y:S01]  /*0a00*/  IADD3 R13, R8, 0x420, RZ ;  /* 0x00000420080d7810 */ /* 0x000fe20007ffe0ff */
[----:B-1----:R-:W-:Y:S01]  /*0a10*/  IMAD.IADD R11, R0, 0x1, R8 ;  /* 0x00000001000b7824 */ /* 0x002fe200078e0208 */
[C---:B------:R-:W-:Y:S01]  /*0a20*/  IADD3 R9, R8.reuse, 0x2020, RZ ;  /* 0x0000202008097810 */ /* 0x040fe20007ffe0ff */
[C---:B------:R-:W-:Y:S01]  /*0a30*/  IMAD.IADD R4, R8.reuse, 0x1, R2 ;  /* 0x0000000108047824 */ /* 0x040fe200078e0202 */
[----:B------:R-:W-:Y:S01]  /*0a40*/  @P1 IADD3 R13, R8, 0x3e0, RZ ;  /* 0x000003e0080d1810 */ /* 0x000fe20007ffe0ff */
[----:B------:R-:W-:Y:S01]  /*0a50*/  IMAD.IADD R189, R188, 0x1, R0 ;  /* 0x00000001bcbd7824 */ /* 0x000fe200078e0200 */
[C---:B------:R-:W-:Y:S01]  /*0a60*/  IADD3 R12, R8.reuse, 0x2420, RZ ;  /* 0x00002420080c7810 */ /* 0x040fe20007ffe0ff */
[----:B------:R-:W-:Y:S01]  /*0a70*/  STL [R1+0x40], R11 ;  /* 0x0000400b01007387 */ /* 0x000fe20000100800 */
[----:B------:R-:W-:Y:S01]  /*0a80*/  @P1 IADD3 R9, R8, 0x1fe0, RZ ;  /* 0x00001fe008091810 */ /* 0x000fe20007ffe0ff */
[--C-:B------:R-:W-:Y:S01]  /*0a90*/  IMAD.IADD R190, R190, 0x1, R189.reuse ;  /* 0x00000001bebe7824 */ /* 0x100fe200078e02bd */
[C---:B--2---:R-:W-:Y:S01]  /*0aa0*/  IADD3 R6, R8.reuse, 0x2040, RZ ;  /* 0x0000204008067810 */ /* 0x044fe20007ffe0ff */
[----:B------:R1:W-:Y:S01]  /*0ab0*/  STL [R1+0x5c], R5 ;  /* 0x00005c0501007387 */ /* 0x0003e20000100800 */
[----:B------:R-:W-:Y:S01]  /*0ac0*/  @P1 IADD3 R12, R8, 0x23e0, RZ ;  /* 0x000023e0080c1810 */ /* 0x000fe20007ffe0ff */
[----:B------:R-:W-:Y:S01]  /*0ad0*/  IMAD.IADD R193, R192, 0x1, R189 ;  /* 0x00000001c0c17824 */ /* 0x000fe200078e02bd */
[----:B------:R-:W-:Y:S01]  /*0ae0*/  @P2 IADD3 R6, R8, 0x1fc0, RZ ;  /* 0x00001fc008062810 */ /* 0x000fe20007ffe0ff */
[----:B------:R-:W-:Y:S01]  /*0af0*/  STL [R1+0x3c], R4 ;  /* 0x00003c0401007387 */ /* 0x000fe20000100800 */
[----:B------:R-:W-:-:S02]  /*0b00*/  IMAD.SHL.U32 R3, R3, 0x2, RZ ;  /* 0x0000000203037824 */ /* 0x000fc400078e00ff */
[----:B------:R-:W-:Y:S01]  /*0b10*/  IMAD.IADD R176, R176, 0x1, R175 ;  /* 0x00000001b0b07824 */ /* 0x000fe200078e02af */
[----:B------:R-:W-:Y:S04]  /*0b20*/  STL [R1+0x48], R13 ;  /* 0x0000480d01007387 */ /* 0x000fe80000100800 */
[----:B------:R-:W-:Y:S04]  /*0b30*/  STL [R1+0x30], R9 ;  /* 0x0000300901007387 */ /* 0x000fe80000100800 */
[----:B------:R-:W-:Y:S04]  /*0b40*/  STL [R1+0x44], R12 ;  /* 0x0000440c01007387 */ /* 0x000fe80000100800 */
[----:B------:R2:W-:Y:S01]  /*0b50*/  STL [R1+0x38], R6 ;  /* 0x0000380601007387 */ /* 0x0005e20000100800 */
[----:B-1----:R-:W-:-:S02]  /*0b60*/  IADD3 R5, R8, 0x2440, RZ ;  /* 0x0000244008057810 */ /* 0x002fc40007ffe0ff */
[----:B------:R-:W-:-:S05]  /*0b70*/  @P2 IADD3 R5, R8, 0x23c0, RZ ;  /* 0x000023c008052810 */ /* 0x000fca0007ffe0ff */
[----:B------:R1:W-:Y:S01]  /*0b80*/  STL [R1+0x34], R5 ;  /* 0x0000340501007387 */ /* 0x0003e20000100800 */
[----:B--2---:R-:W-:-:S05]  /*0b90*/  IMAD.IADD R6, R192, 0x1, R11 ;  /* 0x00000001c0067824 */ /* 0x004fca00078e020b */
[----:B------:R2:W-:Y:S01]  /*0ba0*/  STL [R1+0x58], R6 ;  /* 0x0000580601007387 */ /* 0x0005e20000100800 */
[----:B-1----:R-:W-:Y:S02]  /*0bb0*/  IMAD.IADD R5, R192, 0x1, R4 ;  /* 0x00000001c0057824 */ /* 0x002fe400078e0204 */
[--C-:B------:R-:W-:Y:S02]  /*0bc0*/  IMAD.IADD R4, R0, 0x1, R9.reuse ;  /* 0x0000000100047824 */ /* 0x100fe400078e0209 */
[----:B------:R-:W-:Y:S01]  /*0bd0*/  IMAD.IADD R0, R2, 0x1, R9 ;  /* 0x0000000102007824 */ /* 0x000fe200078e0209 */
[----:B------:R2:W-:Y:S01]  /*0be0*/  STL [R1+0x54], R5 ;  /* 0x0000540501007387 */ /* 0x0005e20000100800 */
[----:B------:R-:W-:-:S03]  /*0bf0*/  IMAD.IADD R192, R192, 0x1, R190 ;  /* 0x00000001c0c07824 */ /* 0x000fc600078e02be */
[----:B------:R2:W-:Y:S04]  /*0c00*/  STL [R1+0x50], R4 ;  /* 0x0000500401007387 */ /* 0x0005e80000100800 */
[----:B------:R2:W-:Y:S02]  /*0c10*/  STL [R1+0x4c], R0 ;  /* 0x00004c0001007387 */ /* 0x0005e40000100800 */
.L_x_282:
[----:B------:R-:W-:Y:S01]  /*0c20*/  ULDC.64 UR4, c[0x0][0x258] ;  /* 0x0000960000047ab9 */ /* 0x000fe20000000a00 */
[----:B------:R-:W-:Y:S01]  /*0c30*/  ISETP.NE.U32.AND P1, PT, RZ, c[0x0][0x250], PT ;  /* 0x00009400ff007a0c */ /* 0x000fe20003f25070 */
[----:B------:R-:W-:Y:S02]  /*0c40*/  UISETP.NE.U32.AND UP1, UPT, URZ, UR4, UPT ;  /* 0x000000043f00728c */ /* 0x000fe4000bf25070 */
[----:B------:R-:W-:Y:S01]  /*0c50*/  ULDC.64 UR6, c[0x0][0x258] ;  /* 0x0000960000067ab9 */ /* 0x000fe20000000a00 */
[----:B------:R-:W-:Y:S01]  /*0c60*/  ISETP.NE.AND.EX P1, PT, RZ, c[0x0][0x254], PT, P1 ;  /* 0x00009500ff007a0c */ /* 0x000fe20003f25310 */
[----:B------:R-:W-:-:S06]  /*0c70*/  UISETP.NE.AND.EX UP1, UPT, URZ, UR5, UPT, UP1 ;  /* 0x000000053f00728c */ /* 0x000fcc000bf25310 */
[----:B------:R-:W-:-:S05]  /*0c80*/  PLOP3.LUT P0, PT, PT, PT, UP1, 0x80, 0x0 ;  /* 0x000000000000781c */ /* 0x000fca0003f0f018 */
[----:B------:R-:W-:Y:S01]  /*0c90*/  @UP1 UMOV UR4, 0x4 ;  /* 0x0000000400041882 */ /* 0x000fe20000000000 */
[----:B---3--:R-:W1:Y:S01]  /*0ca0*/  @P1 S2R R7, SR_CTAID.Y ;  /* 0x0000000000071919 */ /* 0x008e620000002600 */
[----:B--2---:R-:W-:-:S06]  /*0cb0*/  @P1 IMAD.MOV.U32 R6, RZ, RZ, 0x4 ;  /* 0x00000004ff061424 */ /* 0x004fcc00078e00ff */
[----:B------:R-:W2:Y:S01]  /*0cc0*/  @P0 S2R R0, SR_CTAID.Y ;  /* 0x0000000000000919 */ /* 0x000ea20000002600 */
[----:B-1----:R-:W-:-:S06]  /*0cd0*/  @P1 IMAD.WIDE R6, R7, R6, c[0x0][0x250] ;  /* 0x0000940007061625 */ /* 0x002fcc00078e0206 */
[----:B------:R-:W3:Y:S01]  /*0ce0*/  @P1 LDG.E R6, [R6.64] ;  /* 0x0000002406061981 */ /* 0x000ee2000c1e1900 */
[----:B--2---:R-:W1:Y:S02]  /*0cf0*/  @P0 R2UR UR5, R0 ;  /* 0x00000000000503c2 */ /* 0x004e6400000e0000 */
[----:B-1----:R-:W-:-:S06]  /*0d00*/  @UP1 UIMAD.WIDE UR4, UR5, UR4, UR6 ;  /* 0x00000004050412a5 */ /* 0x002fcc000f8e0206 */
[----:B------:R-:W-:Y:S02]  /*0d10*/  IMAD.U32 R4, RZ, RZ, UR4 ;  /* 0x00000004ff047e24 */ /* 0x000fe4000f8e00ff */
[----:B------:R-:W-:Y:S01]  /*0d20*/  IMAD.U32 R5, RZ, RZ, UR5 ;  /* 0x00000005ff057e24 */ /* 0x000fe2000f8e00ff */
[----:B------:R-:W-:Y:S02]  /*0d30*/  UMOV UR38, URZ ;  /* 0x0000003f00267c82 */ /* 0x000fe40008000000 */
[----:B------:R-:W-:Y:S02]  /*0d40*/  ULDC.64 UR4, c[0x0][0x268] ;  /* 0x00009a0000047ab9 */ /* 0x000fe40000000a00 */
[----:B------:R-:W2:Y:S01]  /*0d50*/  @P0 LDG.E R0, [R4.64] ;  /* 0x0000002404000981 */ /* 0x000ea2000c1e1900 */
[----:B------:R-:W-:-:S04]  /*0d60*/  @!UP1 UISETP.NE.U32.AND UP0, UPT, URZ, UR4, UPT ;  /* 0x000000043f00928c */ /* 0x000fc8000bf05070 */
[----:B------:R-:W-:-:S03]  /*0d70*/  @!UP1 UISETP.NE.AND.EX UP0, UPT, URZ, UR5, UPT, UP0 ;  /* 0x000000053f00928c */ /* 0x000fc6000bf05300 */
[----:B------:R-:W-:Y:S02]  /*0d80*/  ULDC.64 UR4, c[0x0][0x218] ;  /* 0x0000860000047ab9 */ /* 0x000fe40000000a00 */
[----:B------:R-:W-:Y:S02]  /*0d90*/  @!UP1 USEL UR5, URZ, UR5, !UP0 ;  /* 0x000000053f059287 */ /* 0x000fe4000c000000 */
[----:B------:R-:W-:Y:S01]  /*0da0*/  USHF.L.U32 UR39, UR29, 0x7, URZ ;  /* 0x000000071d277899 */ /* 0x000fe2000800063f */
[----:B---3--:R-:W1:Y:S08]  /*0db0*/  @P1 R2UR UR38, R6 ;  /* 0x00000000062613c2 */ /* 0x008e7000000e0000 */
[----:B--2---:R-:W1:Y:S02]  /*0dc0*/  @P0 R2UR UR40, R0 ;  /* 0x00000000002803c2 */ /* 0x004e6400000e0000 */
[----:B-1----:R-:W-:-:S02]  /*0dd0*/  @UP1 UIADD3 UR40, UR40, -UR38, URZ ;  /* 0x8000002628281290 */ /* 0x002fc4000fffe03f */
[----:B------:R-:W-:-:S04]  /*0de0*/  @!UP1 UIADD3 UR40, UR5, UR4, -UR38 ;  /* 0x0000000405289290 */ /* 0x000fc8000fffe826 */
[----:B------:R-:W-:-:S06]  /*0df0*/  UISETP.GE.AND UP0, UPT, UR39, UR40, UPT ;  /* 0x000000282700728c */ /* 0x000fcc000bf06270 */
[----:B------:R-:W-:-:S13]  /*0e00*/  PLOP3.LUT P0, PT, PT, PT, UP0, 0x80, 0x0 ;  /* 0x000000000000781c */ /* 0x000fda0003f0f008 */
[----:B-----5:R-:W-:Y:S05]  /*0e10*/  @P0 BRA `(.L_x_274) ;  /* 0x0000746000000947 */ /* 0x020fea0003800000 */
[----:B------:R-:W-:Y:S01]  /*0e20*/  IABS R6, c[0x0][0x1c8] ;  /* 0x0000720000067a13 */ /* 0x000fe20000000000 */
[----:B------:R-:W1:Y:S01]  /*0e30*/  S2R R2, SR_CTAID.Z ;  /* 0x0000000000027919 */ /* 0x000e620000002700 */
[----:B------:R-:W2:Y:S01]  /*0e40*/  S2UR UR45, SR_CTAID.Z ;  /* 0x00000000002d79c3 */ /* 0x000ea20000002700 */
[----:B------:R-:W-:Y:S01]  /*0e50*/  ULDC.64 UR4, c[0x0][0x240] ;  /* 0x0000900000047ab9 */ /* 0x000fe20000000a00 */
[----:B------:R-:W3:Y:S01]  /*0e60*/  I2F.RP R4, R6 ;  /* 0x0000000600047306 */ /* 0x000ee20000209400 */
[----:B------:R-:W4:Y:S01]  /*0e70*/  S2R R7, SR_CTAID.X ;  /* 0x0000000000077919 */ /* 0x000f220000002500 */
[----:B------:R-:W-:Y:S01]  /*0e80*/  ULDC UR7, c[0x0][0x1c8] ;  /* 0x0000720000077ab9 */ /* 0x000fe20000000800 */
[----:B------:R-:W-:Y:S01]  /*0e90*/  ISETP.NE.AND P3, PT, RZ, c[0x0][0x1c8], PT ;  /* 0x00007200ff007a0c */ /* 0x000fe20003f65270 */
[----:B------:R-:W-:Y:S02]  /*0ea0*/  ULDC UR48, c[0x0][0x214] ;  /* 0x0000850000307ab9 */ /* 0x000fe40000000800 */
[----:B------:R-:W5:Y:S01]  /*0eb0*/  S2UR UR10, SR_CTAID.Y ;  /* 0x00000000000a79c3 */ /* 0x000f620000002600 */
[----:B------:R-:W-:-:S02]  /*0ec0*/  UISETP.NE.U32.AND UP1, UPT, URZ, UR4, UPT ;  /* 0x000000043f00728c */ /* 0x000fc4000bf25070 */
[----:B------:R-:W-:Y:S02]  /*0ed0*/  UIADD3 UR48, UR48, 0x7f, URZ ;  /* 0x0000007f30307890 */ /* 0x000fe4000fffe03f */
[----:B------:R-:W-:Y:S02]  /*0ee0*/  ULDC.U8 UR4, c[0x0][0x328] ;  /* 0x0000ca0000047ab9 */ /* 0x000fe40000000000 */
[----:B------:R-:W-:Y:S02]  /*0ef0*/  UISETP.NE.AND UP0, UPT, UR4, URZ, UPT ;  /* 0x0000003f0400728c */ /* 0x000fe4000bf05270 */
[----:B------:R-:W-:Y:S01]  /*0f00*/  USHF.R.S32.HI UR43, URZ, 0x1f, UR48 ;  /* 0x0000001f3f2b7899 */ /* 0x000fe20008011430 */
[----:B---3--:R-:W3:Y:S01]  /*0f10*/  MUFU.RCP R4, R4 ;  /* 0x0000000400047308 */ /* 0x008ee20000001000 */
[----:B------:R-:W-:Y:S02]  /*0f20*/  UISETP.NE.AND.EX UP1, UPT, URZ, UR5, UPT, UP1 ;  /* 0x000000053f00728c */ /* 0x000fe4000bf25310 */
[----:B------:R-:W-:Y:S01]  /*0f30*/  ULEA.HI UR43, UR43, UR48, URZ, 0x7 ;  /* 0x000000302b2b7291 */ /* 0x000fe2000f8f383f */
[----:B-1----:R-:W-:Y:S01]  /*0f40*/  IABS R2, R2 ;  /* 0x0000000200027213 */ /* 0x002fe20000000000 */
[----:B--2---:R-:W-:-:S02]  /*0f50*/  ULOP3.LUT UR7, UR45, UR7, URZ, 0x3c, !UPT ;  /* 0x000000072d077292 */ /* 0x004fc4000f8e3c3f */
[----:B------:R-:W-:Y:S02]  /*0f60*/  ULOP3.LUT UR48, UR43, 0xffffff80, URZ, 0xc0, !UPT ;  /* 0xffffff802b307892 */ /* 0x000fe4000f8ec03f */
[----:B------:R-:W-:Y:S02]  /*0f70*/  ULDC UR6, c[0x0][0x214] ;  /* 0x0000850000067ab9 */ /* 0x000fe40000000800 */
[----:B------:R-:W-:Y:S01]  /*0f80*/  ISETP.LE.AND P2, PT, RZ, UR7, PT ;  /* 0x00000007ff007c0c */ /* 0x000fe2000bf43270 */
[----:B------:R-:W-:Y:S02]  /*0f90*/  ULDC UR5, c[0x0][0x22c] ;  /* 0x00008b0000057ab9 */ /* 0x000fe40000000800 */
[----:B------:R-:W-:Y:S01]  /*0fa0*/  ULDC UR8, c[0x0][0x1c0] ;  /* 0x0000700000087ab9 */ /* 0x000fe20000000800 */
[----:B---3--:R-:W-:Y:S01]  /*0fb0*/  IADD3 R4, R4, 0xffffffe, RZ ;  /* 0x0ffffffe04047810 */ /* 0x008fe20007ffe0ff */
[----:B-----5:R-:W-:Y:S02]  /*0fc0*/  @UP0 UIMAD UR9, UR10, UR6, URZ ;  /* 0x000000060a0902a4 */ /* 0x020fe4000f8e023f */
[----:B------:R-:W-:Y:S01]  /*0fd0*/  UIMAD UR5, UR45, UR5, URZ ;  /* 0x000000052d0572a4 */ /* 0x000fe2000f8e023f */
[----:B------:R-:W1:Y:S01]  /*0fe0*/  F2I.FTZ.U32.TRUNC.NTZ R5, R4 ;  /* 0x0000000400057305 */ /* 0x000e62000021f000 */
[----:B------:R-:W-:-:S02]  /*0ff0*/  UIMAD.WIDE UR52, UR10, 0x80, URZ ;  /* 0x000000800a3478a5 */ /* 0x000fc4000f8e023f */
[----:B------:R-:W-:Y:S02]  /*1000*/  @!UP0 UIMAD UR8, UR10, UR8, UR45 ;  /* 0x000000080a0882a4 */ /* 0x000fe4000f8e022d */
[----:B------:R-:W-:Y:S02]  /*1010*/  UIADD3 UR48, UR48, -0x80, URZ ;  /* 0xffffff8030307890 */ /* 0x000fe4000fffe03f */
[----:B------:R-:W-:Y:S02]  /*1020*/  ULDC.U8 UR41, c[0x0][0x3d0] ;  /* 0x0000f40000297ab9 */ /* 0x000fe40000000000 */
[----:B------:R-:W-:Y:S02]  /*1030*/  ULDC UR42, c[0x0][0x234] ;  /* 0x00008d00002a7ab9 */ /* 0x000fe40000000800 */
[----:B------:R-:W-:Y:S02]  /*1040*/  ULDC UR51, c[0x0][0x1c0] ;  /* 0x0000700000337ab9 */ /* 0x000fe40000000800 */
[----:B------:R-:W-:-:S02]  /*1050*/  @UP0 UIMAD UR42, UR45, UR42, UR9 ;  /* 0x0000002a2d2a02a4 */ /* 0x000fc4000f8e0209 */
[----:B------:R-:W-:Y:S01]  /*1060*/  USHF.R.S32.HI UR47, URZ, 0x1f, UR38 ;  /* 0x0000001f3f2f7899 */ /* 0x000fe20008011426 */
[--C-:B-1----:R-:W-:Y:S01]  /*1070*/  IMAD.MOV R0, RZ, RZ, -R5.reuse ;  /* 0x000000ffff007224 */ /* 0x102fe200078e0a05 */
[----:B------:R-:W-:Y:S01]  /*1080*/  USHF.R.S32.HI UR44, URZ, 0x1f, UR39 ;  /* 0x0000001f3f2c7899 */ /* 0x000fe20008011427 */
[----:B------:R-:W-:Y:S01]  /*1090*/  IMAD.MOV.U32 R4, RZ, RZ, RZ ;  /* 0x000000ffff047224 */ /* 0x000fe200078e00ff */
[----:B------:R-:W-:Y:S01]  /*10a0*/  USHF.R.S32.HI UR11, URZ, 0x1f, UR10 ;  /* 0x0000001f3f0b7899 */ /* 0x000fe2000801140a */
[----:B------:R-:W-:Y:S01]  /*10b0*/  IMAD R0, R0, R6, RZ ;  /* 0x0000000600007224 */ /* 0x000fe200078e02ff */
[----:B------:R-:W-:Y:S02]  /*10c0*/  USHF.R.S32.HI UR46, URZ, 0x1f, UR45 ;  /* 0x0000001f3f2e7899 */ /* 0x000fe4000801142d */
[----:B------:R-:W-:Y:S01]  /*10d0*/  USHF.R.S32.HI UR51, URZ, 0x1f, UR51 ;  /* 0x0000001f3f337899 */ /* 0x000fe20008011433 */
[----:B------:R-:W-:Y:S01]  /*10e0*/  IMAD.HI.U32 R0, R5, R0, R4 ;  /* 0x0000000005007227 */ /* 0x000fe200078e0004 */
[----:B------:R-:W-:-:S02]  /*10f0*/  USHF.R.S32.HI UR4, URZ, 0x1f, UR5 ;  /* 0x0000001f3f047899 */ /* 0x000fc40008011405 */
[----:B------:R-:W-:Y:S01]  /*1100*/  USEL UR7, UR52, URZ, UP1 ;  /* 0x0000003f34077287 */ /* 0x000fe20008800000 */
[----:B------:R-:W-:Y:S01]  /*1110*/  IMAD.MOV.U32 R4, RZ, RZ, R2 ;  /* 0x000000ffff047224 */ /* 0x000fe200078e0002 */
[----:B------:R-:W-:Y:S02]  /*1120*/  USEL UR50, UR53, URZ, UP1 ;  /* 0x0000003f35327287 */ /* 0x000fe40008800000 */
[----:B------:R-:W-:Y:S01]  /*1130*/  USHF.R.S32.HI UR43, URZ, 0x7, UR43 ;  /* 0x000000073f2b7899 */ /* 0x000fe2000801142b */
[----:B------:R-:W-:Y:S01]  /*1140*/  IMAD.HI.U32 R0, R0, R4, RZ ;  /* 0x0000000400007227 */ /* 0x000fe200078e00ff */
[----:B------:R-:W-:Y:S02]  /*1150*/  @!UP0 UIMAD UR42, UR8, UR6, URZ ;  /* 0x00000006082a82a4 */ /* 0x000fe4000f8e023f */
[----:B------:R-:W-:Y:S01]  /*1160*/  USHF.R.S32.HI UR49, URZ, 0x1f, UR48 ;  /* 0x0000001f3f317899 */ /* 0x000fe20008011430 */
[----:B------:R-:W-:-:S04]  /*1170*/  IMAD.MOV R2, RZ, RZ, -R0 ;  /* 0x000000ffff027224 */ /* 0x000fc800078e0a00 */
[----:B------:R-:W-:Y:S02]  /*1180*/  IMAD R2, R6, R2, R4 ;  /* 0x0000000206027224 */ /* 0x000fe400078e0204 */
[----:B----4-:R-:W-:-:S03]  /*1190*/  IMAD.WIDE.U32 R4, R7, c[0x0][0x3d8], RZ ;  /* 0x0000f60007047a25 */ /* 0x010fc600078e00ff */
[----:B------:R-:W-:-:S13]  /*11a0*/  ISETP.GT.U32.AND P1, PT, R6, R2, PT ;  /* 0x000000020600720c */ /* 0x000fda0003f24070 */
[----:B------:R-:W-:Y:S01]  /*11b0*/  @!P1 IMAD.IADD R2, R2, 0x1, -R6 ;  /* 0x0000000102029824 */ /* 0x000fe200078e0a06 */
[----:B------:R-:W-:Y:S02]  /*11c0*/  @!P1 IADD3 R0, R0, 0x1, RZ ;  /* 0x0000000100009810 */ /* 0x000fe40007ffe0ff */
[----:B------:R-:W-:Y:S02]  /*11d0*/  ISETP.NE.AND P1, PT, RZ, UR41, PT ;  /* 0x00000029ff007c0c */ /* 0x000fe4000bf25270 */
[----:B------:R-:W-:Y:S01]  /*11e0*/  ISETP.GE.U32.AND P0, PT, R2, R6, PT ;  /* 0x000000060200720c */ /* 0x000fe20003f06070 */
[----:B------:R-:W-:Y:S01]  /*11f0*/  IMAD R2, R7, c[0x0][0x3dc], R5 ;  /* 0x0000f70007027a24 */ /* 0x000fe200078e0205 */
[----:B------:R-:W-:-:S04]  /*1200*/  SEL R7, R4, RZ, P1 ;  /* 0x000000ff04077207 */ /* 0x000fc80000800000 */
[----:B------:R-:W-:-:S07]  /*1210*/  SEL R9, R2, RZ, P1 ;  /* 0x000000ff02097207 */ /* 0x000fce0000800000 */
[----:B------:R-:W-:Y:S02]  /*1220*/  @P0 IADD3 R0, R0, 0x1, RZ ;  /* 0x0000000100000810 */ /* 0x000fe40007ffe0ff */
[----:B------:R-:W-:-:S03]  /*1230*/  PLOP3.LUT P0, PT, PT, PT, UP0, 0x80, 0x0 ;  /* 0x000000000000781c */ /* 0x000fc60003f0f008 */
[----:B------:R-:W-:Y:S01]  /*1240*/  @!P2 IMAD.MOV R0, RZ, RZ, -R0 ;  /* 0x000000ffff00a224 */ /* 0x000fe200078e0a00 */
[----:B------:R-:W-:-:S04]  /*1250*/  @!P3 LOP3.LUT R0, RZ, c[0x0][0x1c8], RZ, 0x33, !PT ;  /* 0x00007200ff00ba12 */ /* 0x000fc800078e33ff */
[----:B------:R-:W-:-:S05]  /*1260*/  SHF.R.S32.HI R21, RZ, 0x1f, R0 ;  /* 0x0000001fff157819 */ /* 0x000fca0000011400 */
[----:B------:R-:W-:Y:S05]  /*1270*/  @!P0 BRA `(.L_x_275) ;  /* 0x0000003000008947 */ /* 0x000fea0003800000 */
[----:B------:R-:W-:-:S04]  /*1280*/  UIMAD UR41, UR27, UR10, URZ ;  /* 0x0000000a1b2972a4 */ /* 0x000fc8000f8e023f */
[----:B------:R-:W-:Y:S01]  /*1290*/  UIMAD UR41, UR28, UR45, UR41 ;  /* 0x0000002d1c2972a4 */ /* 0x000fe2000f8e0229 */
[----:B------:R-:W-:Y:S05]  /*12a0*/  BRA `(.L_x_276) ;  /* 0x0000002000007947 */ /* 0x000fea0003800000 */
.L_x_275:
[----:B------:R-:W-:-:S04]  /*12b0*/  UIMAD UR41, UR10, UR18, UR45 ;  /* 0x000000120a2972a4 */ /* 0x000fc8000f8e022d */
[----:B------:R-:W-:Y:S02]  /*12c0*/  UIMAD UR41, UR41, UR17, URZ ;  /* 0x00000011292972a4 */ /* 0x000fe4000f8e023f */
.L_x_276:
[----:B------:R-:W1:Y:S01]  /*12d0*/  S2R R22, SR_TID.X ;  /* 0x0000000000167919 */ /* 0x000e620000002100 */
[----:B------:R-:W-:-:S03]  /*12e0*/  IMAD.U32 R8, RZ, RZ, UR5 ;  /* 0x00000005ff087e24 */ /* 0x000fc6000f8e00ff */
[----:B------:R-:W2:Y:S01]  /*12f0*/  LDL R24, [R1+0xc] ;  /* 0x00000c0001187983 */ /* 0x000ea20000100800 */
[----:B------:R-:W-:Y:S01]  /*1300*/  IMAD.U32 R5, RZ, RZ, UR4 ;  /* 0x00000004ff057e24 */ /* 0x000fe2000f8e00ff */
[----:B------:R-:W-:Y:S02]  /*1310*/  UIADD3 UR38, UP0, UR39, UR38, URZ ;  /* 0x0000002627267290 */ /* 0x000fe4000ff1e03f */
[----:B------:R-:W3:Y:S01]  /*1320*/  S2R R20, SR_CTAID.Y ;  /* 0x0000000000147919 */ /* 0x000ee20000002600 */
[----:B------:R-:W-:Y:S02]  /*1330*/  ULDC.64 UR4, c[0x0][0x368] ;  /* 0x0000da0000047ab9 */ /* 0x000fe40000000a00 */
[----:B------:R-:W-:Y:S02]  /*1340*/  UIMAD UR4, UR11, UR4, URZ ;  /* 0x000000040b0472a4 */ /* 0x000fe4000f8e023f */
[----:B------:R-:W-:Y:S02]  /*1350*/  UIMAD.WIDE UR52, UR10, UR16, UR48 ;  /* 0x000000100a3472a5 */ /* 0x000fe4000f8e0230 */
[----:B------:R-:W-:-:S02]  /*1360*/  UIMAD UR6, UR10, UR5, UR4 ;  /* 0x000000050a0672a4 */ /* 0x000fc4000f8e0204 */
[----:B------:R-:W-:Y:S02]  /*1370*/  UIMAD UR51, UR51, UR15, UR23 ;  /* 0x0000000f333372a4 */ /* 0x000fe4000f8e0217 */
[----:B------:R-:W-:Y:S02]  /*1380*/  ULDC.64 UR4, c[0x0][0x180] ;  /* 0x0000600000047ab9 */ /* 0x000fe40000000a00 */
[----:B------:R-:W-:Y:S02]  /*1390*/  UIMAD UR4, UR11, UR4, URZ ;  /* 0x000000040b0472a4 */ /* 0x000fe4000f8e023f */
[----:B------:R-:W-:Y:S01]  /*13a0*/  UIADD3 UR51, UR35, UR51, URZ ;  /* 0x0000003323337290 */ /* 0x000fe2000fffe03f */
[----:B-1----:R-:W-:Y:S01]  /*13b0*/  SHF.R.S32.HI R23, RZ, 0x1f, R22 ;  /* 0x0000001fff177819 */ /* 0x002fe20000011416 */
[----:B------:R-:W-:Y:S02]  /*13c0*/  UIMAD UR8, UR10, UR5, UR4 ;  /* 0x000000050a0872a4 */ /* 0x000fe4000f8e0204 */
[----:B------:R-:W-:Y:S01]  /*13d0*/  UIADD3.X UR44, UR47, UR44, URZ, UP0, !UPT ;  /* 0x0000002c2f2c7290 */ /* 0x000fe200087fe43f */
[CC--:B------:R-:W-:Y:S01]  /*13e0*/  LEA.HI R4, R23.reuse, R22.reuse, RZ, 0x5 ;  /* 0x0000001617047211 */ /* 0x0c0fe200078f28ff */
[----:B------:R-:W-:Y:S01]  /*13f0*/  ULDC.64 UR4, c[0x0][0x188] ;  /* 0x0000620000047ab9 */ /* 0x000fe20000000a00 */
[----:B------:R-:W-:Y:S01]  /*1400*/  LEA.HI R11, R23, R22, RZ, 0x3 ;  /* 0x00000016170b7211 */ /* 0x000fe200078f18ff */
[----:B------:R-:W-:Y:S01]  /*1410*/  UIMAD UR4, UR11, UR4, URZ ;  /* 0x000000040b0472a4 */ /* 0x000fe2000f8e023f */
[----:B------:R-:W-:-:S02]  /*1420*/  LOP3.LUT R2, R4, 0xffffffe0, RZ, 0xc0, !PT ;  /* 0xffffffe004027812 */ /* 0x000fc400078ec0ff */
[----:B------:R-:W-:Y:S01]  /*1430*/  SHF.R.S32.HI R4, RZ, 0x5, R4 ;  /* 0x00000005ff047819 */ /* 0x000fe20000011404 */
[----:B------:R-:W-:Y:S01]  /*1440*/  UIMAD UR5, UR10, UR5, UR4 ;  /* 0x000000050a0572a4 */ /* 0x000fe2000f8e0204 */
[----:B------:R-:W-:Y:S01]  /*1450*/  SHF.R.S32.HI R10, RZ, 0x3, R11 ;  /* 0x00000003ff0a7819 */ /* 0x000fe2000001140b */
[----:B------:R-:W-:-:S03]  /*1460*/  IMAD.IADD R2, R22, 0x1, -R2 ;  /* 0x0000000116027824 */ /* 0x000fc600078e0a02 */
[----:B------:R-:W-:Y:S01]  /*1470*/  SHF.R.S32.HI R13, RZ, 0x1f, R10 ;  /* 0x0000001fff0d7819 */ /* 0x000fe2000001140a */
[----:B------:R-:W-:Y:S02]  /*1480*/  IMAD R2, R4, UR26, R2 ;  /* 0x0000001a04027c24 */ /* 0x000fe4000f8e0202 */
[----:B------:R-:W-:-:S03]  /*1490*/  IMAD.WIDE.U32 R16, R10, c[0x0][0x198], RZ ;  /* 0x000066000a107a25 */ /* 0x000fc600078e00ff */
[----:B------:R-:W-:Y:S01]  /*14a0*/  IADD3 R8, P2, P0, R2, UR25, R8 ;  /* 0x0000001902087c10 */ /* 0x000fe2000f85e008 */
[C---:B------:R-:W-:Y:S01]  /*14b0*/  IMAD R4, R13.reuse, c[0x0][0x198], RZ ;  /* 0x000066000d047a24 */ /* 0x040fe200078e02ff */
[----:B------:R-:W-:Y:S01]  /*14c0*/  SHF.R.S32.HI R2, RZ, 0x1f, R2 ;  /* 0x0000001fff027819 */ /* 0x000fe20000011402 */
[----:B------:R-:W-:Y:S02]  /*14d0*/  IMAD R6, R13, c[0x0][0x1a0], RZ ;  /* 0x000068000d067a24 */ /* 0x000fe400078e02ff */
[----:B------:R-:W-:Y:S01]  /*14e0*/  IMAD R4, R10, c[0x0][0x19c], R4 ;  /* 0x000067000a047a24 */ /* 0x000fe200078e0204 */
[----:B------:R-:W-:Y:S01]  /*14f0*/  IADD3.X R2, R2, UR24, R5, P2, P0 ;  /* 0x0000001802027c10 */ /* 0x000fe200097e0405 */
[----:B------:R-:W-:Y:S01]  /*1500*/  IMAD.WIDE.U32 R14, R10, c[0x0][0x1a0], RZ ;  /* 0x000068000a0e7a25 */ /* 0x000fe200078e00ff */
[----:B------:R-:W-:-:S03]  /*1510*/  IADD3 R8, P0, R8, R7, RZ ;  /* 0x0000000708087210 */ /* 0x000fc60007f1e0ff */
[----:B------:R-:W-:Y:S02]  /*1520*/  IMAD.IADD R5, R17, 0x1, R4 ;  /* 0x0000000111057824 */ /* 0x000fe400078e0204 */
[----:B------:R-:W-:Y:S01]  /*1530*/  IMAD.X R9, R2, 0x1, R9, P0 ;  /* 0x0000000102097824 */ /* 0x000fe200000e0609 */
[----:B------:R-:W-:Y:S01]  /*1540*/  LOP3.LUT R2, R11, 0xfffffff8, RZ, 0xc0, !PT ;  /* 0xfffffff80b027812 */ /* 0x000fe200078ec0ff */
[----:B------:R-:W-:Y:S01]  /*1550*/  IMAD.MOV.U32 R4, RZ, RZ, R16 ;  /* 0x000000ffff047224 */ /* 0x000fe200078e0010 */
[----:B------:R-:W-:Y:S01]  /*1560*/  IADD3 R12, P0, R10, UR48, RZ ;  /* 0x000000300a0c7c10 */ /* 0x000fe2000ff1e0ff */
[----:B------:R-:W-:Y:S02]  /*1570*/  IMAD.U32 R11, RZ, RZ, UR38 ;  /* 0x00000026ff0b7e24 */ /* 0x000fe4000f8e00ff */
[----:B------:R-:W-:Y:S01]  /*1580*/  IMAD.IADD R2, R22, 0x1, -R2 ;  /* 0x0000000116027824 */ /* 0x000fe200078e0a02 */
[----:B------:R-:W-:Y:S01]  /*1590*/  IADD3.X R13, R13, UR49, RZ, P0, !PT ;  /* 0x000000310d0d7c10 */ /* 0x000fe200087fe4ff */
[----:B------:R-:W-:Y:S01]  /*15a0*/  IMAD R6, R10, c[0x0][0x1a4], R6 ;  /* 0x000069000a067a24 */ /* 0x000fe200078e0206 */
[----:B------:R-:W-:Y:S01]  /*15b0*/  UIADD3 UR49, UP1, UR52, UR7, URZ ;  /* 0x0000000734317290 */ /* 0x000fe2000ff3e03f */
[----:B------:R-:W-:-:S03]  /*15c0*/  IMAD.WIDE.U32 R18, R11, c[0x0][0x198], R4 ;  /* 0x000066000b127a25 */ /* 0x000fc600078e0004 */
[----:B------:R-:W-:Y:S01]  /*15d0*/  UIADD3.X UR50, UR53, UR50, URZ, UP1, !UPT ;  /* 0x0000003235327290 */ /* 0x000fe20008ffe43f */
[----:B------:R-:W-:Y:S01]  /*15e0*/  IMAD.SHL.U32 R4, R2, 0x8, RZ ;  /* 0x0000000802047824 */ /* 0x000fe200078e00ff */
[----:B------:R-:W-:Y:S01]  /*15f0*/  UIMAD UR51, UR51, UR49, URZ ;  /* 0x00000031333372a4 */ /* 0x000fe2000f8e023f */
[----:B------:R-:W-:Y:S02]  /*1600*/  IMAD.IADD R7, R15, 0x1, R6 ;  /* 0x000000010f077824 */ /* 0x000fe400078e0206 */
[----:B------:R-:W-:Y:S01]  /*1610*/  IMAD.MOV.U32 R6, RZ, RZ, R14 ;  /* 0x000000ffff067224 */ /* 0x000fe200078e000e */
[----:B------:R-:W-:Y:S01]  /*1620*/  SHF.R.S32.HI R5, RZ, 0x1f, R4 ;  /* 0x0000001fff057819 */ /* 0x000fe20000011404 */
[----:B------:R-:W-:Y:S01]  /*1630*/  IMAD.U32 R14, RZ, RZ, UR38 ;  /* 0x00000026ff0e7e24 */ /* 0x000fe2000f8e00ff */
[----:B------:R-:W-:Y:S01]  /*1640*/  UIMAD UR50, UR50, UR34, UR51 ;  /* 0x00000022323272a4 */ /* 0x000fe2000f8e0233 */
[----:B------:R-:W-:Y:S02]  /*1650*/  IMAD R2, R13, c[0x0][0x190], RZ ;  /* 0x000064000d027a24 */ /* 0x000fe400078e02ff */
[----:B------:R-:W-:-:S04]  /*1660*/  IMAD.WIDE.U32 R16, R14, c[0x0][0x1a0], R6 ;  /* 0x000068000e107a25 */ /* 0x000fc800078e0006 */
[----:B------:R-:W-:Y:S02]  /*1670*/  IMAD.U32 R14, RZ, RZ, UR34 ;  /* 0x00000022ff0e7e24 */ /* 0x000fe4000f8e00ff */
[----:B------:R-:W-:Y:S02]  /*1680*/  IMAD.U32 R15, RZ, RZ, UR35 ;  /* 0x00000023ff0f7e24 */ /* 0x000fe4000f8e00ff */
[C---:B------:R-:W-:Y:S02]  /*1690*/  IMAD R2, R12.reuse, c[0x0][0x194], R2 ;  /* 0x000065000c027a24 */ /* 0x040fe400078e0202 */
[----:B------:R-:W-:-:S04]  /*16a0*/  IMAD.WIDE.U32 R10, R12, c[0x0][0x190], R4 ;  /* 0x000064000c0a7a25 */ /* 0x000fc800078e0004 */
[----:B------:R-:W-:-:S04]  /*16b0*/  IMAD.WIDE.U32 R14, R14, UR49, R8 ;  /* 0x000000310e0e7c25 */ /* 0x000fc8000f8e0008 */
[----:B---3--:R-:W-:Y:S01]  /*16c0*/  IMAD.WIDE.U32 R8, R20, c[0x0][0x368], R4 ;  /* 0x0000da0014087a25 */ /* 0x008fe200078e0004 */
[----:B------:R-:W-:-:S03]  /*16d0*/  LEA R186, P0, R14, c[0x0][0x350], 0x2 ;  /* 0x0000d4000eba7a11 */ /* 0x000fc600078010ff */
[----:B------:R-:W-:Y:S01]  /*16e0*/  IMAD.IADD R11, R11, 0x1, R2 ;  /* 0x000000010b0b7824 */ /* 0x000fe200078e0202 */
[----:B------:R-:W-:Y:S01]  /*16f0*/  IADD3 R9, R9, UR6, RZ ;  /* 0x0000000609097c10 */ /* 0x000fe2000fffe0ff */
[----:B------:R-:W-:Y:S01]  /*1700*/  IMAD.WIDE.U32 R6, R20, c[0x0][0x180], R4 ;  /* 0x0000600014067a25 */ /* 0x000fe200078e0004 */
[----:B------:R-:W-:-:S03]  /*1710*/  ULDC.64 UR6, c[0x0][0x198] ;  /* 0x0000660000067ab9 */ /* 0x000fc60000000a00 */
[----:B------:R-:W-:Y:S01]  /*1720*/  IMAD R2, R13, c[0x0][0x370], RZ ;  /* 0x0000dc000d027a24 */ /* 0x000fe200078e02ff */
[----:B------:R-:W-:Y:S01]  /*1730*/  IADD3 R7, R7, UR8, RZ ;  /* 0x0000000807077c10 */ /* 0x000fe2000fffe0ff */
[C---:B------:R-:W-:Y:S01]  /*1740*/  IMAD.WIDE.U32 R4, R20.reuse, c[0x0][0x188], R4 ;  /* 0x0000620014047a25 */ /* 0x040fe200078e0004 */
[----:B------:R-:W-:Y:S02]  /*1750*/  ULDC.64 UR8, c[0x0][0x178] ;  /* 0x00005e0000087ab9 */ /* 0x000fe40000000a00 */
[----:B------:R-:W-:Y:S01]  /*1760*/  UIMAD UR49, UR11, UR8, URZ ;  /* 0x000000080b3172a4 */ /* 0x000fe2000f8e023f */
[----:B------:R-:W-:Y:S01]  /*1770*/  IMAD.WIDE.U32 R10, R20, c[0x0][0x178], R10 ;  /* 0x00005e00140a7a25 */ /* 0x000fe200078e000a */
[----:B------:R-:W-:Y:S01]  /*1780*/  IADD3 R5, R5, UR5, RZ ;  /* 0x0000000505057c10 */ /* 0x000fe2000fffe0ff */
[----:B------:R-:W-:Y:S02]  /*1790*/  ULDC.64 UR4, c[0x0][0x1a0] ;  /* 0x0000680000047ab9 */ /* 0x000fe40000000a00 */
[C---:B------:R-:W-:Y:S01]  /*17a0*/  IMAD R20, R12.reuse, c[0x0][0x374], R2 ;  /* 0x0000dd000c147a24 */ /* 0x040fe200078e0202 */
[----:B------:R-:W-:Y:S01]  /*17b0*/  UIMAD UR47, UR44, UR4, URZ ;  /* 0x000000042c2f72a4 */ /* 0x000fe2000f8e023f */
[----:B------:R-:W-:Y:S01]  /*17c0*/  IMAD R2, R21, c[0x0][0x1b8], RZ ;  /* 0x00006e0015027a24 */ /* 0x000fe200078e02ff */
[----:B------:R-:W-:Y:S01]  /*17d0*/  UIMAD UR8, UR44, UR6, URZ ;  /* 0x000000062c0872a4 */ /* 0x000fe2000f8e023f */
[----:B------:R-:W-:Y:S01]  /*17e0*/  IMAD.WIDE.U32 R8, R12, c[0x0][0x370], R8 ;  /* 0x0000dc000c087a25 */ /* 0x000fe200078e0008 */
[----:B------:R-:W-:-:S02]  /*17f0*/  UIMAD UR47, UR38, UR5, UR47 ;  /* 0x00000005262f72a4 */ /* 0x000fc4000f8e022f */
[----:B------:R-:W-:Y:S01]  /*1800*/  UIMAD UR8, UR38, UR7, UR8 ;  /* 0x00000007260872a4 */ /* 0x000fe2000f8e0208 */
[----:B------:R-:W-:Y:S01]  /*1810*/  IMAD R12, R21, c[0x0][0x1b0], RZ ;  /* 0x00006c00150c7a24 */ /* 0x000fe200078e02ff */
[----:B------:R-:W-:Y:S01]  /*1820*/  UIMAD UR49, UR10, UR9, UR49 ;  /* 0x000000090a3172a4 */ /* 0x000fe2000f8e0231 */
[C---:B------:R-:W-:Y:S01]  /*1830*/  IMAD R13, R0.reuse, c[0x0][0x1bc], R2 ;  /* 0x00006f00000d7a24 */ /* 0x040fe200078e0202 */
[----:B------:R-:W-:Y:S01]  /*1840*/  IADD3 R2, R15, UR50, RZ ;  /* 0x000000320f027c10 */ /* 0x000fe2000fffe0ff */
[----:B------:R-:W-:Y:S01]  /*1850*/  IMAD.WIDE.U32 R6, R0, c[0x0][0x1b0], R6 ;  /* 0x00006c0000067a25 */ /* 0x000fe200078e0006 */
[----:B------:R-:W1:Y:S01]  /*1860*/  S2R R21, SR_CTAID.Z ;  /* 0x0000000000157919 */ /* 0x000e620000002700 */
[----:B------:R-:W-:Y:S01]  /*1870*/  ULDC.64 UR10, c[0x0][0x1a8] ;  /* 0x00006a00000a7ab9 */ /* 0x000fe20000000a00 */
[----:B------:R-:W-:Y:S01]  /*1880*/  LEA.HI.X R187, R14, c[0x0][0x354], R2, 0x2, P0 ;  /* 0x0000d5000ebb7a11 */ /* 0x000fe200000f1402 */
[----:B------:R-:W-:Y:S01]  /*1890*/  IMAD.WIDE.U32 R4, R0, c[0x0][0x1b8], R4 ;  /* 0x00006e0000047a25 */ /* 0x000fe200078e0004 */
[----:B------:R-:W-:Y:S01]  /*18a0*/  IADD3 R2, P2, R6, R18, RZ ;  /* 0x0000001206027210 */ /* 0x000fe20007f5e0ff */
[----:B------:R-:W-:-:S02]  /*18b0*/  UIMAD UR10, UR46, UR10, URZ ;  /* 0x0000000a2e0a72a4 */ /* 0x000fc4000f8e023f */
[----:B------:R-:W-:Y:S01]  /*18c0*/  IMAD R12, R0, c[0x0][0x1b4], R12 ;  /* 0x00006d00000c7a24 */ /* 0x000fe200078e020c */
[----:B------:R-:W-:Y:S01]  /*18d0*/  IADD3 R15, P0, R4, R16, RZ ;  /* 0x00000010040f7210 */ /* 0x000fe20007f1e0ff */
[----:B------:R-:W-:Y:S01]  /*18e0*/  IMAD.IADD R6, R5, 0x1, R13 ;  /* 0x0000000105067824 */ /* 0x000fe200078e020d */
[----:B------:R-:W-:Y:S01]  /*18f0*/  UIMAD UR11, UR45, UR11, UR10 ;  /* 0x0000000b2d0b72a4 */ /* 0x000fe2000f8e020a */
[----:B------:R-:W-:Y:S01]  /*1900*/  IMAD.IADD R0, R7, 0x1, R12 ;  /* 0x0000000107007824 */ /* 0x000fe200078e020c */
[----:B------:R-:W-:Y:S01]  /*1910*/  IADD3 R7, R11, UR49, RZ ;  /* 0x000000310b077c10 */ /* 0x000fe2000fffe0ff */
[----:B------:R-:W-:Y:S01]  /*1920*/  IMAD.IADD R5, R9, 0x1, R20 ;  /* 0x0000000109057824 */ /* 0x000fe200078e0214 */
[----:B------:R-:W-:Y:S01]  /*1930*/  IADD3.X R16, R6, UR47, R17, P0, !PT ;  /* 0x0000002f06107c10 */ /* 0x000fe200087fe411 */
[----:B------:R-:W-:Y:S01]  /*1940*/  IMAD.MOV.U32 R4, RZ, RZ, R8 ;  /* 0x000000ffff047224 */ /* 0x000fe200078e0008 */
[----:B------:R-:W-:Y:S01]  /*1950*/  IADD3.X R18, R0, UR8, R19, P2, !PT ;  /* 0x0000000800127c10 */ /* 0x000fe200097fe413 */
[----:B------:R-:W-:Y:S01]  /*1960*/  ULDC.64 UR8, c[0x0][0x378] ;  /* 0x0000de0000087ab9 */ /* 0x000fe20000000a00 */
[C---:B------:R-:W-:Y:S01]  /*1970*/  LEA R12, P0, R2.reuse, c[0x0][0x168], 0x1 ;  /* 0x00005a00020c7a11 */ /* 0x040fe200078008ff */
[----:B------:R-:W-:Y:S01]  /*1980*/  UIMAD UR8, UR46, UR8, URZ ;  /* 0x000000082e0872a4 */ /* 0x000fe2000f8e023f */
[----:B------:R-:W-:Y:S01]  /*1990*/  IMAD.MOV.U32 R6, RZ, RZ, R10 ;  /* 0x000000ffff067224 */ /* 0x000fe200078e000a */
[----:B------:R-:W-:Y:S01]  /*19a0*/  UIADD3 UR10, UR43, -0x1, URZ ;  /* 0xffffffff2b0a7890 */ /* 0x000fe2000fffe03f */
[----:B------:R-:W-:Y:S01]  /*19b0*/  LEA.HI.X R13, R2, c[0x0][0x16c], R18, 0x1, P0 ;  /* 0x00005b00020d7a11 */ /* 0x000fe200000f0c12 */
[----:B------:R-:W-:Y:S01]  /*19c0*/  UIMAD UR8, UR45, UR9, UR8 ;  /* 0x000000092d0872a4 */ /* 0x000fe2000f8e0208 */
[----:B------:R-:W-:Y:S01]  /*19d0*/  LEA R14, P0, R15, c[0x0][0x170], 0x1 ;  /* 0x00005c000f0e7a11 */ /* 0x000fe200078008ff */
[----:B-1----:R-:W-:Y:S01]  /*19e0*/  IMAD.WIDE.U32 R4, R21, c[0x0][0x378], R4 ;  /* 0x0000de0015047a25 */ /* 0x002fe200078e0004 */
[----:B------:R-:W-:-:S02]  /*19f0*/  ULEA.HI UR46, UR10, UR10, URZ, 0x1 ;  /* 0x0000000a0a2e7291 */ /* 0x000fc4000f8f083f */
[----:B------:R-:W-:Y:S01]  /*1a00*/  LEA.HI.X R15, R15, c[0x0][0x174], R16, 0x1, P0 ;  /* 0x00005d000f0f7a11 */ /* 0x000fe200000f0c10 */
[----:B------:R-:W-:Y:S01]  /*1a10*/  IMAD.WIDE.U32 R6, R21, c[0x0][0x1a8], R6 ;  /* 0x00006a0015067a25 */ /* 0x000fe200078e0006 */
[----:B------:R-:W3:Y:S01]  /*1a20*/  LDL R16, [R1+0x2c] ;  /* 0x00002c0001107983 */ /* 0x000ee20000100800 */
[----:B------:R-:W-:Y:S01]  /*1a30*/  IADD3 R0, R5, UR8, RZ ;  /* 0x0000000805007c10 */ /* 0x000fe2000fffe0ff */
[----:B------:R-:W-:Y:S01]  /*1a40*/  ULDC.64 UR8, c[0x0][0x370] ;  /* 0x0000dc0000087ab9 */ /* 0x000fe20000000a00 */
[C---:B------:R-:W-:Y:S01]  /*1a50*/  LEA R198, P2, R4.reuse, c[0x0][0x330], 0x1 ;  /* 0x0000cc0004c67a11 */ /* 0x040fe200078408ff */
[----:B------:R-:W-:Y:S02]  /*1a60*/  USHF.L.U64.HI UR45, UR8, UR22, UR9 ;  /* 0x00000016082d7299 */ /* 0x000fe40008010209 */
[----:B------:R-:W-:Y:S01]  /*1a70*/  ULOP3.LUT UR46, UR46, 0xfffffffe, URZ, 0xc0, !UPT ;  /* 0xfffffffe2e2e7892 */ /* 0x000fe2000f8ec03f */
[----:B------:R-:W-:Y:S02]  /*1a80*/  LEA.HI.X R199, R4, c[0x0][0x334], R0, 0x1, P2 ;  /* 0x0000cd0004c77a11 */ /* 0x000fe400010f0c00 */
[----:B------:R-:W-:Y:S01]  /*1a90*/  IADD3 R0, R7, UR11, RZ ;  /* 0x0000000b07007c10 */ /* 0x000fe2000fffe0ff */
[----:B------:R-:W-:Y:S01]  /*1aa0*/  USHF.L.U32 UR11, UR8, 0x6, URZ ;  /* 0x00000006080b7899 */ /* 0x000fe2000800063f */
[----:B------:R-:W-:Y:S01]  /*1ab0*/  LEA R196, P2, R6, c[0x0][0x160], 0x1 ;  /* 0x0000580006c47a11 */ /* 0x000fe200078408ff */
[----:B------:R-:W-:-:S02]  /*1ac0*/  UIADD3 UR46, UR10, -UR46, URZ ;  /* 0x8000002e0a2e7290 */ /* 0x000fc4000fffe03f */
[----:B------:R-:W-:Y:S01]  /*1ad0*/  ULDC.64 UR8, c[0x0][0x190] ;  /* 0x0000640000087ab9 */ /* 0x000fe20000000a00 */
[----:B------:R-:W-:Y:S01]  /*1ae0*/  LEA.HI.X R197, R6, c[0x0][0x164], R0, 0x1, P2 ;  /* 0x0000590006c57a11 */ /* 0x000fe200010f0c00 */
[----:B------:R-:W-:Y:S01]  /*1af0*/  USHF.L.U64.HI UR9, UR8, UR22, UR9 ;  /* 0x0000001608097299 */ /* 0x000fe20008010209 */
[----:B------:R-:W-:Y:S01]  /*1b00*/  IADD3 R4, P0, R198, UR11, RZ ;  /* 0x0000000bc6047c10 */ /* 0x000fe2000ff1e0ff */
[----:B------:R-:W-:Y:S02]  /*1b10*/  USHF.L.U32 UR8, UR8, 0x6, URZ ;  /* 0x0000000608087899 */ /* 0x000fe4000800063f */
[----:B------:R-:W-:Y:S01]  /*1b20*/  UISETP.NE.AND UP0, UPT, UR46, 0x1, UPT ;  /* 0x000000012e00788c */ /* 0x000fe2000bf05270 */
[----:B------:R-:W-:Y:S02]  /*1b30*/  IADD3.X R5, R199, UR45, RZ, P0, !PT ;  /* 0x0000002dc7057c10 */ /* 0x000fe400087fe4ff */
[----:B------:R-:W-:-:S03]  /*1b40*/  IADD3 R8, P0, R4, UR11, RZ ;  /* 0x0000000b04087c10 */ /* 0x000fc6000ff1e0ff */
[----:B------:R-:W-:Y:S02]  /*1b50*/  PLOP3.LUT P2, PT, PT, PT, UP0, 0x80, 0x0 ;  /* 0x000000000000781c */ /* 0x000fe40003f4f008 */
[----:B------:R-:W-:Y:S02]  /*1b60*/  IADD3.X R9, R5, UR45, RZ, P0, !PT ;  /* 0x0000002d05097c10 */ /* 0x000fe400087fe4ff */
[----:B------:R-:W-:-:S04]  /*1b70*/  IADD3 R6, P0, R196, UR8, RZ ;  /* 0x00000008c4067c10 */ /* 0x000fc8000ff1e0ff */
[----:B------:R-:W-:Y:S01]  /*1b80*/  IADD3.X R7, R197, UR9, RZ, P0, !PT ;  /* 0x00000009c5077c10 */ /* 0x000fe200087fe4ff */
[----:B------:R-:W-:Y:S02]  /*1b90*/  UIADD3 UR42, UR48, UR42, URZ ;  /* 0x0000002a302a7290 */ /* 0x000fe4000fffe03f */
[----:B------:R-:W-:Y:S01]  /*1ba0*/  UIADD3 UR41, UR48, UR41, URZ ;  /* 0x0000002930297290 */ /* 0x000fe2000fffe03f */
        /* <DEDUP_REMOVED lines=15> */
[C---:B--2---:R-:W-:Y:S01]  /*1ca0*/  IMAD.SHL.U32 R0, R24.reuse, 0x2, RZ ;  /* 0x0000000218007824 */ /* 0x044fe200078e00ff */
[----:B------:R-:W-:Y:S01]  /*1cb0*/  @P1 BAR.SYNC.DEFER_BLOCKING 0x0 ;  /* 0x0000000000001b1d */ /* 0x000fe20000010000 */
[----:B------:R-:W-:-:S04]  /*1cc0*/  IADD3 R2, R24, 0x2000, RZ ;  /* 0x0000200018027810 */ /* 0x000fc80007ffe0ff */
[----:B------:R-:W-:Y:S01]  /*1cd0*/  SEL R2, R2, R24, !P2 ;  /* 0x0000001802027207 */ /* 0x000fe20005000000 */
[----:B------:R-:W-:Y:S01]  /*1ce0*/  @!PT LDS RZ, [RZ] ;  /* 0x00000000fffff984 */ /* 0x000fe20000000800 */
[----:B------:R-:W-:Y:S01]  /*1cf0*/  @!PT LDS RZ, [RZ] ;  /* 0x00000000fffff984 */ /* 0x000fe20000000800 */
[----:B------:R-:W-:Y:S01]  /*1d00*/  @!PT LDS RZ, [RZ] ;  /* 0x00000000fffff984 */ /* 0x000fe20000000800 */
[----:B------:R1:W-:Y:S04]  /*1d10*/  LDGSTS.E.BYPASS.LTC128B.128 [R0+0x8000], [R198.64] ;  /* 0x08000000c6007fae */ /* 0x0003e8000b901d64 */
[----:B------:R2:W-:Y:S04]  /*1d20*/  LDGSTS.E.BYPASS.LTC128B.128 [R0+0x9000], [R4.64] ;  /* 0x0900000004007fae */ /* 0x0005e8000b901d64 */
[----:B------:R4:W-:Y:S01]  /*1d30*/  LDGSTS.E.BYPASS.LTC128B.128 [R0+0xa000], [R8.64] ;  /* 0x0a00000008007fae */ /* 0x0009e2000b901d64 */
[----:B------:R-:W-:Y:S01]  /*1d40*/  IMAD.SHL.U32 R2, R2, 0x2, RZ ;  /* 0x0000000202027824 */ /* 0x000fe200078e00ff */
[----:B--2---:R-:W-:-:S04]  /*1d50*/  IADD3 R4, P1, R8, UR11, RZ ;  /* 0x0000000b08047c10 */ /* 0x004fc8000ff3e0ff */
[----:B------:R-:W-:-:S05]  /*1d60*/  IADD3.X R5, R9, UR45, RZ, P1, !PT ;  /* 0x0000002d09057c10 */ /* 0x000fca0008ffe4ff */
[----:B------:R2:W-:Y:S01]  /*1d70*/  LDGSTS.E.BYPASS.LTC128B.128 [R0+0xb000], [R4.64] ;  /* 0x0b00000004007fae */ /* 0x0005e2000b901d64 */
[----:B------:R-:W-:Y:S02]  /*1d80*/  USHF.L.U32 UR11, UR6, 0x6, URZ ;  /* 0x00000006060b7899 */ /* 0x000fe4000800063f */
[----:B------:R-:W-:Y:S01]  /*1d90*/  USHF.L.U64.HI UR6, UR6, UR22, UR7 ;  /* 0x0000001606067299 */ /* 0x000fe20008010207 */
[----:B------:R1:W-:Y:S01]  /*1da0*/  LDGSTS.E.BYPASS.LTC128B.128 [R2], [R196.64] ;  /* 0x00000000c4027fae */ /* 0x0003e2000b901d64 */
[----:B------:R-:W-:Y:S02]  /*1db0*/  USHF.L.U32 UR7, UR4, 0x6, URZ ;  /* 0x0000000604077899 */ /* 0x000fe4000800063f */
[----:B------:R-:W-:Y:S01]  /*1dc0*/  USHF.L.U64.HI UR4, UR4, UR22, UR5 ;  /* 0x0000001604047299 */ /* 0x000fe20008010205 */
[----:B------:R5:W-:Y:S01]  /*1dd0*/  LDGSTS.E.BYPASS.LTC128B.128 [R2+0x1000], [R6.64] ;  /* 0x0100000006027fae */ /* 0x000be2000b901d64 */
[----:B--2---:R-:W-:-:S04]  /*1de0*/  IADD3 R4, P0, R6, UR8, RZ ;  /* 0x0000000806047c10 */ /* 0x004fc8000ff1e0ff */
[----:B------:R-:W-:Y:S02]  /*1df0*/  IADD3.X R5, R7, UR9, RZ, P0, !PT ;  /* 0x0000000907057c10 */ /* 0x000fe400087fe4ff */
[----:B----4-:R-:W-:-:S03]  /*1e00*/  IADD3 R8, P0, R4, UR8, RZ ;  /* 0x0000000804087c10 */ /* 0x010fc6000ff1e0ff */
[----:B------:R2:W-:Y:S01]  /*1e10*/  LDGSTS.E.BYPASS.LTC128B.128 [R2+0x2000], [R4.64] ;  /* 0x0200000004027fae */ /* 0x0005e2000b901d64 */
[----:B------:R-:W-:Y:S02]  /*1e20*/  IADD3.X R9, R5, UR9, RZ, P0, !PT ;  /* 0x0000000905097c10 */ /* 0x000fe400087fe4ff */
[----:B------:R-:W-:-:S03]  /*1e30*/  IADD3 R10, P0, R12, UR11, RZ ;  /* 0x0000000b0c0a7c10 */ /* 0x000fc6000ff1e0ff */
[----:B------:R4:W-:Y:S01]  /*1e40*/  LDGSTS.E.BYPASS.LTC128B.128 [R2+0x3000], [R8.64] ;  /* 0x0300000008027fae */ /* 0x0009e2000b901d64 */
[----:B------:R-:W-:Y:S02]  /*1e50*/  IADD3.X R11, R13, UR6, RZ, P0, !PT ;  /* 0x000000060d0b7c10 */ /* 0x000fe400087fe4ff */
[----:B-----5:R-:W-:Y:S01]  /*1e60*/  IADD3 R6, P0, R14, UR7, RZ ;  /* 0x000000070e067c10 */ /* 0x020fe2000ff1e0ff */
[----:B------:R5:W-:Y:S03]  /*1e70*/  LDGSTS.E.BYPASS.LTC128B.128 [R0+0xc000], [R12.64] ;  /* 0x0c0000000c007fae */ /* 0x000be6000b901d64 */
[----:B------:R-:W-:Y:S01]  /*1e80*/  IADD3.X R7, R15, UR4, RZ, P0, !PT ;  /* 0x000000040f077c10 */ /* 0x000fe200087fe4ff */
[----:B------:R-:W-:Y:S01]  /*1e90*/  UIADD3 UR5, -UR40, UR14, UR39 ;  /* 0x0000000e28057290 */ /* 0x000fe2000fffe127 */
[----:B------:R1:W-:Y:S03]  /*1ea0*/  LDGSTS.E.BYPASS.LTC128B.128 [R0+0xd000], [R10.64] ;  /* 0x0d0000000a007fae */ /* 0x0003e6000b901d64 */
[----:B------:R-:W-:Y:S01]  /*1eb0*/  UIADD3 UR5, UR5, -UR13, URZ ;  /* 0x8000000d05057290 */ /* 0x000fe2000fffe03f */
[----:B--2---:R-:W-:-:S02]  /*1ec0*/  IADD3 R4, P0, R6, UR7, RZ ;  /* 0x0000000706047c10 */ /* 0x004fc4000ff1e0ff */
[----:B----4-:R-:W-:-:S04]  /*1ed0*/  IADD3 R8, P1, R10, UR11, RZ ;  /* 0x0000000b0a087c10 */ /* 0x010fc8000ff3e0ff */
[----:B------:R-:W-:Y:S02]  /*1ee0*/  IADD3.X R9, R11, UR6, RZ, P1, !PT ;  /* 0x000000060b097c10 */ /* 0x000fe40008ffe4ff */
[----:B-----5:R-:W-:Y:S02]  /*1ef0*/  IADD3 R12, P1, R8, UR11, RZ ;  /* 0x0000000b080c7c10 */ /* 0x020fe4000ff3e0ff */
[----:B------:R-:W-:Y:S01]  /*1f00*/  IADD3.X R5, R7, UR4, RZ, P0, !PT ;  /* 0x0000000407057c10 */ /* 0x000fe200087fe4ff */
[----:B------:R2:W-:Y:S01]  /*1f10*/  LDGSTS.E.BYPASS.LTC128B.128 [R0+0xe000], [R8.64] ;  /* 0x0e00000008007fae */ /* 0x0005e2000b901d64 */
[----:B------:R-:W-:-:S05]  /*1f20*/  IADD3.X R13, R9, UR6, RZ, P1, !PT ;  /* 0x00000006090d7c10 */ /* 0x000fca0008ffe4ff */
[----:B------:R1:W-:Y:S04]  /*1f30*/  LDGSTS.E.BYPASS.LTC128B.128 [R0+0xf000], [R12.64] ;  /* 0x0f0000000c007fae */ /* 0x0003e8000b901d64 */
[----:B------:R1:W-:Y:S04]  /*1f40*/  LDGSTS.E.BYPASS.LTC128B.128 [R0+0x10000], [R14.64] ;  /* 0x100000000e007fae */ /* 0x0003e8000b901d64 */
[----:B------:R3:W-:Y:S04]  /*1f50*/  LDGSTS.E.BYPASS.LTC128B.128 [R0+0x11000], [R6.64] ;  /* 0x1100000006007fae */ /* 0x0007e8000b901d64 */
[----:B------:R4:W-:Y:S01]  /*1f60*/  LDGSTS.E.BYPASS.LTC128B.128 [R0+0x12000], [R4.64] ;  /* 0x1200000004007fae */ /* 0x0009e2000b901d64 */
[----:B--2---:R-:W-:-:S04]  /*1f70*/  IADD3 R8, P0, R4, UR7, RZ ;  /* 0x0000000704087c10 */ /* 0x004fc8000ff1e0ff */
[----:B------:R-:W-:Y:S01]  /*1f80*/  IADD3.X R9, R5, UR4, RZ, P0, !PT ;  /* 0x0000000405097c10 */ /* 0x000fe200087fe4ff */
[----:B------:R-:W-:-:S04]  /*1f90*/  USHF.R.S32.HI UR4, URZ, 0x1f, UR5 ;  /* 0x0000001f3f047899 */ /* 0x000fc80008011405 */
[----:B------:R-:W-:Y:S01]  /*1fa0*/  ULEA.HI UR4, UR4, UR5, URZ, 0x7 ;  /* 0x0000000504047291 */ /* 0x000fe2000f8f383f */
[----:B------:R1:W-:Y:S03]  /*1fb0*/  LDGSTS.E.BYPASS.LTC128B.128 [R0+0x13000], [R8.64] ;  /* 0x1300000008007fae */ /* 0x0003e6000b901d64 */
[----:B------:R-:W-:Y:S01]  /*1fc0*/  USHF.R.S32.HI UR4, URZ, 0x7, UR4 ;  /* 0x000000073f047899 */ /* 0x000fe20008011404 */
[----:B---3--:R-:W-:Y:S01]  /*1fd0*/  SHF.R.S32.HI R6, RZ, 0x1f, R16 ;  /* 0x0000001fff067819 */ /* 0x008fe20000011410 */
[----:B------:R-:W-:Y:S01]  /*1fe0*/  UIMAD.WIDE UR6, UR42, UR20, UR32 ;  /* 0x000000142a0672a5 */ /* 0x000fe2000f8e0220 */
[----:B------:R-:W0:Y:S01]  /*1ff0*/  LDGDEPBAR ;  /* 0x00000000000079af */ /* 0x000e220000000000 */
[----:B------:R-:W-:-:S04]  /*2000*/  UISETP.LT.AND UP0, UPT, URZ, UR4, UPT ;  /* 0x000000043f00728c */ /* 0x000fc8000bf01270 */
[----:B------:R-:W-:-:S04]  /*2010*/  USEL UR4, URZ, UR4, !UP0 ;  /* 0x000000043f047287 */ /* 0x000fc8000c000000 */
[----:B------:R-:W-:Y:S01]  /*2020*/  UISETP.GT.AND UP0, UPT, UR43, UR4, UPT ;  /* 0x000000042b00728c */ /* 0x000fe2000bf04270 */
[----:B----4-:R-:W-:-:S05]  /*2030*/  IMAD.SHL.U32 R4, R16, 0x4, RZ ;  /* 0x0000000410047824 */ /* 0x010fca00078e00ff */
[----:B------:R-:W-:Y:S02]  /*2040*/  PLOP3.LUT P0, PT, PT, PT, UP0, 0x80, 0x0 ;  /* 0x000000000000781c */ /* 0x000fe40003f0f008 */
[----:B------:R-:W-:Y:S01]  /*2050*/  IADD3 R4, P1, R4, UR6, RZ ;  /* 0x0000000604047c10 */ /* 0x000fe2000ff3e0ff */
[----:B------:R-:W-:Y:S01]  /*2060*/  UMOV UR5, UR7 ;  /* 0x0000000700057c82 */ /* 0x000fe20008000000 */
[----:B-1----:R-:W-:Y:S01]  /*2070*/  SHF.L.U64.HI R0, R16, 0x2, R6 ;  /* 0x0000000210007819 */ /* 0x002fe20000010206 */
[----:B------:R-:W-:-:S03]  /*2080*/  UIMAD.WIDE UR42, UR41, UR20, UR30 ;  /* 0x00000014292a72a5 */ /* 0x000fc6000f8e021e */
[----:B------:R-:W-:Y:S01]  /*2090*/  IADD3.X R5, R0, UR5, RZ, P1, !PT ;  /* 0x0000000500057c10 */ /* 0x000fe20008ffe4ff */
        /* <DEDUP_REMOVED lines=17> */
[----:B------:R-:W-:Y:S05]  /*21b0*/  @!P0 BRA `(.L_x_277) ;  /* 0x0000542000008947 */ /* 0x000fea0003800000 */
[----:B------:R-:W-:Y:S01]  /*21c0*/  LEA.HI R0, R23, R22, RZ, 0x4 ;  /* 0x0000001617007211 */ /* 0x000fe200078f20ff */
[----:B------:R1:W5:Y:S03]  /*21d0*/  LDG.E R246, [R4.64] ;  /* 0x0000002404f67981 */ /* 0x000366000c1e1900 */
[----:B------:R-:W-:Y:S01]  /*21e0*/  LOP3.LUT R0, R0, 0xfffffff0, RZ, 0xc0, !PT ;  /* 0xfffffff000007812 */ /* 0x000fe200078ec0ff */
[----:B------:R1:W5:Y:S04]  /*21f0*/  LDG.E R245, [R4.64+0x20] ;  /* 0x0000202404f57981 */ /* 0x000368000c1e1900 */
[----:B------:R-:W-:Y:S01]  /*2200*/  IMAD.IADD R0, R22, 0x1, -R0 ;  /* 0x0000000116007824 */ /* 0x000fe200078e0a00 */
[----:B------:R1:W5:Y:S04]  /*2210*/  LDG.E R244, [R4.64+0x100] ;  /* 0x0001002404f47981 */ /* 0x000368000c1e1900 */
[----:B------:R1:W5:Y:S01]  /*2220*/  LDG.E R243, [R4.64+0x120] ;  /* 0x0001202404f37981 */ /* 0x000362000c1e1900 */
[----:B------:R-:W-:Y:S01]  /*2230*/  IMAD.MOV.U32 R200, RZ, RZ, R2 ;  /* 0x000000ffffc87224 */ /* 0x000fe200078e0002 */
[----:B------:R-:W-:Y:S01]  /*2240*/  IADD3 R2, R185, 0x2000, RZ ;  /* 0x00002000b9027810 */ /* 0x000fe20007ffe0ff */
[----:B------:R-:W-:Y:S01]  /*2250*/  IMAD.MOV.U32 R182, RZ, RZ, 0x20 ;  /* 0x00000020ffb67424 */ /* 0x000fe200078e00ff */
[----:B------:R-:W-:Y:S01]  /*2260*/  UIADD3 UR9, UR39, UR12, URZ ;  /* 0x0000000c27097290 */ /* 0x000fe2000fffe03f */
[----:B------:R-:W-:Y:S01]  /*2270*/  IMAD.MOV.U32 R173, RZ, RZ, 0x40 ;  /* 0x00000040ffad7424 */ /* 0x000fe200078e00ff */
[----:B------:R-:W-:Y:S01]  /*2280*/  SEL R2, R2, R185, !P2 ;  /* 0x000000b902027207 */ /* 0x000fe20005000000 */
[----:B------:R-:W-:Y:S01]  /*2290*/  IMAD.MOV.U32 R127, RZ, RZ, RZ ;  /* 0x000000ffff7f7224 */ /* 0x000fe200078e00ff */
[----:B------:R-:W-:-:S02]  /*22a0*/  UMOV UR8, UR42 ;  /* 0x0000002a00087c82 */ /* 0x000fc40008000000 */
[----:B------:R-:W-:Y:S01]  /*22b0*/  UIADD3 UR9, -UR40, 0x80, UR9 ;  /* 0x0000008028097890 */ /* 0x000fe2000fffe109 */
[----:B------:R-:W-:Y:S01]  /*22c0*/  IMAD.SHL.U32 R178, R2, 0x2, RZ ;  /* 0x0000000202b27824 */ /* 0x000fe200078e00ff */
[----:B------:R-:W-:Y:S01]  /*22d0*/  UMOV UR11, UR43 ;  /* 0x0000002b000b7c82 */ /* 0x000fe20008000000 */
[----:B-1----:R-:W-:-:S04]  /*22e0*/  SHF.R.S32.HI R4, RZ, 0x1f, R0 ;  /* 0x0000001fff047819 */ /* 0x002fc80000011400 */
[----:B------:R-:W-:-:S04]  /*22f0*/  LEA.HI R4, R4, R0, RZ, 0x3 ;  /* 0x0000000004047211 */ /* 0x000fc800078f18ff */
[----:B------:R-:W-:-:S05]  /*2300*/  LOP3.LUT R4, R4, 0xfffffff8, RZ, 0xc0, !PT ;  /* 0xfffffff804047812 */ /* 0x000fca00078ec0ff */
[----:B------:R-:W-:-:S05]  /*2310*/  IMAD.IADD R0, R0, 0x1, -R4 ;  /* 0x0000000100007824 */ /* 0x000fca00078e0a04 */
[C---:B------:R-:W-:Y:S02]  /*2320*/  LOP3.LUT P0, RZ, R0.reuse, 0x2, RZ, 0xc0, !PT ;  /* 0x0000000200ff7812 */ /* 0x040fe4000780c0ff */
[----:B------:R-:W-:Y:S02]  /*2330*/  LOP3.LUT P1, RZ, R0, 0x4, RZ, 0xc0, !PT ;  /* 0x0000000400ff7812 */ /* 0x000fe4000782c0ff */
[----:B------:R-:W-:Y:S02]  /*2340*/  IADD3 R0, R184, 0x2000, RZ ;  /* 0x00002000b8007810 */ /* 0x000fe40007ffe0ff */
[----:B------:R-:W-:Y:S02]  /*2350*/  SEL R182, R182, 0xffffffe0, !P0 ;  /* 0xffffffe0b6b67807 */ /* 0x000fe40004000000 */
[----:B------:R-:W-:Y:S02]  /*2360*/  SEL R0, R0, R184, !P2 ;  /* 0x000000b800007207 */ /* 0x000fe40005000000 */
[----:B------:R-:W-:-:S03]  /*2370*/  SEL R173, R173, 0xffffffc0, !P1 ;  /* 0xffffffc0adad7807 */ /* 0x000fc60004800000 */
[----:B------:R-:W-:Y:S02]  /*2380*/  IMAD.SHL.U32 R172, R0, 0x2, RZ ;  /* 0x0000000200ac7824 */ /* 0x000fe400078e00ff */
[----:B------:R-:W-:Y:S01]  /*2390*/  IMAD.MOV.U32 R2, RZ, RZ, c[0x0][0x22c] ;  /* 0x00008b00ff027624 */ /* 0x000fe200078e00ff */
[C---:B------:R-:W-:Y:S01]  /*23a0*/  SHF.L.U32 R181, R185.reuse, 0x1, RZ ;  /* 0x00000001b9b57819 */ /* 0x040fe200000006ff */
[----:B------:R-:W-:Y:S01]  /*23b0*/  IMAD.SHL.U32 R4, R16, 0x4, RZ ;  /* 0x0000000410047824 */ /* 0x000fe200078e00ff */
[----:B------:R-:W-:Y:S01]  /*23c0*/  SHF.L.U32 R180, R185, 0x1, RZ ;  /* 0x00000001b9b47819 */ /* 0x000fe200000006ff */
[----:B------:R-:W-:Y:S02]  /*23d0*/  IMAD R2, R2, c[0x0][0x1c0], RZ ;  /* 0x0000700002027a24 */ /* 0x000fe400078e02ff */
[----:B------:R-:W-:Y:S02]  /*23e0*/  IMAD.MOV.U32 R5, RZ, RZ, 0x1 ;  /* 0x00000001ff057424 */ /* 0x000fe400078e00ff */
[C---:B------:R-:W-:Y:S01]  /*23f0*/  IMAD.SHL.U32 R0, R2.reuse, 0x10, RZ ;  /* 0x0000001002007824 */ /* 0x040fe200078e00ff */
[----:B------:R-:W-:Y:S01]  /*2400*/  SHF.L.U32 R7, R2, 0x3, RZ ;  /* 0x0000000302077819 */ /* 0x000fe200000006ff */
[----:B------:R-:W-:Y:S01]  /*2410*/  IMAD.IADD R183, R182, 0x1, R181 ;  /* 0x00000001b6b77824 */ /* 0x000fe200078e02b5 */
[----:B------:R-:W-:Y:S01]  /*2420*/  SHF.L.U64.HI R2, R16, 0x2, R6 ;  /* 0x0000000210027819 */ /* 0x000fe20000010206 */
[----:B------:R-:W-:Y:S01]  /*2430*/  IMAD.IADD R179, R182, 0x1, R180 ;  /* 0x00000001b6b37824 */ /* 0x000fe200078e02b4 */
[----:B------:R-:W-:-:S05]  /*2440*/  IADD3 R0, R0, 0x20, RZ ;  /* 0x0000002000007810 */ /* 0x000fca0007ffe0ff */
[----:B------:R-:W-:-:S05]  /*2450*/  IMAD.IADD R0, R7, 0x1, R0 ;  /* 0x0000000107007824 */ /* 0x000fca00078e0200 */
[----:B------:R-:W-:-:S05]  /*2460*/  IADD3 R0, R7, R0, RZ ;  /* 0x0000000007007210 */ /* 0x000fca0007ffe0ff */
[----:B------:R-:W-:-:S05]  /*2470*/  IMAD.IADD R0, R7, 0x1, R0 ;  /* 0x0000000107007824 */ /* 0x000fca00078e0200 */
[----:B------:R-:W-:-:S05]  /*2480*/  IADD3 R0, R7, R0, RZ ;  /* 0x0000000007007210 */ /* 0x000fca0007ffe0ff */
[----:B------:R-:W-:Y:S04]  /*2490*/  STL [R1+0x8], R0 ;  /* 0x0000080001007387 */ /* 0x000fe80000100800 */
[----:B------:R1:W-:Y:S02]  /*24a0*/  STL [R1+0x1c], R2 ;  /* 0x00001c0201007387 */ /* 0x0003e40000100800 */
[----:B-1----:R-:W-:Y:S02]  /*24b0*/  IADD3 R2, R7, R0, RZ ;  /* 0x0000000007027210 */ /* 0x002fe40007ffe0ff */
[----:B------:R-:W-:-:S03]  /*24c0*/  IADD3 R0, R16, -0x80, RZ ;  /* 0xffffff8010007810 */ /* 0x000fc60007ffe0ff */
[----:B------:R1:W-:Y:S01]  /*24d0*/  STL [R1+0x4], R2 ;  /* 0x0000040201007387 */ /* 0x0003e20000100800 */
[----:B------:R-:W-:-:S03]  /*24e0*/  SHF.L.U32 R0, R0, 0x2, RZ ;  /* 0x0000000200007819 */ /* 0x000fc600000006ff */
[----:B------:R-:W-:Y:S01]  /*24f0*/  STL [R1+0x18], R4 ;  /* 0x0000180401007387 */ /* 0x000fe20000100800 */
[----:B-1----:R-:W-:-:S04]  /*2500*/  IMAD.IADD R2, R7, 0x1, R2 ;  /* 0x0000000107027824 */ /* 0x002fc800078e0202 */
[C---:B------:R-:W-:Y:S01]  /*2510*/  IMAD.IADD R252, R7.reuse, 0x1, R2 ;  /* 0x0000000107fc7824 */ /* 0x040fe200078e0202 */
[----:B------:R1:W-:Y:S04]  /*2520*/  STL [R1], R2 ;  /* 0x0000000201007387 */ /* 0x0003e80000100800 */
[----:B------:R-:W-:-:S04]  /*2530*/  IADD3 R251, R7, R252, RZ ;  /* 0x000000fc07fb7210 */ /* 0x000fc80007ffe0ff */
[----:B------:R-:W-:-:S05]  /*2540*/  IADD3 R250, R7, R251, RZ ;  /* 0x000000fb07fa7210 */ /* 0x000fca0007ffe0ff */
[----:B------:R-:W-:-:S05]  /*2550*/  IMAD.IADD R249, R7, 0x1, R250 ;  /* 0x0000000107f97824 */ /* 0x000fca00078e02fa */
[----:B------:R-:W-:-:S05]  /*2560*/  IADD3 R248, R7, R249, RZ ;  /* 0x000000f907f87210 */ /* 0x000fca0007ffe0ff */
[----:B------:R-:W-:Y:S01]  /*2570*/  IMAD.IADD R247, R7, 0x1, R248 ;  /* 0x0000000107f77824 */ /* 0x000fe200078e02f8 */
[----:B-1----:R-:W-:-:S05]  /*2580*/  IADD3 R2, R16, -c[0x0][0x214], R5 ;  /* 0x8000850010027a10 */ /* 0x002fca0007ffe005 */
[----:B------:R-:W-:Y:S04]  /*2590*/  STL [R1+0x14], R2 ;  /* 0x0000140201007387 */ /* 0x000fe80000100800 */
[----:B------:R1:W-:Y:S02]  /*25a0*/  STL [R1+0x10], R0 ;  /* 0x0000100001007387 */ /* 0x0003e40000100800 */
[----:B-1----:R-:W-:Y:S02]  /*25b0*/  IADD3 R0, R7, R247, RZ ;  /* 0x000000f707007210 */ /* 0x002fe40007ffe0ff */
.L_x_280:
[----:B------:R-:W0:Y:S01]  /*25c0*/  LDGDEPBAR ;  /* 0x00000000000079af */ /* 0x000e220000000000 */
[----:B------:R-:W-:Y:S01]  /*25d0*/  IMAD.IADD R0, R178, 0x1, R182 ;  /* 0x00000001b2007824 */ /* 0x000fe200078e02b6 */
[----:B------:R-:W-:Y:S01]  /*25e0*/  USHF.L.U32 UR7, UR10, 0x7, URZ ;  /* 0x000000070a077899 */ /* 0x000fe2000800063f */
[----:B-----5:R-:W-:Y:S01]  /*25f0*/  FSETP.NEU.FTZ.AND P2, PT, R246, -INF , PT ;  /* 0xff800000f600780b */ /* 0x020fe20003f5d000 */
[----:B------:R-:W-:Y:S02]  /*2600*/  UISETP.GT.AND UP3, UPT, UR10, UR4, UPT ;  /* 0x000000040a00728c */ /* 0x000fe4000bf64270 */
[----:B------:R-:W-:Y:S02]  /*2610*/  UISETP.GE.AND UP0, UPT, UR7, UR9, UPT ;  /* 0x000000090700728c */ /* 0x000fe4000bf06270 */
[----:B------:R-:W2:Y:S01]  /*2620*/  LDL R202, [R1+0x14] ;  /* 0x0000140001ca7983 */ /* 0x000ea20000100800 */
[----:B------:R-:W-:Y:S03]  /*2630*/  IMAD.U32 R2, RZ, RZ, UR7 ;  /* 0x00000007ff027e24 */ /* 0x000fe6000f8e00ff */
[----:B------:R-:W3:Y:S01]  /*2640*/  LDL R201, [R1+0x24] ;  /* 0x0000240001c97983 */ /* 0x000ee20000100800 */
[----:B------:R-:W-:Y:S01]  /*2650*/  PLOP3.LUT P0, PT, PT, PT, UP0, 0x80, 0x0 ;  /* 0x000000000000781c */ /* 0x000fe20003f0f008 */
[----:B------:R-:W-:Y:S04]  /*2660*/  DEPBAR.LE SB0, 0x0 ;  /* 0x000080000000791a */ /* 0x000fe80000000000 */
[----:B------:R-:W-:Y:S08]  /*2670*/  BAR.SYNC.DEFER_BLOCKING 0x0 ;  /* 0x0000000000007b1d */ /* 0x000ff00000010000 */
[----:B------:R-:W-:Y:S08]  /*2680*/  LDSM.16.M88.4 R64, [R178] ;  /* 0x00000000b240783b */ /* 0x000ff00000000200 */
[----:B------:R-:W1:Y:S08]  /*2690*/  LDSM.16.M88.4 R16, [R174+0xc000] ;  /* 0x00c00000ae10783b */ /* 0x000e700000000200 */
[----:B------:R-:W4:Y:S08]  /*26a0*/  LDSM.16.M88.4 R60, [R178+0x2000] ;  /* 0x00200000b23c783b */ /* 0x000f300000000200 */
[----:B------:R-:W4:Y:S08]  /*26b0*/  LDSM.16.M88.4 R32, [R174+0xc800] ;  /* 0x00c80000ae20783b */ /* 0x000f300000000200 */
[----:B------:R-:W4:Y:S08]  /*26c0*/  LDSM.16.M88.4 R48, [R174+0xd000] ;  /* 0x00d00000ae30783b */ /* 0x000f300000000200 */
[----:B------:R-:W4:Y:S01]  /*26d0*/  LDSM.16.M88.4 R132, [R174+0xd800] ;  /* 0x00d80000ae84783b */ /* 0x000f220000000200 */
[-C--:B-1----:R-:W-:Y:S07]  /*26e0*/  HMMA.16816.F32.BF16 R4, R64, R16.reuse, RZ ;  /* 0x000000104004723c */ /* 0x082fee00000418ff */
[----:B------:R-:W-:Y:S01]  /*26f0*/  LDSM.16.M88.4 R136, [R0] ;  /* 0x000000000088783b */ /* 0x000fe20000000200 */
[C---:B----4-:R-:W-:Y:S07]  /*2700*/  HMMA.16816.F32.BF16 R8, R60.reuse, R16, RZ ;  /* 0x000000103c08723c */ /* 0x050fee00000418ff */
[----:B------:R-:W1:Y:S01]  /*2710*/  LDSM.16.M88.4 R140, [R177+0xc000] ;  /* 0x00c00000b18c783b */ /* 0x000e620000000200 */
[-C--:B------:R-:W-:Y:S07]  /*2720*/  HMMA.16816.F32.BF16 R12, R60, R18.reuse, RZ ;  /* 0x000000123c0c723c */ /* 0x080fee00000418ff */
[----:B------:R4:W1:Y:S01]  /*2730*/  LDSM.16.M88.4 R144, [R0+0x2000] ;  /* 0x002000000090783b */ /* 0x0008620000000200 */
[C---:B------:R-:W-:Y:S07]  /*2740*/  HMMA.16816.F32.BF16 R16, R64.reuse, R18, RZ ;  /* 0x000000124010723c */ /* 0x040fee00000418ff */
[----:B------:R-:W1:Y:S01]  /*2750*/  LDSM.16.M88.4 R148, [R177+0xc800] ;  /* 0x00c80000b194783b */ /* 0x000e620000000200 */
[-C--:B------:R-:W-:Y:S07]  /*2760*/  HMMA.16816.F32.BF16 R20, R64, R32.reuse, RZ ;  /* 0x000000204014723c */ /* 0x080fee00000418ff */
[----:B------:R-:W1:Y:S01]  /*2770*/  LDSM.16.M88.4 R152, [R177+0xd000] ;  /* 0x00d00000b198783b */ /* 0x000e620000000200 */
[C---:B------:R-:W-:Y:S07]  /*2780*/  HMMA.16816.F32.BF16 R24, R60.reuse, R32, RZ ;  /* 0x000000203c18723c */ /* 0x040fee00000418ff */
[----:B------:R-:W1:Y:S01]  /*2790*/  LDSM.16.M88.4 R156, [R177+0xd800] ;  /* 0x00d80000b19c783b */ /* 0x000e620000000200 */
[----:B----4-:R-:W-:Y:S01]  /*27a0*/  IADD3 R0, R0, R173, RZ ;  /* 0x000000ad00007210 */ /* 0x010fe20007ffe0ff */
[-C--:B------:R-:W-:Y:S06]  /*27b0*/  HMMA.16816.F32.BF16 R28, R60, R34.reuse, RZ ;  /* 0x000000223c1c723c */ /* 0x080fec00000418ff */
[----:B------:R-:W-:Y:S02]  /*27c0*/  LDSM.16.M88.4 R160, [R175+0xd000] ;  /* 0x00d00000afa0783b */ /* 0x000fe40000000200 */
[C---:B------:R-:W-:Y:S06]  /*27d0*/  HMMA.16816.F32.BF16 R32, R64.reuse, R34, RZ ;  /* 0x000000224020723c */ /* 0x040fec00000418ff */
[----:B------:R-:W-:Y:S02]  /*27e0*/  LDSM.16.M88.4 R164, [R175+0xd800] ;  /* 0x00d80000afa4783b */ /* 0x000fe40000000200 */
[-C--:B------:R-:W-:Y:S06]  /*27f0*/  HMMA.16816.F32.BF16 R36, R64, R48.reuse, RZ ;  /* 0x000000304024723c */ /* 0x080fec00000418ff */
[----:B------:R-:W-:Y:S02]  /*2800*/  LDSM.16.M88.4 R168, [R176+0xc000] ;  /* 0x00c00000b0a8783b */ /* 0x000fe40000000200 */
        /* <DEDUP_REMOVED lines=8> */
[C---:B------:R-:W-:Y:S08]  /*2890*/  HMMA.16816.F32.BF16 R8, R144.reuse, R140, R8 ;  /* 0x0000008c9008723c */ /* 0x040ff00000041808 */
[-C--:B------:R-:W-:Y:S08]  /*28a0*/  HMMA.16816.F32.BF16 R12, R144, R142.reuse, R12 ;  /* 0x0000008e900c723c */ /* 0x080ff0000004180c */
[C---:B------:R-:W-:Y:S01]  /*28b0*/  HMMA.16816.F32.BF16 R16, R136.reuse, R142, R16 ;  /* 0x0000008e8810723c */ /* 0x040fe20000041810 */
[----:B------:R-:W-:Y:S07]  /*28c0*/  LDSM.16.M88.4 R140, [R175+0xc000] ;  /* 0x00c00000af8c783b */ /* 0x000fee0000000200 */
[-C--:B------:R-:W-:Y:S08]  /*28d0*/  HMMA.16816.F32.BF16 R20, R136, R148.reuse, R20 ;  /* 0x000000948814723c */ /* 0x080ff00000041814 */
[C---:B------:R-:W-:Y:S07]  /*28e0*/  HMMA.16816.F32.BF16 R24, R144.reuse, R148, R24 ;  /* 0x000000949018723c */ /* 0x040fee0000041818 */
[----:B------:R-:W-:Y:S01]  /*28f0*/  IMAD.IADD R148, R178, 0x1, R173 ;  /* 0x00000001b2947824 */ /* 0x000fe200078e02ad */
[-C--:B------:R-:W-:Y:S04]  /*2900*/  HMMA.16816.F32.BF16 R28, R144, R150.reuse, R28 ;  /* 0x00000096901c723c */ /* 0x080fe8000004181c */
[----:B------:R-:W1:Y:S04]  /*2910*/  LDSM.16.M88.4 R132, [R148] ;  /* 0x000000009484783b */ /* 0x000e680000000200 */
[C---:B------:R-:W-:Y:S04]  /*2920*/  HMMA.16816.F32.BF16 R32, R136.reuse, R150, R32 ;  /* 0x000000968820723c */ /* 0x040fe80000041820 */
[----:B------:R-:W4:Y:S04]  /*2930*/  LDSM.16.M88.4 R148, [R148+0x2000] ;  /* 0x002000009494783b */ /* 0x000f280000000200 */
[-C--:B------:R-:W-:Y:S08]  /*2940*/  HMMA.16816.F32.BF16 R36, R136, R152.reuse, R36 ;  /* 0x000000988824723c */ /* 0x080ff00000041824 */
[C---:B------:R-:W-:Y:S08]  /*2950*/  HMMA.16816.F32.BF16 R40, R144.reuse, R152, R40 ;  /* 0x000000989028723c */ /* 0x040ff00000041828 */
[-C--:B------:R-:W-:Y:S04]  /*2960*/  HMMA.16816.F32.BF16 R44, R144, R154.reuse, R44 ;  /* 0x0000009a902c723c */ /* 0x080fe8000004182c */
[----:B--2---:R-:W-:Y:S04]  /*2970*/  @!P0 IADD3 R2, R2, UR40, R202 ;  /* 0x0000002802028c10 */ /* 0x004fe8000fffe0ca */
[C---:B------:R-:W-:Y:S01]  /*2980*/  HMMA.16816.F32.BF16 R48, R136.reuse, R154, R48 ;  /* 0x0000009a8830723c */ /* 0x040fe20000041830 */
[----:B------:R-:W2:Y:S07]  /*2990*/  LDSM.16.M88.4 R152, [R175+0xc800] ;  /* 0x00c80000af98783b */ /* 0x000eae0000000200 */
[-C--:B------:R-:W-:Y:S08]  /*29a0*/  HMMA.16816.F32.BF16 R52, R136, R156.reuse, R52 ;  /* 0x0000009c8834723c */ /* 0x080ff00000041834 */
[C---:B------:R-:W-:Y:S08]  /*29b0*/  HMMA.16816.F32.BF16 R56, R144.reuse, R156, R56 ;  /* 0x0000009c9038723c */ /* 0x040ff00000041838 */
[-C--:B------:R-:W-:Y:S01]  /*29c0*/  HMMA.16816.F32.BF16 R60, R144, R158.reuse, R60 ;  /* 0x0000009e903c723c */ /* 0x080fe2000004183c */
[----:B------:R-:W2:Y:S07]  /*29d0*/  LDSM.16.M88.4 R144, [R0] ;  /* 0x000000000090783b */ /* 0x000eae0000000200 */
[----:B------:R-:W-:Y:S07]  /*29e0*/  HMMA.16816.F32.BF16 R64, R136, R158, R64 ;  /* 0x0000009e8840723c */ /* 0x000fee0000041840 */
[C---:B------:R-:W-:Y:S01]  /*29f0*/  @!P0 IADD3 R139, R2.reuse, 0x8, RZ ;  /* 0x00000008028b8810 */ /* 0x040fe20007ffe0ff */
[-C--:B-1----:R-:W-:Y:S05]  /*2a00*/  HMMA.16816.F32.BF16 R4, R132, R140.reuse, R4 ;  /* 0x0000008c8404723c */ /* 0x082fea0000041804 */
[----:B------:R-:W-:Y:S01]  /*2a10*/  @!P0 IMNMX R139, R139, UR40, PT ;  /* 0x000000288b8b8c17 */ /* 0x000fe2000b800200 */
[----:B------:R-:W-:Y:S01]  /*2a20*/  FMUL.FTZ R138, R245, 1.4426950216293334961 ;  /* 0x3fb8aa3bf58a7820 */ /* 0x000fe20000410000 */
[----:B------:R-:W-:Y:S01]  /*2a30*/  @!P0 IADD3 R136, R2, 0x40, RZ ;  /* 0x0000004002888810 */ /* 0x000fe20007ffe0ff */
[C---:B----4-:R-:W-:Y:S04]  /*2a40*/  HMMA.16816.F32.BF16 R8, R148.reuse, R140, R8 ;  /* 0x0000008c9408723c */ /* 0x050fe80000041808 */
[----:B------:R-:W-:Y:S01]  /*2a50*/  @!P0 IMNMX R136, R136, UR40, PT ;  /* 0x0000002888888c17 */ /* 0x000fe2000b800200 */
[----:B------:R-:W-:Y:S02]  /*2a60*/  FMUL.FTZ R137, R244, 1.4426950216293334961 ;  /* 0x3fb8aa3bf4897820 */ /* 0x000fe40000410000 */
[----:B------:R-:W-:Y:S01]  /*2a70*/  @!P0 IMNMX R141, R2, UR40, PT ;  /* 0x00000028028d8c17 */ /* 0x000fe2000b800200 */
[-C--:B------:R-:W-:Y:S04]  /*2a80*/  HMMA.16816.F32.BF16 R12, R148, R142.reuse, R12 ;  /* 0x0000008e940c723c */ /* 0x080fe8000004180c */
[----:B------:R-:W-:Y:S04]  /*2a90*/  FMUL.FTZ R140, R246, 1.4426950216293334961 ;  /* 0x3fb8aa3bf68c7820 */ /* 0x000fe80000410000 */
[C---:B------:R-:W-:Y:S04]  /*2aa0*/  HMMA.16816.F32.BF16 R16, R132.reuse, R142, R16 ;  /* 0x0000008e8410723c */ /* 0x040fe80000041810 */
[----:B------:R-:W-:Y:S04]  /*2ab0*/  FSEL R140, R140, RZ, P2 ;  /* 0x000000ff8c8c7208 */ /* 0x000fe80001000000 */
[-C--:B--2---:R-:W-:Y:S08]  /*2ac0*/  HMMA.16816.F32.BF16 R20, R132, R152.reuse, R20 ;  /* 0x000000988414723c */ /* 0x084ff00000041814 */
        /* <DEDUP_REMOVED lines=9> */
[-C--:B------:R-:W-:Y:S01]  /*2b60*/  HMMA.16816.F32.BF16 R60, R148, R166.reuse, R60 ;  /* 0x000000a6943c723c */ /* 0x080fe2000004183c */
[----:B------:R-:W2:Y:S07]  /*2b70*/  LDL R148, [R1+0x18] ;  /* 0x0000180001947983 */ /* 0x000eae0000100800 */
[----:B------:R-:W-:Y:S01]  /*2b80*/  HMMA.16816.F32.BF16 R64, R132, R166, R64 ;  /* 0x000000a68440723c */ /* 0x000fe20000041840 */
[----:B------:R1:W4:Y:S07]  /*2b90*/  LDSM.16.M88.4 R132, [R0+0x2000] ;  /* 0x002000000084783b */ /* 0x00032e0000000200 */
[-C--:B------:R-:W-:Y:S01]  /*2ba0*/  HMMA.16816.F32.BF16 R4, R144, R168.reuse, R4 ;  /* 0x000000a89004723c */ /* 0x080fe20000041804 */
[----:B-1----:R-:W-:Y:S05]  /*2bb0*/  MOV R0, UR29 ;  /* 0x0000001d00007c02 */ /* 0x002fea0008000f00 */
[----:B---3--:R-:W-:Y:S05]  /*2bc0*/  @!P0 IMAD R0, R0, 0x80, R201 ;  /* 0x0000008000008824 */ /* 0x008fea00078e02c9 */
[CC--:B------:R-:W-:Y:S02]  /*2bd0*/  @!P0 ISETP.GE.AND P3, PT, R0.reuse, R141.reuse, PT ;  /* 0x0000008d0000820c */ /* 0x0c0fe40003f66270 */
[----:B------:R-:W-:Y:S11]  /*2be0*/  @!P0 IADD3 R142, R0, 0x1, RZ ;  /* 0x00000001008e8810 */ /* 0x000ff60007ffe0ff */
[----:B------:R-:W-:Y:S02]  /*2bf0*/  @!P0 FSEL R4, R4, -INF , !P3 ;  /* 0xff80000004048808 */ /* 0x000fe40005800000 */
[----:B------:R-:W-:Y:S01]  /*2c00*/  @!P0 ISETP.GE.AND P2, PT, R142, R141, PT ;  /* 0x0000008d8e00820c */ /* 0x000fe20003f46270 */
[C---:B----4-:R-:W-:Y:S04]  /*2c10*/  HMMA.16816.F32.BF16 R8, R132.reuse, R168, R8 ;  /* 0x000000a88408723c */ /* 0x050fe80000041808 */
[--C-:B------:R-:W-:Y:S01]  /*2c20*/  FFMA.FTZ R4, R4, c[0x0][0x23c], -R140.reuse ;  /* 0x00008f0004047a23 */ /* 0x100fe2000001088c */
[-C--:B------:R-:W-:Y:S02]  /*2c30*/  @!P0 ISETP.GE.AND P3, PT, R0, R139.reuse, PT ;  /* 0x0000008b0000820c */ /* 0x080fe40003f66270 */
[----:B------:R-:W-:Y:S01]  /*2c40*/  @!P0 FSEL R5, R5, -INF , !P2 ;  /* 0xff80000005058808 */ /* 0x000fe20005000000 */
[----:B------:R1:W-:Y:S01]  /*2c50*/  MUFU.EX2 R158, R4 ;  /* 0x00000004009e7308 */ /* 0x0003e20000000800 */
[----:B------:R-:W-:Y:S01]  /*2c60*/  FSETP.NEU.FTZ.AND P2, PT, R245, -INF , PT ;  /* 0xff800000f500780b */ /* 0x000fe20003f5d000 */
[-C--:B------:R-:W-:Y:S03]  /*2c70*/  HMMA.16816.F32.BF16 R12, R132, R170.reuse, R12 ;  /* 0x000000aa840c723c */ /* 0x080fe6000004180c */
[----:B------:R-:W-:Y:S01]  /*2c80*/  FSEL R138, R138, RZ, P2 ;  /* 0x000000ff8a8a7208 */ /* 0x000fe20001000000 */
[----:B------:R-:W-:Y:S01]  /*2c90*/  FFMA.FTZ R5, R5, c[0x0][0x23c], -R140 ;  /* 0x00008f0005057a23 */ /* 0x000fe2000001088c */
[----:B------:R-:W-:Y:S02]  /*2ca0*/  @!P0 ISETP.GE.AND P2, PT, R142, R139, PT ;  /* 0x0000008b8e00820c */ /* 0x000fe40003f46270 */
[----:B------:R-:W-:Y:S01]  /*2cb0*/  @!P0 FSEL R6, R6, -INF , !P3 ;  /* 0xff80000006068808 */ /* 0x000fe20005800000 */
[----:B------:R-:W-:Y:S01]  /*2cc0*/  MUFU.EX2 R157, R5 ;  /* 0x00000005009d7308 */ /* 0x000fe20000000800 */
[-C--:B------:R-:W-:Y:S01]  /*2cd0*/  @!P0 ISETP.GE.AND P3, PT, R0, R136.reuse, PT ;  /* 0x000000880000820c */ /* 0x080fe20003f66270 */
[C---:B------:R-:W-:Y:S04]  /*2ce0*/  HMMA.16816.F32.BF16 R16, R144.reuse, R170, R16 ;  /* 0x000000aa9010723c */ /* 0x040fe80000041810 */
[----:B------:R-:W-:Y:S01]  /*2cf0*/  @!P0 FSEL R7, R7, -INF , !P2 ;  /* 0xff80000007078808 */ /* 0x000fe20005000000 */
[--C-:B------:R-:W-:Y:S01]  /*2d00*/  FFMA.FTZ R6, R6, c[0x0][0x23c], -R138.reuse ;  /* 0x00008f0006067a23 */ /* 0x100fe2000001088a */
[----:B------:R-:W-:Y:S02]  /*2d10*/  FSETP.NEU.FTZ.AND P2, PT, R244, -INF , PT ;  /* 0xff800000f400780b */ /* 0x000fe40003f5d000 */
[----:B------:R-:W-:Y:S01]  /*2d20*/  @!P0 FSEL R8, R8, -INF , !P3 ;  /* 0xff80000008088808 */ /* 0x000fe20005800000 */
[----:B------:R-:W-:Y:S03]  /*2d30*/  MUFU.EX2 R156, R6 ;  /* 0x00000006009c7308 */ /* 0x000fe60000000800 */
[----:B------:R-:W-:Y:S01]  /*2d40*/  FSEL R137, R137, RZ, P2 ;  /* 0x000000ff89897208 */ /* 0x000fe20001000000 */
[----:B------:R-:W-:Y:S01]  /*2d50*/  FFMA.FTZ R7, R7, c[0x0][0x23c], -R138 ;  /* 0x00008f0007077a23 */ /* 0x000fe2000001088a */
[----:B-1----:R-:W-:Y:S02]  /*2d60*/  @!P0 IADD3 R4, R2, 0x48, RZ ;  /* 0x0000004802048810 */ /* 0x002fe40007ffe0ff */
[----:B------:R-:W-:Y:S01]  /*2d70*/  @!P0 ISETP.GE.AND P2, PT, R142, R136, PT ;  /* 0x000000888e00820c */ /* 0x000fe20003f46270 */
[--C-:B------:R-:W-:Y:S01]  /*2d80*/  FFMA.FTZ R2, R8, c[0x0][0x23c], -R137.reuse ;  /* 0x00008f0008027a23 */ /* 0x100fe20000010889 */
[----:B------:R-:W-:Y:S01]  /*2d90*/  @!P0 IMNMX R8, R4, UR40, PT ;  /* 0x0000002804088c17 */ /* 0x000fe2000b800200 */
[----:B------:R1:W3:Y:S01]  /*2da0*/  MUFU.EX2 R234, R7 ;  /* 0x0000000700ea7308 */ /* 0x0002e20000000800 */
[----:B------:R-:W-:Y:S02]  /*2db0*/  @!P0 FSEL R9, R9, -INF , !P2 ;  /* 0xff80000009098808 */ /* 0x000fe40005000000 */
[----:B------:R-:W-:Y:S02]  /*2dc0*/  FSETP.NEU.FTZ.AND P2, PT, R243, -INF , PT ;  /* 0xff800000f300780b */ /* 0x000fe40003f5d000 */
[-C--:B------:R-:W-:Y:S01]  /*2dd0*/  @!P0 ISETP.GE.AND P3, PT, R0, R8.reuse, PT ;  /* 0x000000080000820c */ /* 0x080fe20003f66270 */
[--C-:B------:R-:W-:Y:S03]  /*2de0*/  FFMA.FTZ R9, R9, c[0x0][0x23c], -R137.reuse ;  /* 0x00008f0009097a23 */ /* 0x100fe60000010889 */
[----:B------:R-:W-:Y:S01]  /*2df0*/  @!P0 FSEL R10, R10, -INF , !P3 ;  /* 0xff8000000a0a8808 */ /* 0x000fe20005800000 */
[----:B------:R4:W-:Y:S10]  /*2e00*/  MUFU.EX2 R238, R2 ;  /* 0x0000000200ee7308 */ /* 0x0009f40000000800 */
[----:B------:R3:W2:Y:S01]  /*2e10*/  MUFU.EX2 R237, R9 ;  /* 0x0000000900ed7308 */ /* 0x0006a20000000800 */
[----:B-1----:R-:W1:Y:S01]  /*2e20*/  LDSM.16.M88.4 R4, [R176+0xc800] ;  /* 0x00c80000b004783b */ /* 0x002e620000000200 */
[----:B----4-:R-:W-:Y:S05]  /*2e30*/  FMUL.FTZ R2, R243, 1.4426950216293334961 ;  /* 0x3fb8aa3bf3027820 */ /* 0x010fea0000410000 */
[----:B------:R-:W-:Y:S02]  /*2e40*/  FSEL R2, R2, RZ, P2 ;  /* 0x000000ff02027208 */ /* 0x000fe40001000000 */
[----:B------:R-:W-:Y:S03]  /*2e50*/  @!P0 ISETP.GE.AND P2, PT, R142, R8, PT ;  /* 0x000000088e00820c */ /* 0x000fe60003f46270 */
[--C-:B------:R-:W-:Y:S01]  /*2e60*/  FFMA.FTZ R10, R10, c[0x0][0x23c], -R2.reuse ;  /* 0x00008f000a0a7a23 */ /* 0x100fe20000010802 */
[----:B---3--:R-:W-:Y:S02]  /*2e70*/  @!P0 IADD3 R9, R0, 0x8, RZ ;  /* 0x0000000800098810 */ /* 0x008fe40007ffe0ff */
[----:B------:R-:W-:Y:S01]  /*2e80*/  @!P0 FSEL R11, R11, -INF , !P2 ;  /* 0xff8000000b0b8808 */ /* 0x000fe20005000000 */
[----:B------:R3:W-:Y:S01]  /*2e90*/  MUFU.EX2 R241, R10 ;  /* 0x0000000a00f17308 */ /* 0x0007e20000000800 */
[-C--:B------:R-:W-:Y:S03]  /*2ea0*/  @!P0 ISETP.GE.AND P2, PT, R9, R136.reuse, PT ;  /* 0x000000880900820c */ /* 0x080fe60003f46270 */
[--C-:B------:R-:W-:Y:S01]  /*2eb0*/  FFMA.FTZ R11, R11, c[0x0][0x23c], -R2.reuse ;  /* 0x00008f000b0b7a23 */ /* 0x100fe20000010802 */
[----:B------:R-:W-:Y:S05]  /*2ec0*/  @!P0 FSEL R12, R12, -INF , !P2 ;  /* 0xff8000000c0c8808 */ /* 0x000fea0005000000 */
[----:B------:R-:W4:Y:S01]  /*2ed0*/  MUFU.EX2 R242, R11 ;  /* 0x0000000b00f27308 */ /* 0x000f220000000800 */
[--C-:B------:R-:W-:Y:S01]  /*2ee0*/  FFMA.FTZ R12, R12, c[0x0][0x23c], -R137.reuse ;  /* 0x00008f000c0c7a23 */ /* 0x100fe20000010889 */
[-C--:B-1----:R-:W-:Y:S08]  /*2ef0*/  HMMA.16816.F32.BF16 R20, R144, R4.reuse, R20 ;  /* 0x000000049014723c */ /* 0x082ff00000041814 */
[----:B------:R-:W-:Y:S01]  /*2f00*/  MUFU.EX2 R236, R12 ;  /* 0x0000000c00ec7308 */ /* 0x000fe20000000800 */
[C---:B------:R-:W-:Y:S04]  /*2f10*/  HMMA.16816.F32.BF16 R24, R132.reuse, R4, R24 ;  /* 0x000000048418723c */ /* 0x040fe80000041818 */
[----:B---3--:R-:W-:Y:S04]  /*2f20*/  @!P0 IADD3 R10, R0, 0x9, RZ ;  /* 0x00000009000a8810 */ /* 0x008fe80007ffe0ff */
[-C--:B------:R-:W-:Y:S03]  /*2f30*/  HMMA.16816.F32.BF16 R28, R132, R6.reuse, R28 ;  /* 0x00000006841c723c */ /* 0x080fe6000004181c */
[----:B------:R-:W-:Y:S04]  /*2f40*/  @!P0 ISETP.GE.AND P2, PT, R10, R136, PT ;  /* 0x000000880a00820c */ /* 0x000fe80003f46270 */
[----:B------:R-:W-:Y:S01]  /*2f50*/  @!P0 FSEL R13, R13, -INF , !P2 ;  /* 0xff8000000d0d8808 */ /* 0x000fe20005000000 */
[C---:B------:R-:W-:Y:S01]  /*2f60*/  HMMA.16816.F32.BF16 R32, R144.reuse, R6, R32 ;  /* 0x000000069020723c */ /* 0x040fe20000041820 */
[----:B------:R-:W1:Y:S03]  /*2f70*/  LDSM.16.M88.4 R4, [R176+0xd000] ;  /* 0x00d00000b004783b */ /* 0x000e660000000200 */
[-C--:B------:R-:W-:Y:S01]  /*2f80*/  @!P0 ISETP.GE.AND P2, PT, R9, R8.reuse, PT ;  /* 0x000000080900820c */ /* 0x080fe20003f46270 */
[--C-:B------:R-:W-:Y:S03]  /*2f90*/  FFMA.FTZ R13, R13, c[0x0][0x23c], -R137.reuse ;  /* 0x00008f000d0d7a23 */ /* 0x100fe60000010889 */
[----:B------:R-:W-:Y:S01]  /*2fa0*/  @!P0 FSEL R14, R14, -INF , !P2 ;  /* 0xff8000000e0e8808 */ /* 0x000fe20005000000 */
[----:B------:R-:W-:Y:S01]  /*2fb0*/  MUFU.EX2 R235, R13 ;  /* 0x0000000d00eb7308 */ /* 0x000fe20000000800 */
[----:B------:R-:W-:Y:S03]  /*2fc0*/  @!P0 ISETP.GE.AND P2, PT, R10, R8, PT ;  /* 0x000000080a00820c */ /* 0x000fe60003f46270 */
[--C-:B------:R-:W-:Y:S01]  /*2fd0*/  FFMA.FTZ R14, R14, c[0x0][0x23c], -R2.reuse ;  /* 0x00008f000e0e7a23 */ /* 0x100fe20000010802 */
        /* <DEDUP_REMOVED lines=9> */
[----:B------:R-:W-:Y:S01]  /*3070*/  @!P0 IADD3 R9, R0, 0x10, RZ ;  /* 0x0000001000098810 */ /* 0x000fe20007ffe0ff */
[----:B------:R-:W-:Y:S01]  /*3080*/  MUFU.EX2 R152, R16 ;  /* 0x0000001000987308 */ /* 0x000fe20000000800 */
[----:B------:R-:W-:Y:S01]  /*3090*/  @!P0 FSEL R18, R18, -INF , !P2 ;  /* 0xff80000012128808 */ /* 0x000fe20005000000 */
[----:B------:R-:W-:Y:S01]  /*30a0*/  FFMA.FTZ R17, R17, c[0x0][0x23c], -R140 ;  /* 0x00008f0011117a23 */ /* 0x000fe2000001088c */
[----:B------:R-:W-:Y:S02]  /*30b0*/  @!P0 ISETP.GE.AND P2, PT, R10, R139, PT ;  /* 0x0000008b0a00820c */ /* 0x000fe40003f46270 */
[----:B------:R-:W-:Y:S01]  /*30c0*/  @!P0 IADD3 R10, R0, 0x11, RZ ;  /* 0x00000011000a8810 */ /* 0x000fe20007ffe0ff */
[--C-:B------:R-:W-:Y:S01]  /*30d0*/  FFMA.FTZ R18, R18, c[0x0][0x23c], -R138.reuse ;  /* 0x00008f0012127a23 */ /* 0x100fe2000001088a */
[----:B------:R-:W-:Y:S02]  /*30e0*/  @!P0 FSEL R19, R19, -INF , !P2 ;  /* 0xff80000013138808 */ /* 0x000fe40005000000 */
[-C--:B------:R-:W-:Y:S01]  /*30f0*/  @!P0 ISETP.GE.AND P2, PT, R9, R141.reuse, PT ;  /* 0x0000008d0900820c */ /* 0x080fe20003f46270 */
[-C--:B-1----:R-:W-:Y:S01]  /*3100*/  HMMA.16816.F32.BF16 R36, R144, R4.reuse, R36 ;  /* 0x000000049024723c */ /* 0x082fe20000041824 */
[----:B------:R-:W-:Y:S02]  /*3110*/  MUFU.EX2 R217, R17 ;  /* 0x0000001100d97308 */ /* 0x000fe40000000800 */
[----:B------:R-:W-:Y:S01]  /*3120*/  @!P0 FSEL R20, R20, -INF , !P2 ;  /* 0xff80000014148808 */ /* 0x000fe20005000000 */
[----:B------:R-:W-:Y:S01]  /*3130*/  FFMA.FTZ R19, R19, c[0x0][0x23c], -R138 ;  /* 0x00008f0013137a23 */ /* 0x000fe2000001088a */
[----:B------:R-:W-:Y:S03]  /*3140*/  @!P0 ISETP.GE.AND P2, PT, R10, R141, PT ;  /* 0x0000008d0a00820c */ /* 0x000fe60003f46270 */
[C---:B------:R-:W-:Y:S03]  /*3150*/  HMMA.16816.F32.BF16 R40, R132.reuse, R4, R40 ;  /* 0x000000048428723c */ /* 0x040fe60000041828 */
[----:B------:R-:W-:Y:S01]  /*3160*/  MUFU.EX2 R225, R18 ;  /* 0x0000001200e17308 */ /* 0x000fe20000000800 */
[----:B------:R-:W-:Y:S01]  /*3170*/  @!P0 FSEL R21, R21, -INF , !P2 ;  /* 0xff80000015158808 */ /* 0x000fe20005000000 */
[--C-:B------:R-:W-:Y:S01]  /*3180*/  FFMA.FTZ R20, R20, c[0x0][0x23c], -R140.reuse ;  /* 0x00008f0014147a23 */ /* 0x100fe2000001088c */
[-C--:B------:R-:W-:Y:S02]  /*3190*/  @!P0 ISETP.GE.AND P2, PT, R9, R139.reuse, PT ;  /* 0x0000008b0900820c */ /* 0x080fe40003f46270 */
[-C--:B------:R-:W-:Y:S04]  /*31a0*/  HMMA.16816.F32.BF16 R44, R132, R6.reuse, R44 ;  /* 0x00000006842c723c */ /* 0x080fe8000004182c */
[----:B------:R-:W-:Y:S01]  /*31b0*/  @!P0 FSEL R22, R22, -INF , !P2 ;  /* 0xff80000016168808 */ /* 0x000fe20005000000 */
[----:B------:R-:W1:Y:S01]  /*31c0*/  MUFU.EX2 R224, R19 ;  /* 0x0000001300e07308 */ /* 0x000e620000000800 */
[----:B------:R-:W-:Y:S01]  /*31d0*/  @!P0 ISETP.GE.AND P2, PT, R10, R139, PT ;  /* 0x0000008b0a00820c */ /* 0x000fe20003f46270 */
[----:B------:R-:W-:Y:S01]  /*31e0*/  FFMA.FTZ R21, R21, c[0x0][0x23c], -R140 ;  /* 0x00008f0015157a23 */ /* 0x000fe2000001088c */
[C---:B------:R-:W-:Y:S01]  /*31f0*/  HMMA.16816.F32.BF16 R48, R144.reuse, R6, R48 ;  /* 0x000000069030723c */ /* 0x040fe20000041830 */
[----:B------:R-:W3:Y:S03]  /*3200*/  LDSM.16.M88.4 R4, [R176+0xd800] ;  /* 0x00d80000b004783b */ /* 0x000ee60000000200 */
[----:B------:R-:W-:Y:S01]  /*3210*/  @!P0 FSEL R23, R23, -INF , !P2 ;  /* 0xff80000017178808 */ /* 0x000fe20005000000 */
[--C-:B------:R-:W-:Y:S01]  /*3220*/  FFMA.FTZ R22, R22, c[0x0][0x23c], -R138.reuse ;  /* 0x00008f0016167a23 */ /* 0x100fe2000001088a */
[-C--:B------:R-:W-:Y:S01]  /*3230*/  @!P0 ISETP.GE.AND P2, PT, R9, R136.reuse, PT ;  /* 0x000000880900820c */ /* 0x080fe20003f46270 */
[----:B------:R-:W-:Y:S02]  /*3240*/  MUFU.EX2 R239, R15 ;  /* 0x0000000f00ef7308 */ /* 0x000fe40000000800 */
[----:B------:R-:W-:Y:S03]  /*3250*/  FFMA.FTZ R23, R23, c[0x0][0x23c], -R138 ;  /* 0x00008f0017177a23 */ /* 0x000fe6000001088a */
[----:B------:R-:W-:Y:S02]  /*3260*/  @!P0 FSEL R24, R24, -INF , !P2 ;  /* 0xff80000018188808 */ /* 0x000fe40005000000 */
[----:B------:R-:W-:Y:S03]  /*3270*/  @!P0 ISETP.GE.AND P2, PT, R10, R136, PT ;  /* 0x000000880a00820c */ /* 0x000fe60003f46270 */
[----:B------:R-:W-:Y:S01]  /*3280*/  MUFU.EX2 R155, R20 ;  /* 0x00000014009b7308 */ /* 0x000fe20000000800 */
[----:B------:R-:W-:Y:S01]  /*3290*/  @!P0 FSEL R25, R25, -INF , !P2 ;  /* 0xff80000019198808 */ /* 0x000fe20005000000 */
[--C-:B------:R-:W-:Y:S01]  /*32a0*/  FFMA.FTZ R24, R24, c[0x0][0x23c], -R137.reuse ;  /* 0x00008f0018187a23 */ /* 0x100fe20000010889 */
        /* <DEDUP_REMOVED lines=9> */
[-C--:B------:R-:W-:Y:S03]  /*3340*/  @!P0 ISETP.GE.AND P2, PT, R9, R136.reuse, PT ;  /* 0x000000880900820c */ /* 0x080fe60003f46270 */
[--C-:B------:R-:W-:Y:S01]  /*3350*/  FFMA.FTZ R27, R27, c[0x0][0x23c], -R2.reuse ;  /* 0x00008f001b1b7a23 */ /* 0x100fe20000010802 */
[----:B------:R-:W-:Y:S01]  /*3360*/  @!P0 FSEL R28, R28, -INF , !P2 ;  /* 0xff8000001c1c8808 */ /* 0x000fe20005000000 */
[----:B------:R-:W1:Y:S01]  /*3370*/  MUFU.EX2 R151, R21 ;  /* 0x0000001500977308 */ /* 0x000e620000000800 */
[----:B------:R-:W-:Y:S01]  /*3380*/  @!P0 ISETP.GE.AND P2, PT, R10, R136, PT ;  /* 0x000000880a00820c */ /* 0x000fe20003f46270 */
[-C--:B---3--:R-:W-:Y:S03]  /*3390*/  HMMA.16816.F32.BF16 R52, R144, R4.reuse, R52 ;  /* 0x000000049034723c */ /* 0x088fe60000041834 */
[----:B------:R-:W-:Y:S01]  /*33a0*/  @!P0 FSEL R29, R29, -INF , !P2 ;  /* 0xff8000001d1d8808 */ /* 0x000fe20005000000 */
[--C-:B------:R-:W-:Y:S01]  /*33b0*/  FFMA.FTZ R28, R28, c[0x0][0x23c], -R137.reuse ;  /* 0x00008f001c1c7a23 */ /* 0x100fe20000010889 */
[-C--:B------:R-:W-:Y:S03]  /*33c0*/  @!P0 ISETP.GE.AND P2, PT, R9, R8.reuse, PT ;  /* 0x000000080900820c */ /* 0x080fe60003f46270 */
[----:B------:R-:W-:Y:S01]  /*33d0*/  MUFU.EX2 R228, R25 ;  /* 0x0000001900e47308 */ /* 0x000fe20000000800 */
[C---:B------:R-:W-:Y:S04]  /*33e0*/  HMMA.16816.F32.BF16 R56, R132.reuse, R4, R56 ;  /* 0x000000048438723c */ /* 0x040fe80000041838 */
[----:B------:R-:W-:Y:S01]  /*33f0*/  @!P0 FSEL R30, R30, -INF , !P2 ;  /* 0xff8000001e1e8808 */ /* 0x000fe20005000000 */
[--C-:B------:R-:W-:Y:S01]  /*3400*/  FFMA.FTZ R29, R29, c[0x0][0x23c], -R137.reuse ;  /* 0x00008f001d1d7a23 */ /* 0x100fe20000010889 */
[----:B------:R-:W-:Y:S02]  /*3410*/  @!P0 ISETP.GE.AND P2, PT, R10, R8, PT ;  /* 0x000000080a00820c */ /* 0x000fe40003f46270 */
        /* <DEDUP_REMOVED lines=8> */
[----:B------:R-:W-:Y:S01]  /*34a0*/  FFMA.FTZ R31, R31, c[0x0][0x23c], -R2 ;  /* 0x00008f001f1f7a23 */ /* 0x000fe20000010802 */
[----:B------:R-:W-:Y:S02]  /*34b0*/  @!P0 ISETP.GE.AND P2, PT, R10, R141, PT ;  /* 0x0000008d0a00820c */ /* 0x000fe40003f46270 */
[----:B------:R-:W-:Y:S01]  /*34c0*/  @!P0 IADD3 R4, R0, 0x38, RZ ;  /* 0x0000003800048810 */ /* 0x000fe20007ffe0ff */
[--C-:B------:R-:W-:Y:S03]  /*34d0*/  FFMA.FTZ R32, R32, c[0x0][0x23c], -R140.reuse ;  /* 0x00008f0020207a23 */ /* 0x100fe6000001088c */
[----:B------:R-:W-:Y:S01]  /*34e0*/  @!P0 FSEL R33, R33, -INF , !P2 ;  /* 0xff80000021218808 */ /* 0x000fe20005000000 */
[----:B------:R-:W-:Y:S01]  /*34f0*/  MUFU.EX2 R150, R32 ;  /* 0x0000002000967308 */ /* 0x000fe20000000800 */
[-C--:B------:R-:W-:Y:S02]  /*3500*/  @!P0 ISETP.GE.AND P2, PT, R9, R139.reuse, PT ;  /* 0x0000008b0900820c */ /* 0x080fe40003f46270 */
        /* <DEDUP_REMOVED lines=8> */
[----:B------:R-:W-:Y:S02]  /*3590*/  @!P0 ISETP.GE.AND P2, PT, R9, R141, PT ;  /* 0x0000008d0900820c */ /* 0x000fe40003f46270 */
[----:B------:R-:W-:Y:S01]  /*35a0*/  @!P0 ISETP.GE.AND P4, PT, R4, R139, PT ;  /* 0x0000008b0400820c */ /* 0x000fe20003f86270 */
[----:B------:R-:W-:Y:S01]  /*35b0*/  FFMA.FTZ R35, R35, c[0x0][0x23c], -R138 ;  /* 0x00008f0023237a23 */ /* 0x000fe2000001088a */
[----:B------:R-:W-:Y:S02]  /*35c0*/  @!P0 FSEL R36, R36, -INF , !P2 ;  /* 0xff80000024248808 */ /* 0x000fe40005000000 */
[----:B------:R-:W-:Y:S02]  /*35d0*/  @!P0 ISETP.GE.AND P2, PT, R10, R141, PT ;  /* 0x0000008d0a00820c */ /* 0x000fe40003f46270 */
[----:B------:R-:W-:Y:S01]  /*35e0*/  F2FP.BF16.PACK_AB R6, R234, R156 ;  /* 0x0000009cea06723e */ /* 0x000fe200000010ff */
[----:B------:R-:W-:Y:S01]  /*35f0*/  MUFU.EX2 R212, R34 ;  /* 0x0000002200d47308 */ /* 0x000fe20000000800 */
[----:B------:R-:W-:Y:S01]  /*3600*/  @!P0 FSEL R37, R37, -INF , !P2 ;  /* 0xff80000025258808 */ /* 0x000fe20005000000 */
[--C-:B------:R-:W-:Y:S01]  /*3610*/  FFMA.FTZ R36, R36, c[0x0][0x23c], -R140.reuse ;  /* 0x00008f0024247a23 */ /* 0x100fe2000001088c */
[-C--:B------:R-:W-:Y:S01]  /*3620*/  @!P0 ISETP.GE.AND P2, PT, R9, R139.reuse, PT ;  /* 0x0000008b0900820c */ /* 0x080fe20003f46270 */
[----:B------:R4:W-:Y:S01]  /*3630*/  STS [R188+0x1c400], R6 ;  /* 0x01c40006bc007388 */ /* 0x0009e20000000800 */
[----:B--2---:R-:W-:Y:S01]  /*3640*/  F2FP.BF16.PACK_AB R5, R237, R238 ;  /* 0x000000eeed05723e */ /* 0x004fe200000010ff */
[----:B------:R-:W-:Y:S01]  /*3650*/  FFMA.FTZ R37, R37, c[0x0][0x23c], -R140 ;  /* 0x00008f0025257a23 */ /* 0x000fe2000001088c */
[----:B------:R-:W-:Y:S02]  /*3660*/  @!P0 FSEL R38, R38, -INF , !P2 ;  /* 0xff80000026268808 */ /* 0x000fe40005000000 */
[----:B------:R-:W-:Y:S01]  /*3670*/  @!P0 ISETP.GE.AND P2, PT, R10, R139, PT ;  /* 0x0000008b0a00820c */ /* 0x000fe20003f46270 */
[----:B------:R-:W-:Y:S01]  /*3680*/  MUFU.EX2 R211, R35 ;  /* 0x0000002300d37308 */ /* 0x000fe20000000800 */
[----:B------:R-:W-:Y:S01]  /*3690*/  @!P0 FSEL R66, R66, -INF , !P4 ;  /* 0xff80000042428808 */ /* 0x000fe20006000000 */
[--C-:B------:R-:W-:Y:S01]  /*36a0*/  FFMA.FTZ R38, R38, c[0x0][0x23c], -R138.reuse ;  /* 0x00008f0026267a23 */ /* 0x100fe2000001088a */
[----:B------:R-:W-:Y:S02]  /*36b0*/  @!P0 FSEL R39, R39, -INF , !P2 ;  /* 0xff80000027278808 */ /* 0x000fe40005000000 */
[-C--:B------:R-:W-:Y:S01]  /*36c0*/  @!P0 ISETP.GE.AND P2, PT, R9, R136.reuse, PT ;  /* 0x000000880900820c */ /* 0x080fe20003f46270 */
[--C-:B------:R-:W-:Y:S02]  /*36d0*/  FFMA.FTZ R66, R66, c[0x0][0x23c], -R138.reuse ;  /* 0x00008f0042427a23 */ /* 0x100fe4000001088a */
        /* <DEDUP_REMOVED lines=10> */
[--C-:B------:R-:W-:Y:S01]  /*3780*/  FFMA.FTZ R41, R41, c[0x0][0x23c], -R137.reuse ;  /* 0x00008f0029297a23 */ /* 0x100fe20000010889 */
[----:B------:R-:W-:Y:S02]  /*3790*/  @!P0 ISETP.GE.AND P2, PT, R10, R8, PT ;  /* 0x000000080a00820c */ /* 0x000fe40003f46270 */
[----:B------:R-:W-:Y:S01]  /*37a0*/  @!P0 IADD3 R10, R0, 0x29, RZ ;  /* 0x00000029000a8810 */ /* 0x000fe20007ffe0ff */
[--C-:B------:R-:W-:Y:S01]  /*37b0*/  FFMA.FTZ R42, R42, c[0x0][0x23c], -R2.reuse ;  /* 0x00008f002a2a7a23 */ /* 0x100fe20000010802 */
[----:B------:R-:W-:Y:S02]  /*37c0*/  @!P0 FSEL R43, R43, -INF , !P2 ;  /* 0xff8000002b2b8808 */ /* 0x000fe40005000000 */
[-C--:B------:R-:W-:Y:S01]  /*37d0*/  @!P0 ISETP.GE.AND P2, PT, R9, R136.reuse, PT ;  /* 0x000000880900820c */ /* 0x080fe20003f46270 */
[----:B------:R-:W-:Y:S01]  /*37e0*/  MUFU.EX2 R227, R28 ;  /* 0x0000001c00e37308 */ /* 0x000fe20000000800 */
[----:B----4-:R-:W-:Y:S01]  /*37f0*/  F2FP.BF16.PACK_AB R6, R242, R241 ;  /* 0x000000f1f206723e */ /* 0x010fe200000010ff */
        /* <DEDUP_REMOVED lines=26> */
[----:B------:R-:W-:Y:S01]  /*39a0*/  @!P0 IADD3 R10, R0, 0x31, RZ ;  /* 0x00000031000a8810 */ /* 0x000fe20007ffe0ff */
[--C-:B------:R-:W-:Y:S01]  /*39b0*/  FFMA.FTZ R50, R50, c[0x0][0x23c], -R138.reuse ;  /* 0x00008f0032327a23 */ /* 0x100fe2000001088a */
[----:B------:R-:W-:Y:S02]  /*39c0*/  @!P0 FSEL R51, R51, -INF , !P2 ;  /* 0xff80000033338808 */ /* 0x000fe40005000000 */
[-C--:B------:R-:W-:Y:S02]  /*39d0*/  @!P0 ISETP.GE.AND P2, PT, R9, R141.reuse, PT ;  /* 0x0000008d0900820c */ /* 0x080fe40003f46270 */
[----:B------:R-:W-:Y:S01]  /*39e0*/  @!P0 IADD3 R0, R0, 0x39, RZ ;  /* 0x0000003900008810 */ /* 0x000fe20007ffe0ff */
[----:B------:R-:W-:Y:S01]  /*39f0*/  MUFU.EX2 R203, R37 ;  /* 0x0000002500cb7308 */ /* 0x000fe20000000800 */
[----:B------:R-:W-:Y:S01]  /*3a00*/  @!P0 FSEL R52, R52, -INF , !P2 ;  /* 0xff80000034348808 */ /* 0x000fe20005000000 */
[----:B------:R-:W-:Y:S01]  /*3a10*/  FFMA.FTZ R51, R51, c[0x0][0x23c], -R138 ;  /* 0x00008f0033337a23 */ /* 0x000fe2000001088a */
[-C--:B------:R-:W-:Y:S02]  /*3a20*/  @!P0 ISETP.GE.AND P2, PT, R10, R141.reuse, PT ;  /* 0x0000008d0a00820c */ /* 0x080fe40003f46270 */
[----:B------:R-:W-:Y:S01]  /*3a30*/  @!P0 ISETP.GE.AND P5, PT, R0, R141, PT ;  /* 0x0000008d0000820c */ /* 0x000fe20003fa6270 */
[--C-:B------:R-:W-:Y:S01]  /*3a40*/  FFMA.FTZ R52, R52, c[0x0][0x23c], -R140.reuse ;  /* 0x00008f0034347a23 */ /* 0x100fe2000001088c */
[----:B------:R-:W-:Y:S02]  /*3a50*/  @!P0 FSEL R53, R53, -INF , !P2 ;  /* 0xff80000035358808 */ /* 0x000fe40005000000 */
[-C--:B------:R-:W-:Y:S01]  /*3a60*/  @!P0 ISETP.GE.AND P2, PT, R9, R139.reuse, PT ;  /* 0x0000008b0900820c */ /* 0x080fe20003f46270 */
[----:B------:R-:W-:Y:S01]  /*3a70*/  MUFU.EX2 R210, R38 ;  /* 0x0000002600d27308 */ /* 0x000fe20000000800 */
[-C--:B------:R-:W-:Y:S01]  /*3a80*/  @!P0 ISETP.GE.AND P3, PT, R0, R139.reuse, PT ;  /* 0x0000008b0000820c */ /* 0x080fe20003f66270 */
[----:B------:R-:W-:Y:S01]  /*3a90*/  FFMA.FTZ R53, R53, c[0x0][0x23c], -R140 ;  /* 0x00008f0035357a23 */ /* 0x000fe2000001088c */
[----:B------:R-:W-:Y:S02]  /*3aa0*/  @!P0 FSEL R54, R54, -INF , !P2 ;  /* 0xff80000036368808 */ /* 0x000fe40005000000 */
[----:B------:R-:W-:Y:S02]  /*3ab0*/  @!P0 ISETP.GE.AND P2, PT, R10, R139, PT ;  /* 0x0000008b0a00820c */ /* 0x000fe40003f46270 */
[----:B------:R-:W-:Y:S01]  /*3ac0*/  @!P0 FSEL R65, R65, -INF , !P5 ;  /* 0xff80000041418808 */ /* 0x000fe20006800000 */
[--C-:B------:R-:W-:Y:S01]  /*3ad0*/  FFMA.FTZ R54, R54, c[0x0][0x23c], -R138.reuse ;  /* 0x00008f0036367a23 */ /* 0x100fe2000001088a */
[----:B------:R-:W-:Y:S01]  /*3ae0*/  @!P0 FSEL R55, R55, -INF , !P2 ;  /* 0xff80000037378808 */ /* 0x000fe20005000000 */
[----:B------:R-:W-:Y:S01]  /*3af0*/  MUFU.EX2 R209, R39 ;  /* 0x0000002700d17308 */ /* 0x000fe20000000800 */
[-C--:B------:R-:W-:Y:S02]  /*3b00*/  @!P0 ISETP.GE.AND P2, PT, R9, R136.reuse, PT ;  /* 0x000000880900820c */ /* 0x080fe40003f46270 */
[----:B------:R-:W-:Y:S01]  /*3b10*/  @!P0 FSEL R67, R67, -INF , !P3 ;  /* 0xff80000043438808 */ /* 0x000fe20005800000 */
[--C-:B------:R-:W-:Y:S01]  /*3b20*/  FFMA.FTZ R55, R55, c[0x0][0x23c], -R138.reuse ;  /* 0x00008f0037377a23 */ /* 0x100fe2000001088a */
[----:B------:R-:W-:Y:S02]  /*3b30*/  @!P0 FSEL R56, R56, -INF , !P2 ;  /* 0xff80000038388808 */ /* 0x000fe40005000000 */
[----:B------:R-:W-:Y:S01]  /*3b40*/  @!P0 ISETP.GE.AND P2, PT, R10, R136, PT ;  /* 0x000000880a00820c */ /* 0x000fe20003f46270 */
[----:B------:R-:W-:Y:S02]  /*3b50*/  FFMA.FTZ R138, R67, c[0x0][0x23c], -R138 ;  /* 0x00008f00438a7a23 */ /* 0x000fe4000001088a */
[----:B------:R-:W-:Y:S01]  /*3b60*/  MUFU.EX2 R165, R48 ;  /* 0x0000003000a57308 */ /* 0x000fe20000000800 */
[----:B------:R-:W-:Y:S01]  /*3b70*/  @!P0 FSEL R57, R57, -INF , !P2 ;  /* 0xff80000039398808 */ /* 0x000fe20005000000 */
[--C-:B------:R-:W-:Y:S01]  /*3b80*/  FFMA.FTZ R56, R56, c[0x0][0x23c], -R137.reuse ;  /* 0x00008f0038387a23 */ /* 0x100fe20000010889 */
[-C--:B------:R-:W-:Y:S03]  /*3b90*/  @!P0 ISETP.GE.AND P2, PT, R9, R8.reuse, PT ;  /* 0x000000080900820c */ /* 0x080fe60003f46270 */
[--C-:B------:R-:W-:Y:S01]  /*3ba0*/  FFMA.FTZ R57, R57, c[0x0][0x23c], -R137.reuse ;  /* 0x00008f0039397a23 */ /* 0x100fe20000010889 */
[----:B------:R-:W-:Y:S02]  /*3bb0*/  @!P0 FSEL R58, R58, -INF , !P2 ;  /* 0xff8000003a3a8808 */ /* 0x000fe40005000000 */
[----:B------:R-:W-:Y:S01]  /*3bc0*/  @!P0 ISETP.GE.AND P2, PT, R10, R8, PT ;  /* 0x000000080a00820c */ /* 0x000fe20003f46270 */
[----:B------:R-:W2:Y:S02]  /*3bd0*/  MUFU.EX2 R164, R49 ;  /* 0x0000003100a47308 */ /* 0x000ea40000000800 */
        /* <DEDUP_REMOVED lines=9> */
[----:B------:R-:W-:Y:S03]  /*3c70*/  @!P0 ISETP.GE.AND P2, PT, R4, R8, PT ;  /* 0x000000080400820c */ /* 0x000fe60003f46270 */
[----:B------:R-:W-:Y:S01]  /*3c80*/  MUFU.EX2 R171, R51 ;  /* 0x0000003300ab7308 */ /* 0x000fe20000000800 */
[----:B------:R-:W-:Y:S01]  /*3c90*/  @!P0 FSEL R62, R62, -INF , !P2 ;  /* 0xff8000003e3e8808 */ /* 0x000fe20005000000 */
[----:B------:R-:W-:Y:S01]  /*3ca0*/  FFMA.FTZ R137, R61, c[0x0][0x23c], -R137 ;  /* 0x00008f003d897a23 */ /* 0x000fe20000010889 */
[----:B------:R-:W-:Y:S02]  /*3cb0*/  @!P0 ISETP.GE.AND P2, PT, R4, R141, PT ;  /* 0x0000008d0400820c */ /* 0x000fe40003f46270 */
[----:B------:R-:W-:Y:S01]  /*3cc0*/  F2FP.BF16.PACK_AB R4, R157, R158 ;  /* 0x0000009e9d04723e */ /* 0x000fe200000010ff */
[----:B------:R-:W-:Y:S01]  /*3cd0*/  FFMA.FTZ R62, R62, c[0x0][0x23c], -R2 ;  /* 0x00008f003e3e7a23 */ /* 0x000fe20000010802 */
[----:B------:R-:W-:Y:S02]  /*3ce0*/  @!P0 FSEL R64, R64, -INF , !P2 ;  /* 0xff80000040408808 */ /* 0x000fe40005000000 */
[----:B------:R-:W-:Y:S01]  /*3cf0*/  @!P0 ISETP.GE.AND P2, PT, R0, R8, PT ;  /* 0x000000080000820c */ /* 0x000fe20003f46270 */
[----:B------:R3:W-:Y:S01]  /*3d00*/  STS [R188+0x1c000], R4 ;  /* 0x01c00004bc007388 */ /* 0x0007e20000000800 */
[----:B-1----:R-:W-:Y:S01]  /*3d10*/  F2FP.BF16.PACK_AB R0, R224, R225 ;  /* 0x000000e1e000723e */ /* 0x002fe200000010ff */
[----:B------:R-:W-:Y:S01]  /*3d20*/  MUFU.EX2 R216, R40 ;  /* 0x0000002800d87308 */ /* 0x000fe20000000800 */
[----:B------:R-:W-:Y:S01]  /*3d30*/  @!P0 FSEL R63, R63, -INF , !P2 ;  /* 0xff8000003f3f8808 */ /* 0x000fe20005000000 */
[--C-:B------:R-:W-:Y:S01]  /*3d40*/  FFMA.FTZ R64, R64, c[0x0][0x23c], -R140.reuse ;  /* 0x00008f0040407a23 */ /* 0x100fe2000001088c */
[----:B------:R-:W-:Y:S01]  /*3d50*/  IADD3 R148, P0, R148, UR8, RZ ;  /* 0x0000000894947c10 */ /* 0x000fe2000ff1e0ff */
[----:B------:R1:W-:Y:S01]  /*3d60*/  STS [R191+0x1c400], R0 ;  /* 0x01c40000bf007388 */ /* 0x0003e20000000800 */
[----:B------:R-:W-:Y:S02]  /*3d70*/  FFMA.FTZ R140, R65, c[0x0][0x23c], -R140 ;  /* 0x00008f00418c7a23 */ /* 0x000fe4000001088c */
[----:B------:R-:W-:Y:S03]  /*3d80*/  FFMA.FTZ R2, R63, c[0x0][0x23c], -R2 ;  /* 0x00008f003f027a23 */ /* 0x000fe60000010802 */
[----:B------:R-:W-:Y:S10]  /*3d90*/  MUFU.EX2 R215, R41 ;  /* 0x0000002900d77308 */ /* 0x000ff40000000800 */
[----:B------:R2:W-:Y:S01]  /*3da0*/  MUFU.EX2 R166, R2 ;  /* 0x0000000200a67308 */ /* 0x0005e20000000800 */
[----:B---3--:R-:W-:Y:S05]  /*3db0*/  F2FP.BF16.PACK_AB R4, R217, R152 ;  /* 0x00000098d904723e */ /* 0x008fea00000010ff */
[----:B------:R3:W-:Y:S01]  /*3dc0*/  STS [R191+0x1c000], R4 ;  /* 0x01c00004bf007388 */ /* 0x0007e20000000800 */
[----:B-1----:R-:W-:Y:S03]  /*3dd0*/  F2FP.BF16.PACK_AB R0, R151, R155 ;  /* 0x0000009b9700723e */ /* 0x002fe600000010ff */
[----:B------:R-:W-:Y:S01]  /*3de0*/  MUFU.EX2 R221, R42 ;  /* 0x0000002a00dd7308 */ /* 0x000fe20000000800 */
[----:B------:R1:W-:Y:S04]  /*3df0*/  STS [R188+0x1e000], R5 ;  /* 0x01e00005bc007388 */ /* 0x0003e80000000800 */
[----:B------:R4:W-:Y:S05]  /*3e00*/  STS [R188+0x1e400], R6 ;  /* 0x01e40006bc007388 */ /* 0x0009ea0000000800 */
[----:B------:R-:W4:Y:S01]  /*3e10*/  MUFU.EX2 R223, R43 ;  /* 0x0000002b00df7308 */ /* 0x000f220000000800 */
[----:B--2---:R-:W-:Y:S09]  /*3e20*/  F2FP.BF16.PACK_AB R2, R164, R165 ;  /* 0x000000a5a402723e */ /* 0x004ff200000010ff */
[----:B------:R-:W-:Y:S01]  /*3e30*/  MUFU.EX2 R214, R44 ;  /* 0x0000002c00d67308 */ /* 0x000fe20000000800 */
[----:B---3--:R-:W-:Y:S02]  /*3e40*/  F2FP.BF16.PACK_AB R4, R239, R240 ;  /* 0x000000f0ef04723e */ /* 0x008fe400000010ff */
[----:B-1----:R-:W-:Y:S03]  /*3e50*/  F2FP.BF16.PACK_AB R5, R235, R236 ;  /* 0x000000eceb05723e */ /* 0x002fe600000010ff */
[----:B------:R1:W-:Y:S04]  /*3e60*/  STS [R191+0x1e400], R4 ;  /* 0x01e40004bf007388 */ /* 0x0003e80000000800 */
[----:B------:R-:W2:Y:S01]  /*3e70*/  MUFU.EX2 R213, R45 ;  /* 0x0000002d00d57308 */ /* 0x000ea20000000800 */
[----:B----4-:R-:W-:Y:S01]  /*3e80*/  F2FP.BF16.PACK_AB R6, R220, R222 ;  /* 0x000000dedc06723e */ /* 0x010fe200000010ff */
[----:B------:R3:W-:Y:S04]  /*3e90*/  STS [R191+0x1e000], R5 ;  /* 0x01e00005bf007388 */ /* 0x0007e80000000800 */
[----:B------:R4:W-:Y:S04]  /*3ea0*/  STS [R195+0x1c000], R0 ;  /* 0x01c00000c3007388 */ /* 0x0009e80000000800 */
[----:B------:R2:W-:Y:S01]  /*3eb0*/  STS [R195+0x1c400], R6 ;  /* 0x01c40006c3007388 */ /* 0x0005e20000000800 */
[----:B------:R-:W-:Y:S10]  /*3ec0*/  MUFU.EX2 R219, R46 ;  /* 0x0000002e00db7308 */ /* 0x000ff40000000800 */
[----:B------:R-:W-:Y:S01]  /*3ed0*/  MUFU.EX2 R218, R47 ;  /* 0x0000002f00da7308 */ /* 0x000fe20000000800 */
[----:B-1----:R-:W-:Y:S02]  /*3ee0*/  F2FP.BF16.PACK_AB R4, R206, R150 ;  /* 0x00000096ce04723e */ /* 0x002fe400000010ff */
[----:B---3--:R-:W-:Y:S03]  /*3ef0*/  F2FP.BF16.PACK_AB R5, R228, R229 ;  /* 0x000000e5e405723e */ /* 0x008fe600000010ff */
[----:B------:R1:W-:Y:S01]  /*3f00*/  STS [R194+0x1c000], R4 ;  /* 0x01c00004c2007388 */ /* 0x0003e20000000800 */
[----:B----4-:R-:W-:Y:S03]  /*3f10*/  F2FP.BF16.PACK_AB R0, R211, R212 ;  /* 0x000000d4d300723e */ /* 0x010fe600000010ff */
[----:B------:R-:W-:Y:S01]  /*3f20*/  MUFU.EX2 R153, R52 ;  /* 0x0000003400997308 */ /* 0x000fe20000000800 */
[----:B--2---:R-:W-:Y:S01]  /*3f30*/  F2FP.BF16.PACK_AB R6, R233, R232 ;  /* 0x000000e8e906723e */ /* 0x004fe200000010ff */
[----:B------:R2:W-:Y:S04]  /*3f40*/  STS [R194+0x1c400], R0 ;  /* 0x01c40000c2007388 */ /* 0x0005e80000000800 */
[----:B------:R3:W-:Y:S04]  /*3f50*/  STS [R195+0x1e000], R5 ;  /* 0x01e00005c3007388 */ /* 0x0007e80000000800 */
[----:B------:R-:W-:Y:S01]  /*3f60*/  MUFU.EX2 R163, R53 ;  /* 0x0000003500a37308 */ /* 0x000fe20000000800 */
[----:B------:R4:W-:Y:S09]  /*3f70*/  STS [R195+0x1e400], R6 ;  /* 0x01e40006c3007388 */ /* 0x0009f20000000800 */
[----:B------:R-:W-:Y:S01]  /*3f80*/  MUFU.EX2 R169, R54 ;  /* 0x0000003600a97308 */ /* 0x000fe20000000800 */
[----:B-1----:R-:W-:Y:S05]  /*3f90*/  F2FP.BF16.PACK_AB R4, R230, R231 ;  /* 0x000000e7e604723e */ /* 0x002fea00000010ff */
[----:B------:R1:W-:Y:S01]  /*3fa0*/  STS [R194+0x1e400], R4 ;  /* 0x01e40004c2007388 */ /* 0x0003e20000000800 */
[----:B--2---:R-:W-:Y:S03]  /*3fb0*/  F2FP.BF16.PACK_AB R0, R203, R154 ;  /* 0x0000009acb00723e */ /* 0x004fe600000010ff */
[----:B------:R-:W2:Y:S01]  /*3fc0*/  MUFU.EX2 R168, R55 ;  /* 0x0000003700a87308 */ /* 0x000ea20000000800 */
[----:B---3--:R-:W-:Y:S02]  /*3fd0*/  F2FP.BF16.PACK_AB R5, R226, R227 ;  /* 0x000000e3e205723e */ /* 0x008fe400000010ff */
[----:B----4-:R-:W-:Y:S03]  /*3fe0*/  F2FP.BF16.PACK_AB R6, R209, R210 ;  /* 0x000000d2d106723e */ /* 0x010fe600000010ff */
[----:B------:R3:W-:Y:S04]  /*3ff0*/  STS [R194+0x1e000], R5 ;  /* 0x01e00005c2007388 */ /* 0x0007e80000000800 */
[----:B------:R-:W-:Y:S01]  /*4000*/  MUFU.EX2 R160, R64 ;  /* 0x0000004000a07308 */ /* 0x000fe20000000800 */
[----:B------:R4:W-:Y:S04]  /*4010*/  STS [R189+0x1c000], R0 ;  /* 0x01c00000bd007388 */ /* 0x0009e80000000800 */
[----:B------:R2:W-:Y:S04]  /*4020*/  STS [R189+0x1c400], R6 ;  /* 0x01c40006bd007388 */ /* 0x0005e80000000800 */
[----:B------:R2:W-:Y:S01]  /*4030*/  STS [R190+0x1c000], R2 ;  /* 0x01c00002be007388 */ /* 0x0005e20000000800 */
[----:B-1----:R-:W-:Y:S01]  /*4040*/  F2FP.BF16.PACK_AB R4, R223, R221 ;  /* 0x000000dddf04723e */ /* 0x002fe200000010ff */
[----:B------:R-:W1:Y:S10]  /*4050*/  MUFU.EX2 R159, R140 ;  /* 0x0000008c009f7308 */ /* 0x000e740000000800 */
[----:B------:R-:W-:Y:S01]  /*4060*/  MUFU.EX2 R162, R66 ;  /* 0x0000004200a27308 */ /* 0x000fe20000000800 */
[----:B---3--:R-:W-:Y:S02]  /*4070*/  F2FP.BF16.PACK_AB R5, R215, R216 ;  /* 0x000000d8d705723e */ /* 0x008fe400000010ff */
[----:B----4-:R-:W-:Y:S02]  /*4080*/  F2FP.BF16.PACK_AB R0, R171, R201 ;  /* 0x000000c9ab00723e */ /* 0x010fe400000010ff */
[----:B--2---:R-:W-:Y:S03]  /*4090*/  F2FP.BF16.PACK_AB R6, R213, R214 ;  /* 0x000000d6d506723e */ /* 0x004fe600000010ff */
[----:B------:R1:W-:Y:S02]  /*40a0*/  STS [R190+0x1c400], R0 ;  /* 0x01c40000be007388 */ /* 0x0003e40000000800 */
[----:B------:R-:W-:Y:S01]  /*40b0*/  MUFU.EX2 R161, R138 ;  /* 0x0000008a00a17308 */ /* 0x000fe20000000800 */
[----:B------:R-:W-:Y:S01]  /*40c0*/  F2FP.BF16.PACK_AB R2, R168, R169 ;  /* 0x000000a9a802723e */ /* 0x000fe200000010ff */
[----:B------:R2:W-:Y:S04]  /*40d0*/  STS [R189+0x1e000], R5 ;  /* 0x01e00005bd007388 */ /* 0x0005e80000000800 */
[----:B------:R3:W-:Y:S04]  /*40e0*/  STS [R189+0x1e400], R4 ;  /* 0x01e40004bd007388 */ /* 0x0007e80000000800 */
[----:B------:R-:W-:Y:S01]  /*40f0*/  MUFU.EX2 R205, R56 ;  /* 0x0000003800cd7308 */ /* 0x000fe20000000800 */
[----:B------:R4:W-:Y:S09]  /*4100*/  STS [R190+0x1e000], R6 ;  /* 0x01e00006be007388 */ /* 0x0009f20000000800 */
[----:B------:R-:W4:Y:S01]  /*4110*/  MUFU.EX2 R202, R57 ;  /* 0x0000003900ca7308 */ /* 0x000f220000000800 */
[----:B-1----:R-:W-:Y:S02]  /*4120*/  F2FP.BF16.PACK_AB R0, R159, R160 ;  /* 0x000000a09f00723e */ /* 0x002fe400000010ff */
[----:B--2---:R-:W-:Y:S07]  /*4130*/  F2FP.BF16.PACK_AB R5, R218, R219 ;  /* 0x000000dbda05723e */ /* 0x004fee00000010ff */
[----:B------:R-:W-:Y:S01]  /*4140*/  MUFU.EX2 R208, R58 ;  /* 0x0000003a00d07308 */ /* 0x000fe20000000800 */
[----:B---3--:R-:W-:Y:S01]  /*4150*/  F2FP.BF16.PACK_AB R4, R163, R153 ;  /* 0x00000099a304723e */ /* 0x008fe200000010ff */
[----:B------:R-:W-:Y:S04]  /*4160*/  STS [R190+0x1e400], R5 ;  /* 0x01e40005be007388 */ /* 0x000fe80000000800 */
[----:B------:R1:W-:Y:S04]  /*4170*/  STS [R193+0x1c000], R4 ;  /* 0x01c00004c1007388 */ /* 0x0003e80000000800 */
[----:B------:R-:W2:Y:S01]  /*4180*/  MUFU.EX2 R207, R59 ;  /* 0x0000003b00cf7308 */ /* 0x000ea20000000800 */
[----:B------:R3:W-:Y:S01]  /*4190*/  STS [R193+0x1c400], R2 ;  /* 0x01c40002c1007388 */ /* 0x0007e20000000800 */
[----:B----4-:R-:W-:Y:S03]  /*41a0*/  F2FP.BF16.PACK_AB R6, R202, R205 ;  /* 0x000000cdca06723e */ /* 0x010fe600000010ff */
[----:B------:R4:W-:Y:S05]  /*41b0*/  STS [R192+0x1c000], R0 ;  /* 0x01c00000c0007388 */ /* 0x0009ea0000000800 */
[----:B------:R-:W-:Y:S10]  /*41c0*/  MUFU.EX2 R170, R60 ;  /* 0x0000003c00aa7308 */ /* 0x000ff40000000800 */
[----:B------:R-:W3:Y:S01]  /*41d0*/  MUFU.EX2 R167, R137 ;  /* 0x0000008900a77308 */ /* 0x000ee20000000800 */
[----:B-1----:R-:W-:Y:S02]  /*41e0*/  F2FP.BF16.PACK_AB R4, R161, R162 ;  /* 0x000000a2a104723e */ /* 0x002fe400000010ff */
[----:B--2---:R-:W-:Y:S03]  /*41f0*/  F2FP.BF16.PACK_AB R5, R207, R208 ;  /* 0x000000d0cf05723e */ /* 0x004fe600000010ff */
[----:B------:R-:W-:Y:S04]  /*4200*/  STS [R192+0x1c400], R4 ;  /* 0x01c40004c0007388 */ /* 0x000fe80000000800 */
[----:B------:R-:W4:Y:S01]  /*4210*/  MUFU.EX2 R204, R62 ;  /* 0x0000003e00cc7308 */ /* 0x000f220000000800 */
[----:B------:R-:W-:Y:S04]  /*4220*/  STS [R193+0x1e000], R6 ;  /* 0x01e00006c1007388 */ /* 0x000fe80000000800 */
[----:B------:R-:W-:Y:S01]  /*4230*/  STS [R193+0x1e400], R5 ;  /* 0x01e40005c1007388 */ /* 0x000fe20000000800 */
[----:B---3--:R-:W-:Y:S05]  /*4240*/  F2FP.BF16.PACK_AB R2, R167, R170 ;  /* 0x000000aaa702723e */ /* 0x008fea00000010ff */
[----:B------:R1:W-:Y:S01]  /*4250*/  STS [R192+0x1e000], R2 ;  /* 0x01e00002c0007388 */ /* 0x0003e20000000800 */
[----:B----4-:R-:W-:Y:S05]  /*4260*/  F2FP.BF16.PACK_AB R0, R166, R204 ;  /* 0x000000cca600723e */ /* 0x010fea00000010ff */
[----:B------:R-:W-:Y:S04]  /*4270*/  STS [R192+0x1e400], R0 ;  /* 0x01e40000c0007388 */ /* 0x000fe80000000800 */
[----:B------:R-:W-:Y:S08]  /*4280*/  LDSM.16.M88.4 R64, [R181+0x8000] ;  /* 0x00800000b540783b */ /* 0x000ff00000000200 */
[----:B------:R-:W2:Y:S08]  /*4290*/  LDSM.16.M88.4 R16, [R174+0x10000] ;  /* 0x01000000ae10783b */ /* 0x000eb00000000200 */
[----:B-1----:R-:W3:Y:S04]  /*42a0*/  LDL R2, [R1+0x1c] ;  /* 0x00001c0001027983 */ /* 0x002ee80000100800 */
[----:B------:R-:W1:Y:S08]  /*42b0*/  LDSM.16.M88.4 R60, [R181+0xa000] ;  /* 0x00a00000b53c783b */ /* 0x000e700000000200 */
[----:B------:R-:W4:Y:S08]  /*42c0*/  LDSM.16.M88.4 R32, [R174+0x10800] ;  /* 0x01080000ae20783b */ /* 0x000f300000000200 */
[----:B------:R-:W4:Y:S08]  /*42d0*/  LDSM.16.M88.4 R48, [R174+0x11000] ;  /* 0x01100000ae30783b */ /* 0x000f300000000200 */
[----:B------:R-:W4:Y:S01]  /*42e0*/  LDSM.16.M88.4 R132, [R174+0x11800] ;  /* 0x01180000ae84783b */ /* 0x000f220000000200 */
[-C--:B--2---:R-:W-:Y:S07]  /*42f0*/  HMMA.16816.F32.BF16 R4, R64, R16.reuse, RZ ;  /* 0x000000104004723c */ /* 0x084fee00000418ff */
[----:B------:R-:W-:Y:S01]  /*4300*/  LDSM.16.M88.4 R136, [R183+0x8000] ;  /* 0x00800000b788783b */ /* 0x000fe20000000200 */
[C---:B-1----:R-:W-:Y:S07]  /*4310*/  HMMA.16816.F32.BF16 R8, R60.reuse, R16, RZ ;  /* 0x000000103c08723c */ /* 0x042fee00000418ff */
[----:B------:R-:W1:Y:S01]  /*4320*/  LDSM.16.M88.4 R140, [R177+0x10000] ;  /* 0x01000000b18c783b */ /* 0x000e620000000200 */
[-C--:B------:R-:W-:Y:S07]  /*4330*/  HMMA.16816.F32.BF16 R12, R60, R18.reuse, RZ ;  /* 0x000000123c0c723c */ /* 0x080fee00000418ff */
[----:B------:R-:W2:Y:S01]  /*4340*/  LDSM.16.M88.4 R144, [R183+0xa000] ;  /* 0x00a00000b790783b */ /* 0x000ea20000000200 */
[C---:B------:R-:W-:Y:S08]  /*4350*/  HMMA.16816.F32.BF16 R16, R64.reuse, R18, RZ ;  /* 0x000000124010723c */ /* 0x040ff000000418ff */
[-C--:B----4-:R-:W-:Y:S08]  /*4360*/  HMMA.16816.F32.BF16 R20, R64, R32.reuse, RZ ;  /* 0x000000204014723c */ /* 0x090ff000000418ff */
        /* <DEDUP_REMOVED lines=11> */
[----:B------:R-:W4:Y:S07]  /*4420*/  LDSM.16.M88.4 R132, [R177+0x10800] ;  /* 0x01080000b184783b */ /* 0x000f2e0000000200 */
[-C--:B-1----:R-:W-:Y:S08]  /*4430*/  HMMA.16816.F32.BF16 R4, R136, R140.reuse, R4 ;  /* 0x0000008c8804723c */ /* 0x082ff00000041804 */
[C---:B--2---:R-:W-:Y:S08]  /*4440*/  HMMA.16816.F32.BF16 R8, R144.reuse, R140, R8 ;  /* 0x0000008c9008723c */ /* 0x044ff00000041808 */
[-C--:B------:R-:W-:Y:S08]  /*4450*/  HMMA.16816.F32.BF16 R12, R144, R142.reuse, R12 ;  /* 0x0000008e900c723c */ /* 0x080ff0000004180c */
[C---:B------:R-:W-:Y:S01]  /*4460*/  HMMA.16816.F32.BF16 R16, R136.reuse, R142, R16 ;  /* 0x0000008e8810723c */ /* 0x040fe20000041810 */
[----:B------:R-:W1:Y:S07]  /*4470*/  LDSM.16.M88.4 R140, [R177+0x11000] ;  /* 0x01100000b18c783b */ /* 0x000e6e0000000200 */
[-C--:B----4-:R-:W-:Y:S08]  /*4480*/  HMMA.16816.F32.BF16 R20, R136, R132.reuse, R20 ;  /* 0x000000848814723c */ /* 0x090ff00000041814 */
[C---:B------:R-:W-:Y:S08]  /*4490*/  HMMA.16816.F32.BF16 R24, R144.reuse, R132, R24 ;  /* 0x000000849018723c */ /* 0x040ff00000041818 */
[-C--:B------:R-:W-:Y:S08]  /*44a0*/  HMMA.16816.F32.BF16 R28, R144, R134.reuse, R28 ;  /* 0x00000086901c723c */ /* 0x080ff0000004181c */
[C---:B------:R-:W-:Y:S01]  /*44b0*/  HMMA.16816.F32.BF16 R32, R136.reuse, R134, R32 ;  /* 0x000000868820723c */ /* 0x040fe20000041820 */
[----:B------:R-:W2:Y:S07]  /*44c0*/  LDSM.16.M88.4 R132, [R177+0x11800] ;  /* 0x01180000b184783b */ /* 0x000eae0000000200 */
[-C--:B-1----:R-:W-:Y:S08]  /*44d0*/  HMMA.16816.F32.BF16 R36, R136, R140.reuse, R36 ;  /* 0x0000008c8824723c */ /* 0x082ff00000041824 */
[C---:B------:R-:W-:Y:S08]  /*44e0*/  HMMA.16816.F32.BF16 R40, R144.reuse, R140, R40 ;  /* 0x0000008c9028723c */ /* 0x040ff00000041828 */
[-C--:B------:R-:W-:Y:S08]  /*44f0*/  HMMA.16816.F32.BF16 R44, R144, R142.reuse, R44 ;  /* 0x0000008e902c723c */ /* 0x080ff0000004182c */
[C---:B------:R-:W-:Y:S08]  /*4500*/  HMMA.16816.F32.BF16 R48, R136.reuse, R142, R48 ;  /* 0x0000008e8830723c */ /* 0x040ff00000041830 */
[-C--:B--2---:R-:W-:Y:S08]  /*4510*/  HMMA.16816.F32.BF16 R52, R136, R132.reuse, R52 ;  /* 0x000000848834723c */ /* 0x084ff00000041834 */
        /* <DEDUP_REMOVED lines=9> */
[----:B---3--:R-:W-:Y:S04]  /*45b0*/  IADD3.X R149, R2, UR11, RZ, P0, !PT ;  /* 0x0000000b02957c10 */ /* 0x008fe800087fe4ff */
[----:B------:R-:W2:Y:S01]  /*45c0*/  LDSM.16.M88.4 R136, [R145+0xa000] ;  /* 0x00a000009188783b */ /* 0x000ea20000000200 */
[----:B------:R-:W-:Y:S04]  /*45d0*/  LEA R147, -R147, RZ, 0x7 ;  /* 0x000000ff93937211 */ /* 0x000fe800078e39ff */
[C---:B------:R-:W-:Y:S03]  /*45e0*/  LEA R186, P0, R147.reuse, R186, 0x2 ;  /* 0x000000ba93ba7211 */ /* 0x040fe600078010ff */
        /* <DEDUP_REMOVED lines=30> */
[----:B---3--:R-:W-:Y:S01]  /*47d0*/  FADD.FTZ R4, -R146, R4 ;  /* 0x0000000492047221 */ /* 0x008fe20000010100 */
[C---:B------:R-:W-:Y:S01]  /*47e0*/  HMMA.16816.F32.BF16 R16, R132.reuse, R138, R16 ;  /* 0x0000008a8410723c */ /* 0x040fe20000041810 */
[----:B------:R-:W1:Y:S03]  /*47f0*/  LDSM.16.M88.4 R136, [R176+0x10800] ;  /* 0x01080000b088783b */ /* 0x000e660000000200 */
[----:B------:R-:W-:Y:S02]  /*4800*/  FMUL.FTZ R158, R158, R4 ;  /* 0x000000049e9e7220 */ /* 0x000fe40000410000 */
[----:B------:R-:W-:Y:S02]  /*4810*/  FADD.FTZ R5, -R146, R5 ;  /* 0x0000000592057221 */ /* 0x000fe40000010100 */
[----:B------:R-:W-:Y:S01]  /*4820*/  FADD.FTZ R10, -R2, R10 ;  /* 0x0000000a020a7221 */ /* 0x000fe20000010100 */
[----:B------:R2:W3:Y:S03]  /*4830*/  LDG.E R4, [R148.64+0x100] ;  /* 0x0001002494047981 */ /* 0x0004e6000c1e1900 */
[C---:B----4-:R-:W-:Y:S02]  /*4840*/  FADD.FTZ R6, -R144.reuse, R6 ;  /* 0x0000000690067221 */ /* 0x050fe40000010100 */
[----:B------:R-:W-:Y:S02]  /*4850*/  FMUL.FTZ R157, R157, R5 ;  /* 0x000000059d9d7220 */ /* 0x000fe40000410000 */
[----:B------:R-:W-:Y:S02]  /*4860*/  FADD.FTZ R7, -R144, R7 ;  /* 0x0000000790077221 */ /* 0x000fe40000010100 */
[----:B------:R-:W-:Y:S02]  /*4870*/  FADD.FTZ R15, -R2, R15 ;  /* 0x0000000f020f7221 */ /* 0x000fe40000010100 */
[----:B------:R-:W-:Y:S04]  /*4880*/  FMUL.FTZ R156, R156, R6 ;  /* 0x000000069c9c7220 */ /* 0x000fe80000410000 */
[----:B------:R-:W-:Y:S02]  /*4890*/  FADD.FTZ R17, -R146, R17 ;  /* 0x0000001192117221 */ /* 0x000fe40000010100 */
[----:B------:R-:W-:Y:S02]  /*48a0*/  FADD.FTZ R19, -R144, R19 ;  /* 0x0000001390137221 */ /* 0x000fe40000010100 */
[----:B------:R-:W-:Y:S02]  /*48b0*/  FADD.FTZ R16, -R146, R16 ;  /* 0x0000001092107221 */ /* 0x000fe40000010100 */
[----:B------:R-:W-:Y:S02]  /*48c0*/  FADD.FTZ R18, -R144, R18 ;  /* 0x0000001290127221 */ /* 0x000fe40000010100 */
[----:B------:R-:W-:Y:S01]  /*48d0*/  FMUL.FTZ R152, R152, R16 ;  /* 0x0000001098987220 */ /* 0x000fe20000410000 */
[-C--:B-1----:R-:W-:Y:S08]  /*48e0*/  HMMA.16816.F32.BF16 R20, R132, R136.reuse, R20 ;  /* 0x000000888414723c */ /* 0x082ff00000041814 */
[C---:B------:R-:W-:Y:S08]  /*48f0*/  HMMA.16816.F32.BF16 R24, R140.reuse, R136, R24 ;  /* 0x000000888c18723c */ /* 0x040ff00000041818 */
[-C--:B------:R-:W-:Y:S08]  /*4900*/  HMMA.16816.F32.BF16 R28, R140, R138.reuse, R28 ;  /* 0x0000008a8c1c723c */ /* 0x080ff0000004181c */
[----:B------:R-:W-:Y:S01]  /*4910*/  FADD.FTZ R20, -R146, R20 ;  /* 0x0000001492147221 */ /* 0x000fe20000010100 */
[C---:B------:R-:W-:Y:S01]  /*4920*/  HMMA.16816.F32.BF16 R32, R132.reuse, R138, R32 ;  /* 0x0000008a8420723c */ /* 0x040fe20000041820 */
[----:B------:R-:W1:Y:S03]  /*4930*/  LDSM.16.M88.4 R136, [R176+0x11000] ;  /* 0x01100000b088783b */ /* 0x000e660000000200 */
[----:B------:R-:W-:Y:S02]  /*4940*/  FADD.FTZ R22, -R144, R22 ;  /* 0x0000001690167221 */ /* 0x000fe40000010100 */
[----:B------:R-:W-:Y:S02]  /*4950*/  FADD.FTZ R21, -R146, R21 ;  /* 0x0000001592157221 */ /* 0x000fe40000010100 */
[----:B------:R-:W-:Y:S04]  /*4960*/  FMUL.FTZ R155, R155, R20 ;  /* 0x000000149b9b7220 */ /* 0x000fe80000410000 */
[----:B------:R-:W-:Y:S02]  /*4970*/  FMUL.FTZ R20, R224, R19 ;  /* 0x00000013e0147220 */ /* 0x000fe40000410000 */
[----:B------:R-:W-:Y:S02]  /*4980*/  FADD.FTZ R23, -R144, R23 ;  /* 0x0000001790177221 */ /* 0x000fe40000010100 */
[----:B------:R-:W-:Y:S02]  /*4990*/  FMUL.FTZ R151, R151, R21 ;  /* 0x0000001597977220 */ /* 0x000fe40000410000 */
[----:B------:R-:W-:Y:S06]  /*49a0*/  FMUL.FTZ R21, R239, R15 ;  /* 0x0000000fef157220 */ /* 0x000fec0000410000 */
[C---:B------:R-:W-:Y:S02]  /*49b0*/  FADD.FTZ R32, -R146.reuse, R32 ;  /* 0x0000002092207221 */ /* 0x040fe40000010100 */
[----:B------:R-:W-:Y:S02]  /*49c0*/  FADD.FTZ R33, -R146, R33 ;  /* 0x0000002192217221 */ /* 0x000fe40000010100 */
[C---:B------:R-:W-:Y:S02]  /*49d0*/  FADD.FTZ R34, -R144.reuse, R34 ;  /* 0x0000002290227221 */ /* 0x040fe40000010100 */
[----:B------:R-:W-:Y:S02]  /*49e0*/  FADD.FTZ R35, -R144, R35 ;  /* 0x0000002390237221 */ /* 0x000fe40000010100 */
        /* <DEDUP_REMOVED lines=8> */
[----:B------:R-:W-:Y:S02]  /*4a70*/  FADD.FTZ R39, -R144, R39 ;  /* 0x0000002790277221 */ /* 0x000fe40000010100 */
[----:B------:R-:W-:Y:S04]  /*4a80*/  FMUL.FTZ R154, R154, R36 ;  /* 0x000000249a9a7220 */ /* 0x000fe80000410000 */
[----:B--2---:R-:W-:Y:S02]  /*4a90*/  FMUL.FTZ R149, R203, R37 ;  /* 0x00000025cb957220 */ /* 0x004fe40000410000 */
[----:B------:R-:W-:Y:S02]  /*4aa0*/  FADD.FTZ R38, -R144, R38 ;  /* 0x0000002690267221 */ /* 0x000fe40000010100 */
[----:B------:R-:W-:Y:S04]  /*4ab0*/  FADD.FTZ R32, -R2, R42 ;  /* 0x0000002a02207221 */ /* 0x000fe80000010100 */
[----:B------:R-:W-:Y:S04]  /*4ac0*/  FMUL.FTZ R32, R221, R32 ;  /* 0x00000020dd207220 */ /* 0x000fe80000410000 */
[----:B------:R-:W-:Y:S02]  /*4ad0*/  FADD.FTZ R49, -R146, R49 ;  /* 0x0000003192317221 */ /* 0x000fe40000010100 */
[C---:B------:R-:W-:Y:S02]  /*4ae0*/  FADD.FTZ R50, -R144.reuse, R50 ;  /* 0x0000003290327221 */ /* 0x040fe40000010100 */
[----:B------:R-:W-:Y:S02]  /*4af0*/  FADD.FTZ R51, -R144, R51 ;  /* 0x0000003390337221 */ /* 0x000fe40000010100 */
[----:B------:R-:W-:Y:S04]  /*4b00*/  FADD.FTZ R48, -R146, R48 ;  /* 0x0000003092307221 */ /* 0x000fe80000010100 */
[----:B------:R-:W-:Y:S01]  /*4b10*/  FMUL.FTZ R148, R165, R48 ;  /* 0x00000030a5947220 */ /* 0x000fe20000410000 */
[-C--:B-1----:R-:W-:Y:S08]  /*4b20*/  HMMA.16816.F32.BF16 R52, R132, R136.reuse, R52 ;  /* 0x000000888434723c */ /* 0x082ff00000041834 */
[C---:B------:R-:W-:Y:S07]  /*4b30*/  HMMA.16816.F32.BF16 R56, R140.reuse, R136, R56 ;  /* 0x000000888c38723c */ /* 0x040fee0000041838 */
[----:B------:R-:W-:Y:S01]  /*4b40*/  FMUL.FTZ R137, R222, R22 ;  /* 0x00000016de897220 */ /* 0x000fe20000410000 */
[-C--:B------:R-:W-:Y:S04]  /*4b50*/  HMMA.16816.F32.BF16 R60, R140, R138.reuse, R60 ;  /* 0x0000008a8c3c723c */ /* 0x080fe8000004183c */
[----:B------:R-:W-:Y:S03]  /*4b60*/  FMUL.FTZ R136, R212, R34 ;  /* 0x00000022d4887220 */ /* 0x000fe60000410000 */
[----:B------:R-:W-:Y:S01]  /*4b70*/  FMUL.FTZ R142, R217, R17 ;  /* 0x00000011d98e7220 */ /* 0x000fe20000410000 */
[----:B------:R-:W-:Y:S04]  /*4b80*/  HMMA.16816.F32.BF16 R64, R132, R138, R64 ;  /* 0x0000008a8440723c */ /* 0x000fe80000041840 */
[C---:B------:R-:W-:Y:S02]  /*4b90*/  FADD.FTZ R52, -R146.reuse, R52 ;  /* 0x0000003492347221 */ /* 0x040fe40000010100 */
[----:B------:R-:W-:Y:S02]  /*4ba0*/  FADD.FTZ R53, -R146, R53 ;  /* 0x0000003592357221 */ /* 0x000fe40000010100 */
[----:B------:R-:W-:Y:S04]  /*4bb0*/  FMUL.FTZ R141, R206, R33 ;  /* 0x00000021ce8d7220 */ /* 0x000fe80000410000 */
[----:B------:R-:W-:Y:S02]  /*4bc0*/  FMUL.FTZ R140, R164, R49 ;  /* 0x00000031a48c7220 */ /* 0x000fe40000410000 */
[----:B------:R-:W-:Y:S02]  /*4bd0*/  FMUL.FTZ R153, R153, R52 ;  /* 0x0000003499997220 */ /* 0x000fe40000410000 */
[----:B------:R-:W-:Y:S02]  /*4be0*/  FMUL.FTZ R147, R163, R53 ;  /* 0x00000035a3937220 */ /* 0x000fe40000410000 */
[----:B------:R-:W-:Y:S02]  /*4bf0*/  FMUL.FTZ R134, R201, R50 ;  /* 0x00000032c9867220 */ /* 0x000fe40000410000 */
[----:B------:R-:W-:Y:S02]  /*4c00*/  FMUL.FTZ R53, R171, R51 ;  /* 0x00000033ab357220 */ /* 0x000fe40000410000 */
[----:B------:R-:W-:Y:S02]  /*4c10*/  FADD.FTZ R54, -R144, R54 ;  /* 0x0000003690367221 */ /* 0x000fe40000010100 */
        /* <DEDUP_REMOVED lines=8> */
[----:B------:R-:W-:Y:S02]  /*4ca0*/  FADD.FTZ R67, -R144, R67 ;  /* 0x0000004390437221 */ /* 0x000fe40000010100 */
        /* <DEDUP_REMOVED lines=38> */
[C---:B------:R-:W-:Y:S02]  /*4f10*/  FADD.FTZ R25, -R2.reuse, R11 ;  /* 0x0000000b02197221 */ /* 0x040fe40000010100 */
[----:B------:R-:W-:Y:S02]  /*4f20*/  FMUL.FTZ R11, R241, R10 ;  /* 0x0000000af10b7220 */ /* 0x000fe40000410000 */
        /* <DEDUP_REMOVED lines=29> */
[----:B------:R-:W-:Y:S01]  /*5100*/  ULOP3.LUT UR7, UR10, 0x1, URZ, 0xc0, !UPT ;  /* 0x000000010a077892 */ /* 0x000fe2000f8ec03f */
[----:B------:R-:W-:Y:S02]  /*5110*/  IMAD.MOV.U32 R4, RZ, RZ, 0x6 ;  /* 0x00000006ff047424 */ /* 0x000fe400078e00ff */
[C---:B------:R-:W-:Y:S01]  /*5120*/  IMAD.U32 R0, R9.reuse, -0x80, RZ ;  /* 0xffffff8009007824 */ /* 0x040fe200078e00ff */
[----:B------:R-:W-:Y:S01]  /*5130*/  UISETP.NE.U32.AND UP0, UPT, UR7, 0x1, UPT ;  /* 0x000000010700788c */ /* 0x000fe2000bf05070 */
[C---:B------:R-:W-:Y:S01]  /*5140*/  IMAD.SHL.U32 R8, R9.reuse, 0x40, RZ ;  /* 0x0000004009087824 */ /* 0x040fe200078e00ff */
[----:B------:R-:W-:Y:S02]  /*5150*/  SHF.L.U64.HI R9, R9, R4, c[0x0][0x194] ;  /* 0x0000650009097619 */ /* 0x000fe40000010204 */
[C---:B------:R-:W-:Y:S01]  /*5160*/  LEA R2, P2, R0.reuse, R196, 0x1 ;  /* 0x000000c400027211 */ /* 0x040fe200078408ff */
[----:B------:R-:W-:Y:S03]  /*5170*/  USEL UR7, UR21, 0x4000, !UP0 ;  /* 0x0000400015077887 */ /* 0x000fe6000c000000 */
[----:B------:R-:W-:Y:S02]  /*5180*/  MOV R196, R2 ;  /* 0x0000000200c47202 */ /* 0x000fe40000000f00 */
[----:B------:R-:W-:Y:S02]  /*5190*/  LEA.HI.X.SX32 R0, R0, R197, 0x1, P2 ;  /* 0x000000c500007211 */ /* 0x000fe400010f0eff */
[-C--:B------:R-:W-:Y:S02]  /*51a0*/  IADD3 R6, P2, R196, R8.reuse, RZ ;  /* 0x00000008c4067210 */ /* 0x080fe40007f5e0ff */
[----:B------:R-:W-:Y:S01]  /*51b0*/  IADD3 R200, R200, UR7, RZ ;  /* 0x00000007c8c87c10 */ /* 0x000fe2000fffe0ff */
[----:B------:R-:W-:Y:S01]  /*51c0*/  IMAD.MOV.U32 R197, RZ, RZ, R0 ;  /* 0x000000ffffc57224 */ /* 0x000fe200078e0000 */
[-C--:B------:R-:W-:Y:S02]  /*51d0*/  IADD3 R4, P3, R6, R8.reuse, RZ ;  /* 0x0000000806047210 */ /* 0x080fe40007f7e0ff */
[----:B------:R-:W-:Y:S01]  /*51e0*/  IADD3 R178, R178, UR7, RZ ;  /* 0x00000007b2b27c10 */ /* 0x000fe2000fffe0ff */
[--C-:B------:R-:W-:Y:S01]  /*51f0*/  IMAD.X R7, R197, 0x1, R9.reuse, P2 ;  /* 0x00000001c5077824 */ /* 0x100fe200010e0609 */
[----:B------:R-:W-:Y:S01]  /*5200*/  @!PT LDS RZ, [RZ] ;  /* 0x00000000fffff984 */ /* 0x000fe20000000800 */
[----:B------:R-:W-:Y:S01]  /*5210*/  @!PT LDS RZ, [RZ] ;  /* 0x00000000fffff984 */ /* 0x000fe20000000800 */
[----:B------:R-:W-:Y:S01]  /*5220*/  @!PT LDS RZ, [RZ] ;  /* 0x00000000fffff984 */ /* 0x000fe20000000800 */
[----:B------:R1:W-:Y:S01]  /*5230*/  LDGSTS.E.BYPASS.LTC128B.128 [R200], [R196.64] ;  /* 0x00000000c4c87fae */ /* 0x0003e2000b901d64 */
[----:B------:R-:W-:Y:S03]  /*5240*/  IADD3 R8, P2, R4, R8, RZ ;  /* 0x0000000804087210 */ /* 0x000fe60007f5e0ff */
[----:B------:R1:W-:Y:S01]  /*5250*/  LDGSTS.E.BYPASS.LTC128B.128 [R200+0x1000], [R6.64] ;  /* 0x0100000006c87fae */ /* 0x0003e2000b901d64 */
[----:B------:R-:W-:Y:S05]  /*5260*/  IADD3.X R5, R7, R9, RZ, P3, !PT ;  /* 0x0000000907057210 */ /* 0x000fea0001ffe4ff */
[----:B------:R1:W-:Y:S01]  /*5270*/  LDGSTS.E.BYPASS.LTC128B.128 [R200+0x2000], [R4.64] ;  /* 0x0200000004c87fae */ /* 0x0003e2000b901d64 */
[----:B------:R-:W-:Y:S05]  /*5280*/  IMAD.X R9, R5, 0x1, R9, P2 ;  /* 0x0000000105097824 */ /* 0x000fea00010e0609 */
[----:B------:R1:W-:Y:S04]  /*5290*/  LDGSTS.E.BYPASS.LTC128B.128 [R200+0x3000], [R8.64] ;  /* 0x0300000008c87fae */ /* 0x0003e8000b901d64 */
[----:B------:R-:W0:Y:S02]  /*52a0*/  LDGDEPBAR ;  /* 0x00000000000079af */ /* 0x000e240000000000 */
.L_x_278:
[----:B------:R-:W-:Y:S02]  /*52b0*/  F2FP.BF16.PACK_AB R28, R157, R158 ;  /* 0x0000009e9d1c723e */ /* 0x000fe400000010ff */
        /* <DEDUP_REMOVED lines=68> */
[----:B------:R-:W2:Y:S04]  /*5700*/  LDSM.16.MT88.4 R12, [R3+0x20000] ;  /* 0x02000000030c783b */ /* 0x000ea80000004200 */
[----:B------:R-:W3:Y:S04]  /*5710*/  LDSM.16.MT88.4 R16, [R2+0x8000] ;  /* 0x008000000210783b */ /* 0x000ee80000004200 */
        /* <DEDUP_REMOVED lines=36> */
[----:B------:R-:W-:Y:S07]  /*5960*/  LDSM.16.MT88.4 R12, [R3+0x22000] ;  /* 0x02200000030c783b */ /* 0x000fee0000004200 */
[----:B------:R-:W-:Y:S01]  /*5970*/  HMMA.16816.F32.BF16 R96, R4, R18, R96 ;  /* 0x000000120460723c */ /* 0x000fe20000041860 */
[----:B------:R-:W1:Y:S04]  /*5980*/  LDSM.16.MT88.4 R4, [R3+0x1e000] ;  /* 0x01e000000304783b */ /* 0x000e680000004200 */
[----:B------:R-:W2:Y:S03]  /*5990*/  LDSM.16.MT88.4 R16, [R2+0xa000] ;  /* 0x00a000000210783b */ /* 0x000ea60000004200 */
[-C--:B---3--:R-:W-:Y:S08]  /*59a0*/  HMMA.16816.F32.BF16 R68, R20, R24.reuse, R68 ;  /* 0x000000181444723c */ /* 0x088ff00000041844 */
        /* <DEDUP_REMOVED lines=53> */
[----:B------:R-:W2:Y:S01]  /*5d00*/  LDL R42, [R1+0xc] ;  /* 0x00000c00012a7983 */ /* 0x000ea20000100800 */
[----:B------:R-:W-:Y:S01]  /*5d10*/  IMAD.MOV.U32 R9, RZ, RZ, c[0x0][0x370] ;  /* 0x0000dc00ff097624 */ /* 0x000fe200078e00ff */
[----:B------:R-:W-:Y:S03]  /*5d20*/  MOV R7, 0x6 ;  /* 0x0000000600077802 */ /* 0x000fe60000000f00 */
[C---:B------:R-:W-:Y:S02]  /*5d30*/  IMAD.U32 R4, R9.reuse, -0x80, RZ ;  /* 0xffffff8009047824 */ /* 0x040fe400078e00ff */
[C---:B------:R-:W-:Y:S01]  /*5d40*/  IMAD.SHL.U32 R10, R9.reuse, 0x40, RZ ;  /* 0x00000040090a7824 */ /* 0x040fe200078e00ff */
[----:B------:R-:W-:Y:S02]  /*5d50*/  SHF.L.U64.HI R9, R9, R7, c[0x0][0x374] ;  /* 0x0000dd0009097619 */ /* 0x000fe40000010207 */
[C---:B------:R-:W-:Y:S04]  /*5d60*/  LEA R5, P2, R4.reuse, R198, 0x1 ;  /* 0x000000c604057211 */ /* 0x040fe800078408ff */
[----:B------:R-:W-:Y:S01]  /*5d70*/  LEA.HI.X.SX32 R4, R4, R199, 0x1, P2 ;  /* 0x000000c704047211 */ /* 0x000fe200010f0eff */
[----:B------:R-:W-:Y:S04]  /*5d80*/  IMAD.MOV.U32 R198, RZ, RZ, R5 ;  /* 0x000000ffffc67224 */ /* 0x000fe800078e0005 */
[----:B------:R-:W-:Y:S01]  /*5d90*/  IMAD.MOV.U32 R199, RZ, RZ, R4 ;  /* 0x000000ffffc77224 */ /* 0x000fe200078e0004 */
[-C--:B------:R-:W-:Y:S04]  /*5da0*/  IADD3 R6, P2, R198, R10.reuse, RZ ;  /* 0x0000000ac6067210 */ /* 0x080fe80007f5e0ff */
[-C--:B------:R-:W-:Y:S02]  /*5db0*/  IADD3 R4, P3, R6, R10.reuse, RZ ;  /* 0x0000000a06047210 */ /* 0x080fe40007f7e0ff */
[-C--:B------:R-:W-:Y:S02]  /*5dc0*/  IADD3.X R7, R199, R9.reuse, RZ, P2, !PT ;  /* 0x00000009c7077210 */ /* 0x080fe400017fe4ff */
[----:B------:R-:W-:Y:S03]  /*5dd0*/  IADD3 R10, P2, R4, R10, RZ ;  /* 0x0000000a040a7210 */ /* 0x000fe60007f5e0ff */
[----:B------:R-:W-:Y:S05]  /*5de0*/  IMAD.X R5, R7, 0x1, R9, P3 ;  /* 0x0000000107057824 */ /* 0x000fea00018e0609 */
[----:B------:R-:W-:Y:S01]  /*5df0*/  IADD3.X R11, R5, R9, RZ, P2, !PT ;  /* 0x00000009050b7210 */ /* 0x000fe200017fe4ff */
[----:B--2---:R-:W-:Y:S05]  /*5e00*/  IMAD.SHL.U32 R8, R42, 0x2, RZ ;  /* 0x000000022a087824 */ /* 0x004fea00078e00ff */
[----:B------:R-:W-:Y:S01]  /*5e10*/  @!PT LDS RZ, [RZ] ;  /* 0x00000000fffff984 */ /* 0x000fe20000000800 */
[----:B------:R-:W-:Y:S01]  /*5e20*/  @!PT LDS RZ, [RZ] ;  /* 0x00000000fffff984 */ /* 0x000fe20000000800 */
[----:B------:R-:W-:Y:S01]  /*5e30*/  @!PT LDS RZ, [RZ] ;  /* 0x00000000fffff984 */ /* 0x000fe20000000800 */
[----:B------:R1:W-:Y:S04]  /*5e40*/  LDGSTS.E.BYPASS.LTC128B.128 [R8+0x8000], [R198.64] ;  /* 0x08000000c6087fae */ /* 0x0003e8000b901d64 */
[----:B------:R1:W-:Y:S04]  /*5e50*/  LDGSTS.E.BYPASS.LTC128B.128 [R8+0x9000], [R6.64] ;  /* 0x0900000006087fae */ /* 0x0003e8000b901d64 */
[----:B------:R1:W-:Y:S04]  /*5e60*/  LDGSTS.E.BYPASS.LTC128B.128 [R8+0xa000], [R4.64] ;  /* 0x0a00000004087fae */ /* 0x0003e8000b901d64 */
[----:B------:R1:W-:Y:S04]  /*5e70*/  LDGSTS.E.BYPASS.LTC128B.128 [R8+0xb000], [R10.64] ;  /* 0x0b0000000a087fae */ /* 0x0003e8000b901d64 */
[----:B------:R-:W0:Y:S02]  /*5e80*/  LDGDEPBAR ;  /* 0x00000000000079af */ /* 0x000e240000000000 */
.L_x_279:
        /* <DEDUP_REMOVED lines=34> */
[----:B------:R-:W-:Y:S07]  /*60b0*/  LDSM.16.MT88.4 R140, [R2+0xd800] ;  /* 0x00d80000028c783b */ /* 0x000fee0000004200 */
        /* <DEDUP_REMOVED lines=68> */
[-C--:B-1----:R-:W-:Y:S01]  /*6500*/  HMMA.16816.F32.BF16 R4, R36, R48.reuse, R4 ;  /* 0x000000302404723c */ /* 0x082fe20000041804 */
[----:B------:R-:W-:Y:S04]  /*6510*/  IMAD.MOV.U32 R47, RZ, RZ, c[0x0][0x22c] ;  /* 0x00008b00ff2f7624 */ /* 0x000fe800078e00ff */
[----:B------:R-:W-:Y:S02]  /*6520*/  IMAD R46, R46, c[0x0][0x1c0], RZ ;  /* 0x000070002e2e7a24 */ /* 0x000fe400078e02ff */
[----:B------:R-:W-:Y:S01]  /*6530*/  IMAD R47, R47, c[0x0][0x1c0], RZ ;  /* 0x000070002f2f7a24 */ /* 0x000fe200078e02ff */
[C---:B------:R-:W-:Y:S04]  /*6540*/  HMMA.16816.F32.BF16 R8, R136.reuse, R48, R8 ;  /* 0x000000308808723c */ /* 0x040fe80000041808 */
[----:B------:R-:W-:Y:S02]  /*6550*/  IMAD R46, R46, 0x48, RZ ;  /* 0x000000482e2e7824 */ /* 0x000fe400078e02ff */
[----:B------:R-:W-:Y:S02]  /*6560*/  IMAD R47, R47, 0x60, RZ ;  /* 0x000000602f2f7824 */ /* 0x000fe400078e02ff */
        /* <DEDUP_REMOVED lines=47> */
[----:B------:R2:W-:Y:S01]  /*6860*/  RED.E.ADD.F32.FTZ.RN.STRONG.GPU [R4.64], R8 ;  /* 0x000000080400798e */ /* 0x0005e2000c10e7a4 */
[----:B------:R-:W-:Y:S02]  /*6870*/  IMAD R149, R149, 0x30, RZ ;  /* 0x0000003095957824 */ /* 0x000fe400078e02ff */
[----:B------:R-:W-:Y:S02]  /*6880*/  IMAD R147, R147, 0x38, RZ ;  /* 0x0000003893937824 */ /* 0x000fe400078e02ff */
[----:B------:R3:W-:Y:S01]  /*6890*/  RED.E.ADD.F32.FTZ.RN.STRONG.GPU [R36.64], R9 ;  /* 0x000000092400798e */ /* 0x0007e2000c10e7a4 */
[-C--:B----4-:R-:W-:Y:S01]  /*68a0*/  LEA R6, P0, R149, R186.reuse, 0x2 ;  /* 0x000000ba95067211 */ /* 0x090fe200078010ff */
[----:B------:R-:W-:Y:S02]  /*68b0*/  IMAD R43, R43, c[0x0][0x1c0], RZ ;  /* 0x000070002b2b7a24 */ /* 0x000fe400078e02ff */
[----:B------:R-:W-:Y:S02]  /*68c0*/  IMAD.MOV.U32 R42, RZ, RZ, c[0x0][0x22c] ;  /* 0x00008b00ff2a7624 */ /* 0x000fe400078e00ff */
[----:B------:R-:W-:Y:S02]  /*68d0*/  IMAD R43, R43, 0x70, RZ ;  /* 0x000000702b2b7824 */ /* 0x000fe400078e02ff */
[----:B------:R-:W-:Y:S04]  /*68e0*/  IMAD R42, R42, c[0x0][0x1c0], RZ ;  /* 0x000070002a2a7a24 */ /* 0x000fe800078e02ff */
[----:B------:R-:W-:Y:S01]  /*68f0*/  IMAD R42, R42, 0x78, RZ ;  /* 0x000000782a2a7824 */ /* 0x000fe200078e02ff */
[-C--:B-1----:R-:W-:Y:S01]  /*6900*/  LEA.HI.X.SX32 R7, R149, R187.reuse, 0x2, P0 ;  /* 0x000000bb95077211 */ /* 0x082fe200000f16ff */
[----:B------:R-:W-:Y:S01]  /*6910*/  IMAD.MOV.U32 R149, RZ, RZ, c[0x0][0x22c] ;  /* 0x00008b00ff957624 */ /* 0x000fe200078e00ff */
[C---:B------:R-:W-:Y:S02]  /*6920*/  IADD3 R41, R148.reuse, 0x20, RZ ;  /* 0x0000002094297810 */ /* 0x040fe40007ffe0ff */
[----:B------:R-:W-:Y:S01]  /*6930*/  IADD3 R40, R148, 0x20, RZ ;  /* 0x0000002094287810 */ /* 0x000fe20007ffe0ff */
[----:B------:R1:W-:Y:S01]  /*6940*/  RED.E.ADD.F32.FTZ.RN.STRONG.GPU [R6.64], R10 ;  /* 0x0000000a0600798e */ /* 0x0003e2000c10e7a4 */
[-C--:B--2---:R-:W-:Y:S01]  /*6950*/  LEA R4, P2, R147, R186.reuse, 0x2 ;  /* 0x000000ba93047211 */ /* 0x084fe200078410ff */
[----:B------:R-:W-:Y:S01]  /*6960*/  IMAD R149, R149, c[0x0][0x1c0], RZ ;  /* 0x0000700095957a24 */ /* 0x000fe200078e02ff */
[CC--:B------:R-:W-:Y:S02]  /*6970*/  LEA R8, P0, R0.reuse, R186.reuse, 0x2 ;  /* 0x000000ba00087211 */ /* 0x0c0fe400078010ff */
        /* <DEDUP_REMOVED lines=11> */
[----:B------:R-:W-:Y:S03]  /*6a30*/  IADD3 R37, R149, 0x20, RZ ;  /* 0x0000002095257810 */ /* 0x000fe60007ffe0ff */
[----:B------:R-:W-:Y:S01]  /*6a40*/  IMAD.SHL.U32 R147, R147, 0x8, RZ ;  /* 0x0000000893937824 */ /* 0x000fe200078e00ff */
[CC--:B-1----:R-:W-:Y:S03]  /*6a50*/  LEA R6, P2, R46.reuse, R186.reuse, 0x2 ;  /* 0x000000ba2e067211 */ /* 0x0c2fe600078410ff */
[C---:B------:R-:W-:Y:S02]  /*6a60*/  IMAD.IADD R41, R147.reuse, 0x1, R41 ;  /* 0x0000000193297824 */ /* 0x040fe400078e0229 */
[C---:B------:R-:W-:Y:S01]  /*6a70*/  IMAD.IADD R40, R147.reuse, 0x1, R40 ;  /* 0x0000000193287824 */ /* 0x040fe200078e0228 */
[-C--:B------:R-:W-:Y:S01]  /*6a80*/  LEA.HI.X.SX32 R7, R46, R187.reuse, 0x2, P2 ;  /* 0x000000bb2e077211 */ /* 0x080fe200010f16ff */
[----:B------:R-:W-:Y:S02]  /*6a90*/  IMAD.MOV.U32 R46, RZ, RZ, c[0x0][0x22c] ;  /* 0x00008b00ff2e7624 */ /* 0x000fe400078e00ff */
[----:B------:R-:W-:Y:S02]  /*6aa0*/  IMAD.IADD R40, R147, 0x1, R40 ;  /* 0x0000000193287824 */ /* 0x000fe400078e0228 */
[----:B------:R1:W-:Y:S01]  /*6ab0*/  RED.E.ADD.F32.FTZ.RN.STRONG.GPU [R6.64], R17 ;  /* 0x000000110600798e */ /* 0x0003e2000c10e7a4 */
[----:B------:R-:W-:Y:S01]  /*6ac0*/  IMAD R46, R46, c[0x0][0x1c0], RZ ;  /* 0x000070002e2e7a24 */ /* 0x000fe200078e02ff */
[-C--:B---3--:R-:W-:Y:S03]  /*6ad0*/  LEA R4, P0, R2, R186.reuse, 0x2 ;  /* 0x000000ba02047211 */ /* 0x088fe600078010ff */
[----:B------:R-:W-:Y:S01]  /*6ae0*/  IMAD R46, R46, 0x68, RZ ;  /* 0x000000682e2e7824 */ /* 0x000fe200078e02ff */
[-C--:B------:R-:W-:Y:S02]  /*6af0*/  LEA.HI.X.SX32 R5, R2, R187.reuse, 0x2, P0 ;  /* 0x000000bb02057211 */ /* 0x080fe400000f16ff */
[----:B------:R-:W3:Y:S01]  /*6b00*/  LDL R2, [R1+0x4] ;  /* 0x0000040001027983 */ /* 0x000ee20000100800 */
[-C--:B----4-:R-:W-:Y:S02]  /*6b10*/  LEA R16, P2, R0, R186.reuse, 0x2 ;  /* 0x000000ba00107211 */ /* 0x090fe400078410ff */
[CC--:B------:R-:W-:Y:S02]  /*6b20*/  LEA R10, P0, R47.reuse, R186.reuse, 0x2 ;  /* 0x000000ba2f0a7211 */ /* 0x0c0fe400078010ff */
[----:B------:R4:W-:Y:S01]  /*6b30*/  RED.E.ADD.F32.FTZ.RN.STRONG.GPU [R4.64], R18 ;  /* 0x000000120400798e */ /* 0x0009e2000c10e7a4 */
[CC--:B------:R-:W-:Y:S02]  /*6b40*/  LEA R8, P3, R46.reuse, R186.reuse, 0x2 ;  /* 0x000000ba2e087211 */ /* 0x0c0fe400078610ff */
[-C--:B------:R-:W-:Y:S02]  /*6b50*/  LEA.HI.X.SX32 R11, R47, R187.reuse, 0x2, P0 ;  /* 0x000000bb2f0b7211 */ /* 0x080fe400000f16ff */
[-C--:B------:R-:W-:Y:S02]  /*6b60*/  LEA.HI.X.SX32 R9, R46, R187.reuse, 0x2, P3 ;  /* 0x000000bb2e097211 */ /* 0x080fe400018f16ff */
[-C--:B-1----:R-:W-:Y:S02]  /*6b70*/  LEA.HI.X.SX32 R17, R0, R187.reuse, 0x2, P2 ;  /* 0x000000bb00117211 */ /* 0x082fe400010f16ff */
[----:B------:R-:W3:Y:S01]  /*6b80*/  LDL R0, [R1] ;  /* 0x0000000001007983 */ /* 0x000ee20000100800 */
[CC--:B------:R-:W-:Y:S04]  /*6b90*/  LEA R6, P2, R43.reuse, R186.reuse, 0x2 ;  /* 0x000000ba2b067211 */ /* 0x0c0fe800078410ff */
[----:B------:R-:W-:Y:S01]  /*6ba0*/  RED.E.ADD.F32.FTZ.RN.STRONG.GPU [R16.64], R19 ;  /* 0x000000131000798e */ /* 0x000fe2000c10e7a4 */
[-C--:B------:R-:W-:Y:S04]  /*6bb0*/  LEA.HI.X.SX32 R7, R43, R187.reuse, 0x2, P2 ;  /* 0x000000bb2b077211 */ /* 0x080fe800010f16ff */
[----:B------:R1:W-:Y:S01]  /*6bc0*/  RED.E.ADD.F32.FTZ.RN.STRONG.GPU [R10.64], R12 ;  /* 0x0000000c0a00798e */ /* 0x0003e2000c10e7a4 */
[CC--:B----4-:R-:W-:Y:S04]  /*6bd0*/  LEA R4, P0, R42.reuse, R186.reuse, 0x2 ;  /* 0x000000ba2a047211 */ /* 0x0d0fe800078010ff */
[----:B------:R4:W-:Y:S01]  /*6be0*/  RED.E.ADD.F32.FTZ.RN.STRONG.GPU [R8.64], R13 ;  /* 0x0000000d0800798e */ /* 0x0009e2000c10e7a4 */
[-C--:B------:R-:W-:Y:S04]  /*6bf0*/  LEA.HI.X.SX32 R5, R42, R187.reuse, 0x2, P0 ;  /* 0x000000bb2a057211 */ /* 0x080fe800000f16ff */
[----:B------:R4:W-:Y:S05]  /*6c00*/  RED.E.ADD.F32.FTZ.RN.STRONG.GPU [R6.64], R14 ;  /* 0x0000000e0600798e */ /* 0x0009ea000c10e7a4 */
[----:B------:R4:W-:Y:S05]  /*6c10*/  RED.E.ADD.F32.FTZ.RN.STRONG.GPU [R4.64], R15 ;  /* 0x0000000f0400798e */ /* 0x0009ea000c10e7a4 */
[----:B------:R-:W-:Y:S05]  /*6c20*/  RED.E.ADD.F32.FTZ.RN.STRONG.GPU [R186.64+0x80], R20 ;  /* 0x00008014ba00798e */ /* 0x000fea000c10e7a4 */
[----:B------:R-:W-:Y:S01]  /*6c30*/  RED.E.ADD.F32.FTZ.RN.STRONG.GPU [R38.64+0x80], R21 ;  /* 0x000080152600798e */ /* 0x000fe2000c10e7a4 */
[CC--:B-1----:R-:W-:Y:S04]  /*6c40*/  LEA R10, P4, R249.reuse, R186.reuse, 0x2 ;  /* 0x000000baf90a7211 */ /* 0x0c2fe800078810ff */
[-C--:B------:R-:W-:Y:S02]  /*6c50*/  LEA.HI.X.SX32 R11, R249, R187.reuse, 0x2, P4 ;  /* 0x000000bbf90b7211 */ /* 0x080fe400020f16ff */
[CC--:B----4-:R-:W-:Y:S04]  /*6c60*/  LEA R8, P2, R37.reuse, R186.reuse, 0x2 ;  /* 0x000000ba25087211 */ /* 0x0d0fe800078410ff */
[-C--:B------:R-:W-:Y:S02]  /*6c70*/  LEA.HI.X.SX32 R9, R37, R187.reuse, 0x2, P2 ;  /* 0x000000bb25097211 */ /* 0x080fe400010f16ff */
[CC--:B------:R-:W-:Y:S02]  /*6c80*/  LEA R6, P0, R41.reuse, R186.reuse, 0x2 ;  /* 0x000000ba29067211 */ /* 0x0c0fe400078010ff */
[----:B------:R-:W-:Y:S01]  /*6c90*/  IADD3 R37, R148, 0x20, RZ ;  /* 0x0000002094257810 */ /* 0x000fe20007ffe0ff */
[----:B------:R1:W-:Y:S01]  /*6ca0*/  RED.E.ADD.F32.FTZ.RN.STRONG.GPU [R8.64], R22 ;  /* 0x000000160800798e */ /* 0x0003e2000c10e7a4 */
[-C--:B------:R-:W-:Y:S02]  /*6cb0*/  LEA.HI.X.SX32 R7, R41, R187.reuse, 0x2, P0 ;  /* 0x000000bb29077211 */ /* 0x080fe400000f16ff */
[CC--:B------:R-:W-:Y:S01]  /*6cc0*/  LEA R4, P2, R40.reuse, R186.reuse, 0x2 ;  /* 0x000000ba28047211 */ /* 0x0c0fe200078410ff */
[C---:B------:R-:W-:Y:S02]  /*6cd0*/  IMAD.IADD R37, R147.reuse, 0x1, R37 ;  /* 0x0000000193257824 */ /* 0x040fe400078e0225 */
        /* <DEDUP_REMOVED lines=8> */
[----:B------:R-:W-:Y:S01]  /*6d60*/  RED.E.ADD.F32.FTZ.RN.STRONG.GPU [R8.64], R25 ;  /* 0x000000190800798e */ /* 0x000fe2000c10e7a4 */
[CC--:B--2---:R-:W-:Y:S04]  /*6d70*/  LEA R6, P2, R36.reuse, R186.reuse, 0x2 ;  /* 0x000000ba24067211 */ /* 0x0c4fe800078410ff */
[-C--:B------:R-:W-:Y:S02]  /*6d80*/  LEA.HI.X.SX32 R7, R36, R187.reuse, 0x2, P2 ;  /* 0x000000bb24077211 */ /* 0x080fe400010f16ff */
[----:B------:R-:W-:Y:S05]  /*6d90*/  LDSM.16.MT88.4 R36, [R3+0x19000] ;  /* 0x019000000324783b */ /* 0x000fea0000004200 */
[----:B------:R1:W-:Y:S01]  /*6da0*/  RED.E.ADD.F32.FTZ.RN.STRONG.GPU [R6.64], R26 ;  /* 0x0000001a0600798e */ /* 0x0003e2000c10e7a4 */
[CC--:B---3--:R-:W-:Y:S04]  /*6db0*/  LEA R4, P0, R2.reuse, R186.reuse, 0x2 ;  /* 0x000000ba02047211 */ /* 0x0c8fe800078010ff */
[-C--:B------:R-:W-:Y:S02]  /*6dc0*/  LEA.HI.X.SX32 R5, R2, R187.reuse, 0x2, P0 ;  /* 0x000000bb02057211 */ /* 0x080fe400000f16ff */
[CC--:B-1----:R-:W-:Y:S03]  /*6dd0*/  LEA R6, P0, R252.reuse, R186.reuse, 0x2 ;  /* 0x000000bafc067211 */ /* 0x0c2fe600078010ff */
[----:B------:R1:W-:Y:S01]  /*6de0*/  RED.E.ADD.F32.FTZ.RN.STRONG.GPU [R4.64], R27 ;  /* 0x0000001b0400798e */ /* 0x0003e2000c10e7a4 */
[-C--:B------:R-:W-:Y:S02]  /*6df0*/  LEA.HI.X.SX32 R7, R252, R187.reuse, 0x2, P0 ;  /* 0x000000bbfc077211 */ /* 0x080fe400000f16ff */
[CC--:B------:R-:W-:Y:S02]  /*6e00*/  LEA R12, P0, R250.reuse, R186.reuse, 0x2 ;  /* 0x000000bafa0c7211 */ /* 0x0c0fe400078010ff */
[----:B------:R-:W-:Y:S02]  /*6e10*/  LDSM.16.MT88.4 R24, [R172+0x800] ;  /* 0x00080000ac18783b */ /* 0x000fe40000004200 */
[-C--:B------:R-:W-:Y:S02]  /*6e20*/  LEA.HI.X.SX32 R13, R250, R187.reuse, 0x2, P0 ;  /* 0x000000bbfa0d7211 */ /* 0x080fe400000f16ff */
[CC--:B------:R-:W-:Y:S04]  /*6e30*/  LEA R8, P2, R0.reuse, R186.reuse, 0x2 ;  /* 0x000000ba00087211 */ /* 0x0c0fe800078410ff */
[-C--:B------:R-:W-:Y:S01]  /*6e40*/  LEA.HI.X.SX32 R9, R0, R187.reuse, 0x2, P2 ;  /* 0x000000bb00097211 */ /* 0x080fe200010f16ff */
[----:B------:R-:W-:Y:S04]  /*6e50*/  IMAD.IADD R0, R146, 0x1, R247 ;  /* 0x0000000192007824 */ /* 0x000fe800078e02f7 */
[----:B------:R2:W-:Y:S05]  /*6e60*/  RED.E.ADD.F32.FTZ.RN.STRONG.GPU [R8.64], R32 ;  /* 0x000000200800798e */ /* 0x0005ea000c10e7a4 */
[----:B------:R3:W-:Y:S01]  /*6e70*/  RED.E.ADD.F32.FTZ.RN.STRONG.GPU [R6.64], R33 ;  /* 0x000000210600798e */ /* 0x0007e2000c10e7a4 */
[CC--:B-1----:R-:W-:Y:S04]  /*6e80*/  LEA R4, P2, R251.reuse, R186.reuse, 0x2 ;  /* 0x000000bafb047211 */ /* 0x0c2fe800078410ff */
[-C--:B------:R-:W-:Y:S05]  /*6e90*/  LEA.HI.X.SX32 R5, R251, R187.reuse, 0x2, P2 ;  /* 0x000000bbfb057211 */ /* 0x080fea00010f16ff */
[----:B------:R1:W-:Y:S05]  /*6ea0*/  RED.E.ADD.F32.FTZ.RN.STRONG.GPU [R4.64], R34 ;  /* 0x000000220400798e */ /* 0x0003ea000c10e7a4 */
[----:B------:R-:W-:Y:S05]  /*6eb0*/  RED.E.ADD.F32.FTZ.RN.STRONG.GPU [R12.64], R35 ;  /* 0x000000230c00798e */ /* 0x000fea000c10e7a4 */
[----:B------:R-:W-:Y:S01]  /*6ec0*/  RED.E.ADD.F32.FTZ.RN.STRONG.GPU [R10.64], R28 ;  /* 0x0000001c0a00798e */ /* 0x000fe2000c10e7a4 */
[CC--:B--2---:R-:W-:Y:S04]  /*6ed0*/  LEA R8, P3, R248.reuse, R186.reuse, 0x2 ;  /* 0x000000baf8087211 */ /* 0x0c4fe800078610ff */
[----:B------:R-:W-:Y:S01]  /*6ee0*/  LDSM.16.MT88.4 R12, [R3+0x18000] ;  /* 0x01800000030c783b */ /* 0x000fe20000004200 */
[-C--:B------:R-:W-:Y:S02]  /*6ef0*/  LEA.HI.X.SX32 R9, R248, R187.reuse, 0x2, P3 ;  /* 0x000000bbf8097211 */ /* 0x080fe400018f16ff */
[CC--:B---3--:R-:W-:Y:S02]  /*6f00*/  LEA R6, P2, R247.reuse, R186.reuse, 0x2 ;  /* 0x000000baf7067211 */ /* 0x0c8fe400078410ff */
[----:B------:R-:W-:Y:S02]  /*6f10*/  LDSM.16.MT88.4 R32, [R3+0x18800] ;  /* 0x018800000320783b */ /* 0x000fe40000004200 */
[-C--:B------:R-:W-:Y:S02]  /*6f20*/  LEA.HI.X.SX32 R7, R247, R187.reuse, 0x2, P2 ;  /* 0x000000bbf7077211 */ /* 0x080fe400010f16ff */
[----:B------:R-:W-:Y:S01]  /*6f30*/  PLOP3.LUT P2, PT, PT, PT, UP0, 0x80, 0x0 ;  /* 0x000000000000781c */ /* 0x000fe20003f4f008 */
[----:B------:R-:W-:Y:S01]  /*6f40*/  RED.E.ADD.F32.FTZ.RN.STRONG.GPU [R8.64], R29 ;  /* 0x0000001d0800798e */ /* 0x000fe2000c10e7a4 */
[----:B------:R-:W-:Y:S01]  /*6f50*/  @UP3 UIADD3 UR8, UP0, UR8, -0x200, URZ ;  /* 0xfffffe0008083890 */ /* 0x000fe2000ff1e03f */
[C---:B-1----:R-:W-:Y:S03]  /*6f60*/  LEA R4, P0, R0.reuse, R186, 0x2 ;  /* 0x000000ba00047211 */ /* 0x042fe600078010ff */
[----:B------:R-:W-:Y:S01]  /*6f70*/  RED.E.ADD.F32.FTZ.RN.STRONG.GPU [R6.64], R30 ;  /* 0x0000001e0600798e */ /* 0x000fe2000c10e7a4 */
[----:B------:R-:W-:Y:S01]  /*6f80*/  LEA.HI.X.SX32 R5, R0, R187, 0x2, P0 ;  /* 0x000000bb00057211 */ /* 0x000fe200000f16ff */
[----:B------:R-:W-:Y:S01]  /*6f90*/  IMAD.MOV.U32 R0, RZ, RZ, 0x40 ;  /* 0x00000040ff007424 */ /* 0x000fe200078e00ff */
[----:B------:R-:W-:Y:S01]  /*6fa0*/  PLOP3.LUT P0, PT, PT, PT, UP2, 0x80, 0x0 ;  /* 0x000000000000781c */ /* 0x000fe20003f0f028 */
[----:B------:R-:W-:Y:S01]  /*6fb0*/  @UP3 UIADD3.X UR11, UR11, -0x1, URZ, UP0, !UPT ;  /* 0xffffffff0b0b3890 */ /* 0x000fe200087fe43f */
[----:B------:R-:W-:Y:S02]  /*6fc0*/  LDSM.16.MT88.4 R8, [R172] ;  /* 0x00000000ac08783b */ /* 0x000fe40000004200 */
[----:B------:R-:W-:Y:S03]  /*6fd0*/  SEL R173, R0, 0xffffffc0, !P1 ;  /* 0xffffffc000ad7807 */ /* 0x000fe60004800000 */
[----:B------:R-:W-:Y:S02]  /*6fe0*/  RED.E.ADD.F32.FTZ.RN.STRONG.GPU [R4.64], R31 ;  /* 0x0000001f0400798e */ /* 0x000fe4000c10e7a4 */
[----:B------:R-:W-:Y:S03]  /*6ff0*/  IMAD.IADD R0, R173, 0x1, R172 ;  /* 0x00000001ad007824 */ /* 0x000fe600078e02ac */
        /* <DEDUP_REMOVED lines=94> */
.L_x_277:
        /* <DEDUP_REMOVED lines=14> */
[----:B------:R-:W-:Y:S01]  /*76c0*/  FMUL.FTZ R100, R100, c[0x0][0x2e0] ;  /* 0x0000b80064647a20 */ /* 0x000fe20000410000 */
[----:B------:R-:W-:-:S02]  /*76d0*/  F2FP.BF16.PACK_AB R68, R69, R68 ;  /* 0x000000444544723e */ /* 0x000fc400000010ff */
[----:B------:R-:W1:Y:S01]  /*76e0*/  S2R R19, SR_TID.X ;  /* 0x0000000000137919 */ /* 0x000e620000002100 */
[----:B------:R-:W-:Y:S01]  /*76f0*/  FMUL.FTZ R8, R101, c[0x0][0x2e0] ;  /* 0x0000b80065087a20 */ /* 0x000fe20000410000 */
[----:B------:R-:W-:Y:S01]  /*7700*/  F2FP.BF16.PACK_AB R70, R71, R70 ;  /* 0x000000464746723e */ /* 0x000fe200000010ff */
        /* <DEDUP_REMOVED lines=50> */
[----:B------:R-:W-:Y:S01]  /*7a30*/  F2FP.BF16.PACK_AB R84, R85, R84 ;  /* 0x000000545554723e */ /* 0x000fe200000010ff */
[----:B------:R-:W2:Y:S01]  /*7a40*/  S2R R20, SR_CTAID.Y ;  /* 0x0000000000147919 */ /* 0x000ea20000002600 */
[----:B------:R-:W-:Y:S01]  /*7a50*/  F2FP.BF16.PACK_AB R14, R14, R122 ;  /* 0x0000007a0e0e723e */ /* 0x000fe200000010ff */
[----:B------:R-:W-:Y:S01]  /*7a60*/  ULDC.64 UR6, c[0x0][0x3a0] ;  /* 0x0000e80000067ab9 */ /* 0x000fe20000000a00 */
[----:B------:R-:W-:Y:S01]  /*7a70*/  F2FP.BF16.PACK_AB R124, R125, R124 ;  /* 0x0000007c7d7c723e */ /* 0x000fe200000010ff */
[----:B------:R-:W-:Y:S01]  /*7a80*/  ULDC.64 UR4, c[0x0][0x3a8] ;  /* 0x0000ea0000047ab9 */ /* 0x000fe20000000a00 */
[----:B------:R-:W-:Y:S02]  /*7a90*/  F2FP.BF16.PACK_AB R126, R127, R126 ;  /* 0x0000007e7f7e723e */ /* 0x000fe400000010ff */
[----:B-1----:R-:W-:-:S04]  /*7aa0*/  SHF.R.S32.HI R9, RZ, 0x1f, R19 ;  /* 0x0000001fff097819 */ /* 0x002fc80000011413 */
[----:B------:R-:W-:Y:S02]  /*7ab0*/  LEA.HI R9, R9, R19, RZ, 0x3 ;  /* 0x0000001309097211 */ /* 0x000fe400078f18ff */
[----:B------:R-:W-:Y:S02]  /*7ac0*/  F2FP.BF16.PACK_AB R86, R87, R86 ;  /* 0x000000565756723e */ /* 0x000fe400000010ff */
[----:B------:R-:W-:Y:S02]  /*7ad0*/  SHF.R.S32.HI R0, RZ, 0x3, R9 ;  /* 0x00000003ff007819 */ /* 0x000fe40000011409 */
[----:B------:R-:W-:Y:S02]  /*7ae0*/  F2FP.BF16.PACK_AB R96, R97, R96 ;  /* 0x000000606160723e */ /* 0x000fe400000010ff */
[----:B------:R-:W-:Y:S02]  /*7af0*/  F2FP.BF16.PACK_AB R98, R99, R98 ;  /* 0x000000626362723e */ /* 0x000fe400000010ff */
[----:B------:R-:W-:-:S02]  /*7b00*/  F2FP.BF16.PACK_AB R88, R89, R88 ;  /* 0x000000585958723e */ /* 0x000fc400000010ff */
[----:B------:R-:W-:Y:S02]  /*7b10*/  SHF.R.S32.HI R18, RZ, 0x1f, R0 ;  /* 0x0000001fff127819 */ /* 0x000fe40000011400 */
[----:B------:R-:W-:Y:S02]  /*7b20*/  F2FP.BF16.PACK_AB R90, R91, R90 ;  /* 0x0000005a5b5a723e */ /* 0x000fe400000010ff */
[----:B------:R-:W-:Y:S02]  /*7b30*/  F2FP.BF16.PACK_AB R92, R93, R92 ;  /* 0x0000005c5d5c723e */ /* 0x000fe400000010ff */
[----:B------:R-:W-:Y:S01]  /*7b40*/  F2FP.BF16.PACK_AB R94, R95, R94 ;  /* 0x0000005e5f5e723e */ /* 0x000fe200000010ff */
[----:B------:R-:W-:Y:S01]  /*7b50*/  IMAD.WIDE.U32 R16, R0, c[0x0][0x3a0], RZ ;  /* 0x0000e80000107a25 */ /* 0x000fe200078e00ff */
[----:B------:R-:W-:Y:S02]  /*7b60*/  UIMAD UR8, UR44, UR6, URZ ;  /* 0x000000062c0872a4 */ /* 0x000fe4000f8e023f */
[----:B------:R-:W-:-:S02]  /*7b70*/  UIMAD UR44, UR44, UR4, URZ ;  /* 0x000000042c2c72a4 */ /* 0x000fc4000f8e023f */
[----:B------:R-:W-:Y:S02]  /*7b80*/  UIMAD UR8, UR38, UR7, UR8 ;  /* 0x00000007260872a4 */ /* 0x000fe4000f8e0208 */
[----:B------:R-:W-:Y:S01]  /*7b90*/  UIMAD UR44, UR38, UR5, UR44 ;  /* 0x00000005262c72a4 */ /* 0x000fe2000f8e022c */
[----:B--2---:R1:W-:Y:S04]  /*7ba0*/  STS [R32], R8 ;  /* 0x0000000820007388 */ /* 0x0043e80000000800 */
[----:B------:R-:W-:Y:S04]  /*7bb0*/  STS [R32+0x400], R7 ;  /* 0x0004000720007388 */ /* 0x000fe80000000800 */
[----:B---3--:R2:W-:Y:S04]  /*7bc0*/  STS [R34], R4 ;  /* 0x0000000422007388 */ /* 0x0085e80000000800 */
[----:B----4-:R3:W-:Y:S04]  /*7bd0*/  STS [R33], R2 ;  /* 0x0000000221007388 */ /* 0x0107e80000000800 */
[----:B------:R4:W-:Y:S04]  /*7be0*/  STS [R32+0x2000], R6 ;  /* 0x0020000620007388 */ /* 0x0009e80000000800 */
[----:B------:R-:W-:Y:S04]  /*7bf0*/  STS [R32+0x2400], R5 ;  /* 0x0024000520007388 */ /* 0x000fe80000000800 */
[----:B------:R1:W-:Y:S04]  /*7c00*/  STS [R31], R12 ;  /* 0x0000000c1f007388 */ /* 0x0003e80000000800 */
[----:B------:R-:W-:Y:S04]  /*7c10*/  STS [R30], R11 ;  /* 0x0000000b1e007388 */ /* 0x000fe80000000800 */
[----:B------:R-:W-:Y:S04]  /*7c20*/  STS [R29], R10 ;  /* 0x0000000a1d007388 */ /* 0x000fe80000000800 */
[----:B------:R1:W-:Y:S04]  /*7c30*/  STS [R28], R13 ;  /* 0x0000000d1c007388 */ /* 0x0003e80000000800 */
[----:B------:R-:W-:Y:S04]  /*7c40*/  STS [R27], R129 ;  /* 0x000000811b007388 */ /* 0x000fe80000000800 */
[----:B------:R-:W-:Y:S04]  /*7c50*/  STS [R26], R130 ;  /* 0x000000821a007388 */ /* 0x000fe80000000800 */
[----:B------:R-:W-:Y:S04]  /*7c60*/  STS [R25], R15 ;  /* 0x0000000f19007388 */ /* 0x000fe80000000800 */
[----:B------:R-:W-:Y:S04]  /*7c70*/  STS [R24], R14 ;  /* 0x0000000e18007388 */ /* 0x000fe80000000800 */
[----:B------:R-:W-:Y:S04]  /*7c80*/  STS [R23], R124 ;  /* 0x0000007c17007388 */ /* 0x000fe80000000800 */
[----:B------:R-:W-:Y:S04]  /*7c90*/  STS [R22], R126 ;  /* 0x0000007e16007388 */ /* 0x000fe80000000800 */
        /* <DEDUP_REMOVED lines=8> */
[----:B------:R-:W-:Y:S01]  /*7d20*/  STS [R29+0x4000], R84 ;  /* 0x004000541d007388 */ /* 0x000fe20000000800 */
[----:B-1----:R-:W-:-:S03]  /*7d30*/  IMAD R8, R18, c[0x0][0x3a0], RZ ;  /* 0x0000e80012087a24 */ /* 0x002fc600078e02ff */
[----:B------:R-:W-:Y:S04]  /*7d40*/  STS [R28+0x4000], R86 ;  /* 0x004000561c007388 */ /* 0x000fe80000000800 */
[----:B------:R-:W-:Y:S04]  /*7d50*/  STS [R27+0x4000], R96 ;  /* 0x004000601b007388 */ /* 0x000fe80000000800 */
[----:B------:R-:W-:Y:S04]  /*7d60*/  STS [R26+0x4000], R98 ;  /* 0x004000621a007388 */ /* 0x000fe80000000800 */
[----:B------:R-:W-:Y:S01]  /*7d70*/  STS [R25+0x4000], R88 ;  /* 0x0040005819007388 */ /* 0x000fe20000000800 */
[----:B------:R-:W-:-:S03]  /*7d80*/  IMAD R8, R0, c[0x0][0x3a4], R8 ;  /* 0x0000e90000087a24 */ /* 0x000fc600078e0208 */
[----:B------:R-:W-:Y:S04]  /*7d90*/  STS [R24+0x4000], R90 ;  /* 0x0040005a18007388 */ /* 0x000fe80000000800 */
[----:B------:R-:W-:Y:S04]  /*7da0*/  STS [R23+0x4000], R92 ;  /* 0x0040005c17007388 */ /* 0x000fe80000000800 */
[----:B------:R-:W-:Y:S01]  /*7db0*/  STS [R22+0x4000], R94 ;  /* 0x0040005e16007388 */ /* 0x000fe20000000800 */
[----:B--2---:R-:W-:Y:S01]  /*7dc0*/  LOP3.LUT R4, R9, 0xfffffff8, RZ, 0xc0, !PT ;  /* 0xfffffff809047812 */ /* 0x004fe200078ec0ff */
[----:B------:R-:W-:-:S02]  /*7dd0*/  IMAD.IADD R9, R17, 0x1, R8 ;  /* 0x0000000111097824 */ /* 0x000fc400078e0208 */
[----:B---3--:R-:W-:Y:S01]  /*7de0*/  IMAD R2, R18, c[0x0][0x3a8], RZ ;  /* 0x0000ea0012027a24 */ /* 0x008fe200078e02ff */
[----:B------:R-:W1:Y:S01]  /*7df0*/  S2R R17, SR_CTAID.Z ;  /* 0x0000000000117919 */ /* 0x000e620000002700 */
[----:B----4-:R-:W-:-:S04]  /*7e00*/  IMAD.WIDE.U32 R6, R0, c[0x0][0x3a8], RZ ;  /* 0x0000ea0000067a25 */ /* 0x010fc800078e00ff */
[----:B------:R-:W-:Y:S02]  /*7e10*/  IMAD R2, R0, c[0x0][0x3ac], R2 ;  /* 0x0000eb0000027a24 */ /* 0x000fe400078e0202 */
[----:B------:R-:W-:Y:S01]  /*7e20*/  IMAD.IADD R4, R19, 0x1, -R4 ;  /* 0x0000000113047824 */ /* 0x000fe200078e0a04 */
[----:B------:R-:W-:Y:S01]  /*7e30*/  MOV R12, UR38 ;  /* 0x00000026000c7c02 */ /* 0x000fe20008000f00 */
[----:B------:R-:W-:Y:S01]  /*7e40*/  IMAD.MOV.U32 R8, RZ, RZ, R16 ;  /* 0x000000ffff087224 */ /* 0x000fe200078e0010 */
[----:B------:R-:W-:Y:S01]  /*7e50*/  SHF.R.S32.HI R5, RZ, 0x1f, R20 ;  /* 0x0000001fff057819 */ /* 0x000fe20000011414 */
[----:B------:R-:W-:Y:S01]  /*7e60*/  IMAD.SHL.U32 R4, R4, 0x8, RZ ;  /* 0x0000000804047824 */ /* 0x000fe200078e00ff */
[----:B------:R-:W-:Y:S01]  /*7e70*/  IADD3 R7, R7, R2, RZ ;  /* 0x0000000207077210 */ /* 0x000fe20007ffe0ff */
[----:B------:R-:W-:Y:S02]  /*7e80*/  IMAD.U32 R0, RZ, RZ, UR38 ;  /* 0x00000026ff007e24 */ /* 0x000fe4000f8e00ff */
[----:B------:R-:W-:-:S04]  /*7e90*/  IMAD.WIDE.U32 R12, R12, c[0x0][0x3a0], R8 ;  /* 0x0000e8000c0c7a25 */ /* 0x000fc800078e0008 */
[C---:B------:R-:W-:Y:S02]  /*7ea0*/  IMAD R16, R5.reuse, c[0x0][0x388], RZ ;  /* 0x0000e20005107a24 */ /* 0x040fe400078e02ff */
[----:B------:R-:W-:Y:S01]  /*7eb0*/  IMAD R10, R5, c[0x0][0x390], RZ ;  /* 0x0000e400050a7a24 */ /* 0x000fe200078e02ff */
[----:B------:R-:W-:Y:S01]  /*7ec0*/  SHF.R.S32.HI R5, RZ, 0x1f, R4 ;  /* 0x0000001fff057819 */ /* 0x000fe20000011404 */
[----:B------:R-:W-:-:S04]  /*7ed0*/  IMAD.WIDE.U32 R8, R0, c[0x0][0x3a8], R6 ;  /* 0x0000ea0000087a25 */ /* 0x000fc800078e0006 */
[----:B------:R-:W-:Y:S01]  /*7ee0*/  IMAD.SHL.U32 R0, R21, 0x2, RZ ;  /* 0x0000000215007824 */ /* 0x000fe200078e00ff */
[----:B------:R-:W-:Y:S01]  /*7ef0*/  BAR.SYNC.DEFER_BLOCKING 0x0 ;  /* 0x0000000000007b1d */ /* 0x000fe20000010000 */
[C---:B------:R-:W-:Y:S02]  /*7f00*/  IMAD R2, R20.reuse, c[0x0][0x394], R10 ;  /* 0x0000e50014027a24 */ /* 0x040fe400078e020a */
[C---:B------:R-:W-:Y:S02]  /*7f10*/  IMAD R16, R20.reuse, c[0x0][0x38c], R16 ;  /* 0x0000e30014107a24 */ /* 0x040fe400078e0210 */
[----:B------:R-:W-:-:S04]  /*7f20*/  IMAD.WIDE.U32 R10, R20, c[0x0][0x388], R4 ;  /* 0x0000e200140a7a25 */ /* 0x000fc800078e0004 */
[----:B------:R-:W-:-:S04]  /*7f30*/  IMAD.WIDE.U32 R4, R20, c[0x0][0x390], R4 ;  /* 0x0000e40014047a25 */ /* 0x000fc800078e0004 */
[----:B------:R-:W-:Y:S01]  /*7f40*/  IMAD.IADD R7, R11, 0x1, R16 ;  /* 0x000000010b077824 */ /* 0x000fe200078e0210 */
[----:B-1----:R-:W-:Y:S01]  /*7f50*/  SHF.R.S32.HI R11, RZ, 0x1f, R17 ;  /* 0x0000001fff0b7819 */ /* 0x002fe20000011411 */
[----:B------:R-:W-:Y:S01]  /*7f60*/  IMAD.MOV.U32 R6, RZ, RZ, R10 ;  /* 0x000000ffff067224 */ /* 0x000fe200078e000a */
[----:B------:R-:W1:Y:S04]  /*7f70*/  LDS.128 R36, [R0+0xc000] ;  /* 0x00c0000000247984 */ /* 0x000e680000000c00 */
[----:B------:R-:W2:Y:S04]  /*7f80*/  LDS.128 R44, [R0+0xd000] ;  /* 0x00d00000002c7984 */ /* 0x000ea80000000c00 */
[----:B------:R-:W3:Y:S01]  /*7f90*/  LDS.128 R40, [R0+0xe000] ;  /* 0x00e0000000287984 */ /* 0x000ee20000000c00 */
[----:B------:R-:W-:Y:S01]  /*7fa0*/  IADD3 R5, R5, R2, RZ ;  /* 0x0000000205057210 */ /* 0x000fe20007ffe0ff */
[----:B------:R-:W-:-:S02]  /*7fb0*/  IMAD R2, R11, c[0x0][0x3b8], RZ ;  /* 0x0000ee000b027a24 */ /* 0x000fc400078e02ff */
[----:B------:R-:W-:Y:S01]  /*7fc0*/  IMAD R10, R11, c[0x0][0x3c0], RZ ;  /* 0x0000f0000b0a7a24 */ /* 0x000fe200078e02ff */
[----:B------:R-:W4:Y:S01]  /*7fd0*/  LDS.128 R32, [R0+0xf000] ;  /* 0x00f0000000207984 */ /* 0x000f220000000c00 */
[----:B------:R-:W-:-:S03]  /*7fe0*/  IMAD R2, R17, c[0x0][0x3bc], R2 ;  /* 0x0000ef0011027a24 */ /* 0x000fc600078e0202 */
[----:B------:R-:W2:Y:S01]  /*7ff0*/  LDS.128 R28, [R0+0x10000] ;  /* 0x01000000001c7984 */ /* 0x000ea20000000c00 */
[----:B------:R-:W-:-:S03]  /*8000*/  IMAD.WIDE.U32 R6, R17, c[0x0][0x3b8], R6 ;  /* 0x0000ee0011067a25 */ /* 0x000fc600078e0006 */
[----:B------:R-:W2:Y:S01]  /*8010*/  LDS.128 R24, [R0+0x11000] ;  /* 0x0110000000187984 */ /* 0x000ea20000000c00 */
[C---:B------:R-:W-:Y:S02]  /*8020*/  IMAD R10, R17.reuse, c[0x0][0x3c4], R10 ;  /* 0x0000f100110a7a24 */ /* 0x040fe400078e020a */
[----:B------:R-:W-:Y:S01]  /*8030*/  IMAD.WIDE.U32 R4, R17, c[0x0][0x3c0], R4 ;  /* 0x0000f00011047a25 */ /* 0x000fe200078e0004 */
[----:B------:R-:W3:Y:S04]  /*8040*/  LDS.128 R20, [R0+0x12000] ;  /* 0x0120000000147984 */ /* 0x000ee80000000c00 */
[----:B------:R-:W4:Y:S01]  /*8050*/  LDS.128 R16, [R0+0x13000] ;  /* 0x0130000000107984 */ /* 0x000f220000000c00 */
[----:B------:R-:W-:Y:S01]  /*8060*/  IMAD.IADD R7, R7, 0x1, R2 ;  /* 0x0000000107077824 */ /* 0x000fe200078e0202 */
[----:B------:R-:W-:-:S02]  /*8070*/  IADD3 R2, P1, R6, R12, RZ ;  /* 0x0000000c06027210 */ /* 0x000fc40007f3e0ff */
[----:B------:R-:W-:Y:S02]  /*8080*/  IADD3 R6, P0, R4, R8, RZ ;  /* 0x0000000804067210 */ /* 0x000fe40007f1e0ff */
[----:B------:R-:W-:Y:S01]  /*8090*/  IADD3.X R12, R7, UR8, R13, P1, !PT ;  /* 0x00000008070c7c10 */ /* 0x000fe20008ffe40d */
[----:B------:R-:W-:Y:S01]  /*80a0*/  USHF.L.U32 UR8, UR6, 0x6, URZ ;  /* 0x0000000606087899 */ /* 0x000fe2000800063f */
[----:B------:R-:W-:Y:S02]  /*80b0*/  IADD3 R10, R5, R10, RZ ;  /* 0x0000000a050a7210 */ /* 0x000fe40007ffe0ff */
[----:B------:R-:W-:Y:S01]  /*80c0*/  LEA R4, P1, R2, c[0x0][0x340], 0x1 ;  /* 0x0000d00002047a11 */ /* 0x000fe200078208ff */
[----:B------:R-:W-:Y:S01]  /*80d0*/  USHF.L.U64.HI UR6, UR6, UR19, UR7 ;  /* 0x0000001306067299 */ /* 0x000fe20008010207 */
[----:B------:R-:W-:Y:S01]  /*80e0*/  IADD3.X R8, R10, UR44, R9, P0, !PT ;  /* 0x0000002c0a087c10 */ /* 0x000fe200087fe409 */
[----:B------:R-:W-:Y:S01]  /*80f0*/  USHF.L.U32 UR7, UR4, 0x6, URZ ;  /* 0x0000000604077899 */ /* 0x000fe2000800063f */
[----:B------:R-:W-:-:S02]  /*8100*/  LEA.HI.X R5, R2, c[0x0][0x344], R12, 0x1, P1 ;  /* 0x0000d10002057a11 */ /* 0x000fc400008f0c0c */
[----:B------:R-:W-:Y:S02]  /*8110*/  LEA R12, P0, R6, c[0x0][0x348], 0x1 ;  /* 0x0000d200060c7a11 */ /* 0x000fe400078008ff */
[----:B------:R-:W-:Y:S01]  /*8120*/  IADD3 R10, P1, R4, UR8, RZ ;  /* 0x00000008040a7c10 */ /* 0x000fe2000ff3e0ff */
[----:B------:R-:W-:Y:S01]  /*8130*/  USHF.L.U64.HI UR4, UR4, UR19, UR5 ;  /* 0x0000001304047299 */ /* 0x000fe20008010205 */
[----:B------:R-:W-:Y:S02]  /*8140*/  LEA.HI.X R13, R6, c[0x0][0x34c], R8, 0x1, P0 ;  /* 0x0000d300060d7a11 */ /* 0x000fe400000f0c08 */
[----:B------:R-:W-:Y:S02]  /*8150*/  IADD3.X R11, R5, UR6, RZ, P1, !PT ;  /* 0x00000006050b7c10 */ /* 0x000fe40008ffe4ff */
[----:B------:R-:W-:Y:S02]  /*8160*/  IADD3 R8, P1, R10, UR8, RZ ;  /* 0x000000080a087c10 */ /* 0x000fe4000ff3e0ff */
[----:B------:R-:W-:Y:S01]  /*8170*/  IADD3 R6, P0, R12, UR7, RZ ;  /* 0x000000070c067c10 */ /* 0x000fe2000ff1e0ff */
[----:B-1----:R1:W-:Y:S01]  /*8180*/  STG.E.128 [R4.64], R36 ;  /* 0x0000002404007986 */ /* 0x0023e2000c101d24 */
[----:B------:R-:W-:-:S02]  /*8190*/  IADD3.X R9, R11, UR6, RZ, P1, !PT ;  /* 0x000000060b097c10 */ /* 0x000fc40008ffe4ff */
[----:B------:R-:W-:Y:S02]  /*81a0*/  IADD3.X R7, R13, UR4, RZ, P0, !PT ;  /* 0x000000040d077c10 */ /* 0x000fe400087fe4ff */
[----:B------:R-:W-:Y:S01]  /*81b0*/  IADD3 R14, P1, R8, UR8, RZ ;  /* 0x00000008080e7c10 */ /* 0x000fe2000ff3e0ff */
[----:B--2---:R-:W-:Y:S03]  /*81c0*/  STG.E.128 [R10.64], R44 ;  /* 0x0000002c0a007986 */ /* 0x004fe6000c101d24 */
[----:B------:R-:W-:Y:S01]  /*81d0*/  IADD3.X R15, R9, UR6, RZ, P1, !PT ;  /* 0x00000006090f7c10 */ /* 0x000fe20008ffe4ff */
[----:B---3--:R2:W-:Y:S04]  /*81e0*/  STG.E.128 [R8.64], R40 ;  /* 0x0000002808007986 */ /* 0x0085e8000c101d24 */
[----:B----4-:R3:W-:Y:S04]  /*81f0*/  STG.E.128 [R14.64], R32 ;  /* 0x000000200e007986 */ /* 0x0107e8000c101d24 */
[----:B------:R3:W-:Y:S01]  /*8200*/  STG.E.128 [R12.64], R28 ;  /* 0x0000001c0c007986 */ /* 0x0007e2000c101d24 */
[----:B-1----:R-:W-:-:S04]  /*8210*/  IADD3 R4, P0, R6, UR7, RZ ;  /* 0x0000000706047c10 */ /* 0x002fc8000ff1e0ff */
[----:B------:R-:W-:Y:S02]  /*8220*/  IADD3.X R5, R7, UR4, RZ, P0, !PT ;  /* 0x0000000407057c10 */ /* 0x000fe400087fe4ff */
[----:B--2---:R-:W-:Y:S01]  /*8230*/  IADD3 R8, P0, R4, UR7, RZ ;  /* 0x0000000704087c10 */ /* 0x004fe2000ff1e0ff */
[----:B------:R3:W-:Y:S03]  /*8240*/  STG.E.128 [R6.64], R24 ;  /* 0x0000001806007986 */ /* 0x0007e6000c101d24 */
[----:B------:R-:W-:Y:S01]  /*8250*/  IADD3.X R9, R5, UR4, RZ, P0, !PT ;  /* 0x0000000405097c10 */ /* 0x000fe200087fe4ff */
[----:B------:R3:W-:Y:S04]  /*8260*/  STG.E.128 [R4.64], R20 ;  /* 0x0000001404007986 */ /* 0x0007e8000c101d24 */
[----:B------:R3:W-:Y:S04]  /*8270*/  STG.E.128 [R8.64], R16 ;  /* 0x0000001008007986 */ /* 0x0007e8000c101d24 */
.L_x_274:
        /* <DEDUP_REMOVED lines=11> */
.L_x_281:
[----:B------:R-:W-:Y:S05]  /*8330*/  EXIT ;  /* 0x000000000000794d */ /* 0x000fea0003800000 */
.L_x_283:
        /* <DEDUP_REMOVED lines=12> */
.L_x_1256:


//--------------------- .text._ZN5flash44flash_bwd_dq_dk_dv_loop_seqk_parallel_kernelI23Flash_bwd_kernel_traitsILi64ELi128ELi128ELi8ELi4ELi4ELi4ELb0ELb0EN7cutlass10bfloat16_tE19Flash_kernel_traitsILi64ELi128ELi128ELi8ES3_EELb0ELb1ELb0ELb0ELb0ELb1ELb0EEEvNS_16Flash_bwd_paramsE --------------------------
	.section	.text._ZN5flash44flash_bwd_dq_dk_dv_loop_seqk_parallel_kernelI23Flash_bwd_kernel_traitsILi64ELi128ELi128ELi8ELi4ELi4ELi4ELb0ELb0EN7cutlass10bfloat16_tE19Flash_kernel_traitsILi64ELi128ELi128ELi8ES3_EELb0ELb1ELb0ELb0ELb0ELb1ELb0EEEvNS_16Flash_bwd_paramsE,"ax",@progbits
	.sectioninfo	@"SHI_REGISTERS=255"
	.align	128
        .global         _ZN5flash44flash_bwd_dq_dk_dv_loop_seqk_parallel_kernelI23Flash_bwd_kernel_traitsILi64ELi128ELi128ELi8ELi4ELi4ELi4ELb0ELb0EN7cutlass10bfloat16_tE19Flash_kernel_traitsILi64ELi128ELi128ELi8ES3_EELb0ELb1ELb0ELb0ELb0ELb1ELb0EEEvNS_16Flash_bwd_paramsE
        .type           _ZN5flash44flash_bwd_dq_dk_dv_loop_seqk_parallel_kernelI23Flash_bwd_kernel_traitsILi64ELi128ELi128ELi8ELi4ELi4ELi4ELb0ELb0EN7cutlass10bfloat16_tE19Flash_kernel_traitsILi64ELi128ELi128ELi8ES3_EELb0ELb1ELb0ELb0ELb0ELb1ELb0EEEvNS_16Flash_bwd_paramsE,@function
        .size           _ZN5flash44flash_bwd_dq_dk_dv_loop_seqk_parallel_kernelI23Flash_bwd_kernel_traitsILi64ELi128ELi128ELi8ELi4ELi4ELi4ELb0ELb0EN7cutlass10bfloat16_tE19Flash_kernel_traitsILi64ELi128ELi128ELi8ES3_EELb0ELb1ELb0ELb0ELb0ELb1ELb0EEEvNS_16Flash_bwd_paramsE,(.L_x_1257 - _ZN5flash44flash_bwd_dq_dk_dv_loop_seqk_parallel_kernelI23Flash_bwd_kernel_traitsILi64ELi128ELi128ELi8ELi4ELi4ELi4ELb0ELb0EN7cutlass10bfloat16_tE19Flash_kernel_traitsILi64ELi128ELi128ELi8ES3_EELb0ELb1ELb0ELb0ELb0ELb1ELb0EEEvNS_16Flash_bwd_paramsE)
        .other          _ZN5flash44flash_bwd_dq_dk_dv_loop_seqk_parallel_kernelI23Flash_bwd_kernel_traitsILi64ELi128ELi128ELi8ELi4ELi4ELi4ELb0ELb0EN7cutlass10bfloat16_tE19Flash_kernel_traitsILi64ELi128ELi128ELi8ES3_EELb0ELb1ELb0ELb0ELb0ELb1ELb0EEEvNS_16Flash_bwd_paramsE,@"STO_CUDA_ENTRY STV_DEFAULT"
_ZN5flash44flash_bwd_dq_dk_dv_loop_seqk_parallel_kernelI23Flash_bwd_kernel_traitsILi64ELi128ELi128ELi8ELi4ELi4ELi4ELb0ELb0EN7cutlass10bfloat16_tE19Flash_kernel_traitsILi64ELi128ELi128ELi8ES3_EELb0ELb1ELb0ELb0ELb0ELb1ELb0EEEvNS_16Flash_bwd_paramsE:
.text._ZN5flash44flash_bwd_dq_dk_dv_loop_seqk_parallel_kernelI23Flash_bwd_kernel_traitsILi64ELi128ELi128ELi8ELi4ELi4ELi4ELb0ELb0EN7cutlass10bfloat16_tE19Flash_kernel_traitsILi64ELi128ELi128ELi8ES3_EELb0ELb1ELb0ELb0ELb0ELb1ELb0EEEvNS_16Flash_bwd_paramsE:
        /* <DEDUP_REMOVED lines=12> */
[----:B------:R-:W2:Y:S01]  /*00c0*/  S2UR UR32, SR_CTAID.Y ;  /* 0x00000000002079c3 */ /* 0x000ea20000002600 */
[----:B------:R-:W-:Y:S01]  /*00d0*/  ULDC UR14, c[0x0][0x224] ;  /* 0x00008900000e7ab9 */ /* 0x000fe20000000800 */
[----:B------:R-:W-:Y:S01]  /*00e0*/  IMAD.MOV.U32 R192, RZ, RZ, 0x20 ;  /* 0x00000020ffc07424 */ /* 0x000fe200078e00ff */
[----:B------:R-:W-:Y:S01]  /*00f0*/  USHF.R.S32.HI UR5, URZ, 0x1f, UR14 ;  /* 0x0000001f3f057899 */ /* 0x000fe2000801140e */
[----:B------:R-:W-:Y:S01]  /*0100*/  IMAD.MOV.U32 R190, RZ, RZ, -0x10 ;  /* 0xfffffff0ffbe7424 */ /* 0x000fe200078e00ff */
[----:B------:R-:W-:Y:S02]  /*0110*/  UMOV UR6, 0x80 ;  /* 0x0000008000067882 */ /* 0x000fe40000000000 */
[----:B------:R-:W-:Y:S01]  /*0120*/  ULDC UR4, c[0x0][0x210] ;  /* 0x0000840000047ab9 */ /* 0x000fe20000000800 */
[----:B------:R-:W3:Y:S01]  /*0130*/  S2UR UR40, SR_CTAID.Z ;  /* 0x00000000002879c3 */ /* 0x000ee20000002700 */
[----:B------:R-:W-:-:S02]  /*0140*/  ULDC UR58, c[0x0][0x234] ;  /* 0x00008d00003a7ab9 */ /* 0x000fc40000000800 */
[----:B------:R-:W-:Y:S02]  /*0150*/  UIMAD UR58, UR6, UR4, UR58 ;  /* 0x00000004063a72a4 */ /* 0x000fe4000f8e023a */
[----:B------:R-:W-:Y:S02]  /*0160*/  ULDC.U8 UR7, c[0x0][0x328] ;  /* 0x0000ca0000077ab9 */ /* 0x000fe40000000000 */
[----:B------:R-:W-:Y:S02]  /*0170*/  UISETP.NE.AND UP5, UPT, UR7, URZ, UPT ;  /* 0x0000003f0700728c */ /* 0x000fe4000bfa5270 */
[----:B------:R-:W-:Y:S02]  /*0180*/  ULDC UR49, c[0x0][0x22c] ;  /* 0x00008b0000317ab9 */ /* 0x000fe40000000800 */
[----:B------:R-:W-:Y:S02]  /*0190*/  ULDC UR38, c[0x0][0x1c0] ;  /* 0x0000700000267ab9 */ /* 0x000fe40000000800 */
[----:B------:R-:W-:Y:S01]  /*01a0*/  ULDC UR10, c[0x0][0x1c0] ;  /* 0x00007000000a7ab9 */ /* 0x000fe20000000800 */
[----:B-1----:R-:W-:Y:S01]  /*01b0*/  SHF.R.S32.HI R11, RZ, 0x1f, R13 ;  /* 0x0000001fff0b7819 */ /* 0x002fe2000001140d */
[----:B--2---:R-:W-:-:S02]  /*01c0*/  UIMAD.WIDE.U32 UR46, UR32, UR14, URZ ;  /* 0x0000000e202e72a5 */ /* 0x004fc4000f8e003f */
[----:B------:R-:W-:Y:S01]  /*01d0*/  USHF.L.U32 UR14, UR32, 0x7, URZ ;  /* 0x00000007200e7899 */ /* 0x000fe2000800063f */
[CC--:B------:R-:W-:Y:S01]  /*01e0*/  LEA.HI R6, R11.reuse, R13.reuse, RZ, 0x4 ;  /* 0x0000000d0b067211 */ /* 0x0c0fe200078f20ff */
[----:B------:R-:W-:Y:S01]  /*01f0*/  USHF.R.S32.HI UR6, URZ, 0x1f, UR32 ;  /* 0x0000001f3f067899 */ /* 0x000fe20008011420 */
[C---:B------:R-:W-:Y:S01]  /*0200*/  LEA.HI R4, R11.reuse, R13, RZ, 0x5 ;  /* 0x0000000d0b047211 */ /* 0x040fe200078f28ff */
[----:B------:R-:W-:Y:S01]  /*0210*/  UIMAD.WIDE UR38, UR49, UR38, URZ ;  /* 0x00000026312672a5 */ /* 0x000fe2000f8e023f */
[----:B------:R-:W-:Y:S01]  /*0220*/  SHF.R.S32.HI R3, RZ, 0x4, R6 ;  /* 0x00000004ff037819 */ /* 0x000fe20000011406 */
[----:B---3--:R-:W-:Y:S01]  /*0230*/  UIMAD UR50, UR40, UR49, URZ ;  /* 0x00000031283272a4 */ /* 0x008fe2000f8e023f */
[--C-:B------:R-:W-:Y:S01]  /*0240*/  SHF.R.S32.HI R5, RZ, 0x5, R4.reuse ;  /* 0x00000005ff057819 */ /* 0x100fe20000011404 */
[----:B------:R-:W-:Y:S01]  /*0250*/  UIMAD UR49, UR49, UR10, URZ ;  /* 0x0000000a313172a4 */ /* 0x000fe2000f8e023f */
[----:B------:R-:W-:Y:S01]  /*0260*/  LEA.HI R0, R6, R3, RZ, 0x1 ;  /* 0x0000000306007211 */ /* 0x000fe200078f08ff */
[----:B------:R-:W-:Y:S01]  /*0270*/  ULDC UR11, c[0x0][0x1c0] ;  /* 0x00007000000b7ab9 */ /* 0x000fe20000000800 */
[----:B------:R-:W-:Y:S01]  /*0280*/  SHF.R.S32.HI R2, RZ, 0x1f, R4 ;  /* 0x0000001fff027819 */ /* 0x000fe20000011404 */
[----:B------:R-:W-:Y:S01]  /*0290*/  ULDC UR9, c[0x0][0x1c0] ;  /* 0x0000700000097ab9 */ /* 0x000fe20000000800 */
[----:B------:R-:W-:Y:S01]  /*02a0*/  LOP3.LUT R0, R0, 0xfffffffe, RZ, 0xc0, !PT ;  /* 0xfffffffe00007812 */ /* 0x000fe200078ec0ff */
[----:B------:R-:W-:Y:S01]  /*02b0*/  UIMAD UR55, UR5, UR32, URZ ;  /* 0x00000020053772a4 */ /* 0x000fe2000f8e023f */
[----:B------:R-:W-:Y:S01]  /*02c0*/  LEA.HI R15, R11, R13, RZ, 0x2 ;  /* 0x0000000d0b0f7211 */ /* 0x000fe200078f10ff */
[----:B------:R-:W-:Y:S01]  /*02d0*/  UIMAD UR4, UR32, UR9, UR40 ;  /* 0x00000009200472a4 */ /* 0x000fe2000f8e0228 */
[----:B------:R-:W-:Y:S01]  /*02e0*/  LEA.HI R2, R2, R5, RZ, 0x2 ;  /* 0x0000000502027211 */ /* 0x000fe200078f10ff */
[----:B------:R-:W-:Y:S01]  /*02f0*/  IMAD.IADD R184, R3, 0x1, -R0 ;  /* 0x0000000103b87824 */ /* 0x000fe200078e0a00 */
[--C-:B------:R-:W-:Y:S01]  /*0300*/  SHF.R.S32.HI R7, RZ, 0x2, R15.reuse ;  /* 0x00000002ff077819 */ /* 0x100fe2000001140f */
[----:B------:R-:W-:Y:S01]  /*0310*/  @!UP5 UIMAD UR5, UR32, UR11, UR40 ;  /* 0x0000000b2005d2a4 */ /* 0x000fe2000f8e0228 */
[----:B------:R-:W-:Y:S01]  /*0320*/  SHF.R.S32.HI R0, RZ, 0x1f, R15 ;  /* 0x0000001fff007819 */ /* 0x000fe2000001140f */
[----:B------:R-:W-:Y:S01]  /*0330*/  USHF.L.U32 UR48, UR49, 0x7, URZ ;  /* 0x0000000731307899 */ /* 0x000fe2000800063f */
[----:B------:R-:W-:Y:S01]  /*0340*/  LOP3.LUT R2, R2, 0xfffffffc, RZ, 0xc0, !PT ;  /* 0xfffffffc02027812 */ /* 0x000fe200078ec0ff */
[----:B------:R-:W-:Y:S01]  /*0350*/  ULDC UR52, c[0x0][0x214] ;  /* 0x0000850000347ab9 */ /* 0x000fe20000000800 */
[----:B------:R-:W-:Y:S01]  /*0360*/  LEA.HI R0, R0, R7, RZ, 0x3 ;  /* 0x0000000700007211 */ /* 0x000fe200078f18ff */
[----:B------:R-:W-:Y:S01]  /*0370*/  ULDC UR59, c[0x0][0x1c8] ;  /* 0x00007200003b7ab9 */ /* 0x000fe20000000800 */
[----:B------:R-:W-:Y:S01]  /*0380*/  LEA.HI R14, R11, R13, RZ, 0x3 ;  /* 0x0000000d0b0e7211 */ /* 0x000fe200078f18ff */
[----:B------:R-:W-:Y:S01]  /*0390*/  IMAD.IADD R9, R5, 0x1, -R2 ;  /* 0x0000000105097824 */ /* 0x000fe200078e0a02 */
[----:B------:R-:W-:Y:S01]  /*03a0*/  LOP3.LUT R0, R0, 0xfffffff8, RZ, 0xc0, !PT ;  /* 0xfffffff800007812 */ /* 0x000fe200078ec0ff */
[----:B------:R-:W-:Y:S01]  /*03b0*/  ULDC.U8 UR8, c[0x0][0x3d0] ;  /* 0x0000f40000087ab9 */ /* 0x000fe20000000000 */
[----:B------:R-:W-:Y:S01]  /*03c0*/  LOP3.LUT R2, R4, 0xffffffe0, RZ, 0xc0, !PT ;  /* 0xffffffe004027812 */ /* 0x000fe200078ec0ff */
[----:B------:R-:W-:Y:S01]  /*03d0*/  ULDC UR53, c[0x0][0x224] ;  /* 0x0000890000357ab9 */ /* 0x000fe20000000800 */
[----:B------:R-:W-:Y:S01]  /*03e0*/  SHF.R.S32.HI R3, RZ, 0x3, R14 ;  /* 0x00000003ff037819 */ /* 0x000fe2000001140e */
[----:B------:R-:W-:Y:S01]  /*03f0*/  IMAD.IADD R7, R7, 0x1, -R0 ;  /* 0x0000000107077824 */ /* 0x000fe200078e0a00 */
[----:B------:R-:W-:Y:S01]  /*0400*/  LOP3.LUT R4, R14, 0xfffffff8, RZ, 0xc0, !PT ;  /* 0xfffffff80e047812 */ /* 0x000fe200078ec0ff */
[----:B------:R-:W-:Y:S01]  /*0410*/  IMAD.IADD R0, R13, 0x1, -R2 ;  /* 0x000000010d007824 */ /* 0x000fe200078e0a02 */
[----:B------:R-:W-:Y:S01]  /*0420*/  @UP5 UIMAD UR57, UR32, UR52, URZ ;  /* 0x00000034203952a4 */ /* 0x000fe2000f8e023f */
[----:B------:R-:W-:Y:S01]  /*0430*/  IMAD.SHL.U32 R3, R3, 0x40, RZ ;  /* 0x0000004003037824 */ /* 0x000fe200078e00ff */
[----:B------:R-:W-:-:S02]  /*0440*/  ULDC.64 UR12, c[0x0][0x118] ;  /* 0x00004600000c7ab9 */ /* 0x000fc40000000a00 */
[----:B------:R-:W-:Y:S01]  /*0450*/  SHF.R.S32.HI R2, RZ, 0x1f, R0 ;  /* 0x0000001fff027819 */ /* 0x000fe20000011400 */
[----:B------:R-:W-:Y:S01]  /*0460*/  ULOP3.LUT UR59, UR40, UR59, URZ, 0x3c, !UPT ;  /* 0x0000003b283b7292 */ /* 0x000fe2000f8e3c3f */
[----:B------:R-:W-:Y:S01]  /*0470*/  LOP3.LUT R3, R3, 0x1c0, RZ, 0xc0, !PT ;  /* 0x000001c003037812 */ /* 0x000fe200078ec0ff */
[----:B------:R-:W-:Y:S01]  /*0480*/  USHF.R.S32.HI UR60, URZ, 0x1f, UR40 ;  /* 0x0000001f3f3c7899 */ /* 0x000fe20008011428 */
[----:B------:R-:W-:Y:S01]  /*0490*/  LEA.HI R8, R2, R0, RZ, 0x2 ;  /* 0x0000000002087211 */ /* 0x000fe200078f10ff */
[----:B------:R-:W-:Y:S01]  /*04a0*/  IMAD.IADD R0, R13, 0x1, -R4 ;  /* 0x000000010d007824 */ /* 0x000fe200078e0a04 */
[----:B------:R-:W-:Y:S01]  /*04b0*/  LOP3.LUT R2, R6, 0xfffffff0, RZ, 0xc0, !PT ;  /* 0xfffffff006027812 */ /* 0x000fe200078ec0ff */
[----:B------:R-:W-:Y:S01]  /*04c0*/  UISETP.NE.AND UP6, UPT, UR8, URZ, UPT ;  /* 0x0000003f0800728c */ /* 0x000fe2000bfc5270 */
[-C--:B------:R-:W-:Y:S01]  /*04d0*/  LEA.HI R6, R11, R13.reuse, RZ, 0x7 ;  /* 0x0000000d0b067211 */ /* 0x080fe200078f38ff */
[C---:B------:R-:W-:Y:S01]  /*04e0*/  IMAD.SHL.U32 R4, R0.reuse, 0x8, RZ ;  /* 0x0000000800047824 */ /* 0x040fe200078e00ff */
[C---:B------:R-:W-:Y:S01]  /*04f0*/  LOP3.LUT P4, RZ, R0.reuse, 0x2, RZ, 0xc0, !PT ;  /* 0x0000000200ff7812 */ /* 0x040fe2000788c0ff */
[----:B------:R-:W-:Y:S01]  /*0500*/  IMAD.IADD R2, R13, 0x1, -R2 ;  /* 0x000000010d027824 */ /* 0x000fe200078e0a02 */
[C---:B------:R-:W-:Y:S01]  /*0510*/  LOP3.LUT P3, RZ, R0.reuse, 0x4, RZ, 0xc0, !PT ;  /* 0x0000000400ff7812 */ /* 0x040fe2000786c0ff */
[----:B------:R-:W-:Y:S01]  /*0520*/  IMAD.SHL.U32 R0, R0, 0x40, RZ ;  /* 0x0000004000007824 */ /* 0x000fe200078e00ff */
[----:B------:R-:W-:Y:S01]  /*0530*/  LOP3.LUT R4, R3, 0x38, R4, 0xf8, !PT ;  /* 0x0000003803047812 */ /* 0x000fe200078ef804 */
[----:B------:R-:W-:Y:S01]  /*0540*/  USHF.R.S32.HI UR61, URZ, 0x1f, UR40 ;  /* 0x0000001f3f3d7899 */ /* 0x000fe20008011428 */
[----:B------:R-:W-:Y:S01]  /*0550*/  SHF.R.S32.HI R5, RZ, 0x1f, R2 ;  /* 0x0000001fff057819 */ /* 0x000fe20000011402 */
[----:B------:R-:W-:Y:S01]  /*0560*/  UIMAD.WIDE.U32 UR44, UR38, UR46, URZ ;  /* 0x0000002e262c72a5 */ /* 0x000fe2000f8e003f */
[----:B------:R-:W-:Y:S01]  /*0570*/  SHF.R.U32.HI R3, RZ, 0x3, R3 ;  /* 0x00000003ff037819 */ /* 0x000fe20000011603 */
[----:B------:R-:W-:Y:S01]  /*0580*/  UIMAD UR54, UR39, UR46, URZ ;  /* 0x0000002e273672a4 */ /* 0x000fe2000f8e023f */
[----:B------:R-:W-:Y:S01]  /*0590*/  LEA.HI R10, R5, R2, RZ, 0x3 ;  /* 0x00000002050a7211 */ /* 0x000fe200078f18ff */
[----:B------:R-:W-:Y:S01]  /*05a0*/  USHF.R.S32.HI UR56, URZ, 0x1f, UR50 ;  /* 0x0000001f3f387899 */ /* 0x000fe20008011432 */
[----:B------:R-:W-:Y:S01]  /*05b0*/  LEA.HI R5, R11, R13, RZ, 0x6 ;  /* 0x0000000d0b057211 */ /* 0x000fe200078f30ff */
[----:B------:R-:W-:Y:S01]  /*05c0*/  UIMAD UR53, UR4, UR53, URZ ;  /* 0x00000035043572a4 */ /* 0x000fe2000f8e023f */
[----:B------:R-:W-:Y:S01]  /*05d0*/  LOP3.LUT R4, R4, R3, RZ, 0x3c, !PT ;  /* 0x0000000304047212 */ /* 0x000fe200078e3cff */
[----:B------:R-:W-:Y:S01]  /*05e0*/  @!UP5 UIMAD UR52, UR5, UR52, URZ ;  /* 0x000000340534d2a4 */ /* 0x000fe2000f8e023f */
[----:B------:R-:W-:Y:S01]  /*05f0*/  LOP3.LUT R3, R10, 0xfffffff8, RZ, 0xc0, !PT ;  /* 0xfffffff80a037812 */ /* 0x000fe200078ec0ff */
[----:B------:R-:W-:Y:S01]  /*0600*/  IMAD.SHL.U32 R5, R5, 0x8, RZ ;  /* 0x0000000805057824 */ /* 0x000fe200078e00ff */
[----:B------:R-:W-:Y:S01]  /*0610*/  LOP3.LUT R0, R0, 0x1c0, RZ, 0xc0, !PT ;  /* 0x000001c000007812 */ /* 0x000fe200078ec0ff */
[----:B------:R-:W-:Y:S01]  /*0620*/  USHF.R.S32.HI UR51, URZ, 0x1f, UR48 ;  /* 0x0000001f3f337899 */ /* 0x000fe20008011430 */
[----:B------:R-:W-:Y:S01]  /*0630*/  SHF.R.S32.HI R6, RZ, 0x7, R6 ;  /* 0x00000007ff067819 */ /* 0x000fe20000011406 */
[----:B------:R-:W-:Y:S01]  /*0640*/  IMAD.IADD R12, R2, 0x1, -R3 ;  /* 0x00000001020c7824 */ /* 0x000fe200078e0a03 */
[----:B------:R-:W-:Y:S01]  /*0650*/  LOP3.LUT R2, R4, 0xfffffe00, R5, 0xf8, !PT ;  /* 0xfffffe0004027812 */ /* 0x000fe200078ef805 */
[----:B------:R-:W-:Y:S01]  /*0660*/  IMAD.SHL.U32 R5, R184, 0x200, RZ ;  /* 0x00000200b8057824 */ /* 0x000fe200078e00ff */
[----:B------:R-:W-:Y:S01]  /*0670*/  LOP3.LUT R174, R0, 0x8, R14, 0xf8, !PT ;  /* 0x0000000800ae7812 */ /* 0x000fe200078ef80e */
[----:B------:R-:W-:Y:S01]  /*0680*/  UMOV UR43, 0xffffc000 ;  /* 0xffffc000002b7882 */ /* 0x000fe20000000000 */
[----:B------:R-:W-:Y:S01]  /*0690*/  SHF.R.U32.HI R4, RZ, 0x3, R0 ;  /* 0x00000003ff047819 */ /* 0x000fe20000011600 */
[----:B------:R1:W-:Y:S01]  /*06a0*/  STL [R1+0x18], R2 ;  /* 0x0000180201007387 */ /* 0x0003e20000100800 */
[----:B------:R-:W-:-:S02]  /*06b0*/  SEL R176, R192, 0xffffffe0, !P4 ;  /* 0xffffffe0c0b07807 */ /* 0x000fc40006000000 */
        /* <DEDUP_REMOVED lines=17> */
[----:B------:R-:W-:Y:S01]  /*07d0*/  SEL R192, R192, 0xffffffe0, !P1 ;  /* 0xffffffe0c0c07807 */ /* 0x000fe20004800000 */
[----:B------:R-:W-:Y:S01]  /*07e0*/  IMAD.SHL.U32 R0, R7, 0x40, RZ ;  /* 0x0000004007007824 */ /* 0x000fe200078e00ff */
[----:B------:R-:W-:Y:S01]  /*07f0*/  LOP3.LUT R2, R2, 0x8, RZ, 0xc0, !PT ;  /* 0x0000000802027812 */ /* 0x000fe200078ec0ff */
[----:B------:R-:W-:Y:S01]  /*0800*/  IMAD.SHL.U32 R5, R5, 0x2, RZ ;  /* 0x0000000205057824 */ /* 0x000fe200078e00ff */
[----:B------:R-:W-:Y:S01]  /*0810*/  STL [R1+0x24], R16 ;  /* 0x0000241001007387 */ /* 0x000fe20000100800 */
[----:B------:R-:W-:Y:S01]  /*0820*/  IMAD.SHL.U32 R7, R184, 0x10, RZ ;  /* 0x00000010b8077824 */ /* 0x000fe200078e00ff */
[----:B------:R-:W-:Y:S01]  /*0830*/  LOP3.LUT R0, R0, 0x1c0, RZ, 0xc0, !PT ;  /* 0x000001c000007812 */ /* 0x000fe200078ec0ff */
[----:B------:R-:W-:Y:S01]  /*0840*/  IMAD R11, R6, 0x40, R8 ;  /* 0x00000040060b7824 */ /* 0x000fe200078e0208 */
[----:B------:R-:W-:Y:S01]  /*0850*/  SEL R190, R190, 0x10, !P0 ;  /* 0x00000010bebe7807 */ /* 0x000fe20004000000 */
[----:B------:R-:W-:Y:S01]  /*0860*/  IMAD R8, R6, 0x2000, R5 ;  /* 0x0000200006087824 */ /* 0x000fe200078e0205 */
[----:B------:R-:W-:Y:S01]  /*0870*/  SHF.R.U32.HI R4, RZ, 0x3, R0 ;  /* 0x00000003ff047819 */ /* 0x000fe20000011600 */
[----:B------:R-:W-:Y:S01]  /*0880*/  IMAD.SHL.U32 R184, R184, 0x8, RZ ;  /* 0x00000008b8b87824 */ /* 0x000fe200078e00ff */
[----:B------:R-:W-:Y:S01]  /*0890*/  LOP3.LUT R7, R2, 0x10, R7, 0xf8, !PT ;  /* 0x0000001002077812 */ /* 0x000fe200078ef807 */
[----:B------:R1:W-:Y:S01]  /*08a0*/  STL [R1+0x20], R11 ;  /* 0x0000200b01007387 */ /* 0x0003e20000100800 */
[CC--:B------:R-:W-:Y:S01]  /*08b0*/  LOP3.LUT R6, R4.reuse, R0.reuse, R2, 0x1e, !PT ;  /* 0x0000000004067212 */ /* 0x0c0fe200078e1e02 */
[C---:B------:R-:W-:Y:S01]  /*08c0*/  IMAD R2, R9.reuse, 0x400, R8 ;  /* 0x0000040009027824 */ /* 0x040fe200078e0208 */
        /* <DEDUP_REMOVED lines=10> */
[----:B------:R-:W-:Y:S01]  /*0970*/  IMAD.U32 R4, RZ, RZ, UR6 ;  /* 0x00000006ff047e24 */ /* 0x000fe2000f8e00ff */
[----:B------:R-:W-:Y:S01]  /*0980*/  SHF.L.U64.HI R6, R5, 0x2, R6 ;  /* 0x0000000205067819 */ /* 0x000fe20000010206 */
[----:B------:R-:W-:Y:S01]  /*0990*/  IMAD.SHL.U32 R188, R188, 0x2, RZ ;  /* 0x00000002bcbc7824 */ /* 0x000fe200078e00ff */
        /* <DEDUP_REMOVED lines=33> */
[C---:B------:R-:W-:Y:S01]  /*0bb0*/  @P1 IADD3 R12, R8.reuse, 0x23e0, RZ ;  /* 0x000023e0080c1810 */ /* 0x040fe20007ffe0ff */
[----:B------:R-:W-:Y:S01]  /*0bc0*/  IMAD.IADD R194, R191, 0x1, R192 ;  /* 0x00000001bfc27824 */ /* 0x000fe200078e02c0 */
[----:B------:R-:W-:Y:S01]  /*0bd0*/  @P2 IADD3 R6, R8, 0x1fc0, RZ ;  /* 0x00001fc008062810 */ /* 0x000fe20007ffe0ff */
[----:B------:R-:W-:Y:S01]  /*0be0*/  STL [R1+0x38], R4 ;  /* 0x0000380401007387 */ /* 0x000fe20000100800 */
[----:B------:R-:W-:-:S02]  /*0bf0*/  IMAD.IADD R193, R192, 0x1, R189 ;  /* 0x00000001c0c17824 */ /* 0x000fc400078e02bd */
[----:B------:R-:W-:Y:S01]  /*0c00*/  IMAD.SHL.U32 R3, R3, 0x2, RZ ;  /* 0x0000000203037824 */ /* 0x000fe200078e00ff */
[----:B------:R-:W-:Y:S01]  /*0c10*/  STL [R1+0x44], R13 ;  /* 0x0000440d01007387 */ /* 0x000fe20000100800 */
[----:B------:R-:W-:-:S03]  /*0c20*/  IMAD.IADD R176, R176, 0x1, R175 ;  /* 0x00000001b0b07824 */ /* 0x000fc600078e02af */
[----:B------:R-:W-:Y:S04]  /*0c30*/  STL [R1+0x2c], R10 ;  /* 0x00002c0a01007387 */ /* 0x000fe80000100800 */
[----:B------:R-:W-:Y:S04]  /*0c40*/  STL [R1+0x40], R12 ;  /* 0x0000400c01007387 */ /* 0x000fe80000100800 */
[----:B------:R2:W-:Y:S01]  /*0c50*/  STL [R1+0x34], R6 ;  /* 0x0000340601007387 */ /* 0x0005e20000100800 */
[C---:B-1----:R-:W-:Y:S02]  /*0c60*/  IADD3 R5, R8.reuse, 0x2440, RZ ;  /* 0x0000244008057810 */ /* 0x042fe40007ffe0ff */
        /* <DEDUP_REMOVED lines=11> */
.L_x_328:
        /* <DEDUP_REMOVED lines=22> */
[----:B------:R1:W3:Y:S01]  /*0e80*/  @P2 LDG.E R2, [R4.64+0x4] ;  /* 0x0000041604022981 */ /* 0x0002e2000c1e1900 */
[----:B------:R-:W-:Y:S01]  /*0e90*/  UISETP.EQ.U32.AND UP2, UPT, URZ, UR6, UPT ;  /* 0x000000063f00728c */ /* 0x000fe2000bf42070 */
[----:B------:R-:W-:-:S03]  /*0ea0*/  MOV R6, UR4 ;  /* 0x0000000400067c02 */ /* 0x000fc60008000f00 */
[----:B------:R-:W-:Y:S01]  /*0eb0*/  IMAD.U32 R7, RZ, RZ, UR5 ;  /* 0x00000005ff077e24 */ /* 0x000fe2000f8e00ff */
[----:B------:R-:W-:Y:S02]  /*0ec0*/  UISETP.EQ.OR.EX UP2, UPT, URZ, UR7, !UP4, UP2 ;  /* 0x000000073f00728c */ /* 0x000fe4000e742720 */
[----:B------:R-:W-:Y:S02]  /*0ed0*/  UIADD3 UR6, UP0, UR14, UR6, URZ ;  /* 0x000000060e067290 */ /* 0x000fe4000ff1e03f */
[----:B------:R-:W4:Y:S02]  /*0ee0*/  @P0 LDG.E R6, [R6.64] ;  /* 0x0000001606060981 */ /* 0x000f24000c1e1900 */
        /* <DEDUP_REMOVED lines=25> */
.L_x_284:
        /* <DEDUP_REMOVED lines=21> */
[----:B------:R-:W-:Y:S02]  /*11d0*/  ULDC.64 UR8, c[0x0][0x178] ;  /* 0x00005e0000087ab9 */ /* 0x000fe40000000a00 */
[----:B------:R-:W-:Y:S02]  /*11e0*/  UIMAD UR7, UR42, UR8, URZ ;  /* 0x000000082a0772a4 */ /* 0x000fe4000f8e023f */
[----:B-1----:R-:W-:Y:S02]  /*11f0*/  UISETP.NE.AND UP0, UPT, UR25, -0x1, UPT ;  /* 0xffffffff1900788c */ /* 0x002fe4000bf05270 */
[----:B------:R-:W-:Y:S02]  /*1200*/  UIADD3 UR6, UR26, 0x7f, URZ ;  /* 0x0000007f1a067890 */ /* 0x000fe4000fffe03f */
[----:B------:R-:W-:Y:S02]  /*1210*/  UIMAD UR10, UR32, UR9, UR7 ;  /* 0x00000009200a72a4 */ /* 0x000fe4000f8e0207 */
[----:B------:R-:W-:Y:S01]  /*1220*/  USHF.R.S32.HI UR7, URZ, 0x1f, UR6 ;  /* 0x0000001f3f077899 */ /* 0x000fe20008011406 */
[----:B------:R-:W-:Y:S01]  /*1230*/  PLOP3.LUT P0, PT, PT, PT, UP0, 0x80, 0x0 ;  /* 0x000000000000781c */ /* 0x000fe20003f0f008 */
[----:B------:R-:W-:-:S02]  /*1240*/  ULDC.64 UR18, c[0x0][0x190] ;  /* 0x0000640000127ab9 */ /* 0x000fc40000000a00 */
[----:B------:R-:W-:Y:S02]  /*1250*/  ULEA.HI UR9, UR7, UR6, URZ, 0x7 ;  /* 0x0000000607097291 */ /* 0x000fe4000f8f383f */
[----:B------:R-:W-:Y:S02]  /*1260*/  UIMAD.WIDE.U32 UR4, UR32, UR8, URZ ;  /* 0x00000008200472a5 */ /* 0x000fe4000f8e003f */
[----:B------:R-:W-:Y:S02]  /*1270*/  UISETP.NE.AND UP2, UPT, UR11, -0x1, UPT ;  /* 0xffffffff0b00788c */ /* 0x000fe4000bf45270 */
[----:B------:R-:W-:Y:S02]  /*1280*/  UIMAD.WIDE.U32 UR6, UR11, UR18, URZ ;  /* 0x000000120b0672a5 */ /* 0x000fe4000f8e003f */
[----:B------:R-:W-:Y:S02]  /*1290*/  @UP0 UIADD3 UR8, UR17, UR25, URZ ;  /* 0x0000001911080290 */ /* 0x000fe4000fffe03f */
[----:B------:R-:W-:-:S02]  /*12a0*/  ULDC.64 UR20, c[0x0][0x198] ;  /* 0x0000660000147ab9 */ /* 0x000fc40000000a00 */
[----:B------:R-:W-:Y:S02]  /*12b0*/  UIADD3 UR36, UR5, UR10, URZ ;  /* 0x0000000a05247290 */ /* 0x000fe4000fffe03f */
[----:B------:R-:W-:Y:S02]  /*12c0*/  USEL UR41, UR4, UR6, !UP2 ;  /* 0x0000000604297287 */ /* 0x000fe4000d000000 */
[----:B------:R-:W-:Y:S02]  /*12d0*/  @UP0 UIMAD.WIDE.U32 UR4, UR8, UR20, URZ ;  /* 0x00000014080402a5 */ /* 0x000fe4000f8e003f */
[----:B------:R-:W-:Y:S02]  /*12e0*/  ULOP3.LUT UR6, UR9, 0xffffff80, URZ, 0xc0, !UPT ;  /* 0xffffff8009067892 */ /* 0x000fe4000f8ec03f */
[----:B------:R-:W-:Y:S02]  /*12f0*/  @UP0 UIMAD UR37, UR8, UR21, UR5 ;  /* 0x00000015082502a4 */ /* 0x000fe4000f8e0205 */
[----:B------:R-:W-:-:S02]  /*1300*/  UIMAD UR5, UR11, UR19, URZ ;  /* 0x000000130b0572a4 */ /* 0x000fc4000f8e023f */
[----:B------:R-:W-:Y:S02]  /*1310*/  UIADD3 UR18, UR6, -0x80, URZ ;  /* 0xffffff8006127890 */ /* 0x000fe4000fffe03f */
[----:B------:R-:W-:Y:S02]  /*1320*/  USHF.R.S32.HI UR34, URZ, 0x7, UR9 ;  /* 0x000000073f227899 */ /* 0x000fe40008011409 */
[----:B------:R-:W-:Y:S02]  /*1330*/  @UP2 UIADD3 UR36, UR7, UR5, URZ ;  /* 0x0000000507242290 */ /* 0x000fe4000fffe03f */
[----:B------:R-:W-:Y:S02]  /*1340*/  USHF.R.S32.HI UR30, URZ, 0x1f, UR18 ;  /* 0x0000001f3f1e7899 */ /* 0x000fe40008011412 */
[----:B------:R-:W-:Y:S01]  /*1350*/  @UP0 UMOV UR35, UR4 ;  /* 0x0000000400230c82 */ /* 0x000fe20008000000 */
[----:B------:R-:W-:Y:S05]  /*1360*/  @P0 BRA `(.L_x_286) ;  /* 0x000000c000000947 */ /* 0x000fea0003800000 */
[----:B------:R-:W-:Y:S02]  /*1370*/  USHF.R.S32.HI UR4, URZ, 0x1f, UR17 ;  /* 0x0000001f3f047899 */ /* 0x000fe40008011411 */
[----:B------:R-:W-:-:S02]  /*1380*/  ULDC.64 UR6, c[0x0][0x198] ;  /* 0x0000660000067ab9 */ /* 0x000fc40000000a00 */
        /* <DEDUP_REMOVED lines=10> */
.L_x_286:
        /* <DEDUP_REMOVED lines=18> */
.L_x_287:
        /* <DEDUP_REMOVED lines=71> */
.L_x_288:
[----:B------:R-:W-:Y:S02]  /*19c0*/  UMOV UR6, UR53 ;  /* 0x0000003500067c82 */ /* 0x000fe40008000000 */
.L_x_289:
[----:B------:R-:W1:Y:S01]  /*19d0*/  S2R R30, SR_TID.X ;  /* 0x00000000001e7919 */ /* 0x000e620000002100 */
[----:B------:R-:W-:Y:S01]  /*19e0*/  UIADD3 UR4, UP4, UP3, UR4, UR48, UR50 ;  /* 0x0000003004047290 */ /* 0x000fe2000fb9e032 */
[----:B------:R-:W-:Y:S01]  /*19f0*/  IMAD.U32 R12, RZ, RZ, UR13 ;  /* 0x0000000dff0c7e24 */ /* 0x000fe2000f8e00ff */
[----:B------:R-:W-:Y:S01]  /*1a00*/  BSSY B1, `(.L_x_285) ;  /* 0x00008a1000017945 */ /* 0x000fe20003800000 */
[----:B------:R-:W-:Y:S01]  /*1a10*/  IMAD.U32 R10, RZ, RZ, UR12 ;  /* 0x0000000cff0a7e24 */ /* 0x000fe2000f8e00ff */
[----:B------:R-:W-:Y:S01]  /*1a20*/  UIADD3 UR11, UP2, UP1, UR15, UR4, UR19 ;  /* 0x000000040f0b7290 */ /* 0x000fe2000f95e013 */
[----:B------:R-:W-:Y:S01]  /*1a30*/  IMAD.U32 R11, RZ, RZ, UR18 ;  /* 0x00000012ff0b7e24 */ /* 0x000fe2000f8e00ff */
[----:B------:R-:W-:Y:S01]  /*1a40*/  UIADD3.X UR4, UR7, UR51, UR56, UP4, UP3 ;  /* 0x0000003307047290 */ /* 0x000fe2000a7e6438 */
[----:B------:R-:W-:Y:S01]  /*1a50*/  IMAD.MOV.U32 R32, RZ, RZ, c[0x0][0x190] ;  /* 0x00006400ff207624 */ /* 0x000fe200078e00ff */
[----:B------:R-:W-:-:S02]  /*1a60*/  ULDC.64 UR12, c[0x0][0x200] ;  /* 0x00008000000c7ab9 */ /* 0x000fc40000000a00 */
[----:B------:R-:W-:Y:S01]  /*1a70*/  UIADD3.X UR27, UR8, UR4, UR10, UP2, UP1 ;  /* 0x00000004081b7290 */ /* 0x000fe200097e240a */
[----:B------:R-:W-:Y:S02]  /*1a80*/  IMAD.SHL.U32 R26, R32, 0x20, RZ ;  /* 0x00000020201a7824 */ /* 0x000fe400078e00ff */
[----:B------:R-:W-:Y:S02]  /*1a90*/  ULDC.64 UR4, c[0x0][0x1a8] ;  /* 0x00006a0000047ab9 */ /* 0x000fe40000000a00 */
[----:B------:R-:W-:Y:S02]  /*1aa0*/  UIMAD UR4, UR60, UR4, URZ ;  /* 0x000000043c0472a4 */ /* 0x000fe4000f8e023f */
[----:B------:R-:W-:Y:S02]  /*1ab0*/  UMOV UR10, 0x4 ;  /* 0x00000004000a7882 */ /* 0x000fe40000000000 */
[----:B------:R-:W-:-:S03]  /*1ac0*/  UIMAD UR20, UR40, UR5, UR4 ;  /* 0x00000005281472a4 */ /* 0x000fc6000f8e0204 */
[----:B------:R-:W-:Y:S01]  /*1ad0*/  ULDC.64 UR4, c[0x0][0x378] ;  /* 0x0000de0000047ab9 */ /* 0x000fe20000000a00 */
[----:B-1----:R-:W-:Y:S01]  /*1ae0*/  SHF.R.S32.HI R31, RZ, 0x1f, R30 ;  /* 0x0000001fff1f7819 */ /* 0x002fe2000001141e */
[----:B------:R-:W-:-:S03]  /*1af0*/  UIMAD UR4, UR60, UR4, URZ ;  /* 0x000000043c0472a4 */ /* 0x000fc6000f8e023f */
[----:B------:R-:W-:Y:S01]  /*1b00*/  LEA.HI R4, R31, R30, RZ, 0x3 ;  /* 0x0000001e1f047211 */ /* 0x000fe200078f18ff */
[----:B------:R-:W-:-:S03]  /*1b10*/  UIMAD UR19, UR40, UR5, UR4 ;  /* 0x00000005281372a4 */ /* 0x000fc6000f8e0204 */
[----:B------:R-:W-:Y:S01]  /*1b20*/  SHF.R.S32.HI R0, RZ, 0x3, R4 ;  /* 0x00000003ff007819 */ /* 0x000fe20000011404 */
[----:B------:R-:W-:Y:S01]  /*1b30*/  ULDC.64 UR4, c[0x0][0x370] ;  /* 0x0000dc0000047ab9 */ /* 0x000fe20000000a00 */
[----:B------:R-:W-:Y:S01]  /*1b40*/  LOP3.LUT R4, R4, 0xfffffff8, RZ, 0xc0, !PT ;  /* 0xfffffff804047812 */ /* 0x000fe200078ec0ff */
[----:B------:R-:W-:Y:S01]  /*1b50*/  UIMAD UR4, UR30, UR4, URZ ;  /* 0x000000041e0472a4 */ /* 0x000fe2000f8e023f */
[----:B------:R-:W-:Y:S02]  /*1b60*/  SHF.R.S32.HI R29, RZ, 0x1f, R0 ;  /* 0x0000001fff1d7819 */ /* 0x000fe40000011400 */
[----:B------:R-:W-:Y:S01]  /*1b70*/  IADD3 R2, P1, R0, UR18, RZ ;  /* 0x0000001200027c10 */ /* 0x000fe2000ff3e0ff */
[----:B------:R-:W-:Y:S01]  /*1b80*/  IMAD.IADD R4, R30, 0x1, -R4 ;  /* 0x000000011e047824 */ /* 0x000fe200078e0a04 */
[----:B------:R-:W-:Y:S02]  /*1b90*/  UIMAD UR15, UR18, UR5, UR4 ;  /* 0x00000005120f72a4 */ /* 0x000fe4000f8e0204 */
[----:B------:R-:W-:Y:S01]  /*1ba0*/  IADD3.X R9, R29, UR30, RZ, P1, !PT ;  /* 0x0000001e1d097c10 */ /* 0x000fe20008ffe4ff */
[----:B------:R-:W-:Y:S01]  /*1bb0*/  IMAD.SHL.U32 R4, R4, 0x8, RZ ;  /* 0x0000000804047824 */ /* 0x000fe200078e00ff */
[----:B------:R-:W-:-:S02]  /*1bc0*/  UIADD3 UR4, UR18, UR9, URZ ;  /* 0x0000000912047290 */ /* 0x000fc4000fffe03f */
[----:B------:R-:W-:Y:S01]  /*1bd0*/  ULDC UR30, c[0x0][0x2e8] ;  /* 0x0000ba00001e7ab9 */ /* 0x000fe20000000800 */
[----:B------:R-:W-:Y:S01]  /*1be0*/  IMAD R9, R9, c[0x0][0x190], RZ ;  /* 0x0000640009097a24 */ /* 0x000fe200078e02ff */
[----:B------:R-:W-:Y:S01]  /*1bf0*/  SHF.R.S32.HI R5, RZ, 0x1f, R4 ;  /* 0x0000001fff057819 */ /* 0x000fe20000011404 */
[----:B------:R-:W-:-:S03]  /*1c00*/  UIMAD.WIDE UR4, UR4, UR10, UR12 ;  /* 0x0000000a040472a5 */ /* 0x000fc6000f8e020c */
[----:B------:R-:W-:Y:S01]  /*1c10*/  ULDC.64 UR12, c[0x0][0x3c8] ;  /* 0x0000f200000c7ab9 */ /* 0x000fe20000000a00 */
[----:B------:R-:W-:-:S03]  /*1c20*/  IMAD.WIDE.U32 R6, R2, c[0x0][0x190], R4 ;  /* 0x0000640002067a25 */ /* 0x000fc600078e0004 */
[----:B------:R-:W-:Y:S01]  /*1c30*/  UMOV UR8, UR4 ;  /* 0x0000000400087c82 */ /* 0x000fe20008000000 */
[----:B------:R-:W-:Y:S01]  /*1c40*/  IMAD R2, R2, c[0x0][0x194], R9 ;  /* 0x0000650002027a24 */ /* 0x000fe200078e0209 */
[----:B------:R-:W-:Y:S01]  /*1c50*/  IADD3 R8, P1, R6, UR41, RZ ;  /* 0x0000002906087c10 */ /* 0x000fe2000ff3e0ff */
[----:B------:R-:W-:Y:S01]  /*1c60*/  UIADD3 UR4, UR18, UR6, URZ ;  /* 0x0000000612047290 */ /* 0x000fe2000fffe03f */
[----:B------:R-:W-:Y:S01]  /*1c70*/  IADD3 R6, P2, R4, UR28, RZ ;  /* 0x0000001c04067c10 */ /* 0x000fe2000ff5e0ff */
[----:B------:R-:W-:Y:S01]  /*1c80*/  UMOV UR7, UR5 ;  /* 0x0000000500077c82 */ /* 0x000fe20008000000 */
[----:B------:R-:W-:Y:S01]  /*1c90*/  IADD3.X R9, R7, UR36, R2, P1, !PT ;  /* 0x0000002407097c10 */ /* 0x000fe20008ffe402 */
[----:B------:R-:W-:Y:S01]  /*1ca0*/  UIMAD.WIDE UR4, UR4, UR10, UR12 ;  /* 0x0000000a040472a5 */ /* 0x000fe2000f8e020c */
[----:B------:R-:W-:Y:S01]  /*1cb0*/  LEA.HI R7, R31, R30, RZ, 0x5 ;  /* 0x0000001e1f077211 */ /* 0x000fe200078f28ff */
[----:B------:R1:W2:Y:S03]  /*1cc0*/  R2UR UR12, R10 ;  /* 0x000000000a0c73c2 */ /* 0x0002a600000e0000 */
[----:B------:R-:W-:-:S02]  /*1cd0*/  LOP3.LUT R2, R7, 0xffffffe0, RZ, 0xc0, !PT ;  /* 0xffffffe007027812 */ /* 0x000fc400078ec0ff */
[----:B------:R-:W-:Y:S01]  /*1ce0*/  SHF.R.S32.HI R7, RZ, 0x5, R7 ;  /* 0x00000005ff077819 */ /* 0x000fe20000011407 */
[----:B------:R-:W-:Y:S02]  /*1cf0*/  UMOV UR10, UR4 ;  /* 0x00000004000a7c82 */ /* 0x000fe40008000000 */
[----:B------:R-:W-:Y:S01]  /*1d00*/  IMAD.IADD R2, R30, 0x1, -R2 ;  /* 0x000000011e027824 */ /* 0x000fe200078e0a02 */
[----:B------:R-:W-:Y:S01]  /*1d10*/  UIADD3 UR4, -UR14, UR26, UR24 ;  /* 0x0000001a0e047290 */ /* 0x000fe2000fffe118 */
[----:B------:R3:W4:Y:S01]  /*1d20*/  R2UR UR13, R12 ;  /* 0x000000000c0d73c2 */ /* 0x00072200000e0000 */
[----:B------:R-:W-:Y:S01]  /*1d30*/  UMOV UR9, UR5 ;  /* 0x0000000500097c82 */ /* 0x000fe20008000000 */
[----:B------:R-:W-:Y:S01]  /*1d40*/  IMAD R2, R7, UR49, R2 ;  /* 0x0000003107027c24 */ /* 0x000fe2000f8e0202 */
[----:B------:R-:W-:Y:S01]  /*1d50*/  UIADD3 UR4, UR4, -UR30, URZ ;  /* 0x8000001e04047290 */ /* 0x000fe2000fffe03f */
[----:B------:R-:W-:Y:S01]  /*1d60*/  IADD3.X R7, R5, UR29, RZ, P2, !PT ;  /* 0x0000001d05077c10 */ /* 0x000fe200097fe4ff */
[----:B------:R-:W-:-:S04]  /*1d70*/  UIADD3 UR5, UR34, -0x1, URZ ;  /* 0xffffffff22057890 */ /* 0x000fc8000fffe03f */
[----:B------:R-:W-:Y:S01]  /*1d80*/  IMAD.WIDE.U32 R6, R11, c[0x0][0x370], R6 ;  /* 0x0000dc000b067a25 */ /* 0x000fe200078e0006 */
[C---:B-1----:R-:W-:Y:S01]  /*1d90*/  IADD3 R10, P1, R2.reuse, UR11, RZ ;  /* 0x0000000b020a7c10 */ /* 0x042fe2000ff3e0ff */
[----:B------:R-:W-:Y:S02]  /*1da0*/  USHF.R.S32.HI UR11, URZ, 0x1f, UR4 ;  /* 0x0000001f3f0b7899 */ /* 0x000fe40008011404 */
[----:B------:R-:W-:Y:S01]  /*1db0*/  IMAD.U32 R11, RZ, RZ, UR40 ;  /* 0x00000028ff0b7e24 */ /* 0x000fe2000f8e00ff */
[----:B------:R-:W-:Y:S01]  /*1dc0*/  IADD3 R7, R7, UR15, RZ ;  /* 0x0000000f07077c10 */ /* 0x000fe2000fffe0ff */
[----:B------:R-:W-:Y:S01]  /*1dd0*/  ULEA.HI UR11, UR11, UR4, URZ, 0x7 ;  /* 0x000000040b0b7291 */ /* 0x000fe2000f8f383f */
[----:B------:R-:W-:Y:S01]  /*1de0*/  LEA.HI.X.SX32 R2, R2, UR27, 0x1, P1 ;  /* 0x0000001b02027c11 */ /* 0x000fe200088f0eff */
[----:B------:R-:W-:Y:S01]  /*1df0*/  IMAD.WIDE.U32 R8, R11, c[0x0][0x1a8], R8 ;  /* 0x00006a000b087a25 */ /* 0x000fe200078e0008 */
[----:B------:R-:W-:Y:S01]  /*1e00*/  LEA R187, P1, R10, c[0x0][0x350], 0x2 ;  /* 0x0000d4000abb7a11 */ /* 0x000fe200078210ff */
[----:B------:R-:W-:-:S02]  /*1e10*/  USHF.R.S32.HI UR11, URZ, 0x7, UR11 ;  /* 0x000000073f0b7899 */ /* 0x000fc4000801140b */
[----:B------:R-:W-:Y:S01]  /*1e20*/  IMAD.WIDE.U32 R6, R11, c[0x0][0x378], R6 ;  /* 0x0000de000b067a25 */ /* 0x000fe200078e0006 */
[----:B------:R-:W-:Y:S01]  /*1e30*/  LEA.HI.X R186, R10, c[0x0][0x354], R2, 0x2, P1 ;  /* 0x0000d5000aba7a11 */ /* 0x000fe200008f1402 */
[----:B------:R-:W-:Y:S01]  /*1e40*/  UISETP.LT.AND UP1, UPT, URZ, UR11, UPT ;  /* 0x0000000b3f00728c */ /* 0x000fe2000bf21270 */
[----:B------:R-:W-:Y:S01]  /*1e50*/  IADD3 R9, R9, UR20, RZ ;  /* 0x0000001409097c10 */ /* 0x000fe2000fffe0ff */
[----:B------:R-:W-:Y:S01]  /*1e60*/  IMAD R2, R29, c[0x0][0x370], RZ ;  /* 0x0000dc001d027a24 */ /* 0x000fe200078e02ff */
[----:B------:R-:W-:Y:S01]  /*1e70*/  LEA R245, P1, R8, c[0x0][0x160], 0x1 ;  /* 0x0000580008f57a11 */ /* 0x000fe200078208ff */
[----:B------:R-:W-:Y:S01]  /*1e80*/  USEL UR11, URZ, UR11, !UP1 ;  /* 0x0000000b3f0b7287 */ /* 0x000fe2000c800000 */
[----:B------:R-:W-:Y:S01]  /*1e90*/  IADD3 R7, R7, UR19, RZ ;  /* 0x0000001307077c10 */ /* 0x000fe2000fffe0ff */
[----:B------:R-:W-:Y:S01]  /*1ea0*/  IMAD R2, R0, c[0x0][0x374], R2 ;  /* 0x0000dd0000027a24 */ /* 0x000fe200078e0202 */
[----:B------:R-:W-:Y:S01]  /*1eb0*/  LEA.HI.X R243, R8, c[0x0][0x164], R9, 0x1, P1 ;  /* 0x0000590008f37a11 */ /* 0x000fe200008f0c09 */
[----:B------:R-:W-:Y:S01]  /*1ec0*/  UISETP.GT.AND UP1, UPT, UR34, UR11, UPT ;  /* 0x0000000b2200728c */ /* 0x000fe2000bf24270 */
[----:B------:R-:W-:-:S02]  /*1ed0*/  IMAD.MOV.U32 R9, RZ, RZ, 0x5 ;  /* 0x00000005ff097424 */ /* 0x000fc400078e00ff */
[----:B------:R-:W-:-:S03]  /*1ee0*/  IMAD.WIDE.U32 R6, R0, c[0x0][0x370], R6 ;  /* 0x0000dc0000067a25 */ /* 0x000fc600078e0006 */
[----:B------:R-:W-:Y:S01]  /*1ef0*/  PLOP3.LUT P1, PT, PT, PT, UP1, 0x80, 0x0 ;  /* 0x000000000000781c */ /* 0x000fe20003f2f018 */
[----:B------:R-:W-:Y:S01]  /*1f00*/  IMAD.IADD R2, R7, 0x1, R2 ;  /* 0x0000000107027824 */ /* 0x000fe200078e0202 */
[----:B------:R-:W-:Y:S01]  /*1f10*/  LEA R244, P2, R6, c[0x0][0x330], 0x1 ;  /* 0x0000cc0006f47a11 */ /* 0x000fe200078408ff */
[----:B---3--:R-:W-:Y:S01]  /*1f20*/  IMAD.MOV.U32 R12, RZ, RZ, c[0x0][0x370] ;  /* 0x0000dc00ff0c7624 */ /* 0x008fe200078e00ff */
[-C--:B------:R-:W-:Y:S02]  /*1f30*/  SHF.L.U64.HI R13, R32, R9.reuse, c[0x0][0x194] ;  /* 0x00006500200d7619 */ /* 0x080fe40000010209 */
[----:B------:R-:W-:Y:S01]  /*1f40*/  LEA.HI.X R242, R6, c[0x0][0x334], R2, 0x1, P2 ;  /* 0x0000cd0006f27a11 */ /* 0x000fe200010f0c02 */
[C---:B------:R-:W-:Y:S01]  /*1f50*/  IMAD.SHL.U32 R10, R12.reuse, 0x20, RZ ;  /* 0x000000200c0a7824 */ /* 0x040fe200078e00ff */
[----:B------:R-:W-:-:S05]  /*1f60*/  SHF.L.U64.HI R9, R12, R9, c[0x0][0x374] ;  /* 0x0000dd000c097619 */ /* 0x000fca0000010209 */
[----:B--2-4-:R-:W-:Y:S05]  /*1f70*/  @P1 BRA `(.L_x_290) ;  /* 0x00000b0000001947 */ /* 0x014fea0003800000 */
        /* <DEDUP_REMOVED lines=18> */
.L_x_291:
        /* <DEDUP_REMOVED lines=18> */
.L_x_292:
[----:B------:R-:W-:Y:S01]  /*21c0*/  ULDC.64 UR4, c[0x0][0x3a0] ;  /* 0x0000e80000047ab9 */ /* 0x000fe20000000a00 */
[----:B------:R-:W-:Y:S01]  /*21d0*/  IMAD.U32 R13, RZ, RZ, UR24 ;  /* 0x00000018ff0d7e24 */ /* 0x000fe2000f8e00ff */
[----:B------:R-:W-:Y:S01]  /*21e0*/  UIMAD UR4, UR21, UR4, URZ ;  /* 0x00000004150472a4 */ /* 0x000fe2000f8e023f */
[----:B------:R-:W-:Y:S01]  /*21f0*/  BSSY B0, `(.L_x_293) ;  /* 0x0000018000007945 */ /* 0x000fe20003800000 */
[----:B------:R-:W-:Y:S01]  /*2200*/  ULDC.64 UR6, c[0x0][0x3b8] ;  /* 0x0000ee0000067ab9 */ /* 0x000fe20000000a00 */
[----:B------:R-:W-:Y:S01]  /*2210*/  IMAD.WIDE.U32 R6, R13, c[0x0][0x3a0], R4 ;  /* 0x0000e8000d067a25 */ /* 0x000fe200078e0004 */
[----:B------:R-:W-:Y:S02]  /*2220*/  UIMAD UR5, UR24, UR5, UR4 ;  /* 0x00000005180572a4 */ /* 0x000fe4000f8e0204 */
[----:B------:R-:W-:-:S02]  /*2230*/  UIMAD UR4, UR16, -0x80, UR14 ;  /* 0xffffff80100478a4 */ /* 0x000fc4000f8e020e */
[----:B------:R-:W-:Y:S02]  /*2240*/  IADD3 R6, P0, R6, UR10, RZ ;  /* 0x0000000a06067c10 */ /* 0x000fe4000ff1e0ff */
[----:B------:R-:W-:Y:S01]  /*2250*/  MOV R2, UR5 ;  /* 0x0000000500027c02 */ /* 0x000fe20008000f00 */
[----:B------:R-:W-:Y:S01]  /*2260*/  UIMAD UR5, UR60, UR6, URZ ;  /* 0x000000063c0572a4 */ /* 0x000fe2000f8e023f */
[----:B------:R-:W-:Y:S02]  /*2270*/  ISETP.GE.AND P3, PT, R0, UR4, PT ;  /* 0x0000000400007c0c */ /* 0x000fe4000bf66270 */
        /* <DEDUP_REMOVED lines=15> */
.L_x_294:
[----:B------:R-:W-:Y:S05]  /*2370*/  BSYNC B0 ;  /* 0x0000000000007941 */ /* 0x000fea0003800000 */
.L_x_293:
[----:B------:R-:W-:Y:S01]  /*2380*/  IADD3 R2, R0, 0x20, RZ ;  /* 0x0000002000027810 */ /* 0x000fe20007ffe0ff */
[----:B------:R-:W-:Y:S03]  /*2390*/  BSSY B0, `(.L_x_295) ;  /* 0x000000e000007945 */ /* 0x000fe60003800000 */
[----:B------:R-:W-:-:S13]  /*23a0*/  ISETP.GE.AND P2, PT, R2, UR4, PT ;  /* 0x0000000402007c0c */ /* 0x000fda000bf46270 */
        /* <DEDUP_REMOVED lines=12> */
.L_x_296:
[----:B------:R-:W-:Y:S05]  /*2470*/  BSYNC B0 ;  /* 0x0000000000007941 */ /* 0x000fea0003800000 */
.L_x_295:
        /* <DEDUP_REMOVED lines=15> */
.L_x_298:
[----:B------:R-:W-:Y:S05]  /*2570*/  BSYNC B0 ;  /* 0x0000000000007941 */ /* 0x000fea0003800000 */
.L_x_297:
[----:B------:R-:W-:Y:S01]  /*2580*/  IADD3 R2, R0, 0x60, RZ ;  /* 0x0000006000027810 */ /* 0x000fe20007ffe0ff */
[----:B------:R-:W-:Y:S03]  /*2590*/  BSSY B0, `(.L_x_299) ;  /* 0x000000d000007945 */ /* 0x000fe60003800000 */
[----:B------:R-:W-:-:S13]  /*25a0*/  ISETP.GE.AND P0, PT, R2, UR4, PT ;  /* 0x0000000402007c0c */ /* 0x000fda000bf06270 */
[----:B------:R-:W-:Y:S05]  /*25b0*/  @P0 BRA `(.L_x_300) ;  /* 0x000000a000000947 */ /* 0x000fea0003800000 */
[----:B------:R-:W-:-:S04]  /*25c0*/  IADD3 R2, P4, R0, 0x60, RZ ;  /* 0x0000006000027810 */ /* 0x000fc80007f9e0ff */
[----:B------:R-:W-:-:S05]  /*25d0*/  IADD3.X R7, RZ, R29, RZ, P4, !PT ;  /* 0x0000001dff077210 */ /* 0x000fca00027fe4ff */
[----:B-1----:R-:W-:Y:S01]  /*25e0*/  IMAD R10, R7, c[0x0][0x3a0], RZ ;  /* 0x0000e800070a7a24 */ /* 0x002fe200078e02ff */
[----:B------:R-:W-:-:S05]  /*25f0*/  MOV R7, R12 ;  /* 0x0000000c00077202 */ /* 0x000fca0000000f00 */
[----:B------:R-:W-:-:S04]  /*2600*/  IMAD.WIDE.U32 R8, R2, c[0x0][0x3a0], R6 ;  /* 0x0000e80002087a25 */ /* 0x000fc800078e0006 */
[----:B------:R-:W-:Y:S01]  /*2610*/  IMAD R2, R2, c[0x0][0x3a4], R10 ;  /* 0x0000e90002027a24 */ /* 0x000fe200078e020a */
[----:B------:R-:W-:-:S04]  /*2620*/  LEA R6, P4, R8, c[0x0][0x340], 0x1 ;  /* 0x0000d00008067a11 */ /* 0x000fc800078808ff */
[----:B------:R-:W-:-:S04]  /*2630*/  IADD3 R2, R9, R2, RZ ;  /* 0x0000000209027210 */ /* 0x000fc80007ffe0ff */
[----:B------:R-:W-:-:S05]  /*2640*/  LEA.HI.X R7, R8, c[0x0][0x344], R2, 0x1, P4 ;  /* 0x0000d10008077a11 */ /* 0x000fca00020f0c02 */
[----:B------:R1:W-:Y:S02]  /*2650*/  STG.E.128 [R6.64], RZ ;  /* 0x000000ff06007986 */ /* 0x0003e4000c101d16 */
.L_x_300:
[----:B------:R-:W-:Y:S05]  /*2660*/  BSYNC B0 ;  /* 0x0000000000007941 */ /* 0x000fea0003800000 */
.L_x_299:
[----:B------:R-:W-:Y:S01]  /*2670*/  ULDC.64 UR4, c[0x0][0x3a8] ;  /* 0x0000ea0000047ab9 */ /* 0x000fe20000000a00 */
[----:B------:R-:W-:Y:S01]  /*2680*/  IMAD.WIDE.U32 R4, R13, c[0x0][0x3a8], R4 ;  /* 0x0000ea000d047a25 */ /* 0x000fe200078e0004 */
        /* <DEDUP_REMOVED lines=11> */
[----:B-1----:R-:W-:Y:S01]  /*2740*/  IADD3 R10, R5, UR4, RZ ;  /* 0x00000004050a7c10 */ /* 0x002fe2000fffe0ff */
        /* <DEDUP_REMOVED lines=10> */
.L_x_302:
[----:B------:R-:W-:Y:S05]  /*27f0*/  BSYNC B0 ;  /* 0x0000000000007941 */ /* 0x000fea0003800000 */
.L_x_301:
        /* <DEDUP_REMOVED lines=13> */
.L_x_304:
[----:B------:R-:W-:Y:S05]  /*28d0*/  BSYNC B0 ;  /* 0x0000000000007941 */ /* 0x000fea0003800000 */
.L_x_303:
        /* <DEDUP_REMOVED lines=13> */
.L_x_306:
[----:B------:R-:W-:Y:S05]  /*29b0*/  BSYNC B0 ;  /* 0x0000000000007941 */ /* 0x000fea0003800000 */
.L_x_305:
        /* <DEDUP_REMOVED lines=12> */
.L_x_290:
[----:B------:R-:W2:Y:S01]  /*2a80*/  LDL R27, [R1+0x18] ;  /* 0x00001800011b7983 */ /* 0x000ea20000100800 */
[----:B------:R-:W-:Y:S01]  /*2a90*/  ULDC.64 UR18, c[0x0][0x198] ;  /* 0x0000660000127ab9 */ /* 0x000fe20000000a00 */
[----:B------:R-:W-:Y:S01]  /*2aa0*/  PLOP3.LUT P0, PT, PT, PT, UP6, 0x80, 0x0 ;  /* 0x000000000000781c */ /* 0x000fe20003f0f068 */
[----:B------:R-:W-:Y:S01]  /*2ab0*/  UIMAD UR4, UR21, UR18, URZ ;  /* 0x00000012150472a4 */ /* 0x000fe2000f8e023f */
[C---:B------:R-:W-:Y:S01]  /*2ac0*/  IADD3 R2, R0.reuse, 0x20, RZ ;  /* 0x0000002000027810 */ /* 0x040fe20007ffe0ff */
[----:B------:R-:W-:Y:S01]  /*2ad0*/  UIMAD UR6, UR16, -0x80, UR14 ;  /* 0xffffff80100678a4 */ /* 0x000fe2000f8e020e */
[C---:B------:R-:W-:Y:S01]  /*2ae0*/  IADD3 R25, R0.reuse, 0x60, RZ ;  /* 0x0000006000197810 */ /* 0x040fe20007ffe0ff */
[----:B------:R-:W-:Y:S01]  /*2af0*/  UIMAD UR19, UR24, UR19, UR4 ;  /* 0x00000013181372a4 */ /* 0x000fe2000f8e0204 */
[----:B------:R-:W-:Y:S01]  /*2b00*/  IADD3 R24, R0, 0x40, RZ ;  /* 0x0000004000187810 */ /* 0x000fe20007ffe0ff */
[----:B------:R-:W-:Y:S01]  /*2b10*/  ULEA.HI UR4, UR5, UR5, URZ, 0x1 ;  /* 0x0000000505047291 */ /* 0x000fe2000f8f083f */
[----:B------:R-:W-:-:S03]  /*2b20*/  IMAD.U32 R22, RZ, RZ, UR24 ;  /* 0x00000018ff167e24 */ /* 0x000fc6000f8e00ff */
[----:B------:R-:W-:Y:S01]  /*2b30*/  ULOP3.LUT UR4, UR4, 0xfffffffe, URZ, 0xc0, !UPT ;  /* 0xfffffffe04047892 */ /* 0x000fe2000f8ec03f */
[----:B------:R-:W-:Y:S01]  /*2b40*/  IMAD.WIDE.U32 R6, R22, c[0x0][0x198], R4 ;  /* 0x0000660016067a25 */ /* 0x000fe200078e0004 */
[----:B------:R-:W-:Y:S01]  /*2b50*/  @P0 BAR.SYNC.DEFER_BLOCKING 0x0 ;  /* 0x0000000000000b1d */ /* 0x000fe20000010000 */
[----:B------:R-:W-:Y:S01]  /*2b60*/  ISETP.GE.AND P0, PT, R2, UR6, PT ;  /* 0x0000000602007c0c */ /* 0x000fe2000bf06270 */
[----:B------:R-:W-:Y:S01]  /*2b70*/  UIADD3 UR4, UR5, -UR4, URZ ;  /* 0x8000000405047290 */ /* 0x000fe2000fffe03f */
[----:B------:R-:W-:Y:S01]  /*2b80*/  IMAD.U32 R23, RZ, RZ, UR19 ;  /* 0x00000013ff177e24 */ /* 0x000fe2000f8e00ff */
[----:B------:R-:W-:Y:S02]  /*2b90*/  IADD3 R8, P2, R6, UR35, RZ ;  /* 0x0000002306087c10 */ /* 0x000fe4000ff5e0ff */
[----:B------:R-:W-:Y:S02]  /*2ba0*/  UISETP.NE.AND UP0, UPT, UR4, 0x1, UPT ;  /* 0x000000010400788c */ /* 0x000fe4000bf05270 */
[----:B------:R-:W-:-:S02]  /*2bb0*/  UIMAD UR4, UR5, -0x80, UR26 ;  /* 0xffffff80050478a4 */ /* 0x000fc4000f8e021a */
[----:B------:R-:W-:-:S04]  /*2bc0*/  ULDC.64 UR18, c[0x0][0x1a0] ;  /* 0x0000680000127ab9 */ /* 0x000fc80000000a00 */
[----:B------:R-:W-:Y:S02]  /*2bd0*/  ISETP.GE.AND P4, PT, R2, UR4, PT ;  /* 0x0000000402007c0c */ /* 0x000fe4000bf86270 */
[----:B------:R-:W-:Y:S02]  /*2be0*/  ISETP.GE.AND P5, PT, R0, UR4, PT ;  /* 0x0000000400007c0c */ /* 0x000fe4000bfa6270 */
[----:B------:R-:W-:Y:S02]  /*2bf0*/  ISETP.GE.AND P1, PT, R25, UR4, PT ;  /* 0x0000000419007c0c */ /* 0x000fe4000bf26270 */
[----:B------:R-:W-:-:S07]  /*2c00*/  ISETP.GE.AND P3, PT, R24, UR4, PT ;  /* 0x0000000418007c0c */ /* 0x000fce000bf66270 */
[C---:B------:R-:W-:Y:S02]  /*2c10*/  @!P4 LEA R16, P6, R10.reuse, R244, 0x1 ;  /* 0x000000f40a10c211 */ /* 0x040fe400078c08ff */
[----:B------:R-:W-:Y:S02]  /*2c20*/  @!P5 IMAD.MOV.U32 R18, RZ, RZ, R244 ;  /* 0x000000ffff12d224 */ /* 0x000fe400078e00f4 */
[----:B------:R-:W-:Y:S01]  /*2c30*/  @!P5 IMAD.MOV.U32 R19, RZ, RZ, R242 ;  /* 0x000000ffff13d224 */ /* 0x000fe200078e00f2 */
[----:B------:R-:W-:Y:S01]  /*2c40*/  @!P4 LEA.HI.X R17, R10, R242, R9, 0x1, P6 ;  /* 0x000000f20a11c211 */ /* 0x000fe200030f0c09 */
[----:B------:R-:W-:Y:S01]  /*2c50*/  @!P3 IMAD.MOV.U32 R6, RZ, RZ, c[0x0][0x374] ;  /* 0x0000dd00ff06b624 */ /* 0x000fe200078e00ff */
[----:B------:R-:W-:Y:S01]  /*2c60*/  @!P1 MOV R21, c[0x0][0x374] ;  /* 0x0000dd0000159a02 */ /* 0x000fe20000000f00 */
[----:B------:R-:W-:Y:S01]  /*2c70*/  @!P1 IMAD.MOV.U32 R10, RZ, RZ, R244 ;  /* 0x000000ffff0a9224 */ /* 0x000fe200078e00f4 */
[C---:B------:R-:W-:Y:S01]  /*2c80*/  @!P3 LEA R14, P6, R12.reuse, R244, 0x7 ;  /* 0x000000f40c0eb211 */ /* 0x040fe200078c38ff */
[----:B------:R-:W-:Y:S01]  /*2c90*/  @!P1 IMAD.MOV.U32 R11, RZ, RZ, R242 ;  /* 0x000000ffff0b9224 */ /* 0x000fe200078e00f2 */
[----:B------:R-:W-:Y:S01]  /*2ca0*/  IADD3.X R9, R7, UR37, R23, P2, !PT ;  /* 0x0000002507097c10 */ /* 0x000fe200097fe417 */
[----:B------:R-:W-:Y:S01]  /*2cb0*/  @!P1 IMAD R21, R21, 0xc0, RZ ;  /* 0x000000c015159824 */ /* 0x000fe200078e02ff */
[C---:B------:R-:W-:Y:S01]  /*2cc0*/  @!P3 LEA.HI.X R15, R12.reuse, R242, R6, 0x7, P6 ;  /* 0x000000f20c0fb211 */ /* 0x040fe200030f3c06 */
[----:B------:R-:W-:Y:S01]  /*2cd0*/  @!P1 IMAD.WIDE.U32 R10, R12, 0xc0, R10 ;  /* 0x000000c00c0a9825 */ /* 0x000fe200078e000a */
[----:B------:R-:W-:-:S02]  /*2ce0*/  PLOP3.LUT P2, PT, PT, PT, UP0, 0x80, 0x0 ;  /* 0x000000000000781c */ /* 0x000fc40003f4f008 */
[C---:B------:R-:W-:Y:S02]  /*2cf0*/  @!P4 LEA R12, P6, R26.reuse, R245, 0x1 ;  /* 0x000000f51a0cc211 */ /* 0x040fe400078c08ff */
[----:B------:R-:W-:Y:S02]  /*2d00*/  @!P1 IADD3 R7, R11, R21, RZ ;  /* 0x000000150b079210 */ /* 0x000fe40007ffe0ff */
[----:B------:R-:W-:Y:S01]  /*2d10*/  @!P4 LEA.HI.X R13, R26, R243, R13, 0x1, P6 ;  /* 0x000000f31a0dc211 */ /* 0x000fe200030f0c0d */
[C---:B--2---:R-:W-:Y:S01]  /*2d20*/  IMAD.SHL.U32 R2, R27.reuse, 0x2, RZ ;  /* 0x000000021b027824 */ /* 0x044fe200078e00ff */
[----:B------:R-:W-:-:S04]  /*2d30*/  IADD3 R6, R27, 0x2000, RZ ;  /* 0x000020001b067810 */ /* 0x000fc80007ffe0ff */
[----:B------:R-:W-:Y:S01]  /*2d40*/  @P5 STS.128 [R2+0x8000], RZ ;  /* 0x008000ff02005388 */ /* 0x000fe20000000c00 */
[----:B------:R-:W-:-:S03]  /*2d50*/  SEL R11, R6, R27, !P2 ;  /* 0x0000001b060b7207 */ /* 0x000fc60005000000 */
[----:B------:R-:W-:Y:S01]  /*2d60*/  @!PT LDS RZ, [RZ] ;  /* 0x00000000fffff984 */ /* 0x000fe20000000800 */
[----:B------:R-:W-:Y:S01]  /*2d70*/  @!PT LDS RZ, [RZ] ;  /* 0x00000000fffff984 */ /* 0x000fe20000000800 */
[----:B------:R-:W-:Y:S01]  /*2d80*/  @!PT LDS RZ, [RZ] ;  /* 0x00000000fffff984 */ /* 0x000fe20000000800 */
[----:B------:R1:W-:Y:S04]  /*2d90*/  @!P5 LDGSTS.E.BYPASS.LTC128B.128 [R2+0x8000], [R18.64] ;  /* 0x080000001202dfae */ /* 0x0003e8000b901d56 */
[----:B------:R-:W-:Y:S04]  /*2da0*/  @P4 STS.128 [R2+0x9000], RZ ;  /* 0x009000ff02004388 */ /* 0x000fe80000000c00 */
[----:B------:R-:W-:Y:S01]  /*2db0*/  @!PT LDS RZ, [RZ] ;  /* 0x00000000fffff984 */ /* 0x000fe20000000800 */
[----:B------:R-:W-:Y:S01]  /*2dc0*/  @!PT LDS RZ, [RZ] ;  /* 0x00000000fffff984 */ /* 0x000fe20000000800 */
[----:B------:R-:W-:Y:S01]  /*2dd0*/  @!PT LDS RZ, [RZ] ;  /* 0x00000000fffff984 */ /* 0x000fe20000000800 */
[----:B------:R2:W-:Y:S04]  /*2de0*/  @!P4 LDGSTS.E.BYPASS.LTC128B.128 [R2+0x9000], [R16.64] ;  /* 0x090000001002cfae */ /* 0x0005e8000b901d56 */
[----:B--2---:R-:W2:Y:S01]  /*2df0*/  LDL R17, [R1+0x24] ;  /* 0x0000240001117983 */ /* 0x004ea20000100800 */
[----:B------:R-:W-:Y:S01]  /*2e00*/  @!P1 IMAD.MOV.U32 R6, RZ, RZ, R10 ;  /* 0x000000ffff069224 */ /* 0x000fe200078e000a */
[----:B------:R-:W-:Y:S01]  /*2e10*/  MOV R241, 0x7f800000 ;  /* 0x7f80000000f17802 */ /* 0x000fe20000000f00 */
[----:B------:R-:W-:Y:S01]  /*2e20*/  IMAD.SHL.U32 R185, R11, 0x2, RZ ;  /* 0x000000020bb97824 */ /* 0x000fe200078e00ff */
[----:B------:R-:W-:Y:S01]  /*2e30*/  @P3 STS.128 [R2+0xa000], RZ ;  /* 0x00a000ff02003388 */ /* 0x000fe20000000c00 */
[----:B------:R-:W-:Y:S01]  /*2e40*/  @!P3 MOV R11, c[0x0][0x194] ;  /* 0x00006500000bba02 */ /* 0x000fe20000000f00 */
[----:B------:R-:W-:-:S02]  /*2e50*/  IMAD.WIDE.U32 R4, R22, c[0x0][0x1a0], R4 ;  /* 0x0000680016047a25 */ /* 0x000fc400078e0004 */
[----:B------:R-:W-:Y:S01]  /*2e60*/  @!PT LDS RZ, [RZ] ;  /* 0x00000000fffff984 */ /* 0x000fe20000000800 */
[----:B------:R-:W-:Y:S01]  /*2e70*/  @!PT LDS RZ, [RZ] ;  /* 0x00000000fffff984 */ /* 0x000fe20000000800 */
[----:B------:R-:W-:Y:S01]  /*2e80*/  @!PT LDS RZ, [RZ] ;  /* 0x00000000fffff984 */ /* 0x000fe20000000800 */
[----:B------:R3:W-:Y:S02]  /*2e90*/  @!P3 LDGSTS.E.BYPASS.LTC128B.128 [R2+0xa000], [R14.64] ;  /* 0x0a0000000e02bfae */ /* 0x0007e4000b901d56 */
[----:B------:R-:W-:Y:S02]  /*2ea0*/  IMAD.MOV.U32 R240, RZ, RZ, 0x7f800000 ;  /* 0x7f800000fff07424 */ /* 0x000fe400078e00ff */
[----:B------:R-:W-:Y:S01]  /*2eb0*/  @P1 STS.128 [R2+0xb000], RZ ;  /* 0x00b000ff02001388 */ /* 0x000fe20000000c00 */
[----:B------:R-:W-:Y:S02]  /*2ec0*/  IMAD.MOV.U32 R238, RZ, RZ, 0x7f800000 ;  /* 0x7f800000ffee7424 */ /* 0x000fe400078e00ff */
[----:B------:R-:W-:Y:S01]  /*2ed0*/  IMAD.MOV.U32 R239, RZ, RZ, 0x7f800000 ;  /* 0x7f800000ffef7424 */ /* 0x000fe200078e00ff */
[----:B------:R-:W-:Y:S01]  /*2ee0*/  @!PT LDS RZ, [RZ] ;  /* 0x00000000fffff984 */ /* 0x000fe20000000800 */
[----:B------:R-:W-:Y:S01]  /*2ef0*/  @!PT LDS RZ, [RZ] ;  /* 0x00000000fffff984 */ /* 0x000fe20000000800 */
[----:B------:R-:W-:Y:S01]  /*2f00*/  @!PT LDS RZ, [RZ] ;  /* 0x00000000fffff984 */ /* 0x000fe20000000800 */
[----:B------:R4:W-:Y:S04]  /*2f10*/  @!P1 LDGSTS.E.BYPASS.LTC128B.128 [R2+0xb000], [R6.64] ;  /* 0x0b00000006029fae */ /* 0x0009e8000b901d56 */
[----:B------:R-:W-:Y:S04]  /*2f20*/  @P5 STS [R185], RZ ;  /* 0x000000ffb9005388 */ /* 0x000fe80000000800 */
[----:B------:R-:W-:Y:S04]  /*2f30*/  @P5 STS [R185+0x4], RZ ;  /* 0x000004ffb9005388 */ /* 0x000fe80000000800 */
[----:B------:R-:W-:Y:S04]  /*2f40*/  @P5 STS [R185+0x8], RZ ;  /* 0x000008ffb9005388 */ /* 0x000fe80000000800 */
[----:B------:R-:W-:Y:S01]  /*2f50*/  @P5 STS [R185+0xc], RZ ;  /* 0x00000cffb9005388 */ /* 0x000fe20000000800 */
[----:B----4-:R-:W-:-:S02]  /*2f60*/  @!P5 IMAD.MOV.U32 R6, RZ, RZ, R245 ;  /* 0x000000ffff06d224 */ /* 0x010fc400078e00f5 */
[----:B------:R-:W-:-:S05]  /*2f70*/  @!P5 IMAD.MOV.U32 R7, RZ, RZ, R243 ;  /* 0x000000ffff07d224 */ /* 0x000fca00078e00f3 */
[----:B------:R-:W-:Y:S01]  /*2f80*/  @!PT LDS RZ, [RZ] ;  /* 0x00000000fffff984 */ /* 0x000fe20000000800 */
[----:B------:R-:W-:Y:S01]  /*2f90*/  @!PT LDS RZ, [RZ] ;  /* 0x00000000fffff984 */ /* 0x000fe20000000800 */
[----:B------:R-:W-:Y:S01]  /*2fa0*/  @!PT LDS RZ, [RZ] ;  /* 0x00000000fffff984 */ /* 0x000fe20000000800 */
[----:B------:R4:W-:Y:S01]  /*2fb0*/  @!P5 LDGSTS.E.BYPASS.LTC128B.128 [R185], [R6.64] ;  /* 0x0000000006b9dfae */ /* 0x0009e2000b901d56 */
[----:B------:R-:W-:-:S03]  /*2fc0*/  ISETP.GE.AND P5, PT, R0, UR6, PT ;  /* 0x0000000600007c0c */ /* 0x000fc6000bfa6270 */
[----:B------:R-:W-:Y:S04]  /*2fd0*/  @P4 STS [R185+0x1000], RZ ;  /* 0x001000ffb9004388 */ /* 0x000fe80000000800 */
[----:B------:R-:W-:Y:S04]  /*2fe0*/  @P4 STS [R185+0x1004], RZ ;  /* 0x001004ffb9004388 */ /* 0x000fe80000000800 */
[----:B------:R-:W-:Y:S04]  /*2ff0*/  @P4 STS [R185+0x1008], RZ ;  /* 0x001008ffb9004388 */ /* 0x000fe80000000800 */
[----:B------:R-:W-:Y:S04]  /*3000*/  @P4 STS [R185+0x100c], RZ ;  /* 0x00100cffb9004388 */ /* 0x000fe80000000800 */
[----:B------:R-:W-:Y:S01]  /*3010*/  @!PT LDS RZ, [RZ] ;  /* 0x00000000fffff984 */ /* 0x000fe20000000800 */
[----:B------:R-:W-:Y:S01]  /*3020*/  @!PT LDS RZ, [RZ] ;  /* 0x00000000fffff984 */ /* 0x000fe20000000800 */
[----:B------:R-:W-:Y:S01]  /*3030*/  @!PT LDS RZ, [RZ] ;  /* 0x00000000fffff984 */ /* 0x000fe20000000800 */
[----:B------:R1:W-:Y:S01]  /*3040*/  @!P4 LDGSTS.E.BYPASS.LTC128B.128 [R185+0x1000], [R12.64] ;  /* 0x010000000cb9cfae */ /* 0x0003e2000b901d56 */
[----:B---3--:R-:W-:-:S03]  /*3050*/  @!P0 IADD3 R14, P4, R0, 0x20, RZ ;  /* 0x00000020000e8810 */ /* 0x008fc60007f9e0ff */
[----:B------:R-:W-:Y:S01]  /*3060*/  @P3 STS [R185+0x2000], RZ ;  /* 0x002000ffb9003388 */ /* 0x000fe20000000800 */
[----:B----4-:R-:W-:-:S03]  /*3070*/  IMAD R6, R28, c[0x0][0x1b0], RZ ;  /* 0x00006c001c067a24 */ /* 0x010fc600078e02ff */
[----:B------:R-:W-:Y:S01]  /*3080*/  @P3 STS [R185+0x2004], RZ ;  /* 0x002004ffb9003388 */ /* 0x000fe20000000800 */
[----:B------:R-:W-:-:S03]  /*3090*/  IMAD R10, R20, c[0x0][0x1b4], R6 ;  /* 0x00006d00140a7a24 */ /* 0x000fc600078e0206 */
[----:B------:R-:W-:Y:S01]  /*30a0*/  @P3 STS [R185+0x2008], RZ ;  /* 0x002008ffb9003388 */ /* 0x000fe20000000800 */
[----:B------:R-:W-:-:S03]  /*30b0*/  IMAD.WIDE.U32 R6, R20, c[0x0][0x1b0], R8 ;  /* 0x00006c0014067a25 */ /* 0x000fc600078e0008 */
[----:B------:R-:W-:Y:S01]  /*30c0*/  @P3 STS [R185+0x200c], RZ ;  /* 0x00200cffb9003388 */ /* 0x000fe20000000800 */
[----:B------:R-:W-:Y:S01]  /*30d0*/  @!P0 IMAD.X R8, RZ, RZ, R29, P4 ;  /* 0x000000ffff088224 */ /* 0x000fe200020e061d */
[----:B------:R-:W-:Y:S01]  /*30e0*/  ISETP.GE.AND P4, PT, R24, UR6, PT ;  /* 0x0000000618007c0c */ /* 0x000fe2000bf86270 */
[----:B------:R-:W-:Y:S02]  /*30f0*/  @!P5 IMAD R9, R29, c[0x0][0x198], RZ ;  /* 0x000066001d09da24 */ /* 0x000fe400078e02ff */
[----:B------:R-:W-:Y:S02]  /*3100*/  IMAD.IADD R7, R7, 0x1, R10 ;  /* 0x0000000107077824 */ /* 0x000fe400078e020a */
[----:B------:R-:W-:Y:S02]  /*3110*/  @!P0 IMAD R8, R8, c[0x0][0x198], RZ ;  /* 0x0000660008088a24 */ /* 0x000fe400078e02ff */
[----:B------:R-:W-:Y:S01]  /*3120*/  @!P5 IMAD R16, R0, c[0x0][0x19c], R9 ;  /* 0x000067000010da24 */ /* 0x000fe200078e0209 */
[----:B------:R-:W-:Y:S01]  /*3130*/  @!P0 MOV R9, R7 ;  /* 0x0000000700098202 */ /* 0x000fe20000000f00 */
[----:B------:R-:W-:Y:S01]  /*3140*/  @!P0 IMAD R15, R14, c[0x0][0x19c], R8 ;  /* 0x000067000e0f8a24 */ /* 0x000fe200078e0208 */
[----:B-1----:R-:W-:Y:S01]  /*3150*/  @!P3 LEA R12, P6, R32, R245, 0x7 ;  /* 0x000000f5200cb211 */ /* 0x002fe200078c38ff */
[----:B------:R-:W-:-:S03]  /*3160*/  @!P0 IMAD.MOV.U32 R8, RZ, RZ, R6 ;  /* 0x000000ffff088224 */ /* 0x000fc600078e0006 */
[----:B------:R-:W-:Y:S01]  /*3170*/  @!P3 LEA.HI.X R13, R32, R243, R11, 0x7, P6 ;  /* 0x000000f3200db211 */ /* 0x000fe200030f3c0b */
[----:B------:R-:W-:-:S04]  /*3180*/  @!P5 IMAD.WIDE.U32 R10, R0, c[0x0][0x198], R6 ;  /* 0x00006600000ada25 */ /* 0x000fc800078e0006 */
[----:B------:R-:W-:Y:S01]  /*3190*/  @!P5 IMAD.IADD R11, R11, 0x1, R16 ;  /* 0x000000010b0bd824 */ /* 0x000fe200078e0210 */
[----:B------:R-:W-:Y:S01]  /*31a0*/  @!P5 LEA R26, P6, R10, c[0x0][0x168], 0x1 ;  /* 0x00005a000a1ada11 */ /* 0x000fe200078c08ff */
[----:B------:R-:W-:Y:S01]  /*31b0*/  @!P0 IMAD.WIDE.U32 R8, R14, c[0x0][0x198], R8 ;  /* 0x000066000e088a25 */ /* 0x000fe200078e0008 */
[----:B------:R-:W-:Y:S01]  /*31c0*/  @!PT LDS RZ, [RZ] ;  /* 0x00000000fffff984 */ /* 0x000fe20000000800 */
[----:B------:R-:W-:Y:S01]  /*31d0*/  @!PT LDS RZ, [RZ] ;  /* 0x00000000fffff984 */ /* 0x000fe20000000800 */
[----:B------:R-:W-:Y:S01]  /*31e0*/  @!PT LDS RZ, [RZ] ;  /* 0x00000000fffff984 */ /* 0x000fe20000000800 */
[----:B------:R1:W-:Y:S01]  /*31f0*/  @!P3 LDGSTS.E.BYPASS.LTC128B.128 [R185+0x2000], [R12.64] ;  /* 0x020000000cb9bfae */ /* 0x0003e2000b901d56 */
[----:B------:R-:W-:Y:S01]  /*3200*/  ISETP.GE.AND P3, PT, R25, UR6, PT ;  /* 0x0000000619007c0c */ /* 0x000fe2000bf66270 */
[----:B------:R-:W-:Y:S01]  /*3210*/  UIMAD UR6, UR21, UR18, URZ ;  /* 0x00000012150672a4 */ /* 0x000fe2000f8e023f */
[----:B------:R-:W-:Y:S01]  /*3220*/  @!P5 LEA.HI.X R27, R10, c[0x0][0x16c], R11, 0x1, P6 ;  /* 0x00005b000a1bda11 */ /* 0x000fe200030f0c0b */
[----:B------:R-:W-:Y:S01]  /*3230*/  @!P0 IMAD.IADD R9, R9, 0x1, R15 ;  /* 0x0000000109098824 */ /* 0x000fe200078e020f */
[C---:B------:R-:W-:Y:S01]  /*3240*/  @!P0 LEA R24, P6, R8.reuse, c[0x0][0x168], 0x1 ;  /* 0x00005a0008188a11 */ /* 0x040fe200078c08ff */
[----:B------:R-:W-:Y:S01]  /*3250*/  UIMAD UR6, UR24, UR19, UR6 ;  /* 0x00000013180672a4 */ /* 0x000fe2000f8e0206 */
[----:B------:R-:W-:Y:S01]  /*3260*/  @!P1 IMAD.MOV.U32 R15, RZ, RZ, c[0x0][0x194] ;  /* 0x00006500ff0f9624 */ /* 0x000fe200078e00ff */
[----:B------:R-:W-:Y:S01]  /*3270*/  @P1 STS [R185+0x3000], RZ ;  /* 0x003000ffb9001388 */ /* 0x000fe20000000800 */
[----:B------:R-:W-:-:S02]  /*3280*/  @!P0 LEA.HI.X R25, R8, c[0x0][0x16c], R9, 0x1, P6 ;  /* 0x00005b0008198a11 */ /* 0x000fc400030f0c09 */
[C---:B------:R-:W-:Y:S01]  /*3290*/  @!P4 IADD3 R10, P6, R0.reuse, 0x40, RZ ;  /* 0x00000040000ac810 */ /* 0x040fe20007fde0ff */
[----:B------:R-:W-:Y:S01]  /*32a0*/  @!P1 IMAD R15, R15, 0xc0, RZ ;  /* 0x000000c00f0f9824 */ /* 0x000fe200078e02ff */
[----:B------:R-:W-:Y:S03]  /*32b0*/  @P1 STS [R185+0x3004], RZ ;  /* 0x003004ffb9001388 */ /* 0x000fe60000000800 */
[----:B------:R-:W-:Y:S01]  /*32c0*/  @!P4 IMAD.X R8, RZ, RZ, R29, P6 ;  /* 0x000000ffff08c224 */ /* 0x000fe200030e061d */
[----:B------:R-:W-:Y:S01]  /*32d0*/  @!P3 IADD3 R11, P6, R0, 0x60, RZ ;  /* 0x00000060000bb810 */ /* 0x000fe20007fde0ff */
[----:B------:R-:W-:Y:S02]  /*32e0*/  @P1 STS [R185+0x3008], RZ ;  /* 0x003008ffb9001388 */ /* 0x000fe40000000800 */
[----:B------:R-:W-:Y:S01]  /*32f0*/  @!P4 IMAD R8, R8, c[0x0][0x198], RZ ;  /* 0x000066000808ca24 */ /* 0x000fe200078e02ff */
[----:B------:R-:W-:Y:S01]  /*3300*/  @!P3 IADD3.X R9, RZ, R29, RZ, P6, !PT ;  /* 0x0000001dff09b210 */ /* 0x000fe200037fe4ff */
[----:B------:R-:W-:Y:S01]  /*3310*/  @P1 STS [R185+0x300c], RZ ;  /* 0x00300cffb9001388 */ /* 0x000fe20000000800 */
[----:B------:R-:W-:Y:S01]  /*3320*/  IADD3 R4, P6, R4, UR31, RZ ;  /* 0x0000001f04047c10 */ /* 0x000fe2000ffde0ff */
[----:B-1----:R-:W-:-:S02]  /*3330*/  IMAD.U32 R12, RZ, RZ, UR6 ;  /* 0x00000006ff0c7e24 */ /* 0x002fc4000f8e00ff */
[C---:B------:R-:W-:Y:S02]  /*3340*/  @!P4 IMAD R13, R10.reuse, c[0x0][0x19c], R8 ;  /* 0x000067000a0dca24 */ /* 0x040fe400078e0208 */
[----:B------:R-:W-:Y:S01]  /*3350*/  @!P4 IMAD.MOV.U32 R8, RZ, RZ, R6 ;  /* 0x000000ffff08c224 */ /* 0x000fe200078e0006 */
[----:B------:R-:W-:Y:S01]  /*3360*/  IADD3.X R5, R5, UR33, R12, P6, !PT ;  /* 0x0000002105057c10 */ /* 0x000fe2000b7fe40c */
[----:B------:R-:W-:Y:S02]  /*3370*/  @!P3 IMAD R12, R9, c[0x0][0x198], RZ ;  /* 0x00006600090cba24 */ /* 0x000fe400078e02ff */
[----:B------:R-:W-:Y:S02]  /*3380*/  @!P4 IMAD.MOV.U32 R9, RZ, RZ, R7 ;  /* 0x000000ffff09c224 */ /* 0x000fe400078e0007 */
[----:B------:R-:W-:Y:S02]  /*3390*/  @!P3 IMAD R12, R11, c[0x0][0x19c], R12 ;  /* 0x000067000b0cba24 */ /* 0x000fe400078e020c */
[----:B------:R-:W-:-:S04]  /*33a0*/  @!P4 IMAD.WIDE.U32 R8, R10, c[0x0][0x198], R8 ;  /* 0x000066000a08ca25 */ /* 0x000fc800078e0008 */
[----:B------:R-:W-:Y:S01]  /*33b0*/  @!P3 IMAD.WIDE.U32 R6, R11, c[0x0][0x198], R6 ;  /* 0x000066000b06ba25 */ /* 0x000fe200078e0006 */
[----:B------:R-:W-:Y:S02]  /*33c0*/  @!P4 IADD3 R9, R9, R13, RZ ;  /* 0x0000000d0909c210 */ /* 0x000fe40007ffe0ff */
[----:B------:R-:W-:Y:S01]  /*33d0*/  @!P4 LEA R22, P6, R8, c[0x0][0x168], 0x1 ;  /* 0x00005a000816ca11 */ /* 0x000fe200078c08ff */
[----:B------:R-:W-:Y:S02]  /*33e0*/  IMAD R10, R28, c[0x0][0x1b8], RZ ;  /* 0x00006e001c0a7a24 */ /* 0x000fe400078e02ff */
[----:B------:R-:W-:Y:S01]  /*33f0*/  @!P3 IMAD.IADD R7, R7, 0x1, R12 ;  /* 0x000000010707b824 */ /* 0x000fe200078e020c */
[----:B------:R-:W-:Y:S01]  /*3400*/  @!P4 LEA.HI.X R23, R8, c[0x0][0x16c], R9, 0x1, P6 ;  /* 0x00005b000817ca11 */ /* 0x000fe200030f0c09 */
[----:B------:R-:W-:Y:S01]  /*3410*/  IMAD R10, R20, c[0x0][0x1bc], R10 ;  /* 0x00006f00140a7a24 */ /* 0x000fe200078e020a */
[----:B------:R-:W-:Y:S01]  /*3420*/  @!P3 LEA R18, P6, R6, c[0x0][0x168], 0x1 ;  /* 0x00005a000612ba11 */ /* 0x000fe200078c08ff */
[----:B------:R-:W-:-:S03]  /*3430*/  IMAD.WIDE.U32 R4, R20, c[0x0][0x1b8], R4 ;  /* 0x00006e0014047a25 */ /* 0x000fc600078e0004 */
[----:B------:R-:W-:Y:S01]  /*3440*/  @!P3 LEA.HI.X R19, R6, c[0x0][0x16c], R7, 0x1, P6 ;  /* 0x00005b000613ba11 */ /* 0x000fe200030f0c07 */
[----:B------:R-:W-:Y:S02]  /*3450*/  @!P5 IMAD R8, R29, c[0x0][0x1a0], RZ ;  /* 0x000068001d08da24 */ /* 0x000fe400078e02ff */
[----:B------:R-:W-:Y:S01]  /*3460*/  IMAD.IADD R5, R5, 0x1, R10 ;  /* 0x0000000105057824 */ /* 0x000fe200078e020a */
[C---:B------:R-:W-:Y:S01]  /*3470*/  @!P0 IADD3 R10, P6, R0.reuse, 0x20, RZ ;  /* 0x00000020000a8810 */ /* 0x040fe20007fde0ff */
[C---:B------:R-:W-:Y:S02]  /*3480*/  @!P5 IMAD R8, R0.reuse, c[0x0][0x1a4], R8 ;  /* 0x000069000008da24 */ /* 0x040fe400078e0208 */
[----:B------:R-:W-:Y:S01]  /*3490*/  @!P5 IMAD.WIDE.U32 R6, R0, c[0x0][0x1a0], R4 ;  /* 0x000068000006da25 */ /* 0x000fe200078e0004 */
[----:B------:R-:W-:-:S03]  /*34a0*/  @!P0 IADD3.X R11, RZ, R29, RZ, P6, !PT ;  /* 0x0000001dff0b8210 */ /* 0x000fc600037fe4ff */
[----:B------:R-:W-:Y:S01]  /*34b0*/  @!P5 IMAD.IADD R13, R7, 0x1, R8 ;  /* 0x00000001070dd824 */ /* 0x000fe200078e0208 */
[C---:B------:R-:W-:Y:S01]  /*34c0*/  @!P5 LEA R12, P6, R6.reuse, c[0x0][0x170], 0x1 ;  /* 0x00005c00060cda11 */ /* 0x040fe200078c08ff */
[----:B------:R-:W-:Y:S02]  /*34d0*/  @!P0 IMAD R7, R11, c[0x0][0x1a0], RZ ;  /* 0x000068000b078a24 */ /* 0x000fe400078e02ff */
[----:B------:R-:W-:Y:S01]  /*34e0*/  @!P1 IMAD.MOV.U32 R8, RZ, RZ, R245 ;  /* 0x000000ffff089224 */ /* 0x000fe200078e00f5 */
[----:B------:R-:W-:Y:S01]  /*34f0*/  @!P5 LEA.HI.X R13, R6, c[0x0][0x174], R13, 0x1, P6 ;  /* 0x00005d00060dda11 */ /* 0x000fe200030f0c0d */
[----:B------:R-:W-:Y:S01]  /*3500*/  @!P0 IMAD R16, R10, c[0x0][0x1a4], R7 ;  /* 0x000069000a108a24 */ /* 0x000fe200078e0207 */
[----:B------:R-:W-:Y:S01]  /*3510*/  @!P0 MOV R6, R4 ;  /* 0x0000000400068202 */ /* 0x000fe20000000f00 */
[----:B------:R-:W-:Y:S01]  /*3520*/  @!P1 IMAD.MOV.U32 R9, RZ, RZ, R243 ;  /* 0x000000ffff099224 */ /* 0x000fe200078e00f3 */
[----:B------:R-:W-:Y:S01]  /*3530*/  @!P4 IADD3 R14, P6, R0, 0x40, RZ ;  /* 0x00000040000ec810 */ /* 0x000fe20007fde0ff */
[----:B------:R-:W-:-:S02]  /*3540*/  @!P0 IMAD.MOV.U32 R7, RZ, RZ, R5 ;  /* 0x000000ffff078224 */ /* 0x000fc400078e0005 */
[----:B------:R-:W-:-:S04]  /*3550*/  @!P1 IMAD.WIDE.U32 R8, R32, 0xc0, R8 ;  /* 0x000000c020089825 */ /* 0x000fc800078e0008 */
[----:B------:R-:W-:-:S04]  /*3560*/  @!P0 IMAD.WIDE.U32 R6, R10, c[0x0][0x1a0], R6 ;  /* 0x000068000a068a25 */ /* 0x000fc800078e0006 */
[----:B------:R-:W-:Y:S01]  /*3570*/  @!P4 IMAD.X R11, RZ, RZ, R29, P6 ;  /* 0x000000ffff0bc224 */ /* 0x000fe200030e061d */
[----:B------:R-:W-:Y:S01]  /*3580*/  @!P0 LEA R10, P6, R6, c[0x0][0x170], 0x1 ;  /* 0x00005c00060a8a11 */ /* 0x000fe200078c08ff */
[----:B------:R-:W-:Y:S01]  /*3590*/  @!P1 IMAD.IADD R9, R9, 0x1, R15 ;  /* 0x0000000109099824 */ /* 0x000fe200078e020f */
[----:B------:R-:W-:Y:S01]  /*35a0*/  @!P0 IADD3 R15, R7, R16, RZ ;  /* 0x00000010070f8210 */ /* 0x000fe20007ffe0ff */
[----:B------:R-:W-:-:S03]  /*35b0*/  @!P4 IMAD R7, R11, c[0x0][0x1a0], RZ ;  /* 0x000068000b07ca24 */ /* 0x000fc600078e02ff */
[----:B------:R-:W-:Y:S01]  /*35c0*/  @!P0 LEA.HI.X R11, R6, c[0x0][0x174], R15, 0x1, P6 ;  /* 0x00005d00060b8a11 */ /* 0x000fe200030f0c0f */
[----:B------:R-:W-:Y:S01]  /*35d0*/  @!P4 IMAD R16, R14, c[0x0][0x1a4], R7 ;  /* 0x000069000e10ca24 */ /* 0x000fe200078e0207 */
[----:B------:R-:W-:Y:S01]  /*35e0*/  @!P3 IADD3 R0, P6, R0, 0x60, RZ ;  /* 0x000000600000b810 */ /* 0x000fe20007fde0ff */
[----:B------:R-:W-:Y:S01]  /*35f0*/  @!P4 IMAD.MOV.U32 R6, RZ, RZ, R4 ;  /* 0x000000ffff06c224 */ /* 0x000fe200078e0004 */
[----:B------:R-:W-:Y:S01]  /*3600*/  @!PT LDS RZ, [RZ] ;  /* 0x00000000fffff984 */ /* 0x000fe20000000800 */
[----:B------:R-:W-:Y:S01]  /*3610*/  @!PT LDS RZ, [RZ] ;  /* 0x00000000fffff984 */ /* 0x000fe20000000800 */
[----:B------:R-:W-:Y:S01]  /*3620*/  @!PT LDS RZ, [RZ] ;  /* 0x00000000fffff984 */ /* 0x000fe20000000800 */
[----:B------:R1:W-:Y:S01]  /*3630*/  @!P1 LDGSTS.E.BYPASS.LTC128B.128 [R185+0x3000], [R8.64] ;  /* 0x0300000008b99fae */ /* 0x0003e2000b901d56 */
[----:B------:R-:W-:Y:S02]  /*3640*/  @!P4 IMAD.MOV.U32 R7, RZ, RZ, R5 ;  /* 0x000000ffff07c224 */ /* 0x000fe400078e0005 */
[----:B------:R-:W-:Y:S01]  /*3650*/  @!P3 IMAD.X R15, RZ, RZ, R29, P6 ;  /* 0x000000ffff0fb224 */ /* 0x000fe200030e061d */
[----:B------:R-:W-:Y:S01]  /*3660*/  @P5 STS.128 [R2+0xc000], RZ ;  /* 0x00c000ff02005388 */ /* 0x000fe20000000c00 */
[----:B------:R-:W-:-:S03]  /*3670*/  @!P4 IMAD.WIDE.U32 R6, R14, c[0x0][0x1a0], R6 ;  /* 0x000068000e06ca25 */ /* 0x000fc600078e0006 */
[----:B------:R-:W-:Y:S01]  /*3680*/  @!PT LDS RZ, [RZ] ;  /* 0x00000000fffff984 */ /* 0x000fe20000000800 */
[----:B------:R-:W-:Y:S01]  /*3690*/  @!PT LDS RZ, [RZ] ;  /* 0x00000000fffff984 */ /* 0x000fe20000000800 */
[----:B------:R-:W-:Y:S01]  /*36a0*/  @!PT LDS RZ, [RZ] ;  /* 0x00000000fffff984 */ /* 0x000fe20000000800 */
[----:B------:R3:W-:Y:S01]  /*36b0*/  @!P5 LDGSTS.E.BYPASS.LTC128B.128 [R2+0xc000], [R26.64] ;  /* 0x0c0000001a02dfae */ /* 0x0007e2000b901d56 */
[----:B------:R-:W-:Y:S01]  /*36c0*/  @!P3 IMAD.WIDE.U32 R4, R0, c[0x0][0x1a0], R4 ;  /* 0x000068000004ba25 */ /* 0x000fe200078e0004 */
[----:B------:R-:W-:Y:S02]  /*36d0*/  @!P4 IADD3 R16, R7, R16, RZ ;  /* 0x000000100710c210 */ /* 0x000fe40007ffe0ff */
[----:B------:R-:W-:Y:S04]  /*36e0*/  @P0 STS.128 [R2+0xd000], RZ ;  /* 0x00d000ff02000388 */ /* 0x000fe80000000c00 */
        /* <DEDUP_REMOVED lines=8> */
[----:B------:R3:W-:Y:S01]  /*3770*/  @!P4 LDGSTS.E.BYPASS.LTC128B.128 [R2+0xe000], [R22.64] ;  /* 0x0e0000001602cfae */ /* 0x0007e2000b901d56 */
[----:B-1----:R-:W-:-:S03]  /*3780*/  @!P4 LEA R8, P1, R6, c[0x0][0x170], 0x1 ;  /* 0x00005c000608ca11 */ /* 0x002fc600078208ff */
[----:B------:R-:W-:Y:S01]  /*3790*/  @P3 STS.128 [R2+0xf000], RZ ;  /* 0x00f000ff02003388 */ /* 0x000fe20000000c00 */
[----:B------:R-:W-:-:S03]  /*37a0*/  @!P4 LEA.HI.X R9, R6, c[0x0][0x174], R16, 0x1, P1 ;  /* 0x00005d000609ca11 */ /* 0x000fc600008f0c10 */
[----:B------:R-:W-:Y:S01]  /*37b0*/  @!PT LDS RZ, [RZ] ;  /* 0x00000000fffff984 */ /* 0x000fe20000000800 */
[----:B------:R-:W-:Y:S01]  /*37c0*/  @!PT LDS RZ, [RZ] ;  /* 0x00000000fffff984 */ /* 0x000fe20000000800 */
[----:B------:R-:W-:Y:S01]  /*37d0*/  @!PT LDS RZ, [RZ] ;  /* 0x00000000fffff984 */ /* 0x000fe20000000800 */
[----:B------:R3:W-:Y:S01]  /*37e0*/  @!P3 LDGSTS.E.BYPASS.LTC128B.128 [R2+0xf000], [R18.64] ;  /* 0x0f0000001202bfae */ /* 0x0007e2000b901d56 */
[----:B------:R-:W-:-:S03]  /*37f0*/  @!P3 LEA R6, P1, R4, c[0x0][0x170], 0x1 ;  /* 0x00005c000406ba11 */ /* 0x000fc600078208ff */
        /* <DEDUP_REMOVED lines=15> */
[----:B------:R3:W-:Y:S01]  /*38f0*/  @P3 STS.128 [R2+0x13000], RZ ;  /* 0x013000ff02003388 */ /* 0x0007e20000000c00 */
[----:B--2---:R-:W-:-:S02]  /*3900*/  IADD3 R14, R17, 0x8, RZ ;  /* 0x00000008110e7810 */ /* 0x004fc40007ffe0ff */
[----:B------:R-:W-:Y:S02]  /*3910*/  IADD3 R7, R17, 0x40, RZ ;  /* 0x0000004011077810 */ /* 0x000fe40007ffe0ff */
[----:B------:R-:W-:Y:S01]  /*3920*/  ISETP.GE.AND P6, PT, R14, UR4, PT ;  /* 0x000000040e007c0c */ /* 0x000fe2000bfc6270 */
[----:B------:R-:W-:Y:S01]  /*3930*/  @!P3 IMAD R14, R15, c[0x0][0x1a0], RZ ;  /* 0x000068000f0eba24 */ /* 0x000fe200078e02ff */
[----:B------:R-:W-:Y:S02]  /*3940*/  ISETP.GE.AND P5, PT, R7, UR4, PT ;  /* 0x0000000407007c0c */ /* 0x000fe4000bfa6270 */
[----:B-1----:R-:W-:Y:S01]  /*3950*/  SHF.R.S32.HI R8, RZ, 0x1f, R17 ;  /* 0x0000001fff087819 */ /* 0x002fe20000011411 */
[----:B------:R-:W-:Y:S01]  /*3960*/  @!P3 IMAD R14, R0, c[0x0][0x1a4], R14 ;  /* 0x00006900000eba24 */ /* 0x000fe200078e020e */
[C---:B------:R-:W-:Y:S02]  /*3970*/  IADD3 R0, R17.reuse, 0x48, RZ ;  /* 0x0000004811007810 */ /* 0x040fe40007ffe0ff */
[----:B------:R-:W-:Y:S01]  /*3980*/  ISETP.GE.AND P4, PT, R17, UR4, PT ;  /* 0x0000000411007c0c */ /* 0x000fe2000bf86270 */
[----:B------:R-:W-:Y:S01]  /*3990*/  @!P3 IMAD.IADD R5, R5, 0x1, R14 ;  /* 0x000000010505b824 */ /* 0x000fe200078e020e */
[----:B------:R-:W-:-:S04]  /*39a0*/  ISETP.GE.AND P0, PT, R0, UR4, PT ;  /* 0x0000000400007c0c */ /* 0x000fc8000bf06270 */
[----:B------:R-:W-:Y:S01]  /*39b0*/  @!P3 LEA.HI.X R7, R4, c[0x0][0x174], R5, 0x1, P1 ;  /* 0x00005d000407ba11 */ /* 0x000fe200008f0c05 */
[C---:B------:R-:W-:Y:S01]  /*39c0*/  IMAD.SHL.U32 R4, R17.reuse, 0x4, RZ ;  /* 0x0000000411047824 */ /* 0x040fe200078e00ff */
[----:B------:R-:W-:-:S03]  /*39d0*/  SHF.L.U64.HI R5, R17, 0x2, R8 ;  /* 0x0000000211057819 */ /* 0x000fc60000010208 */
[----:B------:R-:W-:Y:S01]  /*39e0*/  @!PT LDS RZ, [RZ] ;  /* 0x00000000fffff984 */ /* 0x000fe20000000800 */
[----:B------:R-:W-:Y:S01]  /*39f0*/  @!PT LDS RZ, [RZ] ;  /* 0x00000000fffff984 */ /* 0x000fe20000000800 */
[----:B------:R-:W-:Y:S01]  /*3a00*/  @!PT LDS RZ, [RZ] ;  /* 0x00000000fffff984 */ /* 0x000fe20000000800 */
[----:B------:R3:W-:Y:S01]  /*3a10*/  @!P3 LDGSTS.E.BYPASS.LTC128B.128 [R2+0x13000], [R6.64] ;  /* 0x130000000602bfae */ /* 0x0007e2000b901d56 */
[----:B------:R-:W-:-:S03]  /*3a20*/  IADD3 R4, P3, R4, UR8, RZ ;  /* 0x0000000804047c10 */ /* 0x000fc6000ff7e0ff */
[----:B------:R-:W0:Y:S01]  /*3a30*/  LDGDEPBAR ;  /* 0x00000000000079af */ /* 0x000e220000000000 */
[----:B------:R-:W-:-:S05]  /*3a40*/  IADD3.X R5, R5, UR7, RZ, P3, !PT ;  /* 0x0000000705057c10 */ /* 0x000fca0009ffe4ff */
[----:B------:R1:W5:Y:S04]  /*3a50*/  @!P4 LDG.E R240, [R4.64] ;  /* 0x0000001604f0c981 */ /* 0x000368000c1e1900 */
[----:B------:R1:W5:Y:S04]  /*3a60*/  @!P6 LDG.E R241, [R4.64+0x20] ;  /* 0x0000201604f1e981 */ /* 0x000368000c1e1900 */
[----:B------:R1:W5:Y:S01]  /*3a70*/  @!P5 LDG.E R238, [R4.64+0x100] ;  /* 0x0001001604eed981 */ /* 0x000362000c1e1900 */
[----:B---3--:R-:W-:Y:S02]  /*3a80*/  SHF.R.S32.HI R2, RZ, 0x1f, R0 ;  /* 0x0000001fff027819 */ /* 0x008fe40000011400 */
[----:B------:R-:W-:-:S04]  /*3a90*/  @!P0 LEA R6, P1, R0, UR8, 0x2 ;  /* 0x0000000800068c11 */ /* 0x000fc8000f8210ff */
[----:B------:R-:W-:Y:S02]  /*3aa0*/  @!P0 LEA.HI.X R7, R0, UR7, R2, 0x2, P1 ;  /* 0x0000000700078c11 */ /* 0x000fe400088f1402 */
[----:B------:R-:W-:-:S03]  /*3ab0*/  LEA.HI R0, R31, R30, RZ, 0x4 ;  /* 0x0000001e1f007211 */ /* 0x000fc600078f20ff */
[----:B------:R2:W5:Y:S01]  /*3ac0*/  @!P0 LDG.E R239, [R6.64] ;  /* 0x0000001606ef8981 */ /* 0x000562000c1e1900 */
[----:B------:R-:W-:-:S05]  /*3ad0*/  LOP3.LUT R0, R0, 0xfffffff0, RZ, 0xc0, !PT ;  /* 0xfffffff000007812 */ /* 0x000fca00078ec0ff */
[----:B------:R-:W-:-:S05]  /*3ae0*/  IMAD.IADD R0, R30, 0x1, -R0 ;  /* 0x000000011e007824 */ /* 0x000fca00078e0a00 */
[----:B------:R-:W-:-:S04]  /*3af0*/  SHF.R.S32.HI R2, RZ, 0x1f, R0 ;  /* 0x0000001fff027819 */ /* 0x000fc80000011400 */
[----:B------:R-:W-:Y:S02]  /*3b00*/  LEA.HI R2, R2, R0, RZ, 0x3 ;  /* 0x0000000002027211 */ /* 0x000fe400078f18ff */
[----:B-1----:R-:W-:Y:S02]  /*3b10*/  IADD3 R5, R17, 0x1, RZ ;  /* 0x0000000111057810 */ /* 0x002fe40007ffe0ff */
[----:B------:R-:W-:Y:S02]  /*3b20*/  LOP3.LUT R2, R2, 0xfffffff8, RZ, 0xc0, !PT ;  /* 0xfffffff802027812 */ /* 0x000fe400078ec0ff */
[----:B------:R-:W-:-:S03]  /*3b30*/  MOV R4, UR26 ;  /* 0x0000001a00047c02 */ /* 0x000fc60008000f00 */
[----:B------:R-:W-:Y:S01]  /*3b40*/  IMAD.IADD R0, R0, 0x1, -R2 ;  /* 0x0000000100007824 */ /* 0x000fe200078e0a02 */
[----:B------:R-:W-:-:S05]  /*3b50*/  IADD3 R2, R5, UR14, -R4 ;  /* 0x0000000e05027c10 */ /* 0x000fca000fffe804 */
[----:B------:R1:W-:Y:S01]  /*3b60*/  STL [R1+0x14], R2 ;  /* 0x0000140201007387 */ /* 0x0003e20000100800 */
[C---:B------:R-:W-:Y:S02]  /*3b70*/  LOP3.LUT P0, RZ, R0.reuse, 0x2, RZ, 0xc0, !PT ;  /* 0x0000000200ff7812 */ /* 0x040fe4000780c0ff */
[----:B------:R-:W-:Y:S02]  /*3b80*/  LOP3.LUT P1, RZ, R0, 0x4, RZ, 0xc0, !PT ;  /* 0x0000000400ff7812 */ /* 0x000fe4000782c0ff */
[----:B------:R-:W-:-:S04]  /*3b90*/  IADD3 R0, R183, 0x2000, RZ ;  /* 0x00002000b7007810 */ /* 0x000fc80007ffe0ff */
[----:B------:R-:W-:Y:S02]  /*3ba0*/  SEL R0, R0, R183, !P2 ;  /* 0x000000b700007207 */ /* 0x000fe40005000000 */
[----:B-1----:R-:W-:-:S04]  /*3bb0*/  IADD3 R2, R184, 0x2000, RZ ;  /* 0x00002000b8027810 */ /* 0x002fc80007ffe0ff */
[----:B------:R-:W-:-:S04]  /*3bc0*/  SEL R2, R2, R184, !P2 ;  /* 0x000000b802027207 */ /* 0x000fc80005000000 */
[----:B------:R-:W-:Y:S01]  /*3bd0*/  SHF.L.U32 R179, R2, 0x1, RZ ;  /* 0x0000000102b37819 */ /* 0x000fe200000006ff */
[----:B------:R-:W-:-:S04]  /*3be0*/  IMAD.MOV.U32 R2, RZ, RZ, c[0x0][0x22c] ;  /* 0x00008b00ff027624 */ /* 0x000fc800078e00ff */
[----:B------:R-:W-:-:S04]  /*3bf0*/  IMAD R2, R2, c[0x0][0x1c0], RZ ;  /* 0x0000700002027a24 */ /* 0x000fc800078e02ff */
[C---:B--2---:R-:W-:Y:S01]  /*3c00*/  IMAD.SHL.U32 R7, R2.reuse, 0x10, RZ ;  /* 0x0000001002077824 */ /* 0x044fe200078e00ff */
[----:B------:R-:W-:Y:S01]  /*3c10*/  SHF.L.U32 R6, R2, 0x3, RZ ;  /* 0x0000000302067819 */ /* 0x000fe200000006ff */
[----:B------:R-:W-:-:S03]  /*3c20*/  IMAD.SHL.U32 R172, R0, 0x2, RZ ;  /* 0x0000000200ac7824 */ /* 0x000fc600078e00ff */
[----:B------:R-:W-:-:S05]  /*3c30*/  IADD3 R0, R7, 0x20, RZ ;  /* 0x0000002007007810 */ /* 0x000fca0007ffe0ff */
[----:B------:R-:W-:-:S04]  /*3c40*/  IMAD.IADD R0, R6, 0x1, R0 ;  /* 0x0000000106007824 */ /* 0x000fc800078e0200 */
[----:B------:R-:W-:-:S04]  /*3c50*/  IMAD.IADD R0, R6, 0x1, R0 ;  /* 0x0000000106007824 */ /* 0x000fc800078e0200 */
[----:B------:R-:W-:-:S05]  /*3c60*/  IMAD.IADD R0, R6, 0x1, R0 ;  /* 0x0000000106007824 */ /* 0x000fca00078e0200 */
[----:B------:R-:W-:-:S05]  /*3c70*/  IADD3 R0, R6, R0, RZ ;  /* 0x0000000006007210 */ /* 0x000fca0007ffe0ff */
[----:B------:R1:W-:Y:S01]  /*3c80*/  STL [R1+0x4], R0 ;  /* 0x0000040001007387 */ /* 0x0003e20000100800 */
[----:B------:R-:W-:Y:S01]  /*3c90*/  SHF.L.U64.HI R2, R17, 0x2, R8 ;  /* 0x0000000211027819 */ /* 0x000fe20000010208 */
[----:B-1----:R-:W-:-:S04]  /*3ca0*/  IMAD.IADD R0, R6, 0x1, R0 ;  /* 0x0000000106007824 */ /* 0x002fc800078e0200 */
[----:B------:R-:W-:-:S04]  /*3cb0*/  IMAD.IADD R252, R6, 0x1, R0 ;  /* 0x0000000106fc7824 */ /* 0x000fc800078e0200 */
[----:B------:R-:W-:-:S05]  /*3cc0*/  IMAD.IADD R251, R6, 0x1, R252 ;  /* 0x0000000106fb7824 */ /* 0x000fca00078e02fc */
[----:B------:R-:W-:-:S05]  /*3cd0*/  IADD3 R250, R6, R251, RZ ;  /* 0x000000fb06fa7210 */ /* 0x000fca0007ffe0ff */
[C---:B------:R-:W-:Y:S01]  /*3ce0*/  IMAD.IADD R249, R6.reuse, 0x1, R250 ;  /* 0x0000000106f97824 */ /* 0x040fe200078e02fa */
[----:B------:R1:W-:Y:S03]  /*3cf0*/  STL [R1], R0 ;  /* 0x0000000001007387 */ /* 0x0003e60000100800 */
[C---:B------:R-:W-:Y:S02]  /*3d00*/  IMAD.IADD R248, R6.reuse, 0x1, R249 ;  /* 0x0000000106f87824 */ /* 0x040fe400078e02f9 */
[----:B------:R-:W-:Y:S01]  /*3d10*/  IMAD.MOV.U32 R182, RZ, RZ, 0x20 ;  /* 0x00000020ffb67424 */ /* 0x000fe200078e00ff */
[----:B------:R2:W-:Y:S02]  /*3d20*/  STL [R1+0x10], R2 ;  /* 0x0000100201007387 */ /* 0x0005e40000100800 */
[----:B------:R-:W-:Y:S01]  /*3d30*/  IADD3 R247, R6, R248, RZ ;  /* 0x000000f806f77210 */ /* 0x000fe20007ffe0ff */
[----:B------:R-:W-:Y:S01]  /*3d40*/  IMAD.MOV.U32 R173, RZ, RZ, 0x40 ;  /* 0x00000040ffad7424 */ /* 0x000fe200078e00ff */
[----:B------:R-:W-:-:S02]  /*3d50*/  SEL R182, R182, 0xffffffe0, !P0 ;  /* 0xffffffe0b6b67807 */ /* 0x000fc40004000000 */
[----:B------:R-:W-:Y:S01]  /*3d60*/  SHF.L.U32 R181, R184, 0x1, RZ ;  /* 0x00000001b8b57819 */ /* 0x000fe200000006ff */
[----:B------:R-:W-:Y:S01]  /*3d70*/  IMAD.IADD R246, R6, 0x1, R247 ;  /* 0x0000000106f67824 */ /* 0x000fe200078e02f7 */
[----:B------:R-:W-:Y:S01]  /*3d80*/  UIADD3 UR15, UR26, 0x80, UR24 ;  /* 0x000000801a0f7890 */ /* 0x000fe2000fffe018 */
[----:B-1----:R-:W-:-:S05]  /*3d90*/  IADD3 R0, R17, -0x80, RZ ;  /* 0xffffff8011007810 */ /* 0x002fca0007ffe0ff */
[----:B------:R-:W-:Y:S02]  /*3da0*/  IMAD.SHL.U32 R0, R0, 0x4, RZ ;  /* 0x0000000400007824 */ /* 0x000fe400078e00ff */
[----:B--2---:R-:W-:Y:S01]  /*3db0*/  IMAD.SHL.U32 R2, R17, 0x4, RZ ;  /* 0x0000000411027824 */ /* 0x004fe200078e00ff */
[----:B------:R-:W-:Y:S01]  /*3dc0*/  CS2R R126, SRZ ;  /* 0x00000000007e7805 */ /* 0x000fe2000001ff00 */
[----:B------:R-:W-:Y:S01]  /*3dd0*/  CS2R R124, SRZ ;  /* 0x00000000007c7805 */ /* 0x000fe2000001ff00 */
[----:B------:R-:W-:Y:S02]  /*3de0*/  CS2R R130, SRZ ;  /* 0x0000000000827805 */ /* 0x000fe4000001ff00 */
[----:B------:R-:W-:Y:S01]  /*3df0*/  STL [R1+0xc], R2 ;  /* 0x00000c0201007387 */ /* 0x000fe20000100800 */
        /* <DEDUP_REMOVED lines=30> */
[----:B------:R-:W-:Y:S01]  /*3fe0*/  SEL R173, R173, 0xffffffc0, !P1 ;  /* 0xffffffc0adad7807 */ /* 0x000fe20004800000 */
[----:B------:R-:W-:-:S02]  /*3ff0*/  IMAD.SHL.U32 R180, R184, 0x2, RZ ;  /* 0x00000002b8b47824 */ /* 0x000fc400078e00ff */
[----:B------:R-:W-:Y:S02]  /*4000*/  IMAD.IADD R178, R182, 0x1, R181 ;  /* 0x00000001b6b27824 */ /* 0x000fe400078e02b5 */
[----:B-1----:R-:W-:Y:S01]  /*4010*/  IMAD.IADD R0, R6, 0x1, R246 ;  /* 0x0000000106007824 */ /* 0x002fe200078e02f6 */
[----:B------:R-:W-:Y:S02]  /*4020*/  UIADD3 UR15, UR15, -UR14, URZ ;  /* 0x8000000e0f0f7290 */ /* 0x000fe4000fffe03f */
.L_x_310:
[----:B------:R-:W0:Y:S01]  /*4030*/  LDGDEPBAR ;  /* 0x00000000000079af */ /* 0x000e220000000000 */
[C---:B------:R-:W-:Y:S01]  /*4040*/  IADD3 R0, R179.reuse, R182, RZ ;  /* 0x000000b6b3007210 */ /* 0x040fe20007ffe0ff */
[----:B------:R-:W-:Y:S01]  /*4050*/  USHF.L.U32 UR6, UR5, 0x7, URZ ;  /* 0x0000000705067899 */ /* 0x000fe2000800063f */
[----:B------:R-:W-:Y:S01]  /*4060*/  IADD3 R160, R179, R173, RZ ;  /* 0x000000adb3a07210 */ /* 0x000fe20007ffe0ff */
[----:B------:R-:W-:Y:S01]  /*4070*/  USHF.L.U32 UR4, UR16, 0x7, URZ ;  /* 0x0000000710047899 */ /* 0x000fe2000800063f */
[----:B-----5:R-:W-:Y:S01]  /*4080*/  FSETP.NEU.FTZ.AND P2, PT, R240, -INF , PT ;  /* 0xff800000f000780b */ /* 0x020fe20003f5d000 */
[----:B------:R-:W-:Y:S02]  /*4090*/  UISETP.GE.AND UP0, UPT, UR6, UR15, UPT ;  /* 0x0000000f0600728c */ /* 0x000fe4000bf06270 */
[----:B------:R-:W2:Y:S01]  /*40a0*/  LDL R2, [R1+0x14] ;  /* 0x0000140001027983 */ /* 0x000ea20000100800 */
[----:B------:R-:W-:Y:S02]  /*40b0*/  UIADD3 UR4, UR4, 0x80, URZ ;  /* 0x0000008004047890 */ /* 0x000fe4000fffe03f */
[----:B------:R-:W-:Y:S01]  /*40c0*/  UISETP.GT.AND UP3, UPT, UR5, UR11, UPT ;  /* 0x0000000b0500728c */ /* 0x000fe2000bf64270 */
[----:B------:R-:W3:Y:S01]  /*40d0*/  LDL R196, [R1+0x20] ;  /* 0x0000200001c47983 */ /* 0x000ee20000100800 */
[----:B------:R-:W-:Y:S06]  /*40e0*/  UISETP.LT.AND UP0, UPT, UR4, UR14, UP0 ;  /* 0x0000000e0400728c */ /* 0x000fec0008701270 */
        /* <DEDUP_REMOVED lines=18> */
[----:B------:R-:W-:Y:S01]  /*4210*/  LDSM.16.M88.4 R152, [R177+0xd800] ;  /* 0x00d80000b198783b */ /* 0x000fe20000000200 */
[C---:B------:R-:W-:Y:S07]  /*4220*/  HMMA.16816.F32.BF16 R24, R60.reuse, R32, RZ ;  /* 0x000000203c18723c */ /* 0x040fee00000418ff */
[----:B------:R-:W-:Y:S01]  /*4230*/  LDSM.16.M88.4 R156, [R175+0xc000] ;  /* 0x00c00000af9c783b */ /* 0x000fe20000000200 */
[----:B----4-:R-:W-:Y:S01]  /*4240*/  IMAD.IADD R0, R0, 0x1, R173 ;  /* 0x0000000100007824 */ /* 0x010fe200078e02ad */
        /* <DEDUP_REMOVED lines=24> */
[-C--:B----4-:R-:W-:Y:S08]  /*43d0*/  HMMA.16816.F32.BF16 R36, R136, R132.reuse, R36 ;  /* 0x000000848824723c */ /* 0x090ff00000041824 */
[C---:B------:R-:W-:Y:S08]  /*43e0*/  HMMA.16816.F32.BF16 R40, R144.reuse, R132, R40 ;  /* 0x000000849028723c */ /* 0x040ff00000041828 */
[-C--:B------:R-:W-:Y:S04]  /*43f0*/  HMMA.16816.F32.BF16 R44, R144, R134.reuse, R44 ;  /* 0x00000086902c723c */ /* 0x080fe8000004182c */
[----:B--2---:R-:W-:Y:S04]  /*4400*/  @!P0 IADD3 R2, R2, UR6, RZ ;  /* 0x0000000602028c10 */ /* 0x004fe8000fffe0ff */
        /* <DEDUP_REMOVED lines=11> */
[----:B----4-:R-:W-:Y:S05]  /*44c0*/  MOV R0, UR16 ;  /* 0x0000001000007c02 */ /* 0x010fea0008000f00 */
[----:B---3--:R-:W-:Y:S02]  /*44d0*/  @!P0 IMAD R0, R0, 0x80, R196 ;  /* 0x0000008000008824 */ /* 0x008fe400078e02c4 */
        /* <DEDUP_REMOVED lines=21> */
[----:B------:R-:W-:Y:S01]  /*4630*/  @!P0 IADD3 R143, R2, 0x8, RZ ;  /* 0x00000008028f8810 */ /* 0x000fe20007ffe0ff */
        /* <DEDUP_REMOVED lines=174> */
[-C--:B------:R-:W-:Y:S01]  /*5120*/  @!P0 ISETP.GE.AND P2, PT, R9, R140.reuse, PT ;  /* 0x0000008c0900820c */ /* 0x080fe20003f46270 */
        /* <DEDUP_REMOVED lines=19> */
[----:B------:R-:W-:Y:S02]  /*5260*/  @!P0 ISETP.GE.AND P2, PT, R9, R140, PT ;  /* 0x0000008c0900820c */ /* 0x000fe40003f46270 */
        /* <DEDUP_REMOVED lines=217> */
[----:B------:R-:W-:Y:S05]  /*6000*/  IMAD.IADD R0, R182, 0x1, R145 ;  /* 0x00000001b6007824 */ /* 0x000fea00078e0291 */
[----:B------:R-:W1:Y:S03]  /*6010*/  LDSM.16.M88.4 R140, [R145+0x8000] ;  /* 0x00800000918c783b */ /* 0x000e660000000200 */
[----:B--2---:R-:W-:Y:S02]  /*6020*/  IADD3.X R149, R2, UR9, RZ, P0, !PT ;  /* 0x0000000902957c10 */ /* 0x004fe400087fe4ff */
[----:B------:R-:W-:Y:S03]  /*6030*/  PLOP3.LUT P0, PT, PT, PT, UP3, 0x80, 0x0 ;  /* 0x000000000000781c */ /* 0x000fe60003f0f038 */
[----:B------:R-:W2:Y:S08]  /*6040*/  LDSM.16.M88.4 R136, [R145+0xa000] ;  /* 0x00a000009188783b */ /* 0x000eb00000000200 */
[----:B------:R-:W3:Y:S04]  /*6050*/  LDG.E R146, [R148.64] ;  /* 0x0000001694927981 */ /* 0x000ee8000c1e1900 */
        /* <DEDUP_REMOVED lines=32> */
[C---:B----4-:R-:W-:Y:S01]  /*6260*/  FADD.FTZ R6, -R144.reuse, R6 ;  /* 0x0000000690067221 */ /* 0x050fe20000010100 */
[----:B------:R2:W3:Y:S03]  /*6270*/  LDG.E R4, [R148.64+0x100] ;  /* 0x0001001694047981 */ /* 0x0004e6000c1e1900 */
[----:B------:R-:W-:Y:S02]  /*6280*/  FMUL.FTZ R157, R157, R5 ;  /* 0x000000059d9d7220 */ /* 0x000fe40000410000 */
[----:B------:R-:W-:Y:S02]  /*6290*/  FADD.FTZ R7, -R144, R7 ;  /* 0x0000000790077221 */ /* 0x000fe40000010100 */
        /* <DEDUP_REMOVED lines=15> */
[C---:B------:R-:W-:Y:S02]  /*6390*/  FADD.FTZ R20, -R146.reuse, R20 ;  /* 0x0000001492147221 */ /* 0x040fe40000010100 */
[----:B------:R-:W-:Y:S02]  /*63a0*/  FADD.FTZ R21, -R146, R21 ;  /* 0x0000001592157221 */ /* 0x000fe40000010100 */
[----:B------:R-:W-:Y:S04]  /*63b0*/  FADD.FTZ R23, -R144, R23 ;  /* 0x0000001790177221 */ /* 0x000fe80000010100 */
[----:B------:R-:W-:Y:S02]  /*63c0*/  FMUL.FTZ R155, R155, R20 ;  /* 0x000000149b9b7220 */ /* 0x000fe40000410000 */
[----:B------:R-:W-:Y:S02]  /*63d0*/  FMUL.FTZ R151, R151, R21 ;  /* 0x0000001597977220 */ /* 0x000fe40000410000 */
        /* <DEDUP_REMOVED lines=14> */
[----:B------:R-:W-:Y:S02]  /*64c0*/  FMUL.FTZ R154, R154, R36 ;  /* 0x000000249a9a7220 */ /* 0x000fe40000410000 */
[----:B--2---:R-:W-:Y:S04]  /*64d0*/  FMUL.FTZ R149, R198, R37 ;  /* 0x00000025c6957220 */ /* 0x004fe80000410000 */
[C---:B------:R-:W-:Y:S02]  /*64e0*/  FADD.FTZ R38, -R144.reuse, R38 ;  /* 0x0000002690267221 */ /* 0x040fe40000010100 */
[----:B------:R-:W-:Y:S02]  /*64f0*/  FADD.FTZ R39, -R144, R39 ;  /* 0x0000002790277221 */ /* 0x000fe40000010100 */
[----:B------:R-:W-:Y:S04]  /*6500*/  FADD.FTZ R32, -R2, R46 ;  /* 0x0000002e02207221 */ /* 0x000fe80000010100 */
[----:B------:R-:W-:Y:S04]  /*6510*/  FMUL.FTZ R32, R214, R32 ;  /* 0x00000020d6207220 */ /* 0x000fe80000410000 */
[----:B------:R-:W-:Y:S02]  /*6520*/  FADD.FTZ R48, -R146, R48 ;  /* 0x0000003092307221 */ /* 0x000fe40000010100 */
[C---:B------:R-:W-:Y:S02]  /*6530*/  FADD.FTZ R50, -R144.reuse, R50 ;  /* 0x0000003290327221 */ /* 0x040fe40000010100 */
[----:B------:R-:W-:Y:S02]  /*6540*/  FADD.FTZ R51, -R144, R51 ;  /* 0x0000003390337221 */ /* 0x000fe40000010100 */
[----:B------:R-:W-:Y:S02]  /*6550*/  FADD.FTZ R49, -R146, R49 ;  /* 0x0000003192317221 */ /* 0x000fe40000010100 */
        /* <DEDUP_REMOVED lines=19> */
[----:B------:R-:W-:Y:S01]  /*6690*/  FMUL.FTZ R146, R160, R64 ;  /* 0x00000040a0927220 */ /* 0x000fe20000410000 */
[----:B------:R-:W-:Y:S01]  /*66a0*/  MOV R160, R187 ;  /* 0x000000bb00a07202 */ /* 0x000fe20000000f00 */
        /* <DEDUP_REMOVED lines=26> */
[----:B------:R-:W-:Y:S02]  /*6850*/  IMAD.MOV.U32 R161, RZ, RZ, R186 ;  /* 0x000000ffffa17224 */ /* 0x000fe400078e00ba */
[C---:B---3--:R-:W-:Y:S02]  /*6860*/  FADD.FTZ R13, -R4.reuse, R13 ;  /* 0x0000000d040d7221 */ /* 0x048fe40000010100 */
[C---:B------:R-:W-:Y:S02]  /*6870*/  FADD.FTZ R29, -R4.reuse, R29 ;  /* 0x0000001d041d7221 */ /* 0x040fe40000010100 */
[C---:B------:R-:W-:Y:S02]  /*6880*/  FADD.FTZ R0, -R4.reuse, R44 ;  /* 0x0000002c04007221 */ /* 0x040fe40000010100 */
[C---:B------:R-:W-:Y:S02]  /*6890*/  FADD.FTZ R8, -R4.reuse, R8 ;  /* 0x0000000804087221 */ /* 0x040fe40000010100 */
[C---:B------:R-:W-:Y:S02]  /*68a0*/  FADD.FTZ R9, -R4.reuse, R9 ;  /* 0x0000000904097221 */ /* 0x040fe40000010100 */
[----:B------:R-:W-:Y:S02]  /*68b0*/  FADD.FTZ R12, -R4, R12 ;  /* 0x0000000c040c7221 */ /* 0x000fe40000010100 */
[----:B------:R-:W-:Y:S02]  /*68c0*/  FMUL.FTZ R22, R230, R13 ;  /* 0x0000000de6167220 */ /* 0x000fe40000410000 */
[C---:B------:R-:W-:Y:S02]  /*68d0*/  FADD.FTZ R24, -R4.reuse, R24 ;  /* 0x0000001804187221 */ /* 0x040fe40000010100 */
[C---:B------:R-:W-:Y:S02]  /*68e0*/  FADD.FTZ R25, -R4.reuse, R25 ;  /* 0x0000001904197221 */ /* 0x040fe40000010100 */
[C---:B------:R-:W-:Y:S02]  /*68f0*/  FADD.FTZ R28, -R4.reuse, R28 ;  /* 0x0000001c041c7221 */ /* 0x040fe40000010100 */
        /* <DEDUP_REMOVED lines=37> */
[----:B------:R-:W-:Y:S01]  /*6b50*/  MOV R5, R243 ;  /* 0x000000f300057202 */ /* 0x000fe20000000f00 */
[----:B------:R-:W-:Y:S01]  /*6b60*/  IMAD.MOV.U32 R6, RZ, RZ, c[0x0][0x190] ;  /* 0x00006400ff067624 */ /* 0x000fe200078e00ff */
[----:B------:R-:W-:Y:S01]  /*6b70*/  ULOP3.LUT UR4, UR5, 0x1, URZ, 0xc0, !UPT ;  /* 0x0000000105047892 */ /* 0x000fe2000f8ec03f */
[----:B------:R-:W-:Y:S02]  /*6b80*/  IMAD.MOV.U32 R4, RZ, RZ, R245 ;  /* 0x000000ffff047224 */ /* 0x000fe400078e00f5 */
[C---:B------:R-:W-:Y:S01]  /*6b90*/  IMAD.U32 R2, R6.reuse, -0x80, RZ ;  /* 0xffffff8006027824 */ /* 0x040fe200078e00ff */
[----:B------:R-:W-:Y:S01]  /*6ba0*/  UISETP.NE.U32.AND UP0, UPT, UR4, 0x1, UPT ;  /* 0x000000010400788c */ /* 0x000fe2000bf05070 */
[----:B------:R-:W-:Y:S03]  /*6bb0*/  IMAD.SHL.U32 R10, R6, 0x40, RZ ;  /* 0x00000040060a7824 */ /* 0x000fe600078e00ff */
[C---:B------:R-:W-:Y:S01]  /*6bc0*/  LEA R245, P2, R2.reuse, R4, 0x1 ;  /* 0x0000000402f57211 */ /* 0x040fe200078408ff */
[----:B------:R-:W-:Y:S01]  /*6bd0*/  IMAD.MOV.U32 R4, RZ, RZ, 0x6 ;  /* 0x00000006ff047424 */ /* 0x000fe200078e00ff */
[----:B------:R-:W-:Y:S02]  /*6be0*/  USEL UR4, UR43, 0x4000, !UP0 ;  /* 0x000040002b047887 */ /* 0x000fe4000c000000 */
[----:B------:R-:W-:Y:S02]  /*6bf0*/  MOV R8, R245 ;  /* 0x000000f500087202 */ /* 0x000fe40000000f00 */
[----:B------:R-:W-:Y:S02]  /*6c00*/  LEA.HI.X.SX32 R243, R2, R5, 0x1, P2 ;  /* 0x0000000502f37211 */ /* 0x000fe400010f0eff */
[----:B------:R-:W-:Y:S02]  /*6c10*/  SHF.L.U64.HI R2, R6, R4, c[0x0][0x194] ;  /* 0x0000650006027619 */ /* 0x000fe40000010204 */
[-C--:B------:R-:W-:Y:S01]  /*6c20*/  IADD3 R6, P2, R8, R10.reuse, RZ ;  /* 0x0000000a08067210 */ /* 0x080fe20007f5e0ff */
[----:B------:R-:W-:Y:S01]  /*6c30*/  IMAD.MOV.U32 R9, RZ, RZ, R243 ;  /* 0x000000ffff097224 */ /* 0x000fe200078e00f3 */
[----:B------:R-:W-:Y:S02]  /*6c40*/  IADD3 R185, R185, UR4, RZ ;  /* 0x00000004b9b97c10 */ /* 0x000fe4000fffe0ff */
[-C--:B------:R-:W-:Y:S01]  /*6c50*/  IADD3 R4, P3, R6, R10.reuse, RZ ;  /* 0x0000000a06047210 */ /* 0x080fe20007f7e0ff */
[--C-:B------:R-:W-:Y:S01]  /*6c60*/  IMAD.X R7, R9, 0x1, R2.reuse, P2 ;  /* 0x0000000109077824 */ /* 0x100fe200010e0602 */
[----:B------:R-:W-:Y:S01]  /*6c70*/  IADD3 R179, R179, UR4, RZ ;  /* 0x00000004b3b37c10 */ /* 0x000fe2000fffe0ff */
[----:B------:R-:W-:Y:S01]  /*6c80*/  @!PT LDS RZ, [RZ] ;  /* 0x00000000fffff984 */ /* 0x000fe20000000800 */
[----:B------:R-:W-:Y:S01]  /*6c90*/  @!PT LDS RZ, [RZ] ;  /* 0x00000000fffff984 */ /* 0x000fe20000000800 */
[----:B------:R-:W-:Y:S01]  /*6ca0*/  @!PT LDS RZ, [RZ] ;  /* 0x00000000fffff984 */ /* 0x000fe20000000800 */
[----:B------:R1:W-:Y:S01]  /*6cb0*/  LDGSTS.E.BYPASS.LTC128B.128 [R185], [R8.64] ;  /* 0x0000000008b97fae */ /* 0x0003e2000b901d4c */
[----:B------:R-:W-:Y:S02]  /*6cc0*/  IADD3 R10, P2, R4, R10, RZ ;  /* 0x0000000a040a7210 */ /* 0x000fe40007f5e0ff */
[----:B------:R-:W-:Y:S01]  /*6cd0*/  IADD3.X R5, R7, R2, RZ, P3, !PT ;  /* 0x0000000207057210 */ /* 0x000fe20001ffe4ff */
[----:B------:R1:W-:Y:S04]  /*6ce0*/  LDGSTS.E.BYPASS.LTC128B.128 [R185+0x1000], [R6.64] ;  /* 0x0100000006b97fae */ /* 0x0003e8000b901d4c */
[----:B------:R1:W-:Y:S01]  /*6cf0*/  LDGSTS.E.BYPASS.LTC128B.128 [R185+0x2000], [R4.64] ;  /* 0x0200000004b97fae */ /* 0x0003e2000b901d4c */
[----:B------:R-:W-:Y:S05]  /*6d00*/  IMAD.X R11, R5, 0x1, R2, P2 ;  /* 0x00000001050b7824 */ /* 0x000fea00010e0602 */
[----:B------:R1:W-:Y:S04]  /*6d10*/  LDGSTS.E.BYPASS.LTC128B.128 [R185+0x3000], [R10.64] ;  /* 0x030000000ab97fae */ /* 0x0003e8000b901d4c */
[----:B------:R-:W0:Y:S02]  /*6d20*/  LDGDEPBAR ;  /* 0x00000000000079af */ /* 0x000e240000000000 */
.L_x_308:
[----:B------:R-:W-:Y:S01]  /*6d30*/  F2FP.BF16.PACK_AB R28, R157, R158 ;  /* 0x0000009e9d1c723e */ /* 0x000fe200000010ff */
        /* <DEDUP_REMOVED lines=25> */
[----:B-1----:R-:W-:Y:S02]  /*6ed0*/  F2FP.BF16.PACK_AB R11, R65, R136 ;  /* 0x00000088410b723e */ /* 0x002fe400000010ff */
        /* <DEDUP_REMOVED lines=141> */
[----:B------:R-:W-:Y:S01]  /*77b0*/  MOV R4, R244 ;  /* 0x000000f400047202 */ /* 0x000fe20000000f00 */
[----:B------:R-:W-:Y:S02]  /*77c0*/  IMAD.MOV.U32 R5, RZ, RZ, R242 ;  /* 0x000000ffff057224 */ /* 0x000fe400078e00f2 */
[C---:B------:R-:W-:Y:S02]  /*77d0*/  IMAD.U32 R6, R11.reuse, -0x80, RZ ;  /* 0xffffff800b067824 */ /* 0x040fe400078e00ff */
[C---:B------:R-:W-:Y:S03]  /*77e0*/  IMAD.SHL.U32 R10, R11.reuse, 0x40, RZ ;  /* 0x000000400b0a7824 */ /* 0x040fe600078e00ff */
[C---:B------:R-:W-:Y:S02]  /*77f0*/  LEA R244, P2, R6.reuse, R4, 0x1 ;  /* 0x0000000406f47211 */ /* 0x040fe400078408ff */
[----:B------:R-:W-:Y:S02]  /*7800*/  MOV R4, 0x6 ;  /* 0x0000000600047802 */ /* 0x000fe40000000f00 */
[----:B------:R-:W-:Y:S01]  /*7810*/  LEA.HI.X.SX32 R242, R6, R5, 0x1, P2 ;  /* 0x0000000506f27211 */ /* 0x000fe200010f0eff */
[----:B------:R-:W-:Y:S01]  /*7820*/  IMAD.MOV.U32 R8, RZ, RZ, R244 ;  /* 0x000000ffff087224 */ /* 0x000fe200078e00f4 */
[----:B------:R-:W-:Y:S03]  /*7830*/  SHF.L.U64.HI R11, R11, R4, c[0x0][0x374] ;  /* 0x0000dd000b0b7619 */ /* 0x000fe60000010204 */
[----:B------:R-:W-:Y:S01]  /*7840*/  IMAD.MOV.U32 R9, RZ, RZ, R242 ;  /* 0x000000ffff097224 */ /* 0x000fe200078e00f2 */
[-C--:B------:R-:W-:Y:S04]  /*7850*/  IADD3 R6, P2, R8, R10.reuse, RZ ;  /* 0x0000000a08067210 */ /* 0x080fe80007f5e0ff */
[----:B------:R-:W-:Y:S01]  /*7860*/  @!PT LDS RZ, [RZ] ;  /* 0x00000000fffff984 */ /* 0x000fe20000000800 */
[----:B------:R-:W-:Y:S01]  /*7870*/  @!PT LDS RZ, [RZ] ;  /* 0x00000000fffff984 */ /* 0x000fe20000000800 */
[----:B------:R-:W-:Y:S01]  /*7880*/  @!PT LDS RZ, [RZ] ;  /* 0x00000000fffff984 */ /* 0x000fe20000000800 */
[----:B------:R1:W-:Y:S01]  /*7890*/  LDGSTS.E.BYPASS.LTC128B.128 [R146+0x8000], [R8.64] ;  /* 0x0800000008927fae */ /* 0x0003e2000b901d4c */
[-C--:B------:R-:W-:Y:S02]  /*78a0*/  IADD3 R4, P3, R6, R10.reuse, RZ ;  /* 0x0000000a06047210 */ /* 0x080fe40007f7e0ff */
[-C--:B------:R-:W-:Y:S02]  /*78b0*/  IADD3.X R7, R9, R11.reuse, RZ, P2, !PT ;  /* 0x0000000b09077210 */ /* 0x080fe400017fe4ff */
[----:B------:R-:W-:Y:S03]  /*78c0*/  IADD3 R10, P2, R4, R10, RZ ;  /* 0x0000000a040a7210 */ /* 0x000fe60007f5e0ff */
[----:B------:R1:W-:Y:S01]  /*78d0*/  LDGSTS.E.BYPASS.LTC128B.128 [R146+0x9000], [R6.64] ;  /* 0x0900000006927fae */ /* 0x0003e2000b901d4c */
[----:B------:R-:W-:Y:S05]  /*78e0*/  IMAD.X R5, R7, 0x1, R11, P3 ;  /* 0x0000000107057824 */ /* 0x000fea00018e060b */
[----:B------:R1:W-:Y:S01]  /*78f0*/  LDGSTS.E.BYPASS.LTC128B.128 [R146+0xa000], [R4.64] ;  /* 0x0a00000004927fae */ /* 0x0003e2000b901d4c */
[----:B------:R-:W-:Y:S05]  /*7900*/  IADD3.X R11, R5, R11, RZ, P2, !PT ;  /* 0x0000000b050b7210 */ /* 0x000fea00017fe4ff */
[----:B------:R1:W-:Y:S04]  /*7910*/  LDGSTS.E.BYPASS.LTC128B.128 [R146+0xb000], [R10.64] ;  /* 0x0b0000000a927fae */ /* 0x0003e8000b901d4c */
[----:B------:R-:W0:Y:S02]  /*7920*/  LDGDEPBAR ;  /* 0x00000000000079af */ /* 0x000e240000000000 */
.L_x_309:
        /* <DEDUP_REMOVED lines=12> */
[----:B------:R-:W-:Y:S02]  /*79f0*/  IMAD R150, R150, 0x18, RZ ;  /* 0x0000001896967824 */ /* 0x000fe400078e02ff */
[----:B------:R-:W3:Y:S01]  /*7a00*/  LDSM.16.MT88.4 R36, [R2+0xc000] ;  /* 0x00c000000224783b */ /* 0x000ee20000004200 */
[----:B------:R-:W-:Y:S01]  /*7a10*/  IMAD.U32 R147, R147, -0x80, RZ ;  /* 0xffffff8093937824 */ /* 0x000fe200078e00ff */
[----:B------:R-:W-:Y:S03]  /*7a20*/  UMOV UR5, UR4 ;  /* 0x0000000400057c82 */ /* 0x000fe60008000000 */
[----:B------:R-:W4:Y:S01]  /*7a30*/  LDL R149, [R1+0x8] ;  /* 0x0000080001957983 */ /* 0x000f220000100800 */
[C---:B------:R-:W-:Y:S04]  /*7a40*/  LEA R187, P2, R147.reuse, R160, 0x2 ;  /* 0x000000a093bb7211 */ /* 0x040fe800078410ff */
[----:B------:R-:W-:Y:S01]  /*7a50*/  LDSM.16.M88.4 R40, [R178+0x14000] ;  /* 0x01400000b228783b */ /* 0x000fe20000000200 */
[----:B------:R-:W-:Y:S01]  /*7a60*/  LEA.HI.X.SX32 R186, R147, R161, 0x2, P2 ;  /* 0x000000a193ba7211 */ /* 0x000fe200010f16ff */
[----:B------:R-:W-:Y:S03]  /*7a70*/  IMAD.MOV.U32 R147, RZ, RZ, c[0x0][0x22c] ;  /* 0x00008b00ff937624 */ /* 0x000fe600078e00ff */
[----:B------:R-:W4:Y:S01]  /*7a80*/  LDL R148, [R1+0x1c] ;  /* 0x00001c0001947983 */ /* 0x000f220000100800 */
[----:B------:R-:W-:Y:S04]  /*7a90*/  IMAD R147, R147, c[0x0][0x1c0], RZ ;  /* 0x0000700093937a24 */ /* 0x000fe800078e02ff */
[----:B------:R-:W1:Y:S01]  /*7aa0*/  LDSM.16.MT88.4 R44, [R0+0xc800] ;  /* 0x00c80000002c783b */ /* 0x000e620000004200 */
[----:B------:R-:W-:Y:S04]  /*7ab0*/  IMAD.SHL.U32 R147, R147, 0x8, RZ ;  /* 0x0000000893937824 */ /* 0x000fe800078e00ff */
        /* <DEDUP_REMOVED lines=70> */
[----:B------:R-:W-:Y:S02]  /*7f20*/  IMAD R0, R0, 0x28, RZ ;  /* 0x0000002800007824 */ /* 0x000fe400078e02ff */
        /* <DEDUP_REMOVED lines=8> */
[----:B------:R-:W-:Y:S08]  /*7fb0*/  HMMA.16816.F32.BF16 R32, R44, R134, R32 ;  /* 0x000000862c20723c */ /* 0x000ff00000041820 */
[-C--:B-1----:R-:W-:Y:S08]  /*7fc0*/  HMMA.16816.F32.BF16 R4, R36, R48.reuse, R4 ;  /* 0x000000302404723c */ /* 0x082ff00000041804 */
[C---:B------:R-:W-:Y:S07]  /*7fd0*/  HMMA.16816.F32.BF16 R8, R136.reuse, R48, R8 ;  /* 0x000000308808723c */ /* 0x040fee0000041808 */
[----:B------:R-:W-:Y:S01]  /*7fe0*/  IMAD.MOV.U32 R48, RZ, RZ, c[0x0][0x22c] ;  /* 0x00008b00ff307624 */ /* 0x000fe200078e00ff */
[-C--:B------:R-:W-:Y:S01]  /*7ff0*/  HMMA.16816.F32.BF16 R12, R136, R50.reuse, R12 ;  /* 0x00000032880c723c */ /* 0x080fe2000004180c */
[----:B------:R-:W-:Y:S03]  /*8000*/  IMAD.MOV.U32 R49, RZ, RZ, c[0x0][0x22c] ;  /* 0x00008b00ff317624 */ /* 0x000fe600078e00ff */
[----:B------:R-:W-:Y:S02]  /*8010*/  IMAD R48, R48, c[0x0][0x1c0], RZ ;  /* 0x0000700030307a24 */ /* 0x000fe400078e02ff */
[----:B------:R-:W-:Y:S02]  /*8020*/  IMAD R49, R49, c[0x0][0x1c0], RZ ;  /* 0x0000700031317a24 */ /* 0x000fe400078e02ff */
[C---:B------:R-:W-:Y:S04]  /*8030*/  HMMA.16816.F32.BF16 R16, R36.reuse, R50, R16 ;  /* 0x000000322410723c */ /* 0x040fe80000041810 */
[----:B------:R-:W-:Y:S02]  /*8040*/  IMAD.SHL.U32 R48, R48, 0x40, RZ ;  /* 0x0000004030307824 */ /* 0x000fe400078e00ff */
[----:B------:R-:W-:Y:S02]  /*8050*/  IMAD R49, R49, 0x48, RZ ;  /* 0x0000004831317824 */ /* 0x000fe400078e02ff */
[-C--:B------:R-:W-:Y:S01]  /*8060*/  HMMA.16816.F32.BF16 R20, R36, R140.reuse, R20 ;  /* 0x0000008c2414723c */ /* 0x080fe20000041814 */
[----:B------:R-:W-:Y:S04]  /*8070*/  IMAD.MOV.U32 R50, RZ, RZ, c[0x0][0x22c] ;  /* 0x00008b00ff327624 */ /* 0x000fe800078e00ff */
[----:B------:R-:W-:Y:S03]  /*8080*/  IMAD R50, R50, c[0x0][0x1c0], RZ ;  /* 0x0000700032327a24 */ /* 0x000fe600078e02ff */
[C---:B------:R-:W-:Y:S04]  /*8090*/  HMMA.16816.F32.BF16 R24, R136.reuse, R140, R24 ;  /* 0x0000008c8818723c */ /* 0x040fe80000041818 */
[----:B------:R-:W-:Y:S04]  /*80a0*/  IMAD R50, R50, 0x58, RZ ;  /* 0x0000005832327824 */ /* 0x000fe800078e02ff */
[-C--:B------:R-:W-:Y:S08]  /*80b0*/  HMMA.16816.F32.BF16 R28, R136, R142.reuse, R28 ;  /* 0x0000008e881c723c */ /* 0x080ff0000004181c */
[----:B------:R-:W-:Y:S07]  /*80c0*/  HMMA.16816.F32.BF16 R32, R36, R142, R32 ;  /* 0x0000008e2420723c */ /* 0x000fee0000041820 */
[----:B------:R-:W-:Y:S01]  /*80d0*/  @P0 IADD3 R38, P3, R149, UR8, RZ ;  /* 0x0000000895260c10 */ /* 0x000fe2000ff7e0ff */
[-C--:B------:R-:W-:Y:S01]  /*80e0*/  HMMA.16816.F32.BF16 R4, R40, R52.reuse, R4 ;  /* 0x000000342804723c */ /* 0x080fe20000041804 */
[----:B------:R-:W-:Y:S01]  /*80f0*/  IMAD.MOV.U32 R149, RZ, RZ, c[0x0][0x22c] ;  /* 0x00008b00ff957624 */ /* 0x000fe200078e00ff */
[----:B------:R-:W-:Y:S03]  /*8100*/  @UP3 UIADD3 UR8, UP1, UR8, -0x200, URZ ;  /* 0xfffffe0008083890 */ /* 0x000fe6000ff3e03f */
[----:B------:R-:W-:Y:S01]  /*8110*/  @P0 IADD3.X R39, R148, UR7, RZ, P3, !PT ;  /* 0x0000000794270c10 */ /* 0x000fe20009ffe4ff */
[----:B------:R-:W-:Y:S01]  /*8120*/  IMAD.MOV.U32 R36, RZ, RZ, R187 ;  /* 0x000000ffff247224 */ /* 0x000fe200078e00bb */
[----:B------:R-:W-:Y:S01]  /*8130*/  @UP3 UIADD3.X UR7, UR7, -0x1, URZ, UP1, !UPT ;  /* 0xffffffff07073890 */ /* 0x000fe20008ffe43f */
[C---:B--2---:R-:W-:Y:S01]  /*8140*/  HMMA.16816.F32.BF16 R8, R56.reuse, R52, R8 ;  /* 0x000000343808723c */ /* 0x044fe20000041808 */
[----:B------:R-:W-:Y:S01]  /*8150*/  IMAD.MOV.U32 R148, RZ, RZ, c[0x0][0x22c] ;  /* 0x00008b00ff947624 */ /* 0x000fe200078e00ff */
[----:B------:R1:W5:Y:S02]  /*8160*/  @P0 LDG.E R240, [R38.64] ;  /* 0x0000000c26f00981 */ /* 0x000364000c1e1900 */
[CC--:B------:R-:W-:Y:S01]  /*8170*/  LEA R44, P2, R147.reuse, R36.reuse, 0x2 ;  /* 0x00000024932c7211 */ /* 0x0c0fe200078410ff */
[----:B------:R-:W-:Y:S02]  /*8180*/  IMAD.MOV.U32 R37, RZ, RZ, R186 ;  /* 0x000000ffff257224 */ /* 0x000fe400078e00ba */
[----:B------:R1:W5:Y:S01]  /*8190*/  @P0 LDG.E R241, [R38.64+0x20] ;  /* 0x0000200c26f10981 */ /* 0x000362000c1e1900 */
[-C--:B------:R-:W-:Y:S04]  /*81a0*/  HMMA.16816.F32.BF16 R12, R56, R54.reuse, R12 ;  /* 0x00000036380c723c */ /* 0x080fe8000004180c */
[----:B------:R1:W5:Y:S01]  /*81b0*/  @P0 LDG.E R238, [R38.64+0x100] ;  /* 0x0001000c26ee0981 */ /* 0x000362000c1e1900 */
[-C--:B------:R-:W-:Y:S01]  /*81c0*/  LEA.HI.X.SX32 R45, R147, R37.reuse, 0x2, P2 ;  /* 0x00000025932d7211 */ /* 0x080fe200010f16ff */
[----:B------:R-:W-:Y:S02]  /*81d0*/  IMAD R149, R149, c[0x0][0x1c0], RZ ;  /* 0x0000700095957a24 */ /* 0x000fe400078e02ff */
[C---:B------:R-:W-:Y:S01]  /*81e0*/  HMMA.16816.F32.BF16 R16, R40.reuse, R54, R16 ;  /* 0x000000362810723c */ /* 0x040fe20000041810 */
[----:B------:R1:W5:Y:S03]  /*81f0*/  @P0 LDG.E R239, [R38.64+0x120] ;  /* 0x0001200c26ef0981 */ /* 0x000366000c1e1900 */
[----:B------:R-:W-:Y:S02]  /*8200*/  IMAD.SHL.U32 R149, R149, 0x10, RZ ;  /* 0x0000001095957824 */ /* 0x000fe400078e00ff */
[----:B------:R2:W-:Y:S01]  /*8210*/  RED.E.ADD.F32.FTZ.RN.STRONG.GPU [R36.64], R4 ;  /* 0x000000042400798e */ /* 0x0005e2000c10e78c */
[----:B------:R-:W-:Y:S01]  /*8220*/  IMAD R148, R148, c[0x0][0x1c0], RZ ;  /* 0x0000700094947a24 */ /* 0x000fe200078e02ff */
[-C--:B------:R-:W-:Y:S03]  /*8230*/  HMMA.16816.F32.BF16 R20, R40, R60.reuse, R20 ;  /* 0x0000003c2814723c */ /* 0x080fe60000041814 */
[----:B------:R3:W-:Y:S01]  /*8240*/  RED.E.ADD.F32.FTZ.RN.STRONG.GPU [R44.64], R5 ;  /* 0x000000052c00798e */ /* 0x0007e2000c10e78c */
[CC--:B------:R-:W-:Y:S01]  /*8250*/  LEA R46, P0, R149.reuse, R36.reuse, 0x2 ;  /* 0x00000024952e7211 */ /* 0x0c0fe200078010ff */
[----:B------:R-:W-:Y:S01]  /*8260*/  IMAD.SHL.U32 R148, R148, 0x20, RZ ;  /* 0x0000002094947824 */ /* 0x000fe200078e00ff */
[C---:B------:R-:W-:Y:S02]  /*8270*/  IADD3 R55, R149.reuse, 0x20, RZ ;  /* 0x0000002095377810 */ /* 0x040fe40007ffe0ff */
[C---:B------:R-:W-:Y:S04]  /*8280*/  HMMA.16816.F32.BF16 R24, R56.reuse, R60, R24 ;  /* 0x0000003c3818723c */ /* 0x040fe80000041818 */
[CC--:B------:R-:W-:Y:S02]  /*8290*/  LEA.HI.X.SX32 R47, R149.reuse, R37.reuse, 0x2, P0 ;  /* 0x00000025952f7211 */ /* 0x0c0fe400000f16ff */
[C---:B------:R-:W-:Y:S02]  /*82a0*/  IADD3 R54, R149.reuse, 0x20, RZ ;  /* 0x0000002095367810 */ /* 0x040fe40007ffe0ff */
[-C--:B------:R-:W-:Y:S01]  /*82b0*/  HMMA.16816.F32.BF16 R28, R56, R62.reuse, R28 ;  /* 0x0000003e381c723c */ /* 0x080fe2000004181c */
[----:B------:R4:W-:Y:S03]  /*82c0*/  RED.E.ADD.F32.FTZ.RN.STRONG.GPU [R46.64], R6 ;  /* 0x000000062e00798e */ /* 0x0009e6000c10e78c */
[C---:B------:R-:W-:Y:S02]  /*82d0*/  IADD3 R53, R149.reuse, 0x20, RZ ;  /* 0x0000002095357810 */ /* 0x040fe40007ffe0ff */
[----:B------:R-:W-:Y:S02]  /*82e0*/  IADD3 R52, R149, 0x20, RZ ;  /* 0x0000002095347810 */ /* 0x000fe40007ffe0ff */
[----:B------:R-:W-:Y:S04]  /*82f0*/  HMMA.16816.F32.BF16 R32, R40, R62, R32 ;  /* 0x0000003e2820723c */ /* 0x000fe80000041820 */
[-C--:B--2---:R-:W-:Y:S03]  /*8300*/  LEA R4, P0, R148, R36.reuse, 0x2 ;  /* 0x0000002494047211 */ /* 0x084fe600078010ff */
[-C--:B------:R-:W-:Y:S01]  /*8310*/  LEA R40, P2, R150, R36.reuse, 0x2 ;  /* 0x0000002496287211 */ /* 0x080fe200078410ff */
[----:B------:R-:W-:Y:S01]  /*8320*/  IMAD.MOV.U32 R43, RZ, RZ, c[0x0][0x22c] ;  /* 0x00008b00ff2b7624 */ /* 0x000fe200078e00ff */
[-C--:B---3--:R-:W-:Y:S03]  /*8330*/  LEA.HI.X.SX32 R5, R148, R37.reuse, 0x2, P0 ;  /* 0x0000002594057211 */ /* 0x088fe600000f16ff */
[-C--:B------:R-:W-:Y:S01]  /*8340*/  LEA.HI.X.SX32 R41, R150, R37.reuse, 0x2, P2 ;  /* 0x0000002596297211 */ /* 0x080fe200010f16ff */
[----:B------:R-:W-:Y:S01]  /*8350*/  IMAD R43, R43, c[0x0][0x1c0], RZ ;  /* 0x000070002b2b7a24 */ /* 0x000fe200078e02ff */
[CC--:B-1----:R-:W-:Y:S01]  /*8360*/  LEA R38, P2, R0.reuse, R36.reuse, 0x2 ;  /* 0x0000002400267211 */ /* 0x0c2fe200078410ff */
[----:B------:R-:W-:Y:S02]  /*8370*/  IMAD.MOV.U32 R42, RZ, RZ, c[0x0][0x22c] ;  /* 0x00008b00ff2a7624 */ /* 0x000fe400078e00ff */
[----:B------:R1:W-:Y:S01]  /*8380*/  RED.E.ADD.F32.FTZ.RN.STRONG.GPU [R40.64], R7 ;  /* 0x000000072800798e */ /* 0x0003e2000c10e78c */
[-C--:B------:R-:W-:Y:S01]  /*8390*/  LEA.HI.X.SX32 R39, R0, R37.reuse, 0x2, P2 ;  /* 0x0000002500277211 */ /* 0x080fe200010f16ff */
[----:B------:R-:W-:Y:S01]  /*83a0*/  IMAD.MOV.U32 R0, RZ, RZ, c[0x0][0x22c] ;  /* 0x00008b00ff007624 */ /* 0x000fe200078e00ff */
[-C--:B----4-:R-:W-:Y:S01]  /*83b0*/  LEA R6, P0, R2, R36.reuse, 0x2 ;  /* 0x0000002402067211 */ /* 0x090fe200078010ff */
[----:B------:R-:W-:Y:S01]  /*83c0*/  IMAD R43, R43, 0x70, RZ ;  /* 0x000000702b2b7824 */ /* 0x000fe200078e02ff */
[----:B------:R2:W-:Y:S01]  /*83d0*/  RED.E.ADD.F32.FTZ.RN.STRONG.GPU [R4.64], R8 ;  /* 0x000000080400798e */ /* 0x0005e2000c10e78c */
[----:B------:R-:W-:Y:S02]  /*83e0*/  IMAD R0, R0, c[0x0][0x1c0], RZ ;  /* 0x0000700000007a24 */ /* 0x000fe400078e02ff */
[----:B------:R-:W-:Y:S02]  /*83f0*/  IMAD R42, R42, c[0x0][0x1c0], RZ ;  /* 0x000070002a2a7a24 */ /* 0x000fe400078e02ff */
[----:B------:R-:W-:Y:S01]  /*8400*/  IMAD R0, R0, 0x38, RZ ;  /* 0x0000003800007824 */ /* 0x000fe200078e02ff */
[----:B------:R3:W-:Y:S01]  /*8410*/  RED.E.ADD.F32.FTZ.RN.STRONG.GPU [R38.64], R9 ;  /* 0x000000092600798e */ /* 0x0007e2000c10e78c */
[----:B------:R-:W-:Y:S02]  /*8420*/  IMAD R42, R42, 0x78, RZ ;  /* 0x000000782a2a7824 */ /* 0x000fe400078e02ff */
[----:B------:R-:W-:Y:S04]  /*8430*/  IMAD.MOV.U32 R148, RZ, RZ, c[0x0][0x22c] ;  /* 0x00008b00ff947624 */ /* 0x000fe800078e00ff */
[----:B------:R-:W-:Y:S04]  /*8440*/  IMAD R148, R148, c[0x0][0x1c0], RZ ;  /* 0x0000700094947a24 */ /* 0x000fe800078e02ff */
[----:B------:R-:W-:Y:S04]  /*8450*/  IMAD.SHL.U32 R148, R148, 0x8, RZ ;  /* 0x0000000894947824 */ /* 0x000fe800078e00ff */
[----:B------:R-:W-:Y:S01]  /*8460*/  IMAD.IADD R54, R148, 0x1, R54 ;  /* 0x0000000194367824 */ /* 0x000fe200078e0236 */
[-C--:B-1----:R-:W-:Y:S01]  /*8470*/  LEA.HI.X.SX32 R7, R2, R37.reuse, 0x2, P0 ;  /* 0x0000002502077211 */ /* 0x082fe200000f16ff */
[C---:B------:R-:W-:Y:S01]  /*8480*/  IMAD.IADD R53, R148.reuse, 0x1, R53 ;  /* 0x0000000194357824 */ /* 0x040fe200078e0235 */
[----:B------:R-:W4:Y:S01]  /*8490*/  LDL R2, [R1+0x4] ;  /* 0x0000040001027983 */ /* 0x000f220000100800 */
[----:B------:R-:W-:Y:S01]  /*84a0*/  IMAD.IADD R52, R148, 0x1, R52 ;  /* 0x0000000194347824 */ /* 0x000fe200078e0234 */
[-C--:B--2---:R-:W-:Y:S01]  /*84b0*/  LEA R4, P2, R0, R36.reuse, 0x2 ;  /* 0x0000002400047211 */ /* 0x084fe200078410ff */
[----:B------:R-:W-:Y:S02]  /*84c0*/  IMAD.IADD R53, R148, 0x1, R53 ;  /* 0x0000000194357824 */ /* 0x000fe400078e0235 */
[----:B------:R1:W-:Y:S01]  /*84d0*/  RED.E.ADD.F32.FTZ.RN.STRONG.GPU [R6.64], R10 ;  /* 0x0000000a0600798e */ /* 0x0003e2000c10e78c */
[-C--:B------:R-:W-:Y:S01]  /*84e0*/  LEA R8, P0, R48, R36.reuse, 0x2 ;  /* 0x0000002430087211 */ /* 0x080fe200078010ff */
[----:B------:R-:W-:Y:S01]  /*84f0*/  IMAD.IADD R52, R148, 0x1, R52 ;  /* 0x0000000194347824 */ /* 0x000fe200078e0234 */
[-C--:B------:R-:W-:Y:S02]  /*8500*/  LEA.HI.X.SX32 R5, R0, R37.reuse, 0x2, P2 ;  /* 0x0000002500057211 */ /* 0x080fe400010f16ff */
[----:B------:R-:W2:Y:S01]  /*8510*/  LDL R0, [R1] ;  /* 0x0000000001007983 */ /* 0x000ea20000100800 */
[-C--:B---3--:R-:W-:Y:S01]  /*8520*/  LEA.HI.X.SX32 R9, R48, R37.reuse, 0x2, P0 ;  /* 0x0000002530097211 */ /* 0x088fe200000f16ff */
[----:B------:R-:W-:Y:S01]  /*8530*/  IMAD.MOV.U32 R48, RZ, RZ, c[0x0][0x22c] ;  /* 0x00008b00ff307624 */ /* 0x000fe200078e00ff */
[CC--:B------:R-:W-:Y:S01]  /*8540*/  LEA R46, P6, R53.reuse, R36.reuse, 0x2 ;  /* 0x00000024352e7211 */ /* 0x0c0fe200078c10ff */
[----:B------:R-:W-:Y:S01]  /*8550*/  IMAD.IADD R52, R148, 0x1, R52 ;  /* 0x0000000194347824 */ /* 0x000fe200078e0234 */
[----:B------:R3:W-:Y:S01]  /*8560*/  RED.E.ADD.F32.FTZ.RN.STRONG.GPU [R4.64], R11 ;  /* 0x0000000b0400798e */ /* 0x0007e2000c10e78c */
[----:B------:R-:W-:Y:S01]  /*8570*/  IMAD R48, R48, c[0x0][0x1c0], RZ ;  /* 0x0000700030307a24 */ /* 0x000fe200078e02ff */
[-C--:B------:R-:W-:Y:S03]  /*8580*/  LEA.HI.X.SX32 R47, R53, R37.reuse, 0x2, P6 ;  /* 0x00000025352f7211 */ /* 0x080fe600030f16ff */
[----:B------:R3:W-:Y:S01]  /*8590*/  RED.E.ADD.F32.FTZ.RN.STRONG.GPU [R8.64], R16 ;  /* 0x000000100800798e */ /* 0x0007e2000c10e78c */
[----:B------:R-:W-:Y:S01]  /*85a0*/  IMAD R48, R48, 0x50, RZ ;  /* 0x0000005030307824 */ /* 0x000fe200078e02ff */
[CC--:B-1----:R-:W-:Y:S04]  /*85b0*/  LEA R6, P2, R49.reuse, R36.reuse, 0x2 ;  /* 0x0000002431067211 */ /* 0x0c2fe800078410ff */
[-C--:B------:R-:W-:Y:S01]  /*85c0*/  LEA.HI.X.SX32 R7, R49, R37.reuse, 0x2, P2 ;  /* 0x0000002531077211 */ /* 0x080fe200010f16ff */
[----:B------:R-:W-:Y:S04]  /*85d0*/  IMAD.MOV.U32 R49, RZ, RZ, c[0x0][0x22c] ;  /* 0x00008b00ff317624 */ /* 0x000fe800078e00ff */
[----:B------:R1:W-:Y:S01]  /*85e0*/  RED.E.ADD.F32.FTZ.RN.STRONG.GPU [R6.64], R17 ;  /* 0x000000110600798e */ /* 0x0003e2000c10e78c */
[CC--:B---3--:R-:W-:Y:S01]  /*85f0*/  LEA R4, P0, R48.reuse, R36.reuse, 0x2 ;  /* 0x0000002430047211 */ /* 0x0c8fe200078010ff */
[----:B------:R-:W-:Y:S03]  /*8600*/  IMAD R49, R49, c[0x0][0x1c0], RZ ;  /* 0x0000700031317a24 */ /* 0x000fe600078e02ff */
[-C--:B------:R-:W-:Y:S01]  /*8610*/  LEA.HI.X.SX32 R5, R48, R37.reuse, 0x2, P0 ;  /* 0x0000002530057211 */ /* 0x080fe200000f16ff */
[----:B------:R-:W-:Y:S01]  /*8620*/  IMAD.MOV.U32 R48, RZ, RZ, c[0x0][0x22c] ;  /* 0x00008b00ff307624 */ /* 0x000fe200078e00ff */
[-C--:B------:R-:W-:Y:S01]  /*8630*/  LEA R16, P2, R50, R36.reuse, 0x2 ;  /* 0x0000002432107211 */ /* 0x080fe200078410ff */
[----:B------:R-:W-:Y:S02]  /*8640*/  IMAD R49, R49, 0x60, RZ ;  /* 0x0000006031317824 */ /* 0x000fe400078e02ff */
[----:B------:R3:W-:Y:S01]  /*8650*/  RED.E.ADD.F32.FTZ.RN.STRONG.GPU [R4.64], R18 ;  /* 0x000000120400798e */ /* 0x0007e2000c10e78c */
[----:B------:R-:W-:Y:S02]  /*8660*/  IMAD R48, R48, c[0x0][0x1c0], RZ ;  /* 0x0000700030307a24 */ /* 0x000fe400078e02ff */
[CC--:B------:R-:W-:Y:S02]  /*8670*/  LEA R10, P0, R49.reuse, R36.reuse, 0x2 ;  /* 0x00000024310a7211 */ /* 0x0c0fe400078010ff */
[----:B------:R-:W-:Y:S02]  /*8680*/  IMAD R48, R48, 0x68, RZ ;  /* 0x0000006830307824 */ /* 0x000fe400078e02ff */
[-C--:B------:R-:W-:Y:S03]  /*8690*/  LEA.HI.X.SX32 R11, R49, R37.reuse, 0x2, P0 ;  /* 0x00000025310b7211 */ /* 0x080fe600000f16ff */
[CC--:B------:R-:W-:Y:S04]  /*86a0*/  LEA R8, P3, R48.reuse, R36.reuse, 0x2 ;  /* 0x0000002430087211 */ /* 0x0c0fe800078610ff */
[-C--:B------:R-:W-:Y:S02]  /*86b0*/  LEA.HI.X.SX32 R9, R48, R37.reuse, 0x2, P3 ;  /* 0x0000002530097211 */ /* 0x080fe400018f16ff */
[-C--:B-1----:R-:W-:Y:S02]  /*86c0*/  LEA.HI.X.SX32 R17, R50, R37.reuse, 0x2, P2 ;  /* 0x0000002532117211 */ /* 0x082fe400010f16ff */
[CC--:B------:R-:W-:Y:S03]  /*86d0*/  LEA R6, P2, R43.reuse, R36.reuse, 0x2 ;  /* 0x000000242b067211 */ /* 0x0c0fe600078410ff */
[----:B------:R1:W-:Y:S01]  /*86e0*/  RED.E.ADD.F32.FTZ.RN.STRONG.GPU [R16.64], R19 ;  /* 0x000000131000798e */ /* 0x0003e2000c10e78c */
[-C--:B------:R-:W-:Y:S02]  /*86f0*/  LEA.HI.X.SX32 R7, R43, R37.reuse, 0x2, P2 ;  /* 0x000000252b077211 */ /* 0x080fe400010f16ff */
[CC--:B------:R-:W-:Y:S02]  /*8700*/  LEA R50, P2, R55.reuse, R36.reuse, 0x2 ;  /* 0x0000002437327211 */ /* 0x0c0fe400078410ff */
[----:B------:R1:W-:Y:S01]  /*8710*/  RED.E.ADD.F32.FTZ.RN.STRONG.GPU [R10.64], R12 ;  /* 0x0000000c0a00798e */ /* 0x0003e2000c10e78c */
[CC--:B---3--:R-:W-:Y:S02]  /*8720*/  LEA R4, P0, R42.reuse, R36.reuse, 0x2 ;  /* 0x000000242a047211 */ /* 0x0c8fe400078010ff */
[-C--:B------:R-:W-:Y:S02]  /*8730*/  LEA.HI.X.SX32 R51, R55, R37.reuse, 0x2, P2 ;  /* 0x0000002537337211 */ /* 0x080fe400010f16ff */
[----:B------:R3:W-:Y:S01]  /*8740*/  RED.E.ADD.F32.FTZ.RN.STRONG.GPU [R8.64], R13 ;  /* 0x0000000d0800798e */ /* 0x0007e2000c10e78c */
[-C--:B------:R-:W-:Y:S02]  /*8750*/  LEA.HI.X.SX32 R5, R42, R37.reuse, 0x2, P0 ;  /* 0x000000252a057211 */ /* 0x080fe400000f16ff */
[-C--:B------:R-:W-:Y:S02]  /*8760*/  LEA R48, P0, R54, R36.reuse, 0x2 ;  /* 0x0000002436307211 */ /* 0x080fe400078010ff */
[----:B------:R3:W-:Y:S01]  /*8770*/  RED.E.ADD.F32.FTZ.RN.STRONG.GPU [R6.64], R14 ;  /* 0x0000000e0600798e */ /* 0x0007e2000c10e78c */
[-C--:B------:R-:W-:Y:S02]  /*8780*/  LEA R42, P5, R52, R36.reuse, 0x2 ;  /* 0x00000024342a7211 */ /* 0x080fe400078a10ff */
[-C--:B------:R-:W-:Y:S02]  /*8790*/  LEA.HI.X.SX32 R49, R54, R37.reuse, 0x2, P0 ;  /* 0x0000002536317211 */ /* 0x080fe400000f16ff */
[----:B------:R3:W-:Y:S01]  /*87a0*/  RED.E.ADD.F32.FTZ.RN.STRONG.GPU [R4.64], R15 ;  /* 0x0000000f0400798e */ /* 0x0007e2000c10e78c */
[-C--:B------:R-:W-:Y:S02]  /*87b0*/  LEA.HI.X.SX32 R43, R52, R37.reuse, 0x2, P5 ;  /* 0x00000025342b7211 */ /* 0x080fe400028f16ff */
[CC--:B------:R-:W-:Y:S02]  /*87c0*/  LEA R18, P2, R252.reuse, R36.reuse, 0x2 ;  /* 0x00000024fc127211 */ /* 0x0c0fe400078410ff */
[----:B------:R-:W-:Y:S02]  /*87d0*/  RED.E.ADD.F32.FTZ.RN.STRONG.GPU [R36.64+0x80], R20 ;  /* 0x000080142400798e */ /* 0x000fe4000c10e78c */
[-C--:B-1----:R-:W-:Y:S02]  /*87e0*/  LEA.HI.X.SX32 R19, R252, R37.reuse, 0x2, P2 ;  /* 0x00000025fc137211 */ /* 0x082fe400010f16ff */
[-C--:B------:R-:W-:Y:S01]  /*87f0*/  LEA R16, P0, R251, R36.reuse, 0x2 ;  /* 0x00000024fb107211 */ /* 0x080fe200078010ff */
[----:B------:R-:W-:Y:S01]  /*8800*/  RED.E.ADD.F32.FTZ.RN.STRONG.GPU [R44.64+0x80], R21 ;  /* 0x000080152c00798e */ /* 0x000fe2000c10e78c */
[-C--:B------:R-:W-:Y:S02]  /*8810*/  LEA R12, P5, R249, R36.reuse, 0x2 ;  /* 0x00000024f90c7211 */ /* 0x080fe400078a10ff */
[-C--:B------:R-:W-:Y:S02]  /*8820*/  LEA.HI.X.SX32 R17, R251, R37.reuse, 0x2, P0 ;  /* 0x00000025fb117211 */ /* 0x080fe400000f16ff */
[----:B------:R-:W-:Y:S01]  /*8830*/  RED.E.ADD.F32.FTZ.RN.STRONG.GPU [R50.64], R22 ;  /* 0x000000163200798e */ /* 0x000fe2000c10e78c */
[-C--:B---3--:R-:W-:Y:S04]  /*8840*/  LEA.HI.X.SX32 R13, R249, R37.reuse, 0x2, P5 ;  /* 0x00000025f90d7211 */ /* 0x088fe800028f16ff */
[----:B------:R-:W-:Y:S01]  /*8850*/  RED.E.ADD.F32.FTZ.RN.STRONG.GPU [R48.64], R23 ;  /* 0x000000173000798e */ /* 0x000fe2000c10e78c */
[-C--:B------:R-:W-:Y:S02]  /*8860*/  LEA R14, P6, R250, R36.reuse, 0x2 ;  /* 0x00000024fa0e7211 */ /* 0x080fe400078c10ff */
[-C--:B------:R-:W-:Y:S02]  /*8870*/  LEA R6, P2, R246, R36.reuse, 0x2 ;  /* 0x00000024f6067211 */ /* 0x080fe400078410ff */
[----:B------:R-:W-:Y:S01]  /*8880*/  RED.E.ADD.F32.FTZ.RN.STRONG.GPU [R46.64], R24 ;  /* 0x000000182e00798e */ /* 0x000fe2000c10e78c */
[-C--:B------:R-:W-:Y:S02]  /*8890*/  LEA.HI.X.SX32 R15, R250, R37.reuse, 0x2, P6 ;  /* 0x00000025fa0f7211 */ /* 0x080fe400030f16ff */
[-C--:B------:R-:W-:Y:S02]  /*88a0*/  LEA.HI.X.SX32 R7, R246, R37.reuse, 0x2, P2 ;  /* 0x00000025f6077211 */ /* 0x080fe400010f16ff */
[----:B------:R-:W-:Y:S01]  /*88b0*/  RED.E.ADD.F32.FTZ.RN.STRONG.GPU [R42.64], R25 ;  /* 0x000000192a00798e */ /* 0x000fe2000c10e78c */
[----:B------:R-:W-:Y:S01]  /*88c0*/  PLOP3.LUT P2, PT, PT, PT, UP0, 0x80, 0x0 ;  /* 0x000000000000781c */ /* 0x000fe20003f4f008 */
[----:B------:R-:W-:Y:S03]  /*88d0*/  @UP3 UIADD3 UR10, UP0, UR10, -0x200, URZ ;  /* 0xfffffe000a0a3890 */ /* 0x000fe6000ff1e03f */
[----:B------:R-:W-:Y:S01]  /*88e0*/  LDSM.16.MT88.4 R20, [R3+0x14800] ;  /* 0x014800000314783b */ /* 0x000fe20000004200 */
[----:B------:R-:W-:Y:S01]  /*88f0*/  @UP3 UIADD3.X UR9, UR9, -0x1, URZ, UP0, !UPT ;  /* 0xffffffff09093890 */ /* 0x000fe200087fe43f */
[CC--:B----4-:R-:W-:Y:S04]  /*8900*/  LEA R40, P4, R2.reuse, R36.reuse, 0x2 ;  /* 0x0000002402287211 */ /* 0x0d0fe800078810ff */
[-C--:B------:R-:W-:Y:S02]  /*8910*/  LEA.HI.X.SX32 R41, R2, R37.reuse, 0x2, P4 ;  /* 0x0000002502297211 */ /* 0x080fe400020f16ff */
[-C--:B------:R-:W-:Y:S03]  /*8920*/  LEA R10, P4, R248, R36.reuse, 0x2 ;  /* 0x00000024f80a7211 */ /* 0x080fe600078810ff */
[----:B------:R-:W-:Y:S01]  /*8930*/  RED.E.ADD.F32.FTZ.RN.STRONG.GPU [R40.64], R26 ;  /* 0x0000001a2800798e */ /* 0x000fe2000c10e78c */
[-C--:B--2---:R-:W-:Y:S02]  /*8940*/  LEA R38, P3, R0, R36.reuse, 0x2 ;  /* 0x0000002400267211 */ /* 0x084fe400078610ff */
[-C--:B------:R-:W-:Y:S02]  /*8950*/  LEA.HI.X.SX32 R11, R248, R37.reuse, 0x2, P4 ;  /* 0x00000025f80b7211 */ /* 0x080fe400020f16ff */
[-C--:B------:R-:W-:Y:S01]  /*8960*/  LEA.HI.X.SX32 R39, R0, R37.reuse, 0x2, P3 ;  /* 0x0000002500277211 */ /* 0x080fe200018f16ff */
[----:B------:R-:W-:Y:S01]  /*8970*/  IMAD.IADD R0, R147, 0x1, R246 ;  /* 0x0000000193007824 */ /* 0x000fe200078e02f6 */
[CC--:B------:R-:W-:Y:S03]  /*8980*/  LEA R8, P3, R247.reuse, R36.reuse, 0x2 ;  /* 0x00000024f7087211 */ /* 0x0c0fe600078610ff */
[----:B------:R-:W-:Y:S01]  /*8990*/  RED.E.ADD.F32.FTZ.RN.STRONG.GPU [R38.64], R27 ;  /* 0x0000001b2600798e */ /* 0x000fe2000c10e78c */
[-C--:B------:R-:W-:Y:S02]  /*89a0*/  LEA.HI.X.SX32 R9, R247, R37.reuse, 0x2, P3 ;  /* 0x00000025f7097211 */ /* 0x080fe400018f16ff */
[C---:B------:R-:W-:Y:S02]  /*89b0*/  LEA R4, P0, R0.reuse, R36, 0x2 ;  /* 0x0000002400047211 */ /* 0x040fe400078010ff */
[----:B------:R-:W-:Y:S02]  /*89c0*/  RED.E.ADD.F32.FTZ.RN.STRONG.GPU [R18.64], R32 ;  /* 0x000000201200798e */ /* 0x000fe4000c10e78c */
[----:B------:R-:W-:Y:S01]  /*89d0*/  LEA.HI.X.SX32 R5, R0, R37, 0x2, P0 ;  /* 0x0000002500057211 */ /* 0x000fe200000f16ff */
[----:B------:R-:W-:Y:S01]  /*89e0*/  IMAD.MOV.U32 R0, RZ, RZ, 0x40 ;  /* 0x00000040ff007424 */ /* 0x000fe200078e00ff */
[----:B------:R-:W-:Y:S01]  /*89f0*/  PLOP3.LUT P0, PT, PT, PT, UP2, 0x80, 0x0 ;  /* 0x000000000000781c */ /* 0x000fe20003f0f028 */
[----:B------:R-:W-:Y:S03]  /*8a00*/  RED.E.ADD.F32.FTZ.RN.STRONG.GPU [R16.64], R33 ;  /* 0x000000211000798e */ /* 0x000fe6000c10e78c */
[----:B------:R-:W-:Y:S02]  /*8a10*/  SEL R173, R0, 0xffffffc0, !P1 ;  /* 0xffffffc000ad7807 */ /* 0x000fe40004800000 */
[----:B------:R-:W-:Y:S03]  /*8a20*/  RED.E.ADD.F32.FTZ.RN.STRONG.GPU [R14.64], R34 ;  /* 0x000000220e00798e */ /* 0x000fe6000c10e78c */
[----:B------:R-:W-:Y:S02]  /*8a30*/  IMAD.IADD R0, R173, 0x1, R172 ;  /* 0x00000001ad007824 */ /* 0x000fe400078e02ac */
[----:B------:R-:W-:Y:S05]  /*8a40*/  RED.E.ADD.F32.FTZ.RN.STRONG.GPU [R12.64], R35 ;  /* 0x000000230c00798e */ /* 0x000fea000c10e78c */
[----:B------:R-:W-:Y:S05]  /*8a50*/  RED.E.ADD.F32.FTZ.RN.STRONG.GPU [R10.64], R28 ;  /* 0x0000001c0a00798e */ /* 0x000fea000c10e78c */
[----:B------:R-:W-:Y:S05]  /*8a60*/  RED.E.ADD.F32.FTZ.RN.STRONG.GPU [R8.64], R29 ;  /* 0x0000001d0800798e */ /* 0x000fea000c10e78c */
[----:B------:R-:W-:Y:S05]  /*8a70*/  RED.E.ADD.F32.FTZ.RN.STRONG.GPU [R6.64], R30 ;  /* 0x0000001e0600798e */ /* 0x000fea000c10e78c */
[----:B------:R-:W-:Y:S05]  /*8a80*/  LDSM.16.MT88.4 R8, [R172] ;  /* 0x00000000ac08783b */ /* 0x000fea0000004200 */
[----:B------:R-:W-:Y:S05]  /*8a90*/  RED.E.ADD.F32.FTZ.RN.STRONG.GPU [R4.64], R31 ;  /* 0x0000001f0400798e */ /* 0x000fea000c10e78c */
[----:B------:R-:W1:Y:S05]  /*8aa0*/  LDSM.16.MT88.4 R4, [R3+0x14000] ;  /* 0x014000000304783b */ /* 0x000e6a0000004200 */
[----:B------:R-:W2:Y:S05]  /*8ab0*/  LDSM.16.MT88.4 R12, [R3+0x18000] ;  /* 0x01800000030c783b */ /* 0x000eaa0000004200 */
[----:B------:R-:W3:Y:S05]  /*8ac0*/  LDSM.16.MT88.4 R16, [R0] ;  /* 0x000000000010783b */ /* 0x000eea0000004200 */
[----:B------:R-:W4:Y:S05]  /*8ad0*/  LDSM.16.MT88.4 R24, [R172+0x800] ;  /* 0x00080000ac18783b */ /* 0x000f2a0000004200 */
[----:B------:R-:W3:Y:S05]  /*8ae0*/  LDSM.16.MT88.4 R32, [R3+0x18800] ;  /* 0x018800000320783b */ /* 0x000eea0000004200 */
[----:B------:R-:W3:Y:S05]  /*8af0*/  LDSM.16.MT88.4 R28, [R0+0x800] ;  /* 0x00080000001c783b */ /* 0x000eea0000004200 */
[----:B------:R-:W-:Y:S05]  /*8b00*/  LDSM.16.MT88.4 R36, [R3+0x19000] ;  /* 0x019000000324783b */ /* 0x000fea0000004200 */
[----:B------:R-:W-:Y:S01]  /*8b10*/  LDSM.16.MT88.4 R40, [R0+0x1000] ;  /* 0x001000000028783b */ /* 0x000fe20000004200 */
        /* <DEDUP_REMOVED lines=8> */
[----:B------:R-:W1:Y:S07]  /*8ba0*/  LDSM.16.MT88.4 R12, [R172+0x1000] ;  /* 0x00100000ac0c783b */ /* 0x000e6e0000004200 */
[----:B------:R-:W-:Y:S01]  /*8bb0*/  HMMA.16816.F32.BF16 R128, R4, R18, R128 ;  /* 0x000000120480723c */ /* 0x000fe20000041880 */
[----:B------:R-:W-:Y:S05]  /*8bc0*/  LDSM.16.MT88.4 R4, [R3+0x15800] ;  /* 0x015800000304783b */ /* 0x000fea0000004200 */
[----:B------:R-:W2:Y:S02]  /*8bd0*/  LDSM.16.MT88.4 R16, [R172+0x1800] ;  /* 0x00180000ac10783b */ /* 0x000ea40000004200 */
[-C--:B----4-:R-:W-:Y:S08]  /*8be0*/  HMMA.16816.F32.BF16 R100, R20, R24.reuse, R100 ;  /* 0x000000181464723c */ /* 0x090ff00000041864 */
[C---:B------:R-:W-:Y:S08]  /*8bf0*/  HMMA.16816.F32.BF16 R104, R32.reuse, R24, R104 ;  /* 0x000000182068723c */ /* 0x040ff00000041868 */
[-C--:B------:R-:W-:Y:S08]  /*8c00*/  HMMA.16816.F32.BF16 R108, R32, R26.reuse, R108 ;  /* 0x0000001a206c723c */ /* 0x080ff0000004186c */
[C---:B------:R-:W-:Y:S01]  /*8c10*/  HMMA.16816.F32.BF16 R112, R20.reuse, R26, R112 ;  /* 0x0000001a1470723c */ /* 0x040fe20000041870 */
[----:B------:R-:W3:Y:S07]  /*8c20*/  LDSM.16.MT88.4 R24, [R3+0x19800] ;  /* 0x019800000318783b */ /* 0x000eee0000004200 */
[-C--:B------:R-:W-:Y:S08]  /*8c30*/  HMMA.16816.F32.BF16 R116, R20, R28.reuse, R116 ;  /* 0x0000001c1474723c */ /* 0x080ff00000041874 */
[C---:B------:R-:W-:Y:S08]  /*8c40*/  HMMA.16816.F32.BF16 R120, R32.reuse, R28, R120 ;  /* 0x0000001c2078723c */ /* 0x040ff00000041878 */
[-C--:B------:R-:W-:Y:S01]  /*8c50*/  HMMA.16816.F32.BF16 R124, R32, R30.reuse, R124 ;  /* 0x0000001e207c723c */ /* 0x080fe2000004187c */
[----:B------:R-:W4:Y:S07]  /*8c60*/  LDSM.16.MT88.4 R32, [R0+0x1800] ;  /* 0x001800000020783b */ /* 0x000f2e0000004200 */
        /* <DEDUP_REMOVED lines=16> */
[C---:B---3--:R-:W-:Y:S08]  /*8d70*/  HMMA.16816.F32.BF16 R104, R24.reuse, R16, R104 ;  /* 0x000000101868723c */ /* 0x048ff00000041868 */
[-C--:B------:R-:W-:Y:S08]  /*8d80*/  HMMA.16816.F32.BF16 R108, R24, R18.reuse, R108 ;  /* 0x00000012186c723c */ /* 0x080ff0000004186c */
[C---:B------:R-:W-:Y:S01]  /*8d90*/  HMMA.16816.F32.BF16 R112, R4.reuse, R18, R112 ;  /* 0x000000120470723c */ /* 0x040fe20000041870 */
[----:B------:R-:W2:Y:S07]  /*8da0*/  LDSM.16.MT88.4 R16, [R172+0x2800] ;  /* 0x00280000ac10783b */ /* 0x000eae0000004200 */
[-C--:B----4-:R-:W-:Y:S08]  /*8db0*/  HMMA.16816.F32.BF16 R116, R4, R32.reuse, R116 ;  /* 0x000000200474723c */ /* 0x090ff00000041874 */
        /* <DEDUP_REMOVED lines=179> */
.L_x_311:
        /* <DEDUP_REMOVED lines=19> */
.L_x_312:
[----:B-1----:R-:W1:Y:S01]  /*9a20*/  S2R R4, SR_TID.X ;  /* 0x0000000000047919 */ /* 0x002e620000002100 */
[----:B------:R-:W-:Y:S01]  /*9a30*/  USHF.L.U32 UR5, UR16, 0x7, URZ ;  /* 0x0000000710057899 */ /* 0x000fe2000800063f */
[----:B------:R-:W-:Y:S01]  /*9a40*/  BSSY B0, `(.L_x_313) ;  /* 0x000002d000007945 */ /* 0x000fe20003800000 */
[----:B------:R-:W-:Y:S01]  /*9a50*/  ULDC.64 UR6, c[0x0][0x3a0] ;  /* 0x0000e80000067ab9 */ /* 0x000fe20000000a00 */
[----:B------:R-:W-:Y:S01]  /*9a60*/  BAR.SYNC.DEFER_BLOCKING 0x0 ;  /* 0x0000000000007b1d */ /* 0x000fe20000010000 */
[----:B------:R-:W-:Y:S02]  /*9a70*/  USHF.R.S32.HI UR8, URZ, 0x1f, UR5 ;  /* 0x0000001f3f087899 */ /* 0x000fe40008011405 */
[----:B------:R-:W-:Y:S02]  /*9a80*/  IMAD.U32 R13, RZ, RZ, UR5 ;  /* 0x00000005ff0d7e24 */ /* 0x000fe4000f8e00ff */
[----:B------:R-:W-:-:S04]  /*9a90*/  UIMAD UR4, UR8, UR6, URZ ;  /* 0x00000006080472a4 */ /* 0x000fc8000f8e023f */
[----:B------:R-:W-:-:S03]  /*9aa0*/  UIMAD UR4, UR5, UR7, UR4 ;  /* 0x00000007050472a4 */ /* 0x000fc6000f8e0204 */
[----:B------:R-:W-:Y:S02]  /*9ab0*/  ULDC.64 UR6, c[0x0][0x3b8] ;  /* 0x0000ee0000067ab9 */ /* 0x000fe40000000a00 */
[----:B------:R-:W-:-:S04]  /*9ac0*/  UIMAD UR6, UR61, UR6, URZ ;  /* 0x000000063d0672a4 */ /* 0x000fc8000f8e023f */
[----:B------:R-:W-:Y:S01]  /*9ad0*/  UIMAD UR6, UR40, UR7, UR6 ;  /* 0x00000007280672a4 */ /* 0x000fe2000f8e0206 */
[----:B-1----:R-:W-:-:S04]  /*9ae0*/  SHF.R.S32.HI R2, RZ, 0x1f, R4 ;  /* 0x0000001fff027819 */ /* 0x002fc80000011404 */
[----:B------:R-:W-:Y:S01]  /*9af0*/  LEA.HI R2, R2, R4, RZ, 0x3 ;  /* 0x0000000402027211 */ /* 0x000fe200078f18ff */
[----:B------:R1:W2:Y:S03]  /*9b00*/  LDS.128 R20, [R146+0xd000] ;  /* 0x00d0000092147984 */ /* 0x0002a60000000c00 */
[----:B------:R-:W-:Y:S01]  /*9b10*/  LOP3.LUT R0, R2, 0xfffffff8, RZ, 0xc0, !PT ;  /* 0xfffffff802007812 */ /* 0x000fe200078ec0ff */
[----:B------:R1:W3:Y:S04]  /*9b20*/  LDS.128 R24, [R146+0xe000] ;  /* 0x00e0000092187984 */ /* 0x0002e80000000c00 */
[----:B------:R-:W-:Y:S01]  /*9b30*/  IMAD.IADD R0, R4, 0x1, -R0 ;  /* 0x0000000104007824 */ /* 0x000fe200078e0a00 */
[----:B------:R1:W4:Y:S03]  /*9b40*/  LDS.128 R28, [R146+0xf000] ;  /* 0x00f00000921c7984 */ /* 0x0003260000000c00 */
[----:B------:R-:W-:Y:S01]  /*9b50*/  IMAD.SHL.U32 R6, R0, 0x8, RZ ;  /* 0x0000000800067824 */ /* 0x000fe200078e00ff */
[----:B------:R1:W1:Y:S01]  /*9b60*/  LDS.128 R32, [R146+0x10000] ;  /* 0x0100000092207984 */ /* 0x0002620000000c00 */
[----:B------:R-:W-:Y:S01]  /*9b70*/  IMAD.U32 R0, RZ, RZ, UR4 ;  /* 0x00000004ff007e24 */ /* 0x000fe2000f8e00ff */
[----:B------:R-:W-:-:S02]  /*9b80*/  UIMAD UR4, UR16, -0x80, UR14 ;  /* 0xffffff80100478a4 */ /* 0x000fc4000f8e020e */
[----:B------:R1:W1:Y:S01]  /*9b90*/  LDS.128 R36, [R146+0x11000] ;  /* 0x0110000092247984 */ /* 0x0002620000000c00 */
[----:B------:R-:W-:-:S03]  /*9ba0*/  SHF.R.S32.HI R7, RZ, 0x1f, R6 ;  /* 0x0000001fff077819 */ /* 0x000fc60000011406 */
[----:B------:R1:W1:Y:S02]  /*9bb0*/  LDS.128 R40, [R146+0x12000] ;  /* 0x0120000092287984 */ /* 0x0002640000000c00 */
[----:B------:R-:W-:Y:S02]  /*9bc0*/  IMAD.WIDE.U32 R4, R13, c[0x0][0x3a0], R6 ;  /* 0x0000e8000d047a25 */ /* 0x000fe400078e0006 */
[----:B------:R1:W1:Y:S03]  /*9bd0*/  LDS.128 R44, [R146+0x13000] ;  /* 0x01300000922c7984 */ /* 0x0002660000000c00 */
[----:B------:R-:W-:-:S04]  /*9be0*/  IADD3 R4, P0, R4, UR11, RZ ;  /* 0x0000000b04047c10 */ /* 0x000fc8000ff1e0ff */
[----:B------:R-:W-:Y:S02]  /*9bf0*/  IADD3.X R5, R5, UR15, R0, P0, !PT ;  /* 0x0000000f05057c10 */ /* 0x000fe400087fe400 */
[----:B------:R-:W-:Y:S01]  /*9c00*/  SHF.R.S32.HI R0, RZ, 0x3, R2 ;  /* 0x00000003ff007819 */ /* 0x000fe20000011402 */
[----:B------:R-:W-:-:S03]  /*9c10*/  IMAD.U32 R2, RZ, RZ, UR40 ;  /* 0x00000028ff027e24 */ /* 0x000fc6000f8e00ff */
[----:B------:R-:W-:Y:S01]  /*9c20*/  ISETP.GE.AND P4, PT, R0, UR4, PT ;  /* 0x0000000400007c0c */ /* 0x000fe2000bf86270 */
[----:B------:R-:W-:Y:S01]  /*9c30*/  IMAD.WIDE.U32 R4, R2, c[0x0][0x3b8], R4 ;  /* 0x0000ee0002047a25 */ /* 0x000fe200078e0004 */
[----:B------:R-:W-:-:S04]  /*9c40*/  SHF.R.S32.HI R14, RZ, 0x1f, R0 ;  /* 0x0000001fff0e7819 */ /* 0x000fc80000011400 */
[----:B------:R-:W-:-:S07]  /*9c50*/  IADD3 R12, R5, UR6, RZ ;  /* 0x00000006050c7c10 */ /* 0x000fce000fffe0ff */
[----:B------:R-:W-:Y:S05]  /*9c60*/  @P4 BRA `(.L_x_314) ;  /* 0x000000a000004947 */ /* 0x000fea0003800000 */
[----:B--234-:R-:W2:Y:S01]  /*9c70*/  LDS.128 R16, [R146+0xc000] ;  /* 0x00c0000092107984 */ /* 0x01cea20000000c00 */
        /* <DEDUP_REMOVED lines=9> */
.L_x_314:
[----:B--234-:R-:W-:Y:S05]  /*9d10*/  BSYNC B0 ;  /* 0x0000000000007941 */ /* 0x01cfea0003800000 */
.L_x_313:
[----:B------:R-:W-:Y:S01]  /*9d20*/  IADD3 R2, R0, 0x20, RZ ;  /* 0x0000002000027810 */ /* 0x000fe20007ffe0ff */
[----:B------:R-:W-:Y:S03]  /*9d30*/  BSSY B0, `(.L_x_315) ;  /* 0x000000e000007945 */ /* 0x000fe60003800000 */
[----:B------:R-:W-:-:S13]  /*9d40*/  ISETP.GE.AND P3, PT, R2, UR4, PT ;  /* 0x0000000402007c0c */ /* 0x000fda000bf66270 */
[----:B------:R-:W-:Y:S05]  /*9d50*/  @P3 BRA `(.L_x_316) ;  /* 0x000000b000003947 */ /* 0x000fea0003800000 */
[----:B------:R-:W-:Y:S02]  /*9d60*/  IADD3 R2, P0, R0, 0x20, RZ ;  /* 0x0000002000027810 */ /* 0x000fe40007f1e0ff */
[----:B------:R-:W-:-:S03]  /*9d70*/  MOV R9, R12 ;  /* 0x0000000c00097202 */ /* 0x000fc60000000f00 */
[----:B------:R-:W-:-:S04]  /*9d80*/  IMAD.X R8, RZ, RZ, R14, P0 ;  /* 0x000000ffff087224 */ /* 0x000fc800000e060e */
[----:B------:R-:W-:Y:S02]  /*9d90*/  IMAD R10, R8, c[0x0][0x3a0], RZ ;  /* 0x0000e800080a7a24 */ /* 0x000fe400078e02ff */
[----:B------:R-:W-:-:S04]  /*9da0*/  IMAD.MOV.U32 R8, RZ, RZ, R4 ;  /* 0x000000ffff087224 */ /* 0x000fc800078e0004 */
[----:B------:R-:W-:-:S04]  /*9db0*/  IMAD.WIDE.U32 R8, R2, c[0x0][0x3a0], R8 ;  /* 0x0000e80002087a25 */ /* 0x000fc800078e0008 */
[----:B------:R-:W-:Y:S01]  /*9dc0*/  IMAD R2, R2, c[0x0][0x3a4], R10 ;  /* 0x0000e90002027a24 */ /* 0x000fe200078e020a */
[----:B------:R-:W-:-:S04]  /*9dd0*/  LEA R10, P0, R8, c[0x0][0x340], 0x1 ;  /* 0x0000d000080a7a11 */ /* 0x000fc800078008ff */
[----:B------:R-:W-:-:S04]  /*9de0*/  IADD3 R2, R2, R9, RZ ;  /* 0x0000000902027210 */ /* 0x000fc80007ffe0ff */
[----:B------:R-:W-:-:S05]  /*9df0*/  LEA.HI.X R11, R8, c[0x0][0x344], R2, 0x1, P0 ;  /* 0x0000d100080b7a11 */ /* 0x000fca00000f0c02 */
[----:B------:R2:W-:Y:S02]  /*9e00*/  STG.E.128 [R10.64], R20 ;  /* 0x000000140a007986 */ /* 0x0005e4000c101d0c */
.L_x_316:
[----:B------:R-:W-:Y:S05]  /*9e10*/  BSYNC B0 ;  /* 0x0000000000007941 */ /* 0x000fea0003800000 */
.L_x_315:
[----:B------:R-:W-:Y:S01]  /*9e20*/  IADD3 R2, R0, 0x40, RZ ;  /* 0x0000004000027810 */ /* 0x000fe20007ffe0ff */
[----:B------:R-:W-:Y:S03]  /*9e30*/  BSSY B0, `(.L_x_317) ;  /* 0x000000e000007945 */ /* 0x000fe60003800000 */
[----:B------:R-:W-:-:S13]  /*9e40*/  ISETP.GE.AND P2, PT, R2, UR4, PT ;  /* 0x0000000402007c0c */ /* 0x000fda000bf46270 */
        /* <DEDUP_REMOVED lines=11> */
[----:B------:R2:W-:Y:S02]  /*9f00*/  STG.E.128 [R10.64], R24 ;  /* 0x000000180a007986 */ /* 0x0005e4000c101d0c */
.L_x_318:
[----:B------:R-:W-:Y:S05]  /*9f10*/  BSYNC B0 ;  /* 0x0000000000007941 */ /* 0x000fea0003800000 */
.L_x_317:
[----:B------:R-:W-:Y:S01]  /*9f20*/  IADD3 R2, R0, 0x60, RZ ;  /* 0x0000006000027810 */ /* 0x000fe20007ffe0ff */
[----:B------:R-:W-:Y:S03]  /*9f30*/  BSSY B0, `(.L_x_319) ;  /* 0x000000d000007945 */ /* 0x000fe60003800000 */
[----:B------:R-:W-:-:S13]  /*9f40*/  ISETP.GE.AND P1, PT, R2, UR4, PT ;  /* 0x0000000402007c0c */ /* 0x000fda000bf26270 */
        /* <DEDUP_REMOVED lines=10> */
[----:B------:R2:W-:Y:S02]  /*9ff0*/  STG.E.128 [R4.64], R28 ;  /* 0x0000001c04007986 */ /* 0x0005e4000c101d0c */
.L_x_320:
[----:B------:R-:W-:Y:S05]  /*a000*/  BSYNC B0 ;  /* 0x0000000000007941 */ /* 0x000fea0003800000 */
.L_x_319:
[----:B------:R-:W-:Y:S01]  /*a010*/  ULDC.64 UR6, c[0x0][0x3a8] ;  /* 0x0000ea0000067ab9 */ /* 0x000fe20000000a00 */
[----:B------:R-:W-:Y:S01]  /*a020*/  IMAD.WIDE.U32 R6, R13, c[0x0][0x3a8], R6 ;  /* 0x0000ea000d067a25 */ /* 0x000fe200078e0006 */
[----:B------:R-:W-:Y:S01]  /*a030*/  UIMAD UR4, UR8, UR6, URZ ;  /* 0x00000006080472a4 */ /* 0x000fe2000f8e023f */
[----:B------:R-:W-:Y:S03]  /*a040*/  BSSY B0, `(.L_x_321) ;  /* 0x0000015000007945 */ /* 0x000fe60003800000 */
[----:B------:R-:W-:Y:S01]  /*a050*/  UIMAD UR5, UR5, UR7, UR4 ;  /* 0x00000007050572a4 */ /* 0x000fe2000f8e0204 */
[----:B--2---:R-:W-:-:S05]  /*a060*/  IADD3 R4, P0, R6, UR9, RZ ;  /* 0x0000000906047c10 */ /* 0x004fca000ff1e0ff */
        /* <DEDUP_REMOVED lines=18> */
.L_x_322:
[----:B------:R-:W-:Y:S05]  /*a190*/  BSYNC B0 ;  /* 0x0000000000007941 */ /* 0x000fea0003800000 */
.L_x_321:
        /* <DEDUP_REMOVED lines=13> */
.L_x_324:
[----:B------:R-:W-:Y:S05]  /*a270*/  BSYNC B0 ;  /* 0x0000000000007941 */ /* 0x000fea0003800000 */
.L_x_323:
        /* <DEDUP_REMOVED lines=13> */
.L_x_326:
[----:B------:R-:W-:Y:S05]  /*a350*/  BSYNC B0 ;  /* 0x0000000000007941 */ /* 0x000fea0003800000 */
.L_x_325:
        /* <DEDUP_REMOVED lines=10> */
[----:B-1----:R1:W-:Y:S02]  /*a400*/  STG.E.128 [R4.64], R44 ;  /* 0x0000002c04007986 */ /* 0x0023e4000c101d0c */
.L_x_307:
[----:B------:R-:W-:Y:S05]  /*a410*/  BSYNC B1 ;  /* 0x0000000000017941 */ /* 0x000fea0003800000 */
.L_x_285:
        /* <DEDUP_REMOVED lines=11> */
.L_x_327:
[----:B------:R-:W-:Y:S05]  /*a4d0*/  EXIT ;  /* 0x000000000000794d */ /* 0x000fea0003800000 */
.L_x_329:
        /* <DEDUP_REMOVED lines=10> */
.L_x_1257:


//--------------------- .text._ZN5flash44flash_bwd_dq_dk_dv_loop_seqk_parallel_kernelI23Flash_bwd_kernel_traitsILi64ELi128ELi128ELi8ELi4ELi4ELi4ELb0ELb0EN7cutlass10bfloat16_tE19Flash_kernel_traitsILi64ELi128ELi128ELi8ES3_EELb0ELb1ELb0ELb1ELb0ELb0ELb0EEEvNS_16Flash_bwd_paramsE --------------------------
	.section	.text._ZN5flash44flash_bwd_dq_dk_dv_loop_seqk_parallel_kernelI23Flash_bwd_kernel_traitsILi64ELi128ELi128ELi8ELi4ELi4ELi4ELb0ELb0EN7cutlass10bfloat16_tE19Flash_kernel_traitsILi64ELi128ELi128ELi8ES3_EELb0ELb1ELb0ELb1ELb0ELb0ELb0EEEvNS_16Flash_bwd_paramsE,"ax",@progbits
	.sectioninfo	@"SHI_REGISTERS=255"
	.align	128
        .global         _ZN5flash44flash_bwd_dq_dk_dv_loop_seqk_parallel_kernelI23Flash_bwd_kernel_traitsILi64ELi128ELi128ELi8ELi4ELi4ELi4ELb0ELb0EN7cutlass10bfloat16_tE19Flash_kernel_traitsILi64ELi128ELi128ELi8ES3_EELb0ELb1ELb0ELb1ELb0ELb0ELb0EEEvNS_16Flash_bwd_paramsE
        .type           _ZN5flash44flash_bwd_dq_dk_dv_loop_seqk_parallel_kernelI23Flash_bwd_kernel_traitsILi64ELi128ELi128ELi8ELi4ELi4ELi4ELb0ELb0EN7cutlass10bfloat16_tE19Flash_kernel_traitsILi64ELi128ELi128ELi8ES3_EELb0ELb1ELb0ELb1ELb0ELb0ELb0EEEvNS_16Flash_bwd_paramsE,@function
        .size           _ZN5flash44flash_bwd_dq_dk_dv_loop_seqk_parallel_kernelI23Flash_bwd_kernel_traitsILi64ELi128ELi128ELi8ELi4ELi4ELi4ELb0ELb0EN7cutlass10bfloat16_tE19Flash_kernel_traitsILi64ELi128ELi128ELi8ES3_EELb0ELb1ELb0ELb1ELb0ELb0ELb0EEEvNS_16Flash_bwd_paramsE,(.L_x_1258 - _ZN5flash44flash_bwd_dq_dk_dv_loop_seqk_parallel_kernelI23Flash_bwd_kernel_traitsILi64ELi128ELi128ELi8ELi4ELi4ELi4ELb0ELb0EN7cutlass10bfloat16_tE19Flash_kernel_traitsILi64ELi128ELi128ELi8ES3_EELb0ELb1ELb0ELb1ELb0ELb0ELb0EEEvNS_16Flash_bwd_paramsE)
        .other          _ZN5flash44flash_bwd_dq_dk_dv_loop_seqk_parallel_kernelI23Flash_bwd_kernel_traitsILi64ELi128ELi128ELi8ELi4ELi4ELi4ELb0ELb0EN7cutlass10bfloat16_tE19Flash_kernel_traitsILi64ELi128ELi128ELi8ES3_EELb0ELb1ELb0ELb1ELb0ELb0ELb0EEEvNS_16Flash_bwd_paramsE,@"STO_CUDA_ENTRY STV_DEFAULT"
_ZN5flash44flash_bwd_dq_dk_dv_loop_seqk_parallel_kernelI23Flash_bwd_kernel_traitsILi64ELi128ELi128ELi8ELi4ELi4ELi4ELb0ELb0EN7cutlass10bfloat16_tE19Flash_kernel_traitsILi64ELi128ELi128ELi8ES3_EELb0ELb1ELb0ELb1ELb0ELb0ELb0EEEvNS_16Flash_bwd_paramsE:
.text._ZN5flash44flash_bwd_dq_dk_dv_loop_seqk_parallel_kernelI23Flash_bwd_kernel_traitsILi64ELi128ELi128ELi8ELi4ELi4ELi4ELb0ELb0EN7cutlass10bfloat16_tE19Flash_kernel_traitsILi64ELi128ELi128ELi8ES3_EELb0ELb1ELb0ELb1ELb0ELb0ELb0EEEvNS_16Flash_bwd_paramsE:
        /* <DEDUP_REMOVED lines=32> */
[CC--:B------:R-:W-:Y:S01]  /*0200*/  LEA.HI R6, R11.reuse, R12.reuse, RZ, 0x4 ;  /* 0x0000000c0b067211 */ /* 0x0c0fe200078f20ff */
[----:B------:R-:W-:Y:S01]  /*0210*/  UIMAD UR49, UR38, UR48, URZ ;  /* 0x00000030263172a4 */ /* 0x000fe2000f8e023f */
[--C-:B------:R-:W-:Y:S01]  /*0220*/  SHF.R.S32.HI R3, RZ, 0x5, R2.reuse ;  /* 0x00000005ff037819 */ /* 0x100fe20000011402 */
[----:B---3--:R-:W-:Y:S01]  /*0230*/  USHF.L.U32 UR4, UR35, 0x7, URZ ;  /* 0x0000000723047899 */ /* 0x008fe2000800063f */
[----:B------:R-:W-:Y:S01]  /*0240*/  SHF.R.S32.HI R0, RZ, 0x1f, R2 ;  /* 0x0000001fff007819 */ /* 0x000fe20000011402 */
[----:B------:R-:W-:Y:S01]  /*0250*/  USHF.R.S32.HI UR6, URZ, 0x1f, UR35 ;  /* 0x0000001f3f067899 */ /* 0x000fe20008011423 */
[----:B------:R-:W-:Y:S01]  /*0260*/  LOP3.LUT R2, R2, 0xffffffe0, RZ, 0xc0, !PT ;  /* 0xffffffe002027812 */ /* 0x000fe200078ec0ff */
[----:B------:R-:W-:Y:S01]  /*0270*/  UIMAD UR48, UR48, UR11, URZ ;  /* 0x0000000b303072a4 */ /* 0x000fe2000f8e023f */
[----:B------:R-:W-:Y:S01]  /*0280*/  LEA.HI R0, R0, R3, RZ, 0x2 ;  /* 0x0000000300007211 */ /* 0x000fe200078f10ff */
[----:B------:R-:W-:Y:S01]  /*0290*/  ULDC UR12, c[0x0][0x1c0] ;  /* 0x00007000000c7ab9 */ /* 0x000fe20000000800 */
[----:B------:R-:W-:Y:S01]  /*02a0*/  SHF.R.S32.HI R4, RZ, 0x4, R6 ;  /* 0x00000004ff047819 */ /* 0x000fe20000011406 */
[----:B------:R-:W-:Y:S01]  /*02b0*/  ULDC UR10, c[0x0][0x1c0] ;  /* 0x00007000000a7ab9 */ /* 0x000fe20000000800 */
[----:B------:R-:W-:Y:S01]  /*02c0*/  LOP3.LUT R0, R0, 0xfffffffc, RZ, 0xc0, !PT ;  /* 0xfffffffc00007812 */ /* 0x000fe200078ec0ff */
[----:B------:R-:W-:Y:S01]  /*02d0*/  UIMAD UR54, UR5, UR35, URZ ;  /* 0x00000023053672a4 */ /* 0x000fe2000f8e023f */
[CC--:B------:R-:W-:Y:S01]  /*02e0*/  LEA.HI R14, R11.reuse, R12.reuse, RZ, 0x2 ;  /* 0x0000000c0b0e7211 */ /* 0x0c0fe200078f10ff */
[----:B------:R-:W-:Y:S01]  /*02f0*/  UIMAD.WIDE.U32 UR46, UR35, UR13, URZ ;  /* 0x0000000d232e72a5 */ /* 0x000fe2000f8e003f */
[----:B------:R-:W-:Y:S01]  /*0300*/  LEA.HI R13, R11, R12, RZ, 0x3 ;  /* 0x0000000c0b0d7211 */ /* 0x000fe200078f18ff */
[----:B------:R-:W-:Y:S01]  /*0310*/  IMAD.IADD R9, R3, 0x1, -R0 ;  /* 0x0000000103097824 */ /* 0x000fe200078e0a00 */
[----:B------:R-:W-:Y:S01]  /*0320*/  SHF.R.S32.HI R5, RZ, 0x2, R14 ;  /* 0x00000002ff057819 */ /* 0x000fe2000001140e */
[----:B------:R-:W-:Y:S01]  /*0330*/  IMAD.IADD R0, R12, 0x1, -R2 ;  /* 0x000000010c007824 */ /* 0x000fe200078e0a02 */
[----:B------:R-:W-:Y:S01]  /*0340*/  SHF.R.S32.HI R3, RZ, 0x1f, R14 ;  /* 0x0000001fff037819 */ /* 0x000fe2000001140e */
[----:B------:R-:W-:-:S02]  /*0350*/  @!UP5 UIMAD UR5, UR35, UR12, UR38 ;  /* 0x0000000c2305d2a4 */ /* 0x000fc4000f8e0226 */
[----:B------:R-:W-:Y:S01]  /*0360*/  USHF.L.U32 UR43, UR48, 0x7, URZ ;  /* 0x00000007302b7899 */ /* 0x000fe2000800063f */
[----:B------:R-:W-:Y:S01]  /*0370*/  SHF.R.S32.HI R2, RZ, 0x1f, R0 ;  /* 0x0000001fff027819 */ /* 0x000fe20000011400 */
[----:B------:R-:W-:Y:S02]  /*0380*/  ULDC UR51, c[0x0][0x214] ;  /* 0x0000850000337ab9 */ /* 0x000fe40000000800 */
[----:B------:R-:W-:Y:S01]  /*0390*/  ULDC.U8 UR9, c[0x0][0x3d0] ;  /* 0x0000f40000097ab9 */ /* 0x000fe20000000000 */
[----:B------:R-:W-:Y:S01]  /*03a0*/  LEA.HI R8, R2, R0, RZ, 0x2 ;  /* 0x0000000002087211 */ /* 0x000fe200078f10ff */
[----:B------:R-:W-:Y:S01]  /*03b0*/  ULDC UR52, c[0x0][0x224] ;  /* 0x0000890000347ab9 */ /* 0x000fe20000000800 */
[----:B------:R-:W-:Y:S01]  /*03c0*/  LEA.HI R0, R6, R4, RZ, 0x1 ;  /* 0x0000000406007211 */ /* 0x000fe200078f08ff */
[----:B------:R-:W-:Y:S02]  /*03d0*/  ULDC UR61, c[0x0][0x374] ;  /* 0x0000dd00003d7ab9 */ /* 0x000fe40000000800 */
[----:B------:R-:W-:Y:S01]  /*03e0*/  ULDC UR60, c[0x0][0x194] ;  /* 0x00006500003c7ab9 */ /* 0x000fe20000000800 */
[----:B------:R-:W-:Y:S01]  /*03f0*/  LOP3.LUT R2, R0, 0xfffffffe, RZ, 0xc0, !PT ;  /* 0xfffffffe00027812 */ /* 0x000fe200078ec0ff */
[----:B------:R-:W-:Y:S01]  /*0400*/  @UP5 UIMAD UR56, UR35, UR51, URZ ;  /* 0x00000033233852a4 */ /* 0x000fe2000f8e023f */
[----:B------:R-:W-:Y:S01]  /*0410*/  LEA.HI R0, R3, R5, RZ, 0x3 ;  /* 0x0000000503007211 */ /* 0x000fe200078f18ff */
[----:B------:R-:W-:Y:S01]  /*0420*/  USHF.R.S32.HI UR59, URZ, 0x1f, UR38 ;  /* 0x0000001f3f3b7899 */ /* 0x000fe20008011426 */
[----:B------:R-:W-:Y:S01]  /*0430*/  LOP3.LUT R3, R13, 0xfffffff8, RZ, 0xc0, !PT ;  /* 0xfffffff80d037812 */ /* 0x000fe200078ec0ff */
[----:B------:R-:W-:Y:S01]  /*0440*/  IMAD.IADD R182, R4, 0x1, -R2 ;  /* 0x0000000104b67824 */ /* 0x000fe200078e0a02 */
[----:B------:R-:W-:Y:S01]  /*0450*/  LOP3.LUT R0, R0, 0xfffffff8, RZ, 0xc0, !PT ;  /* 0xfffffff800007812 */ /* 0x000fe200078ec0ff */
[----:B------:R-:W-:Y:S01]  /*0460*/  UISETP.NE.AND UP6, UPT, UR9, URZ, UPT ;  /* 0x0000003f0900728c */ /* 0x000fe2000bfc5270 */
[----:B------:R-:W-:Y:S01]  /*0470*/  LOP3.LUT R4, R6, 0xfffffff0, RZ, 0xc0, !PT ;  /* 0xfffffff006047812 */ /* 0x000fe200078ec0ff */
[----:B------:R-:W-:-:S02]  /*0480*/  UIMAD UR61, UR61, 0xc0, URZ ;  /* 0x000000c03d3d78a4 */ /* 0x000fc4000f8e023f */
[----:B------:R-:W-:Y:S01]  /*0490*/  IMAD.IADD R7, R5, 0x1, -R0 ;  /* 0x0000000105077824 */ /* 0x000fe200078e0a00 */
[----:B------:R-:W-:Y:S01]  /*04a0*/  SHF.R.S32.HI R0, RZ, 0x3, R13 ;  /* 0x00000003ff007819 */ /* 0x000fe2000001140d */
[----:B------:R-:W-:Y:S02]  /*04b0*/  UIMAD UR60, UR60, 0xc0, URZ ;  /* 0x000000c03c3c78a4 */ /* 0x000fe4000f8e023f */
[----:B------:R-:W-:Y:S02]  /*04c0*/  UIMAD.WIDE.U32 UR44, UR40, UR46, URZ ;  /* 0x0000002e282c72a5 */ /* 0x000fe4000f8e003f */
[----:B------:R-:W-:Y:S01]  /*04d0*/  IMAD.SHL.U32 R2, R0, 0x40, RZ ;  /* 0x0000004000027824 */ /* 0x000fe200078e00ff */
[----:B------:R-:W-:Y:S01]  /*04e0*/  UIMAD UR53, UR41, UR46, URZ ;  /* 0x0000002e293572a4 */ /* 0x000fe2000f8e023f */
[----:B------:R-:W-:Y:S01]  /*04f0*/  IMAD.IADD R0, R12, 0x1, -R3 ;  /* 0x000000010c007824 */ /* 0x000fe200078e0a03 */
[----:B------:R-:W-:Y:S02]  /*0500*/  USHF.R.S32.HI UR55, URZ, 0x1f, UR49 ;  /* 0x0000001f3f377899 */ /* 0x000fe40008011431 */
[----:B------:R-:W-:Y:S01]  /*0510*/  LOP3.LUT R3, R2, 0x1c0, RZ, 0xc0, !PT ;  /* 0x000001c002037812 */ /* 0x000fe200078ec0ff */
[----:B------:R-:W-:Y:S01]  /*0520*/  IMAD.IADD R2, R12, 0x1, -R4 ;  /* 0x000000010c027824 */ /* 0x000fe200078e0a04 */
[C---:B------:R-:W-:Y:S01]  /*0530*/  LOP3.LUT P4, RZ, R0.reuse, 0x2, RZ, 0xc0, !PT ;  /* 0x0000000200ff7812 */ /* 0x040fe2000788c0ff */
[----:B------:R-:W-:Y:S01]  /*0540*/  IMAD.SHL.U32 R208, R0, 0x8, RZ ;  /* 0x0000000800d07824 */ /* 0x000fe200078e00ff */
[----:B------:R-:W-:Y:S01]  /*0550*/  SHF.R.U32.HI R4, RZ, 0x3, R3 ;  /* 0x00000003ff047819 */ /* 0x000fe20000011603 */
[----:B------:R-:W-:Y:S01]  /*0560*/  @!UP5 UIMAD UR51, UR5, UR51, URZ ;  /* 0x000000330533d2a4 */ /* 0x000fe2000f8e023f */
[----:B------:R-:W-:Y:S01]  /*0570*/  SHF.R.S32.HI R5, RZ, 0x1f, R2 ;  /* 0x0000001fff057819 */ /* 0x000fe20000011402 */
[----:B------:R-:W-:Y:S01]  /*0580*/  USHF.R.S32.HI UR50, URZ, 0x1f, UR43 ;  /* 0x0000001f3f327899 */ /* 0x000fe2000801142b */
[----:B------:R-:W-:-:S02]  /*0590*/  LOP3.LUT R3, R3, 0x38, R208, 0xf8, !PT ;  /* 0x0000003803037812 */ /* 0x000fc400078ef8d0 */
[----:B------:R-:W-:Y:S02]  /*05a0*/  LEA.HI R10, R5, R2, RZ, 0x3 ;  /* 0x00000002050a7211 */ /* 0x000fe400078f18ff */
[----:B------:R-:W-:Y:S02]  /*05b0*/  LOP3.LUT R4, R3, R4, RZ, 0x3c, !PT ;  /* 0x0000000403047212 */ /* 0x000fe400078e3cff */
[----:B------:R-:W-:Y:S02]  /*05c0*/  LOP3.LUT R3, R10, 0xfffffff8, RZ, 0xc0, !PT ;  /* 0xfffffff80a037812 */ /* 0x000fe400078ec0ff */
[----:B------:R-:W-:Y:S02]  /*05d0*/  LEA.HI R5, R11, R12, RZ, 0x6 ;  /* 0x0000000c0b057211 */ /* 0x000fe400078f30ff */
[----:B------:R-:W-:Y:S01]  /*05e0*/  LOP3.LUT P3, RZ, R0, 0x4, RZ, 0xc0, !PT ;  /* 0x0000000400ff7812 */ /* 0x000fe2000786c0ff */
[----:B------:R-:W-:Y:S01]  /*05f0*/  IMAD.IADD R16, R2, 0x1, -R3 ;  /* 0x0000000102107824 */ /* 0x000fe200078e0a03 */
[----:B------:R-:W-:Y:S01]  /*0600*/  SEL R176, R203, 0xffffffe0, !P4 ;  /* 0xffffffe0cbb07807 */ /* 0x000fe20006000000 */
[----:B------:R-:W-:Y:S01]  /*0610*/  IMAD.SHL.U32 R2, R5, 0x8, RZ ;  /* 0x0000000805027824 */ /* 0x000fe200078e00ff */
[----:B------:R-:W-:Y:S01]  /*0620*/  LOP3.LUT R5, R7, 0x1, RZ, 0xc0, !PT ;  /* 0x0000000107057812 */ /* 0x000fe200078ec0ff */
[----:B------:R-:W-:Y:S01]  /*0630*/  IMAD.SHL.U32 R0, R0, 0x40, RZ ;  /* 0x0000004000007824 */ /* 0x000fe200078e00ff */
[----:B------:R-:W-:Y:S01]  /*0640*/  STL [R1+0x54], R16 ;  /* 0x0000541001007387 */ /* 0x000fe20000100800 */
[----:B------:R-:W-:Y:S01]  /*0650*/  IMAD.SHL.U32 R3, R182, 0x200, RZ ;  /* 0x00000200b6037824 */ /* 0x000fe200078e00ff */
[----:B------:R-:W-:-:S02]  /*0660*/  LOP3.LUT R2, R4, 0xfffffe00, R2, 0xf8, !PT ;  /* 0xfffffe0004027812 */ /* 0x000fc400078ef802 */
[----:B------:R-:W-:Y:S02]  /*0670*/  LOP3.LUT R0, R0, 0x1c0, RZ, 0xc0, !PT ;  /* 0x000001c000007812 */ /* 0x000fe400078ec0ff */
[----:B------:R-:W-:Y:S01]  /*0680*/  LEA.HI R4, R11, R12, RZ, 0x7 ;  /* 0x0000000c0b047211 */ /* 0x000fe200078f38ff */
[----:B------:R1:W-:Y:S01]  /*0690*/  STL [R1+0x48], R2 ;  /* 0x0000480201007387 */ /* 0x0003e20000100800 */
[----:B------:R-:W-:Y:S02]  /*06a0*/  LOP3.LUT R174, R0, 0x8, R13, 0xf8, !PT ;  /* 0x0000000800ae7812 */ /* 0x000fe400078ef80d */
[----:B------:R-:W-:Y:S02]  /*06b0*/  SHF.R.S32.HI R4, RZ, 0x7, R4 ;  /* 0x00000007ff047819 */ /* 0x000fe40000011404 */
[----:B------:R-:W-:-:S04]  /*06c0*/  ISETP.NE.U32.AND P0, PT, R5, 0x1, PT ;  /* 0x000000010500780c */ /* 0x000fc80003f05070 */
[----:B------:R-:W-:Y:S02]  /*06d0*/  R2P PR, R7, 0x6 ;  /* 0x0000000607007804 */ /* 0x000fe40000000000 */
[----:B------:R-:W-:-:S03]  /*06e0*/  SEL R201, R201, 0x10, !P0 ;  /* 0x00000010c9c97807 */ /* 0x000fc60004000000 */
[----:B------:R-:W-:Y:S01]  /*06f0*/  SEL R203, R203, 0xffffffe0, !P1 ;  /* 0xffffffe0cbcb7807 */ /* 0x000fe20004800000 */
[----:B-1----:R-:W-:-:S05]  /*0700*/  IMAD.SHL.U32 R2, R9, 0x10, RZ ;  /* 0x0000001009027824 */ /* 0x002fca00078e00ff */
[----:B------:R-:W-:Y:S02]  /*0710*/  LOP3.LUT R6, R0, 0x30, R2, 0xf8, !PT ;  /* 0x0000003000067812 */ /* 0x000fe400078ef802 */
[----:B------:R-:W-:Y:S02]  /*0720*/  SHF.R.U32.HI R0, RZ, 0x3, R0 ;  /* 0x00000003ff007819 */ /* 0x000fe40000011600 */
[----:B------:R-:W-:Y:S01]  /*0730*/  LEA.HI.SX32 R15, R8, R2, 0x1e ;  /* 0x00000002080f7211 */ /* 0x000fe200078ff2ff */
[----:B------:R-:W-:Y:S01]  /*0740*/  IMAD R2, R4, 0x1000, R3 ;  /* 0x0000100004027824 */ /* 0x000fe200078e0203 */
[----:B------:R-:W-:Y:S01]  /*0750*/  LOP3.LUT R174, R174, R0, RZ, 0x3c, !PT ;  /* 0x00000000aeae7212 */ /* 0x000fe200078e3cff */
[----:B------:R-:W-:Y:S01]  /*0760*/  IMAD.SHL.U32 R8, R12, 0x2, RZ ;  /* 0x000000020c087824 */ /* 0x000fe200078e00ff */
[----:B------:R-:W-:Y:S01]  /*0770*/  LOP3.LUT R5, R6, 0x8, R13, 0xf8, !PT ;  /* 0x0000000806057812 */ /* 0x000fe200078ef80d */
[----:B------:R-:W-:Y:S01]  /*0780*/  IMAD.U32 R6, RZ, RZ, UR4 ;  /* 0x00000004ff067e24 */ /* 0x000fe2000f8e00ff */
[----:B------:R-:W-:Y:S01]  /*0790*/  STL [R1+0x58], R15 ;  /* 0x0000580f01007387 */ /* 0x000fe20000100800 */
[----:B------:R-:W-:Y:S01]  /*07a0*/  IMAD.IADD R174, R2, 0x1, R174 ;  /* 0x0000000102ae7824 */ /* 0x000fe200078e02ae */
[----:B------:R-:W-:Y:S01]  /*07b0*/  LOP3.LUT R2, R14, 0x7ffffffc, RZ, 0xc0, !PT ;  /* 0x7ffffffc0e027812 */ /* 0x000fe200078ec0ff */
[----:B------:R-:W-:Y:S01]  /*07c0*/  UIMAD UR4, UR35, UR10, UR38 ;  /* 0x0000000a230472a4 */ /* 0x000fe2000f8e0226 */
[----:B------:R-:W-:Y:S01]  /*07d0*/  LOP3.LUT R3, R3, R5, R0, 0xf6, !PT ;  /* 0x0000000503037212 */ /* 0x000fe200078ef600 */
[----:B------:R-:W-:Y:S01]  /*07e0*/  IMAD.SHL.U32 R0, R7, 0x40, RZ ;  /* 0x0000004007007824 */ /* 0x000fe200078e00ff */
[----:B------:R-:W-:Y:S01]  /*07f0*/  LOP3.LUT R8, R8, 0x6, RZ, 0xc0, !PT ;  /* 0x0000000608087812 */ /* 0x000fe200078ec0ff */
[----:B------:R-:W-:Y:S01]  /*0800*/  IMAD.IADD R6, R12, 0x1, -R2 ;  /* 0x000000010c067824 */ /* 0x000fe200078e0a02 */
[----:B------:R-:W-:Y:S01]  /*0810*/  UIMAD UR52, UR4, UR52, URZ ;  /* 0x00000034043472a4 */ /* 0x000fe2000f8e023f */
[----:B------:R-:W-:Y:S01]  /*0820*/  IMAD.SHL.U32 R2, R4, 0x8, RZ ;  /* 0x0000000804027824 */ /* 0x000fe200078e00ff */
[----:B------:R-:W-:Y:S01]  /*0830*/  LOP3.LUT R0, R0, 0x1c0, RZ, 0xc0, !PT ;  /* 0x000001c000007812 */ /* 0x000fe200078ec0ff */
[----:B------:R-:W-:-:S02]  /*0840*/  IMAD.SHL.U32 R6, R6, 0x2, RZ ;  /* 0x0000000206067824 */ /* 0x000fc400078e00ff */
[----:B------:R-:W-:Y:S01]  /*0850*/  IMAD.SHL.U32 R7, R182, 0x10, RZ ;  /* 0x00000010b6077824 */ /* 0x000fe200078e00ff */
[----:B------:R-:W-:Y:S01]  /*0860*/  LOP3.LUT R2, R2, 0x8, RZ, 0xc0, !PT ;  /* 0x0000000802027812 */ /* 0x000fe200078ec0ff */
[C---:B------:R-:W-:Y:S01]  /*0870*/  IMAD R11, R4.reuse, 0x40, R8 ;  /* 0x00000040040b7824 */ /* 0x040fe200078e0208 */
[----:B------:R-:W-:Y:S01]  /*0880*/  SHF.R.U32.HI R5, RZ, 0x3, R0 ;  /* 0x00000003ff057819 */ /* 0x000fe20000011600 */
[----:B------:R-:W-:Y:S01]  /*0890*/  IMAD R8, R4, 0x2000, R6 ;  /* 0x0000200004087824 */ /* 0x000fe200078e0206 */
[----:B------:R-:W-:Y:S01]  /*08a0*/  LOP3.LUT R7, R2, 0x10, R7, 0xf8, !PT ;  /* 0x0000001002077812 */ /* 0x000fe200078ef807 */
[----:B------:R-:W-:Y:S01]  /*08b0*/  IMAD.SHL.U32 R182, R182, 0x8, RZ ;  /* 0x00000008b6b67824 */ /* 0x000fe200078e00ff */
[-C--:B------:R-:W-:Y:S01]  /*08c0*/  LOP3.LUT R4, R5, R0.reuse, R2, 0x1e, !PT ;  /* 0x0000000005047212 */ /* 0x080fe200078e1e02 */
[----:B------:R-:W-:Y:S01]  /*08d0*/  IMAD R2, R9, 0x400, R8 ;  /* 0x0000040009027824 */ /* 0x000fe200078e0208 */
[----:B------:R-:W-:Y:S01]  /*08e0*/  LOP3.LUT R5, R5, R0, RZ, 0xfc, !PT ;  /* 0x0000000005057212 */ /* 0x000fe200078efcff */
[----:B------:R-:W-:Y:S01]  /*08f0*/  IMAD R0, R9, 0x400, R6 ;  /* 0x0000040009007824 */ /* 0x000fe200078e0206 */
[----:B------:R1:W-:Y:S01]  /*0900*/  STL [R1+0x50], R11 ;  /* 0x0000500b01007387 */ /* 0x0003e20000100800 */
[----:B------:R-:W-:-:S02]  /*0910*/  IMAD.SHL.U32 R174, R174, 0x2, RZ ;  /* 0x00000002aeae7824 */ /* 0x000fc400078e00ff */
[----:B------:R-:W-:Y:S02]  /*0920*/  IMAD.IADD R199, R5, 0x1, R2 ;  /* 0x0000000105c77824 */ /* 0x000fe400078e0202 */
[----:B------:R-:W-:Y:S02]  /*0930*/  IMAD.SHL.U32 R2, R16, 0x40, RZ ;  /* 0x0000004010027824 */ /* 0x000fe400078e00ff */
[----:B------:R-:W-:Y:S01]  /*0940*/  IMAD.IADD R8, R0, 0x1, R4 ;  /* 0x0000000100087824 */ /* 0x000fe200078e0204 */
[----:B------:R-:W-:Y:S01]  /*0950*/  IADD3 R4, R15, -0x80, RZ ;  /* 0xffffff800f047810 */ /* 0x000fe20007ffe0ff */
[----:B------:R-:W-:Y:S01]  /*0960*/  IMAD.SHL.U32 R0, R10, 0x40, RZ ;  /* 0x000000400a007824 */ /* 0x000fe200078e00ff */
[----:B------:R-:W-:Y:S01]  /*0970*/  LOP3.LUT R2, R2, 0x1c0, RZ, 0xc0, !PT ;  /* 0x000001c002027812 */ /* 0x000fe200078ec0ff */
[----:B------:R-:W-:Y:S01]  /*0980*/  IMAD.U32 R5, RZ, RZ, UR6 ;  /* 0x00000006ff057e24 */ /* 0x000fe2000f8e00ff */
[----:B------:R-:W-:Y:S01]  /*0990*/  SHF.R.S32.HI R6, RZ, 0x1f, R4 ;  /* 0x0000001fff067819 */ /* 0x000fe20000011404 */
[----:B------:R-:W-:Y:S01]  /*09a0*/  USHF.R.S32.HI UR6, URZ, 0x1f, UR38 ;  /* 0x0000001f3f067899 */ /* 0x000fe20008011426 */
[----:B------:R-:W-:Y:S01]  /*09b0*/  SHF.R.U32.HI R5, RZ, 0x3, R2 ;  /* 0x00000003ff057819 */ /* 0x000fe20000011602 */
[----:B------:R-:W-:Y:S01]  /*09c0*/  IMAD.SHL.U32 R199, R199, 0x2, RZ ;  /* 0x00000002c7c77824 */ /* 0x000fe200078e00ff */
[----:B------:R-:W-:Y:S01]  /*09d0*/  LOP3.LUT R182, R2, 0x8, R182, 0xf8, !PT ;  /* 0x0000000802b67812 */ /* 0x000fe200078ef8b6 */
[----:B------:R-:W-:Y:S01]  /*09e0*/  IMAD.IADD R177, R174, 0x1, R176 ;  /* 0x00000001aeb17824 */ /* 0x000fe200078e02b0 */
[----:B------:R-:W-:Y:S01]  /*09f0*/  LOP3.LUT R0, R0, 0xfffffe00, RZ, 0xc0, !PT ;  /* 0xfffffe0000007812 */ /* 0x000fe200078ec0ff */
[----:B------:R-:W-:Y:S01]  /*0a00*/  IMAD.U32 R10, RZ, RZ, UR6 ;  /* 0x00000006ff0a7e24 */ /* 0x000fe2000f8e00ff */
[----:B------:R-:W-:Y:S01]  /*0a10*/  LOP3.LUT R2, R5, R7, R2, 0x1e, !PT ;  /* 0x0000000705027212 */ /* 0x000fe200078e1e02 */
[----:B------:R-:W-:Y:S01]  /*0a20*/  IMAD.IADD R202, R199, 0x1, R201 ;  /* 0x00000001c7ca7824 */ /* 0x000fe200078e02c9 */
[----:B------:R-:W-:Y:S01]  /*0a30*/  SHF.L.U64.HI R6, R4, 0x2, R6 ;  /* 0x0000000204067819 */ /* 0x000fe20000010206 */
[----:B------:R-:W-:Y:S01]  /*0a40*/  IMAD R4, R9, 0x400, R0 ;  /* 0x0000040009047824 */ /* 0x000fe200078e0200 */
[----:B------:R-:W-:Y:S01]  /*0a50*/  LOP3.LUT R181, R2, R0, RZ, 0xfc, !PT ;  /* 0x0000000002b57212 */ /* 0x000fe200078efcff */
[----:B------:R-:W-:Y:S01]  /*0a60*/  IMAD.MOV.U32 R2, RZ, RZ, 0x40 ;  /* 0x00000040ff027424 */ /* 0x000fe200078e00ff */
[----:B------:R-:W-:Y:S01]  /*0a70*/  LEA R8, R8, 0xc000, 0x1 ;  /* 0x0000c00008087811 */ /* 0x000fe200078e08ff */
[----:B------:R-:W-:Y:S01]  /*0a80*/  IMAD.MOV.U32 R0, RZ, RZ, 0x440 ;  /* 0x00000440ff007424 */ /* 0x000fe200078e00ff */
[----:B------:R-:W-:Y:S01]  /*0a90*/  LOP3.LUT R182, R182, R5, RZ, 0x3c, !PT ;  /* 0x00000005b6b67212 */ /* 0x000fe200078e3cff */
[----:B------:R2:W-:Y:S01]  /*0aa0*/  STL [R1+0x4c], R6 ;  /* 0x00004c0601007387 */ /* 0x0005e20000100800 */
[C---:B------:R-:W-:Y:S01]  /*0ab0*/  SEL R175, R2.reuse, 0xffffffc0, !P3 ;  /* 0xffffffc002af7807 */ /* 0x040fe20005800000 */
[----:B------:R-:W-:Y:S01]  /*0ac0*/  IMAD.IADD R5, R203, 0x1, R8 ;  /* 0x00000001cb057824 */ /* 0x000fe200078e0208 */
[----:B------:R-:W-:Y:S01]  /*0ad0*/  SEL R2, R2, 0xffffffc0, !P2 ;  /* 0xffffffc002027807 */ /* 0x000fe20005000000 */
[----:B------:R-:W-:Y:S01]  /*0ae0*/  IMAD.IADD R182, R4, 0x1, R182 ;  /* 0x0000000104b67824 */ /* 0x000fe200078e02b6 */
[----:B------:R-:W-:Y:S01]  /*0af0*/  SEL R0, R0, 0x3c0, !P2 ;  /* 0x000003c000007807 */ /* 0x000fe20005000000 */
[----:B------:R-:W-:Y:S01]  /*0b00*/  STL [R1+0x5c], R8 ;  /* 0x00005c0801007387 */ /* 0x000fe20000100800 */
[----:B------:R-:W-:Y:S01]  /*0b10*/  IADD3 R13, R8, 0x420, RZ ;  /* 0x00000420080d7810 */ /* 0x000fe20007ffe0ff */
[----:B-1----:R-:W-:Y:S01]  /*0b20*/  IMAD.IADD R11, R2, 0x1, R8 ;  /* 0x00000001020b7824 */ /* 0x002fe200078e0208 */
[C---:B------:R-:W-:Y:S01]  /*0b30*/  IADD3 R10, R8.reuse, 0x2020, RZ ;  /* 0x00002020080a7810 */ /* 0x040fe20007ffe0ff */
[C---:B------:R-:W-:Y:S01]  /*0b40*/  IMAD.IADD R4, R8.reuse, 0x1, R0 ;  /* 0x0000000108047824 */ /* 0x040fe200078e0200 */
[C---:B------:R-:W-:Y:S01]  /*0b50*/  @P1 IADD3 R13, R8.reuse, 0x3e0, RZ ;  /* 0x000003e0080d1810 */ /* 0x040fe20007ffe0ff */
[----:B------:R-:W-:Y:S01]  /*0b60*/  IMAD.IADD R200, R199, 0x1, R2 ;  /* 0x00000001c7c87824 */ /* 0x000fe200078e0202 */
[C---:B------:R-:W-:Y:S01]  /*0b70*/  IADD3 R12, R8.reuse, 0x2420, RZ ;  /* 0x00002420080c7810 */ /* 0x040fe20007ffe0ff */
[----:B------:R-:W-:Y:S01]  /*0b80*/  STL [R1+0x70], R11 ;  /* 0x0000700b01007387 */ /* 0x000fe20000100800 */
[----:B------:R-:W-:Y:S01]  /*0b90*/  @P1 IADD3 R10, R8, 0x1fe0, RZ ;  /* 0x00001fe0080a1810 */ /* 0x000fe20007ffe0ff */
[----:B------:R-:W-:Y:S01]  /*0ba0*/  IMAD.IADD R175, R174, 0x1, R175 ;  /* 0x00000001aeaf7824 */ /* 0x000fe200078e02af */
[----:B------:R-:W-:Y:S01]  /*0bb0*/  @P1 IADD3 R12, R8, 0x23e0, RZ ;  /* 0x000023e0080c1810 */ /* 0x000fe20007ffe0ff */
[----:B------:R1:W-:Y:S01]  /*0bc0*/  STL [R1+0x8c], R5 ;  /* 0x00008c0501007387 */ /* 0x0003e20000100800 */
[----:B------:R-:W-:Y:S01]  /*0bd0*/  IMAD.IADD R201, R201, 0x1, R200 ;  /* 0x00000001c9c97824 */ /* 0x000fe200078e02c8 */
[----:B------:R-:W-:Y:S01]  /*0be0*/  ULDC.64 UR6, c[0x0][0x118] ;  /* 0x0000460000067ab9 */ /* 0x000fe20000000a00 */
[--C-:B------:R-:W-:Y:S01]  /*0bf0*/  IMAD.IADD R2, R2, 0x1, R10.reuse ;  /* 0x0000000102027824 */ /* 0x100fe200078e020a */
[----:B------:R3:W-:Y:S01]  /*0c00*/  STL [R1+0x6c], R4 ;  /* 0x00006c0401007387 */ /* 0x0007e20000100800 */
[----:B------:R-:W-:Y:S01]  /*0c10*/  IMAD.IADD R0, R0, 0x1, R10 ;  /* 0x0000000100007824 */ /* 0x000fe200078e020a */
[----:B--2---:R-:W-:-:S02]  /*0c20*/  IADD3 R6, R8, 0x2040, RZ ;  /* 0x0000204008067810 */ /* 0x004fc40007ffe0ff */
[----:B------:R-:W-:Y:S01]  /*0c30*/  STL [R1+0x78], R13 ;  /* 0x0000780d01007387 */ /* 0x000fe20000100800 */
[----:B------:R-:W-:Y:S01]  /*0c40*/  @P2 IADD3 R6, R8, 0x1fc0, RZ ;  /* 0x00001fc008062810 */ /* 0x000fe20007ffe0ff */
[--C-:B------:R-:W-:Y:S02]  /*0c50*/  IMAD.IADD R206, R199, 0x1, R203.reuse ;  /* 0x00000001c7ce7824 */ /* 0x100fe400078e02cb */
[----:B------:R-:W-:Y:S01]  /*0c60*/  STL [R1+0x60], R10 ;  /* 0x0000600a01007387 */ /* 0x000fe20000100800 */
[----:B------:R-:W-:Y:S02]  /*0c70*/  IMAD.IADD R205, R202, 0x1, R203 ;  /* 0x00000001cacd7824 */ /* 0x000fe400078e02cb */
[----:B------:R-:W-:Y:S01]  /*0c80*/  IMAD.IADD R204, R203, 0x1, R200 ;  /* 0x00000001cbcc7824 */ /* 0x000fe200078e02c8 */
[----:B------:R-:W-:Y:S01]  /*0c90*/  STL [R1+0x74], R12 ;  /* 0x0000740c01007387 */ /* 0x000fe20000100800 */
[----:B------:R-:W-:Y:S02]  /*0ca0*/  IMAD.SHL.U32 R3, R3, 0x2, RZ ;  /* 0x0000000203037824 */ /* 0x000fe400078e00ff */
[----:B------:R-:W-:Y:S01]  /*0cb0*/  IMAD.IADD R176, R176, 0x1, R175 ;  /* 0x00000001b0b07824 */ /* 0x000fe200078e02af */
[----:B------:R-:W-:Y:S01]  /*0cc0*/  STL [R1+0x68], R6 ;  /* 0x0000680601007387 */ /* 0x000fe20000100800 */
[----:B-1----:R-:W-:-:S02]  /*0cd0*/  IADD3 R5, R8, 0x2440, RZ ;  /* 0x0000244008057810 */ /* 0x002fc40007ffe0ff */
[----:B------:R-:W-:Y:S01]  /*0ce0*/  @P2 IADD3 R5, R8, 0x23c0, RZ ;  /* 0x000023c008052810 */ /* 0x000fe20007ffe0ff */
[----:B---3--:R-:W-:-:S04]  /*0cf0*/  IMAD.IADD R4, R203, 0x1, R4 ;  /* 0x00000001cb047824 */ /* 0x008fc800078e0204 */
[----:B------:R1:W-:Y:S02]  /*0d00*/  STL [R1+0x64], R5 ;  /* 0x0000640501007387 */ /* 0x0003e40000100800 */
[C---:B-1----:R-:W-:Y:S02]  /*0d10*/  IMAD.IADD R5, R203.reuse, 0x1, R11 ;  /* 0x00000001cb057824 */ /* 0x042fe400078e020b */
[----:B------:R-:W-:-:S03]  /*0d20*/  IMAD.IADD R203, R203, 0x1, R201 ;  /* 0x00000001cbcb7824 */ /* 0x000fc600078e02c9 */
[----:B------:R1:W-:Y:S04]  /*0d30*/  STL [R1+0x88], R5 ;  /* 0x0000880501007387 */ /* 0x0003e80000100800 */
[----:B------:R1:W-:Y:S04]  /*0d40*/  STL [R1+0x84], R4 ;  /* 0x0000840401007387 */ /* 0x0003e80000100800 */
[----:B------:R1:W-:Y:S04]  /*0d50*/  STL [R1+0x80], R2 ;  /* 0x0000800201007387 */ /* 0x0003e80000100800 */
[----:B------:R1:W-:Y:S02]  /*0d60*/  STL [R1+0x7c], R0 ;  /* 0x00007c0001007387 */ /* 0x0003e40000100800 */
.L_x_406:
[----:B------:R-:W-:Y:S02]  /*0d70*/  ULDC.64 UR4, c[0x0][0x240] ;  /* 0x0000900000047ab9 */ /* 0x000fe40000000a00 */
[----:B------:R-:W-:-:S02]  /*0d80*/  UISETP.NE.U32.AND UP1, UPT, URZ, UR4, UPT ;  /* 0x000000043f00728c */ /* 0x000fc4000bf25070 */
[----:B------:R-:W-:Y:S02]  /*0d90*/  USHF.R.S32.HI UR42, URZ, 0x1f, UR35 ;  /* 0x0000001f3f2a7899 */ /* 0x000fe40008011423 */
[----:B------:R-:W-:Y:S02]  /*0da0*/  USHF.L.U32 UR14, UR35, 0x2, URZ ;  /* 0x00000002230e7899 */ /* 0x000fe4000800063f */
[----:B------:R-:W-:Y:S02]  /*0db0*/  UISETP.NE.AND.EX UP1, UPT, URZ, UR5, UPT, UP1 ;  /* 0x000000053f00728c */ /* 0x000fe4000bf25310 */
[----:B------:R-:W-:Y:S02]  /*0dc0*/  ULDC.64 UR10, c[0x0][0x250] ;  /* 0x00009400000a7ab9 */ /* 0x000fe40000000a00 */
[----:B------:R-:W-:Y:S02]  /*0dd0*/  UISETP.NE.U32.AND UP3, UPT, URZ, UR10, UPT ;  /* 0x0000000a3f00728c */ /* 0x000fe4000bf65070 */
[----:B------:R-:W-:Y:S01]  /*0de0*/  USHF.L.U64.HI UR12, UR35, 0x2, UR42 ;  /* 0x00000002230c7899 */ /* 0x000fe2000801022a */
[----:B------:R-:W-:Y:S01]  /*0df0*/  PLOP3.LUT P2, PT, PT, PT, UP1, 0x80, 0x0 ;  /* 0x000000000000781c */ /* 0x000fe20003f4f018 */
[----:B------:R-:W-:-:S02]  /*0e00*/  UIADD3 UR13, UP0, UR14, UR4, URZ ;  /* 0x000000040e0d7290 */ /* 0x000fc4000ff1e03f */
[----:B------:R-:W-:Y:S02]  /*0e10*/  UISETP.NE.AND.EX UP3, UPT, URZ, UR11, UPT, UP3 ;  /* 0x0000000b3f00728c */ /* 0x000fe4000bf65330 */
        /* <DEDUP_REMOVED lines=22> */
[----:B------:R-:W5:Y:S01]  /*0f80*/  @!P1 LDG.E R0, [R4.64] ;  /* 0x0000001804009981 */ /* 0x000f62000c1e1900 */
        /* <DEDUP_REMOVED lines=20> */
.L_x_330:
        /* <DEDUP_REMOVED lines=22> */
[----:B------:R-:W-:Y:S02]  /*1230*/  UIADD3 UR9, UR17, 0x7f, URZ ;  /* 0x0000007f11097890 */ /* 0x000fe4000fffe03f */
[----:B------:R-:W-:Y:S02]  /*1240*/  ULDC.64 UR12, c[0x0][0x178] ;  /* 0x00005e00000c7ab9 */ /* 0x000fe40000000a00 */
[----:B------:R-:W-:Y:S01]  /*1250*/  ULDC.64 UR10, c[0x0][0x190] ;  /* 0x00006400000a7ab9 */ /* 0x000fe20000000a00 */
[----:B------:R-:W-:Y:S01]  /*1260*/  PLOP3.LUT P1, PT, PT, PT, UP0, 0x80, 0x0 ;  /* 0x000000000000781c */ /* 0x000fe20003f2f008 */
[----:B------:R-:W-:Y:S02]  /*1270*/  UISETP.NE.AND UP2, UPT, UR15, -0x1, UPT ;  /* 0xffffffff0f00788c */ /* 0x000fe4000bf45270 */
[----:B------:R-:W-:-:S02]  /*1280*/  UIMAD UR14, UR42, UR12, URZ ;  /* 0x0000000c2a0e72a4 */ /* 0x000fc4000f8e023f */
[----:B------:R-:W-:Y:S02]  /*1290*/  UIMAD.WIDE.U32 UR4, UR15, UR10, URZ ;  /* 0x0000000a0f0472a5 */ /* 0x000fe4000f8e003f */
[----:B------:R-:W-:Y:S02]  /*12a0*/  UIMAD UR18, UR15, UR11, URZ ;  /* 0x0000000b0f1272a4 */ /* 0x000fe4000f8e023f */
[----:B------:R-:W-:Y:S02]  /*12b0*/  USHF.R.S32.HI UR16, URZ, 0x1f, UR9 ;  /* 0x0000001f3f107899 */ /* 0x000fe40008011409 */
[----:B------:R-:W-:Y:S02]  /*12c0*/  UIMAD.WIDE.U32 UR10, UR35, UR12, URZ ;  /* 0x0000000c230a72a5 */ /* 0x000fe4000f8e003f */
[----:B------:R-:W-:Y:S02]  /*12d0*/  UIMAD UR14, UR35, UR13, UR14 ;  /* 0x0000000d230e72a4 */ /* 0x000fe4000f8e020e */
[----:B------:R-:W-:-:S02]  /*12e0*/  ULEA.HI UR13, UR16, UR9, URZ, 0x7 ;  /* 0x00000009100d7291 */ /* 0x000fc4000f8f383f */
[----:B------:R-:W-:Y:S02]  /*12f0*/  @UP0 UIADD3 UR12, UR21, UR26, URZ ;  /* 0x0000001a150c0290 */ /* 0x000fe4000fffe03f */
[----:B------:R-:W-:Y:S02]  /*1300*/  UIADD3 UR36, UR11, UR14, URZ ;  /* 0x0000000e0b247290 */ /* 0x000fe4000fffe03f */
[----:B------:R-:W-:Y:S02]  /*1310*/  USEL UR39, UR10, UR4, !UP2 ;  /* 0x000000040a277287 */ /* 0x000fe4000d000000 */
[----:B------:R-:W-:Y:S02]  /*1320*/  @UP2 UIADD3 UR36, UR5, UR18, URZ ;  /* 0x0000001205242290 */ /* 0x000fe4000fffe03f */
[----:B------:R-:W-:Y:S02]  /*1330*/  ULDC.64 UR10, c[0x0][0x198] ;  /* 0x00006600000a7ab9 */ /* 0x000fe40000000a00 */
[----:B------:R-:W-:-:S02]  /*1340*/  ULOP3.LUT UR9, UR13, 0xffffff80, URZ, 0xc0, !UPT ;  /* 0xffffff800d097892 */ /* 0x000fc4000f8ec03f */
[----:B------:R-:W-:Y:S02]  /*1350*/  @UP0 UIMAD.WIDE.U32 UR4, UR12, UR10, URZ ;  /* 0x0000000a0c0402a5 */ /* 0x000fe4000f8e003f */
[----:B------:R-:W-:Y:S02]  /*1360*/  UIADD3 UR16, UR9, -0x80, URZ ;  /* 0xffffff8009107890 */ /* 0x000fe4000fffe03f */
[----:B------:R-:W-:Y:S02]  /*1370*/  @UP0 UIMAD UR31, UR12, UR11, UR5 ;  /* 0x0000000b0c1f02a4 */ /* 0x000fe4000f8e0205 */
        /* <DEDUP_REMOVED lines=11> */
[----:B------:R-:W-:Y:S02]  /*1430*/  UIMAD UR9, UR42, UR10, URZ ;  /* 0x0000000a2a0972a4 */ /* 0x000fe4000f8e023f */
[----:B------:R-:W-:Y:S02]  /*1440*/  UIMAD.WIDE.U32 UR4, UR35, UR10, UR4 ;  /* 0x0000000a230472a5 */ /* 0x000fe4000f8e0004 */
[----:B------:R-:W-:-:S04]  /*1450*/  UIMAD UR9, UR35, UR11, UR9 ;  /* 0x0000000b230972a4 */ /* 0x000fc8000f8e0209 */
[----:B------:R-:W-:Y:S02]  /*1460*/  UIADD3 UR31, UR5, UR9, URZ ;  /* 0x00000009051f7290 */ /* 0x000fe4000fffe03f */
[----:B------:R-:W-:Y:S02]  /*1470*/  UMOV UR29, UR4 ;  /* 0x00000004001d7c82 */ /* 0x000fe40008000000 */
.L_x_332:
        /* <DEDUP_REMOVED lines=18> */
.L_x_333:
        /* <DEDUP_REMOVED lines=11> */
[----:B------:R-:W-:Y:S02]  /*1650*/  @!UP2 UIMAD UR9, UR42, UR4, URZ ;  /* 0x000000042a09a2a4 */ /* 0x000fe4000f8e023f */
[----:B------:R-:W-:Y:S02]  /*1660*/  ULDC.64 UR10, c[0x0][0x3d8] ;  /* 0x0000f600000a7ab9 */ /* 0x000fe40000000a00 */
        /* <DEDUP_REMOVED lines=15> */
[----:B------:R-:W-:Y:S01]  /*1760*/  USEL UR23, UR44, UR4, !UP2 ;  /* 0x000000042c177287 */ /* 0x000fe2000d000000 */
[--C-:B-1----:R-:W-:Y:S01]  /*1770*/  IMAD.MOV R0, RZ, RZ, -R5.reuse ;  /* 0x000000ffff007224 */ /* 0x102fe200078e0a05 */
[----:B--2---:R-:W-:Y:S01]  /*1780*/  UIMAD.WIDE.U32 UR4, UR12, UR10, URZ ;  /* 0x0000000a0c0472a5 */ /* 0x004fe2000f8e003f */
[----:B------:R-:W-:Y:S02]  /*1790*/  IMAD.MOV.U32 R4, RZ, RZ, RZ ;  /* 0x000000ffff047224 */ /* 0x000fe400078e00ff */
[----:B------:R-:W-:Y:S01]  /*17a0*/  IMAD R0, R0, R6, RZ ;  /* 0x0000000600007224 */ /* 0x000fe200078e02ff */
[----:B------:R-:W-:Y:S02]  /*17b0*/  USEL UR22, UR4, URZ, UP6 ;  /* 0x0000003f04167287 */ /* 0x000fe4000b000000 */
[----:B------:R-:W-:Y:S01]  /*17c0*/  UIMAD UR11, UR12, UR11, UR5 ;  /* 0x0000000b0c0b72a4 */ /* 0x000fe2000f8e0205 */
[----:B------:R-:W-:Y:S01]  /*17d0*/  IMAD.HI.U32 R0, R5, R0, R4 ;  /* 0x0000000005007227 */ /* 0x000fe200078e0004 */
[----:B------:R-:W-:-:S02]  /*17e0*/  USHF.L.U64.HI UR4, UR35, 0x7, UR42 ;  /* 0x0000000723047899 */ /* 0x000fc4000801022a */
[----:B------:R-:W-:Y:S02]  /*17f0*/  USHF.L.U32 UR12, UR35, 0x7, URZ ;  /* 0x00000007230c7899 */ /* 0x000fe4000800063f */
[----:B------:R-:W-:Y:S01]  /*1800*/  USEL UR5, UR4, URZ, UP1 ;  /* 0x0000003f04057287 */ /* 0x000fe20008800000 */
[----:B------:R-:W-:Y:S01]  /*1810*/  IMAD.HI.U32 R0, R0, R2, RZ ;  /* 0x0000000200007227 */ /* 0x000fe200078e00ff */
[----:B------:R-:W-:Y:S02]  /*1820*/  USEL UR4, UR12, URZ, UP1 ;  /* 0x0000003f0c047287 */ /* 0x000fe40008800000 */
[----:B------:R-:W-:Y:S01]  /*1830*/  ULDC UR10, c[0x0][0x234] ;  /* 0x00008d00000a7ab9 */ /* 0x000fe20000000800 */
[----:B------:R-:W-:Y:S01]  /*1840*/  IMAD.MOV R4, RZ, RZ, -R0 ;  /* 0x000000ffff047224 */ /* 0x000fe200078e0a00 */
[----:B------:R-:W-:Y:S02]  /*1850*/  UIADD3 UR4, UP1, UR16, UR4, URZ ;  /* 0x0000000410047290 */ /* 0x000fe4000ff3e03f */
[----:B------:R-:W-:Y:S01]  /*1860*/  USEL UR11, UR11, URZ, UP6 ;  /* 0x0000003f0b0b7287 */ /* 0x000fe2000b000000 */
[----:B------:R-:W-:Y:S01]  /*1870*/  IMAD R2, R6, R4, R2 ;  /* 0x0000000406027224 */ /* 0x000fe200078e0202 */
[----:B------:R-:W-:-:S02]  /*1880*/  UIADD3.X UR9, UR34, UR5, URZ, UP1, !UPT ;  /* 0x0000000522097290 */ /* 0x000fc40008ffe43f */
[----:B------:R-:W-:Y:S02]  /*1890*/  UIMAD UR5, UR41, UR4, URZ ;  /* 0x00000004290572a4 */ /* 0x000fe4000f8e023f */
[----:B------:R-:W-:Y:S02]  /*18a0*/  ISETP.GT.U32.AND P0, PT, R6, R2, PT ;  /* 0x000000020600720c */ /* 0x000fe40003f04070 */
[----:B------:R-:W-:Y:S02]  /*18b0*/  UIMAD UR9, UR40, UR9, UR5 ;  /* 0x00000009280972a4 */ /* 0x000fe4000f8e0205 */
[----:B------:R-:W-:-:S04]  /*18c0*/  @UP5 USEL UR5, UR56, UR15, !UP2 ;  /* 0x0000000f38055287 */ /* 0x000fc8000d000000 */
[----:B------:R-:W-:Y:S02]  /*18d0*/  @UP5 UIMAD UR13, UR38, UR10, UR5 ;  /* 0x0000000a260d52a4 */ /* 0x000fe4000f8e0205 */
[----:B------:R-:W-:-:S03]  /*18e0*/  UIMAD.WIDE.U32 UR4, UR40, UR4, URZ ;  /* 0x00000004280472a5 */ /* 0x000fc6000f8e003f */
        /* <DEDUP_REMOVED lines=18> */
.L_x_334:
[----:B------:R-:W-:Y:S02]  /*1a10*/  UMOV UR12, UR52 ;  /* 0x00000034000c7c82 */ /* 0x000fe40008000000 */
.L_x_335:
[----:B------:R-:W-:Y:S01]  /*1a20*/  UIADD3 UR4, UP4, UP3, UR4, UR43, UR49 ;  /* 0x0000002b04047290 */ /* 0x000fe2000fb9e031 */
[----:B------:R-:W1:Y:S01]  /*1a30*/  S2R R10, SR_TID.X ;  /* 0x00000000000a7919 */ /* 0x000e620000002100 */
[----:B------:R-:W-:Y:S01]  /*1a40*/  IMAD.U32 R9, RZ, RZ, UR7 ;  /* 0x00000007ff097e24 */ /* 0x000fe2000f8e00ff */
[----:B------:R-:W-:Y:S01]  /*1a50*/  SHF.R.S32.HI R209, RZ, 0x1f, R208 ;  /* 0x0000001fffd17819 */ /* 0x000fe200000114d0 */
[----:B------:R-:W-:Y:S01]  /*1a60*/  UIADD3 UR32, UP2, UP1, UR22, UR4, UR23 ;  /* 0x0000000416207290 */ /* 0x000fe2000f95e017 */
[----:B------:R-:W-:Y:S01]  /*1a70*/  IMAD.U32 R8, RZ, RZ, UR6 ;  /* 0x00000006ff087e24 */ /* 0x000fe2000f8e00ff */
[----:B------:R-:W-:Y:S01]  /*1a80*/  UIADD3.X UR4, UR10, UR50, UR55, UP4, UP3 ;  /* 0x000000320a047290 */ /* 0x000fe2000a7e6437 */
[----:B------:R-:W-:Y:S01]  /*1a90*/  BSSY B1, `(.L_x_331) ;  /* 0x00009df000017945 */ /* 0x000fe20003800000 */
[----:B------:R-:W-:Y:S02]  /*1aa0*/  ULDC.64 UR6, c[0x0][0x200] ;  /* 0x0000800000067ab9 */ /* 0x000fe40000000a00 */
        /* <DEDUP_REMOVED lines=20> */
[----:B------:R-:W-:Y:S01]  /*1bf0*/  ULDC UR34, c[0x0][0x2e8] ;  /* 0x0000ba0000227ab9 */ /* 0x000fe20000000800 */
[----:B------:R1:W2:Y:S02]  /*1c00*/  R2UR UR7, R9 ;  /* 0x00000000090773c2 */ /* 0x0002a400000e0000 */
[----:B------:R-:W-:Y:S01]  /*1c10*/  IMAD R7, R7, c[0x0][0x190], RZ ;  /* 0x0000640007077a24 */ /* 0x000fe200078e02ff */
[----:B------:R-:W-:Y:S01]  /*1c20*/  UMOV UR10, UR4 ;  /* 0x00000004000a7c82 */ /* 0x000fe20008000000 */
[----:B------:R-:W-:Y:S01]  /*1c30*/  IADD3 R6, P0, R4, UR39, RZ ;  /* 0x0000002704067c10 */ /* 0x000fe2000ff1e0ff */
[----:B------:R-:W-:Y:S01]  /*1c40*/  UIADD3 UR4, UR16, UR12, URZ ;  /* 0x0000000c10047290 */ /* 0x000fe2000fffe03f */
[----:B------:R-:W-:Y:S01]  /*1c50*/  IMAD R2, R2, c[0x0][0x194], R7 ;  /* 0x0000650002027a24 */ /* 0x000fe200078e0207 */
[----:B------:R-:W-:Y:S01]  /*1c60*/  UMOV UR9, UR5 ;  /* 0x0000000500097c82 */ /* 0x000fe20008000000 */
[----:B------:R3:W4:Y:S01]  /*1c70*/  R2UR UR6, R8 ;  /* 0x00000000080673c2 */ /* 0x00072200000e0000 */
[----:B------:R-:W-:-:S02]  /*1c80*/  ULDC.64 UR12, c[0x0][0x3c8] ;  /* 0x0000f200000c7ab9 */ /* 0x000fc40000000a00 */
[----:B------:R-:W-:Y:S01]  /*1c90*/  UIMAD.WIDE UR4, UR4, UR11, UR12 ;  /* 0x0000000b040472a5 */ /* 0x000fe2000f8e020c */
[----:B------:R-:W-:Y:S02]  /*1ca0*/  IADD3.X R7, R5, UR36, R2, P0, !PT ;  /* 0x0000002405077c10 */ /* 0x000fe400087fe402 */
[----:B------:R-:W-:Y:S02]  /*1cb0*/  LEA.HI R2, R11, R10, RZ, 0x5 ;  /* 0x0000000a0b027211 */ /* 0x000fe400078f28ff */
[----:B------:R-:W-:Y:S02]  /*1cc0*/  IADD3 R4, P0, R208, UR30, RZ ;  /* 0x0000001ed0047c10 */ /* 0x000fe4000ff1e0ff */
[----:B------:R-:W-:Y:S02]  /*1cd0*/  UMOV UR12, UR4 ;  /* 0x00000004000c7c82 */ /* 0x000fe40008000000 */
[----:B------:R-:W-:Y:S01]  /*1ce0*/  UIADD3 UR4, -UR8, UR17, UR19 ;  /* 0x0000001108047290 */ /* 0x000fe2000fffe113 */
[----:B------:R-:W-:Y:S01]  /*1cf0*/  IADD3.X R5, R209, UR33, RZ, P0, !PT ;  /* 0x00000021d1057c10 */ /* 0x000fe200087fe4ff */
[----:B------:R-:W-:Y:S01]  /*1d00*/  UMOV UR11, UR5 ;  /* 0x00000005000b7c82 */ /* 0x000fe20008000000 */
[----:B-1----:R-:W-:Y:S01]  /*1d10*/  IMAD.U32 R9, RZ, RZ, UR16 ;  /* 0x00000010ff097e24 */ /* 0x002fe2000f8e00ff */
[----:B------:R-:W-:-:S02]  /*1d20*/  UIADD3 UR4, UR4, -UR34, URZ ;  /* 0x8000002204047290 */ /* 0x000fc4000fffe03f */
[----:B------:R-:W-:Y:S01]  /*1d30*/  UIADD3 UR5, UR37, -0x1, URZ ;  /* 0xffffffff25057890 */ /* 0x000fe2000fffe03f */
[----:B------:R-:W-:Y:S01]  /*1d40*/  IMAD.WIDE.U32 R4, R9, c[0x0][0x370], R4 ;  /* 0x0000dc0009047a25 */ /* 0x000fe200078e0004 */
[----:B------:R-:W-:Y:S01]  /*1d50*/  USHF.R.S32.HI UR16, URZ, 0x1f, UR4 ;  /* 0x0000001f3f107899 */ /* 0x000fe20008011404 */
[----:B---3--:R-:W-:-:S03]  /*1d60*/  LOP3.LUT R8, R2, 0xffffffe0, RZ, 0xc0, !PT ;  /* 0xffffffe002087812 */ /* 0x008fc600078ec0ff */
[----:B------:R-:W-:Y:S01]  /*1d70*/  ULEA.HI UR16, UR16, UR4, URZ, 0x7 ;  /* 0x0000000410107291 */ /* 0x000fe2000f8f383f */
[----:B------:R-:W-:Y:S02]  /*1d80*/  SHF.R.S32.HI R2, RZ, 0x5, R2 ;  /* 0x00000005ff027819 */ /* 0x000fe40000011402 */
[----:B------:R-:W-:Y:S01]  /*1d90*/  IADD3 R5, R5, UR14, RZ ;  /* 0x0000000e05057c10 */ /* 0x000fe2000fffe0ff */
[----:B------:R-:W-:Y:S01]  /*1da0*/  IMAD.IADD R8, R10, 0x1, -R8 ;  /* 0x000000010a087824 */ /* 0x000fe200078e0a08 */
[----:B------:R-:W-:-:S03]  /*1db0*/  USHF.R.S32.HI UR16, URZ, 0x7, UR16 ;  /* 0x000000073f107899 */ /* 0x000fc60008011410 */
[----:B------:R-:W-:Y:S01]  /*1dc0*/  IMAD R2, R2, UR48, R8 ;  /* 0x0000003002027c24 */ /* 0x000fe2000f8e0208 */
[----:B------:R-:W-:-:S04]  /*1dd0*/  UISETP.LT.AND UP1, UPT, URZ, UR16, UPT ;  /* 0x000000103f00728c */ /* 0x000fc8000bf21270 */
[----:B------:R-:W-:Y:S01]  /*1de0*/  IADD3 R8, P0, R2, UR32, RZ ;  /* 0x0000002002087c10 */ /* 0x000fe2000ff1e0ff */
[----:B------:R-:W-:-:S03]  /*1df0*/  USEL UR16, URZ, UR16, !UP1 ;  /* 0x000000103f107287 */ /* 0x000fc6000c800000 */
[----:B------:R-:W-:Y:S01]  /*1e00*/  LEA.HI.X.SX32 R9, R2, UR23, 0x1, P0 ;  /* 0x0000001702097c11 */ /* 0x000fe200080f0eff */
[----:B------:R-:W-:Y:S01]  /*1e10*/  IMAD.U32 R2, RZ, RZ, UR38 ;  /* 0x00000026ff027e24 */ /* 0x000fe2000f8e00ff */
[----:B------:R-:W-:Y:S01]  /*1e20*/  UISETP.GT.AND UP1, UPT, UR37, UR16, UPT ;  /* 0x000000102500728c */ /* 0x000fe2000bf24270 */
[----:B------:R-:W-:Y:S02]  /*1e30*/  LEA R186, P2, R8, c[0x0][0x350], 0x2 ;  /* 0x0000d40008ba7a11 */ /* 0x000fe400078410ff */
[----:B------:R-:W-:Y:S02]  /*1e40*/  IMAD.WIDE.U32 R4, R2, c[0x0][0x378], R4 ;  /* 0x0000de0002047a25 */ /* 0x000fe400078e0004 */
[----:B------:R-:W-:Y:S02]  /*1e50*/  LEA.HI.X R187, R8, c[0x0][0x354], R9, 0x2, P2 ;  /* 0x0000d50008bb7a11 */ /* 0x000fe400010f1409 */
[----:B------:R-:W-:Y:S01]  /*1e60*/  PLOP3.LUT P0, PT, PT, PT, UP1, 0x80, 0x0 ;  /* 0x000000000000781c */ /* 0x000fe20003f0f018 */
        /* <DEDUP_REMOVED lines=23> */
[----:B------:R-:W-:-:S02]  /*1fe0*/  ULDC.64 UR12, c[0x0][0x388] ;  /* 0x0000e200000c7ab9 */ /* 0x000fc40000000a00 */
[----:B------:R-:W-:Y:S02]  /*1ff0*/  UIADD3 UR5, UR5, UR11, URZ ;  /* 0x0000000b05057290 */ /* 0x000fe4000fffe03f */
[----:B------:R-:W-:Y:S02]  /*2000*/  UIMAD UR9, UR42, UR12, URZ ;  /* 0x0000000c2a0972a4 */ /* 0x000fe4000f8e023f */
[----:B------:R-:W-:Y:S02]  /*2010*/  UIMAD.WIDE.U32 UR4, UR35, UR12, UR4 ;  /* 0x0000000c230472a5 */ /* 0x000fe4000f8e0004 */
[----:B------:R-:W-:-:S04]  /*2020*/  UIMAD UR9, UR35, UR13, UR9 ;  /* 0x0000000d230972a4 */ /* 0x000fc8000f8e0209 */
[----:B------:R-:W-:Y:S02]  /*2030*/  UIADD3 UR15, UR5, UR9, URZ ;  /* 0x00000009050f7290 */ /* 0x000fe4000fffe03f */
[----:B------:R-:W-:Y:S02]  /*2040*/  UMOV UR14, UR4 ;  /* 0x00000004000e7c82 */ /* 0x000fe40008000000 */
.L_x_337:
        /* <DEDUP_REMOVED lines=16> */
[----:B------:R-:W-:-:S03]  /*2150*/  UIADD3 UR11, UR5, UR9, URZ ;  /* 0x00000009050b7290 */ /* 0x000fc6000fffe03f */
[----:B------:R-:W-:Y:S02]  /*2160*/  UMOV UR9, UR4 ;  /* 0x0000000400097c82 */ /* 0x000fe40008000000 */
.L_x_338:
[----:B------:R-:W-:Y:S01]  /*2170*/  ULDC.64 UR4, c[0x0][0x3a0] ;  /* 0x0000e80000047ab9 */ /* 0x000fe20000000a00 */
[----:B------:R-:W-:Y:S01]  /*2180*/  IMAD.U32 R11, RZ, RZ, UR19 ;  /* 0x00000013ff0b7e24 */ /* 0x000fe2000f8e00ff */
[----:B------:R-:W-:Y:S01]  /*2190*/  UIMAD UR4, UR18, UR4, URZ ;  /* 0x00000004120472a4 */ /* 0x000fe2000f8e023f */
[----:B------:R-:W-:Y:S01]  /*21a0*/  ISETP.GE.AND P4, PT, R208, c[0x0][0x220], PT ;  /* 0x00008800d0007a0c */ /* 0x000fe20003f86270 */
[----:B------:R-:W-:Y:S01]  /*21b0*/  UIMAD UR8, UR20, -0x80, UR8 ;  /* 0xffffff80140878a4 */ /* 0x000fe2000f8e0208 */
[----:B------:R-:W-:Y:S01]  /*21c0*/  IMAD.WIDE.U32 R4, R11, c[0x0][0x3a0], R208 ;  /* 0x0000e8000b047a25 */ /* 0x000fe200078e00d0 */
[----:B------:R-:W-:Y:S01]  /*21d0*/  UIMAD UR4, UR19, UR5, UR4 ;  /* 0x00000005130472a4 */ /* 0x000fe2000f8e0204 */
[----:B------:R-:W-:Y:S03]  /*21e0*/  BSSY B0, `(.L_x_339) ;  /* 0x0000015000007945 */ /* 0x000fe60003800000 */
[----:B------:R-:W-:-:S02]  /*21f0*/  IADD3 R4, P0, R4, UR14, RZ ;  /* 0x0000000e04047c10 */ /* 0x000fc4000ff1e0ff */
[----:B------:R-:W-:Y:S01]  /*2200*/  IMAD.U32 R2, RZ, RZ, UR4 ;  /* 0x00000004ff027e24 */ /* 0x000fe2000f8e00ff */
[----:B------:R-:W-:Y:S01]  /*2210*/  ULDC.64 UR4, c[0x0][0x3b8] ;  /* 0x0000ee0000047ab9 */ /* 0x000fe20000000a00 */
[----:B------:R-:W-:Y:S01]  /*2220*/  ISETP.GE.OR P3, PT, R0, UR8, P4 ;  /* 0x0000000800007c0c */ /* 0x000fe2000a766670 */
[----:B------:R-:W-:Y:S02]  /*2230*/  UIMAD UR4, UR59, UR4, URZ ;  /* 0x000000043b0472a4 */ /* 0x000fe4000f8e023f */
        /* <DEDUP_REMOVED lines=15> */
.L_x_340:
[----:B------:R-:W-:Y:S05]  /*2330*/  BSYNC B0 ;  /* 0x0000000000007941 */ /* 0x000fea0003800000 */
.L_x_339:
        /* <DEDUP_REMOVED lines=15> */
.L_x_342:
[----:B------:R-:W-:Y:S05]  /*2430*/  BSYNC B0 ;  /* 0x0000000000007941 */ /* 0x000fea0003800000 */
.L_x_341:
        /* <DEDUP_REMOVED lines=15> */
.L_x_344:
[----:B------:R-:W-:Y:S05]  /*2530*/  BSYNC B0 ;  /* 0x0000000000007941 */ /* 0x000fea0003800000 */
.L_x_343:
        /* <DEDUP_REMOVED lines=14> */
.L_x_346:
[----:B------:R-:W-:Y:S05]  /*2620*/  BSYNC B0 ;  /* 0x0000000000007941 */ /* 0x000fea0003800000 */
.L_x_345:
        /* <DEDUP_REMOVED lines=24> */
.L_x_348:
[----:B------:R-:W-:Y:S05]  /*27b0*/  BSYNC B0 ;  /* 0x0000000000007941 */ /* 0x000fea0003800000 */
.L_x_347:
        /* <DEDUP_REMOVED lines=13> */
.L_x_350:
[----:B------:R-:W-:Y:S05]  /*2890*/  BSYNC B0 ;  /* 0x0000000000007941 */ /* 0x000fea0003800000 */
.L_x_349:
        /* <DEDUP_REMOVED lines=13> */
.L_x_352:
[----:B------:R-:W-:Y:S05]  /*2970*/  BSYNC B0 ;  /* 0x0000000000007941 */ /* 0x000fea0003800000 */
.L_x_351:
        /* <DEDUP_REMOVED lines=12> */
.L_x_336:
        /* <DEDUP_REMOVED lines=22> */
.L_x_355:
[----:B------:R-:W-:Y:S05]  /*2ba0*/  BSYNC B0 ;  /* 0x0000000000007941 */ /* 0x000fea0003800000 */
.L_x_354:
        /* <DEDUP_REMOVED lines=16> */
.L_x_357:
[----:B------:R-:W-:Y:S05]  /*2cb0*/  BSYNC B0 ;  /* 0x0000000000007941 */ /* 0x000fea0003800000 */
.L_x_356:
        /* <DEDUP_REMOVED lines=16> */
.L_x_359:
[----:B------:R-:W-:Y:S05]  /*2dc0*/  BSYNC B0 ;  /* 0x0000000000007941 */ /* 0x000fea0003800000 */
.L_x_358:
        /* <DEDUP_REMOVED lines=17> */
.L_x_361:
[----:B------:R-:W-:Y:S05]  /*2ee0*/  BSYNC B0 ;  /* 0x0000000000007941 */ /* 0x000fea0003800000 */
.L_x_360:
        /* <DEDUP_REMOVED lines=22> */
.L_x_363:
[----:B------:R-:W-:Y:S05]  /*3050*/  BSYNC B0 ;  /* 0x0000000000007941 */ /* 0x000fea0003800000 */
.L_x_362:
        /* <DEDUP_REMOVED lines=20> */
.L_x_365:
[----:B------:R-:W-:Y:S05]  /*31a0*/  BSYNC B0 ;  /* 0x0000000000007941 */ /* 0x000fea0003800000 */
.L_x_364:
        /* <DEDUP_REMOVED lines=20> */
.L_x_367:
[----:B------:R-:W-:Y:S05]  /*32f0*/  BSYNC B0 ;  /* 0x0000000000007941 */ /* 0x000fea0003800000 */
.L_x_366:
        /* <DEDUP_REMOVED lines=21> */
.L_x_369:
[----:B------:R-:W-:Y:S05]  /*3450*/  BSYNC B0 ;  /* 0x0000000000007941 */ /* 0x000fea0003800000 */
.L_x_368:
[----:B------:R-:W5:Y:S01]  /*3460*/  LDL R21, [R1+0x58] ;  /* 0x0000580001157983 */ /* 0x000f620000100800 */
[----:B------:R-:W-:Y:S01]  /*3470*/  IMAD.MOV.U32 R23, RZ, RZ, 0x7f800000 ;  /* 0x7f800000ff177424 */ /* 0x000fe200078e00ff */
[----:B------:R-:W-:Y:S01]  /*3480*/  ULDC.64 UR14, c[0x0][0x198] ;  /* 0x00006600000e7ab9 */ /* 0x000fe20000000a00 */
[----:B------:R-:W-:Y:S01]  /*3490*/  IMAD.MOV.U32 R22, RZ, RZ, 0x7f800000 ;  /* 0x7f800000ff167424 */ /* 0x000fe200078e00ff */
[----:B------:R-:W-:Y:S01]  /*34a0*/  UIMAD UR13, UR18, UR14, URZ ;  /* 0x0000000e120d72a4 */ /* 0x000fe2000f8e023f */
[----:B------:R-:W-:Y:S02]  /*34b0*/  IMAD.MOV.U32 R24, RZ, RZ, 0x7f800000 ;  /* 0x7f800000ff187424 */ /* 0x000fe400078e00ff */
[----:B------:R-:W-:Y:S01]  /*34c0*/  IMAD.MOV.U32 R25, RZ, RZ, 0x7f800000 ;  /* 0x7f800000ff197424 */ /* 0x000fe200078e00ff */
[----:B------:R-:W-:Y:S01]  /*34d0*/  UIMAD UR13, UR19, UR15, UR13 ;  /* 0x0000000f130d72a4 */ /* 0x000fe2000f8e020d */
[----:B------:R-:W-:-:S04]  /*34e0*/  IMAD.U32 R13, RZ, RZ, UR19 ;  /* 0x00000013ff0d7e24 */ /* 0x000fc8000f8e00ff */
[----:B------:R-:W-:-:S04]  /*34f0*/  IMAD.WIDE.U32 R8, R13, c[0x0][0x198], R208 ;  /* 0x000066000d087a25 */ /* 0x000fc800078e00d0 */
[----:B------:R-:W-:Y:S01]  /*3500*/  IMAD.U32 R14, RZ, RZ, UR13 ;  /* 0x0000000dff0e7e24 */ /* 0x000fe2000f8e00ff */
[----:B------:R-:W-:Y:S02]  /*3510*/  IADD3 R8, P1, R8, UR29, RZ ;  /* 0x0000001d08087c10 */ /* 0x000fe4000ff3e0ff */
[C---:B-----5:R-:W-:Y:S02]  /*3520*/  IADD3 R6, R21.reuse, 0x48, RZ ;  /* 0x0000004815067810 */ /* 0x060fe40007ffe0ff */
[C---:B-1----:R-:W-:Y:S02]  /*3530*/  IADD3 R4, R21.reuse, 0x40, RZ ;  /* 0x0000004015047810 */ /* 0x042fe40007ffe0ff */
[----:B------:R-:W-:Y:S02]  /*3540*/  ISETP.GE.AND P3, PT, R6, UR4, PT ;  /* 0x0000000406007c0c */ /* 0x000fe4000bf66270 */
[----:B------:R-:W-:Y:S01]  /*3550*/  ISETP.GE.AND P4, PT, R4, UR4, PT ;  /* 0x0000000404007c0c */ /* 0x000fe2000bf86270 */
[C---:B------:R-:W-:Y:S01]  /*3560*/  IMAD.SHL.U32 R4, R21.reuse, 0x4, RZ ;  /* 0x0000000415047824 */ /* 0x040fe200078e00ff */
[----:B------:R-:W-:-:S02]  /*3570*/  IADD3 R5, R21, 0x8, RZ ;  /* 0x0000000815057810 */ /* 0x000fc40007ffe0ff */
[----:B------:R-:W-:Y:S02]  /*3580*/  SHF.R.S32.HI R16, RZ, 0x1f, R21 ;  /* 0x0000001fff107819 */ /* 0x000fe40000011415 */
[----:B------:R-:W-:Y:S02]  /*3590*/  ISETP.GE.AND P5, PT, R5, UR4, PT ;  /* 0x0000000405007c0c */ /* 0x000fe4000bfa6270 */
[----:B------:R-:W-:Y:S02]  /*35a0*/  IADD3 R4, P2, R4, UR10, RZ ;  /* 0x0000000a04047c10 */ /* 0x000fe4000ff5e0ff */
[C---:B------:R-:W-:Y:S02]  /*35b0*/  SHF.L.U64.HI R5, R21.reuse, 0x2, R16 ;  /* 0x0000000215057819 */ /* 0x040fe40000010210 */
[----:B------:R-:W-:Y:S02]  /*35c0*/  ISETP.GE.AND P6, PT, R21, UR4, PT ;  /* 0x0000000415007c0c */ /* 0x000fe4000bfc6270 */
[----:B------:R-:W-:-:S02]  /*35d0*/  IADD3.X R5, R5, UR9, RZ, P2, !PT ;  /* 0x0000000905057c10 */ /* 0x000fc400097fe4ff */
[----:B------:R-:W-:Y:S02]  /*35e0*/  SHF.R.S32.HI R7, RZ, 0x1f, R6 ;  /* 0x0000001fff077819 */ /* 0x000fe40000011406 */
[C---:B------:R-:W-:Y:S01]  /*35f0*/  @!P3 LEA R10, P2, R6.reuse, UR10, 0x2 ;  /* 0x0000000a060abc11 */ /* 0x040fe2000f8410ff */
[----:B------:R1:W5:Y:S03]  /*3600*/  @!P4 LDG.E R23, [R4.64+0x100] ;  /* 0x000100180417c981 */ /* 0x000366000c1e1900 */
[----:B------:R-:W-:Y:S01]  /*3610*/  @!P3 LEA.HI.X R11, R6, UR9, R7, 0x2, P2 ;  /* 0x00000009060bbc11 */ /* 0x000fe200090f1407 */
[----:B--2---:R1:W2:Y:S04]  /*3620*/  @!P5 LDG.E R24, [R4.64+0x20] ;  /* 0x000020180418d981 */ /* 0x0042a8000c1e1900 */
[----:B----4-:R3:W4:Y:S04]  /*3630*/  @!P3 LDG.E R22, [R10.64] ;  /* 0x000000180a16b981 */ /* 0x010728000c1e1900 */
[----:B------:R1:W2:Y:S01]  /*3640*/  @!P6 LDG.E R25, [R4.64] ;  /* 0x000000180419e981 */ /* 0x0002a2000c1e1900 */
[----:B------:R-:W-:-:S06]  /*3650*/  UIMAD UR4, UR20, -0x80, UR8 ;  /* 0xffffff80140478a4 */ /* 0x000fcc000f8e0208 */
[----:B------:R-:W-:Y:S02]  /*3660*/  ISETP.GE.AND P5, PT, R0, UR4, PT ;  /* 0x0000000400007c0c */ /* 0x000fe4000bfa6270 */
[----:B------:R-:W-:-:S11]  /*3670*/  IADD3.X R9, R9, UR31, R14, P1, !PT ;  /* 0x0000001f09097c10 */ /* 0x000fd60008ffe40e */
[----:B------:R2:W-:Y:S01]  /*3680*/  @P5 STS.128 [R2+0xc000], RZ ;  /* 0x00c000ff02005388 */ /* 0x0005e20000000c00 */
[----:B-1----:R-:W-:Y:S01]  /*3690*/  IMAD R4, R15, c[0x0][0x1b0], RZ ;  /* 0x00006c000f047a24 */ /* 0x002fe200078e02ff */
[----:B------:R-:W-:Y:S03]  /*36a0*/  BSSY B0, `(.L_x_370) ;  /* 0x0000018000007945 */ /* 0x000fe60003800000 */
[C---:B---3--:R-:W-:Y:S02]  /*36b0*/  IMAD R10, R12.reuse, c[0x0][0x1b4], R4 ;  /* 0x00006d000c0a7a24 */ /* 0x048fe400078e0204 */
[----:B------:R-:W-:-:S04]  /*36c0*/  IMAD.WIDE.U32 R4, R12, c[0x0][0x1b0], R8 ;  /* 0x00006c000c047a25 */ /* 0x000fc800078e0008 */
[----:B------:R-:W-:Y:S01]  /*36d0*/  IMAD.IADD R10, R5, 0x1, R10 ;  /* 0x00000001050a7824 */ /* 0x000fe200078e020a */
[----:B-----5:R1:W-:Y:S04]  /*36e0*/  STL [R1], R23 ;  /* 0x0000001701007387 */ /* 0x0203e80000100800 */
[----:B----4-:R1:W-:Y:S04]  /*36f0*/  STL [R1+0x4], R22 ;  /* 0x0000041601007387 */ /* 0x0103e80000100800 */
[----:B--2---:R1:W-:Y:S04]  /*3700*/  STL [R1+0xc], R24 ;  /* 0x00000c1801007387 */ /* 0x0043e80000100800 */
[----:B------:R1:W-:Y:S01]  /*3710*/  STL [R1+0x8], R25 ;  /* 0x0000081901007387 */ /* 0x0003e20000100800 */
        /* <DEDUP_REMOVED lines=16> */
.L_x_371:
[----:B------:R-:W-:Y:S05]  /*3820*/  BSYNC B0 ;  /* 0x0000000000007941 */ /* 0x000fea0003800000 */
.L_x_370:
[----:B------:R-:W-:Y:S01]  /*3830*/  ISETP.GE.AND P4, PT, R17, UR4, PT ;  /* 0x0000000411007c0c */ /* 0x000fe2000bf86270 */
[----:B------:R-:W-:-:S12]  /*3840*/  BSSY B0, `(.L_x_372) ;  /* 0x0000014000007945 */ /* 0x000fd80003800000 */
[----:B------:R4:W-:Y:S01]  /*3850*/  @P4 STS.128 [R2+0xd000], RZ ;  /* 0x00d000ff02004388 */ /* 0x0009e20000000c00 */
[----:B------:R-:W-:Y:S05]  /*3860*/  @P4 BRA `(.L_x_373) ;  /* 0x0000011000004947 */ /* 0x000fea0003800000 */
[----:B------:R-:W-:-:S13]  /*3870*/  ISETP.GE.AND P1, PT, R208, c[0x0][0x220], PT ;  /* 0x00008800d0007a0c */ /* 0x000fda0003f26270 */
[----:B------:R1:W-:Y:S01]  /*3880*/  @P1 STS.128 [R2+0xd000], RZ ;  /* 0x00d000ff02001388 */ /* 0x0003e20000000c00 */
[----:B------:R-:W-:Y:S05]  /*3890*/  @P1 BRA `(.L_x_373) ;  /* 0x000000e000001947 */ /* 0x000fea0003800000 */
[----:B---3--:R-:W-:Y:S02]  /*38a0*/  IADD3 R8, P1, R0, 0x20, RZ ;  /* 0x0000002000087810 */ /* 0x008fe40007f3e0ff */
        /* <DEDUP_REMOVED lines=13> */
.L_x_373:
[----:B------:R-:W-:Y:S05]  /*3980*/  BSYNC B0 ;  /* 0x0000000000007941 */ /* 0x000fea0003800000 */
.L_x_372:
        /* <DEDUP_REMOVED lines=21> */
.L_x_375:
[----:B------:R-:W-:Y:S05]  /*3ae0*/  BSYNC B0 ;  /* 0x0000000000007941 */ /* 0x000fea0003800000 */
.L_x_374:
        /* <DEDUP_REMOVED lines=21> */
.L_x_377:
[----:B------:R-:W-:Y:S05]  /*3c40*/  BSYNC B0 ;  /* 0x0000000000007941 */ /* 0x000fea0003800000 */
.L_x_376:
        /* <DEDUP_REMOVED lines=18> */
[----:B---3--:R-:W-:Y:S01]  /*3d70*/  IMAD R8, R20, c[0x0][0x1a0], RZ ;  /* 0x0000680014087a24 */ /* 0x008fe200078e02ff */
        /* <DEDUP_REMOVED lines=10> */
.L_x_379:
[----:B------:R-:W-:Y:S05]  /*3e20*/  BSYNC B0 ;  /* 0x0000000000007941 */ /* 0x000fea0003800000 */
.L_x_378:
[----:B------:R1:W-:Y:S01]  /*3e30*/  @P4 STS.128 [R2+0x11000], RZ ;  /* 0x011000ff02004388 */ /* 0x0003e20000000c00 */
[----:B------:R-:W-:Y:S01]  /*3e40*/  BSSY B0, `(.L_x_380) ;  /* 0x0000013000007945 */ /* 0x000fe20003800000 */
        /* <DEDUP_REMOVED lines=18> */
.L_x_381:
[----:B------:R-:W-:Y:S05]  /*3f70*/  BSYNC B0 ;  /* 0x0000000000007941 */ /* 0x000fea0003800000 */
.L_x_380:
        /* <DEDUP_REMOVED lines=20> */
.L_x_383:
[----:B------:R-:W-:Y:S05]  /*40c0*/  BSYNC B0 ;  /* 0x0000000000007941 */ /* 0x000fea0003800000 */
.L_x_382:
        /* <DEDUP_REMOVED lines=8> */
[----:B---3--:R-:W-:Y:S01]  /*4150*/  IMAD R8, R5, c[0x0][0x1a0], RZ ;  /* 0x0000680005087a24 */ /* 0x008fe200078e02ff */
        /* <DEDUP_REMOVED lines=10> */
.L_x_385:
[----:B------:R-:W-:Y:S05]  /*4200*/  BSYNC B0 ;  /* 0x0000000000007941 */ /* 0x000fea0003800000 */
.L_x_384:
[----:B------:R-:W-:Y:S01]  /*4210*/  ULDC.64 UR18, c[0x0][0x318] ;  /* 0x0000c60000127ab9 */ /* 0x000fe20000000a00 */
[----:B------:R-:W0:Y:S01]  /*4220*/  LDGDEPBAR ;  /* 0x00000000000079af */ /* 0x000e220000000000 */
[----:B------:R-:W-:Y:S02]  /*4230*/  UISETP.NE.U32.AND UP1, UPT, URZ, UR18, UPT ;  /* 0x000000123f00728c */ /* 0x000fe4000bf25070 */
[----:B------:R-:W-:Y:S02]  /*4240*/  ULDC.64 UR22, c[0x0][0x320] ;  /* 0x0000c80000167ab9 */ /* 0x000fe40000000a00 */
[----:B------:R-:W-:-:S06]  /*4250*/  UISETP.NE.AND.EX UP1, UPT, URZ, UR19, UPT, UP1 ;  /* 0x000000133f00728c */ /* 0x000fcc000bf25310 */
[----:B------:R-:W-:-:S05]  /*4260*/  PLOP3.LUT P1, PT, PT, PT, UP1, 0x80, 0x0 ;  /* 0x000000000000781c */ /* 0x000fca0003f2f018 */
[----:B------:R-:W-:Y:S02]  /*4270*/  @UP1 UIMAD UR4, UR42, UR22, URZ ;  /* 0x000000162a0412a4 */ /* 0x000fe4000f8e023f */
[----:B------:R-:W-:Y:S02]  /*4280*/  @UP1 UMOV UR14, UR38 ;  /* 0x00000026000e1c82 */ /* 0x000fe40008000000 */
[----:B------:R-:W-:Y:S02]  /*4290*/  @UP1 UMOV UR15, UR59 ;  /* 0x0000003b000f1c82 */ /* 0x000fe40008000000 */
[----:B------:R-:W-:Y:S02]  /*42a0*/  @UP1 UIMAD.WIDE.U32 UR14, UR35, UR22, UR14 ;  /* 0x00000016230e12a5 */ /* 0x000fe4000f8e000e */
[----:B------:R-:W-:Y:S02]  /*42b0*/  @UP1 UIMAD UR23, UR35, UR23, UR4 ;  /* 0x00000017231712a4 */ /* 0x000fe4000f8e0204 */
[----:B------:R-:W-:-:S02]  /*42c0*/  @UP1 ULEA UR18, UP0, UR14, UR18, 0x2 ;  /* 0x000000120e121291 */ /* 0x000fc4000f80103f */
[----:B------:R-:W-:-:S04]  /*42d0*/  @UP1 UIADD3 UR23, UR15, UR23, URZ ;  /* 0x000000170f171290 */ /* 0x000fc8000fffe03f */
[----:B------:R-:W-:Y:S01]  /*42e0*/  @UP1 ULEA.HI.X UR19, UR14, UR19, UR23, 0x2, UP0 ;  /* 0x000000130e131291 */ /* 0x000fe200080f1417 */
[----:B---3--:R-:W-:-:S05]  /*42f0*/  IMAD.U32 R4, RZ, RZ, UR18 ;  /* 0x00000012ff047e24 */ /* 0x008fca000f8e00ff */
[----:B------:R-:W-:-:S05]  /*4300*/  IMAD.U32 R5, RZ, RZ, UR19 ;  /* 0x00000013ff057e24 */ /* 0x000fca000f8e00ff */
[----:B------:R3:W5:Y:S01]  /*4310*/  @P1 LDG.E R0, [R4.64] ;  /* 0x0000001804001981 */ /* 0x000762000c1e1900 */
[----:B-12-4-:R-:W5:Y:S01]  /*4320*/  @P1 MUFU.RCP R2, c[0x0][0x238] ;  /* 0x00008e0000021b08 */ /* 0x016f620000001000 */
[----:B------:R-:W-:Y:S01]  /*4330*/  MOV R198, R197 ;  /* 0x000000c500c67202 */ /* 0x000fe20000000f00 */
        /* <DEDUP_REMOVED lines=22> */
[----:B---3--:R-:W-:Y:S01]  /*44a0*/  IADD3 R4, R21, 0x1, RZ ;  /* 0x0000000115047810 */ /* 0x008fe20007ffe0ff */
[----:B------:R-:W-:Y:S01]  /*44b0*/  CS2R R86, SRZ ;  /* 0x0000000000567805 */ /* 0x000fe2000001ff00 */
        /* <DEDUP_REMOVED lines=10> */
[----:B------:R-:W-:Y:S01]  /*4560*/  IMAD.MOV.U32 R184, RZ, RZ, 0x20 ;  /* 0x00000020ffb87424 */ /* 0x000fe200078e00ff */
[C---:B------:R-:W-:Y:S01]  /*4570*/  SHF.L.U32 R180, R182.reuse, 0x1, RZ ;  /* 0x00000001b6b47819 */ /* 0x040fe200000006ff */
[----:B------:R-:W-:Y:S01]  /*4580*/  IMAD.MOV.U32 R183, RZ, RZ, 0x40 ;  /* 0x00000040ffb77424 */ /* 0x000fe200078e00ff */
[----:B------:R-:W-:Y:S01]  /*4590*/  UMOV UR4, URZ ;  /* 0x0000003f00047c82 */ /* 0x000fe20008000000 */
[----:B------:R-:W-:-:S02]  /*45a0*/  IMAD.SHL.U32 R179, R182, 0x2, RZ ;  /* 0x00000002b6b37824 */ /* 0x000fc400078e00ff */
[----:B-----5:R-:W-:Y:S01]  /*45b0*/  @P1 FMUL.FTZ R0, R0, R2 ;  /* 0x0000000200001220 */ /* 0x020fe20000410000 */
[----:B------:R-:W-:-:S03]  /*45c0*/  IADD3 R2, R182, 0x2000, RZ ;  /* 0x00002000b6027810 */ /* 0x000fc60007ffe0ff */
[----:B------:R2:W3:Y:S01]  /*45d0*/  @P1 R2UR UR13, R0 ;  /* 0x00000000000d13c2 */ /* 0x0004e200000e0000 */
[----:B------:R-:W-:-:S05]  /*45e0*/  SEL R2, R2, R182, !P0 ;  /* 0x000000b602027207 */ /* 0x000fca0004000000 */
[----:B------:R-:W-:Y:S01]  /*45f0*/  IMAD.SHL.U32 R178, R2, 0x2, RZ ;  /* 0x0000000202b27824 */ /* 0x000fe200078e00ff */
[----:B------:R-:W-:-:S05]  /*4600*/  MOV R2, c[0x0][0x22c] ;  /* 0x00008b0000027a02 */ /* 0x000fca0000000f00 */
[----:B------:R-:W-:-:S04]  /*4610*/  IMAD R2, R2, c[0x0][0x1c0], RZ ;  /* 0x0000700002027a24 */ /* 0x000fc800078e02ff */
[C---:B------:R-:W-:Y:S02]  /*4620*/  IMAD.SHL.U32 R5, R2.reuse, 0x10, RZ ;  /* 0x0000001002057824 */ /* 0x040fe400078e00ff */
[----:B-1----:R-:W-:Y:S01]  /*4630*/  IMAD.SHL.U32 R4, R2, 0x8, RZ ;  /* 0x0000000802047824 */ /* 0x002fe200078e00ff */
[----:B--2---:R-:W-:Y:S01]  /*4640*/  IADD3 R0, R181, 0x2000, RZ ;  /* 0x00002000b5007810 */ /* 0x004fe20007ffe0ff */
[----:B---3--:R-:W-:-:S03]  /*4650*/  @UP1 UMOV UR4, UR13 ;  /* 0x0000000d00041c82 */ /* 0x008fc60008000000 */
[----:B------:R-:W-:-:S05]  /*4660*/  SEL R0, R0, R181, !P0 ;  /* 0x000000b500007207 */ /* 0x000fca0004000000 */
[----:B------:R-:W-:Y:S01]  /*4670*/  IMAD.SHL.U32 R172, R0, 0x2, RZ ;  /* 0x0000000200ac7824 */ /* 0x000fe200078e00ff */
[----:B------:R-:W-:Y:S02]  /*4680*/  IADD3 R0, R5, 0x20, RZ ;  /* 0x0000002005007810 */ /* 0x000fe40007ffe0ff */
[----:B------:R-:W-:Y:S02]  /*4690*/  SHF.L.U64.HI R5, R21, 0x2, R16 ;  /* 0x0000000215057819 */ /* 0x000fe40000010210 */
[----:B------:R-:W-:-:S05]  /*46a0*/  IADD3 R0, R4, R0, RZ ;  /* 0x0000000004007210 */ /* 0x000fca0007ffe0ff */
[----:B------:R-:W-:-:S04]  /*46b0*/  IMAD.IADD R0, R4, 0x1, R0 ;  /* 0x0000000104007824 */ /* 0x000fc800078e0200 */
[----:B------:R-:W-:-:S05]  /*46c0*/  IMAD.IADD R0, R4, 0x1, R0 ;  /* 0x0000000104007824 */ /* 0x000fca00078e0200 */
[----:B------:R-:W-:-:S05]  /*46d0*/  IADD3 R0, R4, R0, RZ ;  /* 0x0000000004007210 */ /* 0x000fca0007ffe0ff */
[----:B------:R1:W-:Y:S02]  /*46e0*/  STL [R1+0x30], R0 ;  /* 0x0000300001007387 */ /* 0x0003e40000100800 */
[----:B-1----:R-:W-:-:S04]  /*46f0*/  IMAD.IADD R0, R4, 0x1, R0 ;  /* 0x0000000104007824 */ /* 0x002fc800078e0200 */
[----:B------:R-:W-:Y:S01]  /*4700*/  IMAD.IADD R2, R4, 0x1, R0 ;  /* 0x0000000104027824 */ /* 0x000fe200078e0200 */
[----:B------:R1:W-:Y:S04]  /*4710*/  STL [R1+0x2c], R0 ;  /* 0x00002c0001007387 */ /* 0x0003e80000100800 */
[----:B------:R2:W-:Y:S04]  /*4720*/  STL [R1+0x3c], R5 ;  /* 0x00003c0501007387 */ /* 0x0005e80000100800 */
[----:B------:R3:W-:Y:S01]  /*4730*/  STL [R1+0x28], R2 ;  /* 0x0000280201007387 */ /* 0x0007e20000100800 */
[----:B-1----:R-:W-:-:S02]  /*4740*/  IADD3 R0, R21, -0x80, RZ ;  /* 0xffffff8015007810 */ /* 0x002fc40007ffe0ff */
[----:B--2---:R-:W-:Y:S02]  /*4750*/  SHF.L.U32 R5, R21, 0x2, RZ ;  /* 0x0000000215057819 */ /* 0x004fe400000006ff */
[----:B---3--:R-:W-:-:S03]  /*4760*/  IADD3 R2, R4, R2, RZ ;  /* 0x0000000204027210 */ /* 0x008fc60007ffe0ff */
[----:B------:R1:W-:Y:S04]  /*4770*/  STL [R1+0x40], R5 ;  /* 0x0000400501007387 */ /* 0x0003e80000100800 */
[----:B------:R2:W-:Y:S01]  /*4780*/  STL [R1+0x24], R2 ;  /* 0x0000240201007387 */ /* 0x0005e20000100800 */
[----:B-1----:R-:W-:Y:S01]  /*4790*/  IADD3 R5, R4, R2, RZ ;  /* 0x0000000204057210 */ /* 0x002fe20007ffe0ff */
[----:B--2---:R-:W-:-:S03]  /*47a0*/  IMAD.SHL.U32 R2, R0, 0x4, RZ ;  /* 0x0000000400027824 */ /* 0x004fc600078e00ff */
[C---:B------:R-:W-:Y:S01]  /*47b0*/  IADD3 R0, R4.reuse, R5, RZ ;  /* 0x0000000504007210 */ /* 0x040fe20007ffe0ff */
[----:B------:R-:W-:Y:S04]  /*47c0*/  STL [R1+0x20], R5 ;  /* 0x0000200501007387 */ /* 0x000fe80000100800 */
[----:B------:R-:W-:Y:S04]  /*47d0*/  STL [R1+0x38], R2 ;  /* 0x0000380201007387 */ /* 0x000fe80000100800 */
[----:B------:R1:W-:Y:S02]  /*47e0*/  STL [R1+0x1c], R0 ;  /* 0x00001c0001007387 */ /* 0x0003e40000100800 */
[----:B-1----:R-:W-:-:S05]  /*47f0*/  IMAD.IADD R0, R4, 0x1, R0 ;  /* 0x0000000104007824 */ /* 0x002fca00078e0200 */
[----:B------:R1:W-:Y:S02]  /*4800*/  STL [R1+0x18], R0 ;  /* 0x0000180001007387 */ /* 0x0003e40000100800 */
[----:B-1----:R-:W-:-:S05]  /*4810*/  IADD3 R0, R4, R0, RZ ;  /* 0x0000000004007210 */ /* 0x002fca0007ffe0ff */
[----:B------:R1:W-:Y:S02]  /*4820*/  STL [R1+0x14], R0 ;  /* 0x0000140001007387 */ /* 0x0003e40000100800 */
[----:B-1----:R-:W-:-:S05]  /*4830*/  IMAD.IADD R0, R4, 0x1, R0 ;  /* 0x0000000104007824 */ /* 0x002fca00078e0200 */
[----:B------:R1:W-:Y:S02]  /*4840*/  STL [R1+0x10], R0 ;  /* 0x0000100001007387 */ /* 0x0003e40000100800 */
[----:B-1----:R-:W-:-:S05]  /*4850*/  IADD3 R0, R4, R0, RZ ;  /* 0x0000000004007210 */ /* 0x002fca0007ffe0ff */
[----:B------:R1:W-:Y:S02]  /*4860*/  STL [R1+0x34], R0 ;  /* 0x0000340001007387 */ /* 0x0003e40000100800 */
.L_x_388:
[----:B-1----:R-:W2:Y:S01]  /*4870*/  LDL R0, [R1+0x54] ;  /* 0x0000540001007983 */ /* 0x002ea20000100800 */
[----:B------:R-:W-:Y:S02]  /*4880*/  USHF.L.U32 UR13, UR20, 0x7, URZ ;  /* 0x00000007140d7899 */ /* 0x000fe4000800063f */
[----:B------:R-:W-:Y:S01]  /*4890*/  USHF.L.U32 UR14, UR5, 0x7, URZ ;  /* 0x00000007050e7899 */ /* 0x000fe2000800063f */
[----:B------:R-:W0:Y:S01]  /*48a0*/  LDGDEPBAR ;  /* 0x00000000000079af */ /* 0x000e220000000000 */
[----:B------:R-:W-:Y:S02]  /*48b0*/  UIADD3 UR15, UR17, 0x80, UR13 ;  /* 0x00000080110f7890 */ /* 0x000fe4000fffe00d */
[----:B------:R-:W-:Y:S02]  /*48c0*/  UIADD3 UR13, UR13, 0x80, URZ ;  /* 0x000000800d0d7890 */ /* 0x000fe4000fffe03f */
[----:B------:R-:W-:Y:S02]  /*48d0*/  UIADD3 UR15, UR15, -UR8, URZ ;  /* 0x800000080f0f7290 */ /* 0x000fe4000fffe03f */
[----:B------:R-:W-:Y:S01]  /*48e0*/  UISETP.GT.AND UP3, UPT, UR5, UR16, UPT ;  /* 0x000000100500728c */ /* 0x000fe2000bf64270 */
[----:B------:R-:W3:Y:S01]  /*48f0*/  LDL R185, [R1+0x50] ;  /* 0x0000500001b97983 */ /* 0x000ee20000100800 */
[----:B------:R-:W-:Y:S03]  /*4900*/  UISETP.GE.AND UP0, UPT, UR14, UR15, UPT ;  /* 0x0000000f0e00728c */ /* 0x000fe6000bf06270 */
[----:B------:R-:W4:Y:S01]  /*4910*/  LDL R213, [R1+0xc] ;  /* 0x00000c0001d57983 */ /* 0x000f220000100800 */
[----:B------:R-:W-:Y:S01]  /*4920*/  UISETP.LT.AND UP0, UPT, UR13, UR8, UP0 ;  /* 0x000000080d00728c */ /* 0x000fe20008701270 */
[----:B------:R-:W-:Y:S04]  /*4930*/  DEPBAR.LE SB0, 0x0 ;  /* 0x000080000000791a */ /* 0x000fe80000000000 */
[----:B------:R-:W-:Y:S08]  /*4940*/  BAR.SYNC.DEFER_BLOCKING 0x0 ;  /* 0x0000000000007b1d */ /* 0x000ff00000010000 */
[----:B------:R-:W-:Y:S08]  /*4950*/  LDSM.16.M88.4 R64, [R178] ;  /* 0x00000000b240783b */ /* 0x000ff00000000200 */
[----:B------:R-:W1:Y:S08]  /*4960*/  LDSM.16.M88.4 R16, [R174+0xc000] ;  /* 0x00c00000ae10783b */ /* 0x000e700000000200 */
[----:B------:R-:W5:Y:S08]  /*4970*/  LDSM.16.M88.4 R60, [R178+0x2000] ;  /* 0x00200000b23c783b */ /* 0x000f700000000200 */
[----:B------:R-:W5:Y:S08]  /*4980*/  LDSM.16.M88.4 R32, [R174+0xc800] ;  /* 0x00c80000ae20783b */ /* 0x000f700000000200 */
[----:B------:R-:W5:Y:S08]  /*4990*/  LDSM.16.M88.4 R48, [R174+0xd000] ;  /* 0x00d00000ae30783b */ /* 0x000f700000000200 */
[----:B------:R-:W5:Y:S01]  /*49a0*/  LDSM.16.M88.4 R132, [R174+0xd800] ;  /* 0x00d80000ae84783b */ /* 0x000f620000000200 */
[-C--:B-1----:R-:W-:Y:S07]  /*49b0*/  HMMA.16816.F32.BF16 R4, R64, R16.reuse, RZ ;  /* 0x000000104004723c */ /* 0x082fee00000418ff */
[----:B------:R-:W-:Y:S01]  /*49c0*/  LDSM.16.M88.4 R140, [R177+0xc000] ;  /* 0x00c00000b18c783b */ /* 0x000fe20000000200 */
[C---:B-----5:R-:W-:Y:S07]  /*49d0*/  HMMA.16816.F32.BF16 R8, R60.reuse, R16, RZ ;  /* 0x000000103c08723c */ /* 0x060fee00000418ff */
[----:B------:R-:W-:Y:S01]  /*49e0*/  LDSM.16.M88.4 R148, [R177+0xc800] ;  /* 0x00c80000b194783b */ /* 0x000fe20000000200 */
[-C--:B------:R-:W-:Y:S07]  /*49f0*/  HMMA.16816.F32.BF16 R12, R60, R18.reuse, RZ ;  /* 0x000000123c0c723c */ /* 0x080fee00000418ff */
[----:B------:R-:W-:Y:S01]  /*4a00*/  LDSM.16.M88.4 R152, [R177+0xd000] ;  /* 0x00d00000b198783b */ /* 0x000fe20000000200 */
[C---:B------:R-:W-:Y:S07]  /*4a10*/  HMMA.16816.F32.BF16 R16, R64.reuse, R18, RZ ;  /* 0x000000124010723c */ /* 0x040fee00000418ff */
[----:B------:R-:W-:Y:S01]  /*4a20*/  LDSM.16.M88.4 R156, [R177+0xd800] ;  /* 0x00d80000b19c783b */ /* 0x000fe20000000200 */
[-C--:B------:R-:W-:Y:S07]  /*4a30*/  HMMA.16816.F32.BF16 R20, R64, R32.reuse, RZ ;  /* 0x000000204014723c */ /* 0x080fee00000418ff */
[----:B------:R-:W-:Y:S01]  /*4a40*/  LDSM.16.M88.4 R164, [R175+0xc000] ;  /* 0x00c00000afa4783b */ /* 0x000fe20000000200 */
        /* <DEDUP_REMOVED lines=11> */
[----:B------:R-:W-:Y:S01]  /*4b00*/  LDSM.16.M88.4 R132, [R175+0xc800] ;  /* 0x00c80000af84783b */ /* 0x000fe20000000200 */
[----:B--2---:R-:W-:Y:S02]  /*4b10*/  R2P PR, R0, 0x6 ;  /* 0x0000000600007804 */ /* 0x004fe40000000000 */
[----:B------:R-:W-:Y:S03]  /*4b20*/  PLOP3.LUT P0, PT, PT, PT, UP0, 0x80, 0x0 ;  /* 0x000000000000781c */ /* 0x000fe60003f0f008 */
[----:B------:R-:W-:Y:S02]  /*4b30*/  SEL R2, R184, 0xffffffe0, !P1 ;  /* 0xffffffe0b8027807 */ /* 0x000fe40004800000 */
[----:B------:R-:W-:Y:S03]  /*4b40*/  SEL R173, R183, 0xffffffc0, !P2 ;  /* 0xffffffc0b7ad7807 */ /* 0x000fe60005000000 */
[C---:B------:R-:W-:Y:S02]  /*4b50*/  IADD3 R0, R178.reuse, R2, RZ ;  /* 0x00000002b2007210 */ /* 0x040fe40007ffe0ff */
[----:B------:R-:W-:Y:S03]  /*4b60*/  IADD3 R168, R178, R173, RZ ;  /* 0x000000adb2a87210 */ /* 0x000fe60007ffe0ff */
[----:B------:R-:W1:Y:S08]  /*4b70*/  LDSM.16.M88.4 R136, [R0] ;  /* 0x000000000088783b */ /* 0x000e700000000200 */
[----:B------:R-:W2:Y:S08]  /*4b80*/  LDSM.16.M88.4 R144, [R0+0x2000] ;  /* 0x002000000090783b */ /* 0x000eb00000000200 */
[----:B------:R-:W5:Y:S08]  /*4b90*/  LDSM.16.M88.4 R160, [R168] ;  /* 0x00000000a8a0783b */ /* 0x000f700000000200 */
[----:B------:R-:W3:Y:S01]  /*4ba0*/  LDSM.16.M88.4 R168, [R168+0x2000] ;  /* 0x00200000a8a8783b */ /* 0x000ee20000000200 */
[-C--:B-1----:R-:W-:Y:S08]  /*4bb0*/  HMMA.16816.F32.BF16 R4, R136, R140.reuse, R4 ;  /* 0x0000008c8804723c */ /* 0x082ff00000041804 */
[C---:B--2---:R-:W-:Y:S08]  /*4bc0*/  HMMA.16816.F32.BF16 R8, R144.reuse, R140, R8 ;  /* 0x0000008c9008723c */ /* 0x044ff00000041808 */
[-C--:B------:R-:W-:Y:S08]  /*4bd0*/  HMMA.16816.F32.BF16 R12, R144, R142.reuse, R12 ;  /* 0x0000008e900c723c */ /* 0x080ff0000004180c */
[C---:B------:R-:W-:Y:S01]  /*4be0*/  HMMA.16816.F32.BF16 R16, R136.reuse, R142, R16 ;  /* 0x0000008e8810723c */ /* 0x040fe20000041810 */
[----:B------:R-:W-:Y:S07]  /*4bf0*/  LDSM.16.M88.4 R140, [R175+0xd800] ;  /* 0x00d80000af8c783b */ /* 0x000fee0000000200 */
[-C--:B------:R-:W-:Y:S08]  /*4c00*/  HMMA.16816.F32.BF16 R20, R136, R148.reuse, R20 ;  /* 0x000000948814723c */ /* 0x080ff00000041814 */
[C---:B------:R-:W-:Y:S01]  /*4c10*/  HMMA.16816.F32.BF16 R24, R144.reuse, R148, R24 ;  /* 0x000000949018723c */ /* 0x040fe20000041818 */
[----:B------:R-:W2:Y:S06]  /*4c20*/  LDL R149, [R1+0x8] ;  /* 0x0000080001957983 */ /* 0x000eac0000100800 */
[----:B------:R-:W-:Y:S01]  /*4c30*/  MOV R148, UR20 ;  /* 0x0000001400947c02 */ /* 0x000fe20008000f00 */
[-C--:B------:R-:W-:Y:S04]  /*4c40*/  HMMA.16816.F32.BF16 R28, R144, R150.reuse, R28 ;  /* 0x00000096901c723c */ /* 0x080fe8000004181c */
[----:B---3--:R-:W-:Y:S04]  /*4c50*/  LEA R148, R148, R185, 0x7 ;  /* 0x000000b994947211 */ /* 0x008fe800078e38ff */
[C---:B------:R-:W-:Y:S01]  /*4c60*/  HMMA.16816.F32.BF16 R32, R136.reuse, R150, R32 ;  /* 0x000000968820723c */ /* 0x040fe20000041820 */
[----:B------:R-:W2:Y:S06]  /*4c70*/  LDL R150, [R1+0x44] ;  /* 0x0000440001967983 */ /* 0x000eac0000100800 */
[C---:B------:R-:W-:Y:S01]  /*4c80*/  IADD3 R151, R148.reuse, 0x1, RZ ;  /* 0x0000000194977810 */ /* 0x040fe20007ffe0ff */
[-C--:B------:R-:W-:Y:S08]  /*4c90*/  HMMA.16816.F32.BF16 R36, R136, R152.reuse, R36 ;  /* 0x000000988824723c */ /* 0x080ff00000041824 */
[C---:B------:R-:W-:Y:S07]  /*4ca0*/  HMMA.16816.F32.BF16 R40, R144.reuse, R152, R40 ;  /* 0x000000989028723c */ /* 0x040fee0000041828 */
[C---:B------:R-:W-:Y:S01]  /*4cb0*/  IADD3 R153, R148.reuse, 0x8, RZ ;  /* 0x0000000894997810 */ /* 0x040fe20007ffe0ff */
[-C--:B------:R-:W-:Y:S03]  /*4cc0*/  HMMA.16816.F32.BF16 R44, R144, R154.reuse, R44 ;  /* 0x0000009a902c723c */ /* 0x080fe6000004182c */
[----:B------:R-:W-:Y:S01]  /*4cd0*/  I2F R188, R153 ;  /* 0x0000009900bc7306 */ /* 0x000fe20000201400 */
[C---:B------:R-:W-:Y:S04]  /*4ce0*/  IADD3 R152, R148.reuse, 0x9, RZ ;  /* 0x0000000994987810 */ /* 0x040fe80007ffe0ff */
[C---:B------:R-:W-:Y:S05]  /*4cf0*/  HMMA.16816.F32.BF16 R48, R136.reuse, R154, R48 ;  /* 0x0000009a8830723c */ /* 0x040fea0000041830 */
[----:B------:R-:W-:Y:S02]  /*4d00*/  I2F R185, R152 ;  /* 0x0000009800b97306 */ /* 0x000fe40000201400 */
[C---:B------:R-:W-:Y:S01]  /*4d10*/  IADD3 R155, R148.reuse, 0x10, RZ ;  /* 0x00000010949b7810 */ /* 0x040fe20007ffe0ff */
[-C--:B------:R-:W-:Y:S04]  /*4d20*/  HMMA.16816.F32.BF16 R52, R136, R156.reuse, R52 ;  /* 0x0000009c8834723c */ /* 0x080fe80000041834 */
[C---:B------:R-:W-:Y:S03]  /*4d30*/  IADD3 R154, R148.reuse, 0x11, RZ ;  /* 0x00000011949a7810 */ /* 0x040fe60007ffe0ff */
[----:B------:R-:W-:Y:S01]  /*4d40*/  I2F R190, R155 ;  /* 0x0000009b00be7306 */ /* 0x000fe20000201400 */
[C---:B------:R-:W-:Y:S07]  /*4d50*/  HMMA.16816.F32.BF16 R56, R144.reuse, R156, R56 ;  /* 0x0000009c9038723c */ /* 0x040fee0000041838 */
[C---:B------:R-:W-:Y:S01]  /*4d60*/  IADD3 R157, R148.reuse, 0x18, RZ ;  /* 0x00000018949d7810 */ /* 0x040fe20007ffe0ff */
[-C--:B------:R-:W-:Y:S01]  /*4d70*/  HMMA.16816.F32.BF16 R60, R144, R158.reuse, R60 ;  /* 0x0000009e903c723c */ /* 0x080fe2000004183c */
[----:B------:R-:W-:Y:S01]  /*4d80*/  LDSM.16.M88.4 R144, [R176+0xc000] ;  /* 0x00c00000b090783b */ /* 0x000fe20000000200 */
[----:B------:R-:W-:Y:S02]  /*4d90*/  I2F R189, R154 ;  /* 0x0000009a00bd7306 */ /* 0x000fe40000201400 */
[C---:B------:R-:W-:Y:S04]  /*4da0*/  IADD3 R156, R148.reuse, 0x19, RZ ;  /* 0x00000019949c7810 */ /* 0x040fe80007ffe0ff */
[----:B------:R-:W-:Y:S01]  /*4db0*/  HMMA.16816.F32.BF16 R64, R136, R158, R64 ;  /* 0x0000009e8840723c */ /* 0x000fe20000041840 */
[----:B------:R-:W1:Y:S03]  /*4dc0*/  LDSM.16.M88.4 R136, [R175+0xd000] ;  /* 0x00d00000af88783b */ /* 0x000e660000000200 */
[----:B------:R-:W-:Y:S03]  /*4dd0*/  I2F R192, R157 ;  /* 0x0000009d00c07306 */ /* 0x000fe60000201400 */
[C---:B------:R-:W-:Y:S01]  /*4de0*/  IADD3 R159, R148.reuse, 0x20, RZ ;  /* 0x00000020949f7810 */ /* 0x040fe20007ffe0ff */
[-C--:B-----5:R-:W-:Y:S05]  /*4df0*/  HMMA.16816.F32.BF16 R4, R160, R164.reuse, R4 ;  /* 0x000000a4a004723c */ /* 0x0a0fea0000041804 */
[C---:B------:R-:W-:Y:S01]  /*4e00*/  IADD3 R158, R148.reuse, 0x21, RZ ;  /* 0x00000021949e7810 */ /* 0x040fe20007ffe0ff */
[----:B------:R-:W-:Y:S02]  /*4e10*/  I2F R194, R159 ;  /* 0x0000009f00c27306 */ /* 0x000fe40000201400 */
[C---:B------:R-:W-:Y:S07]  /*4e20*/  HMMA.16816.F32.BF16 R8, R168.reuse, R164, R8 ;  /* 0x000000a4a808723c */ /* 0x040fee0000041808 */
[C---:B------:R-:W-:Y:S01]  /*4e30*/  IADD3 R165, R148.reuse, 0x28, RZ ;  /* 0x0000002894a57810 */ /* 0x040fe20007ffe0ff */
[-C--:B------:R-:W-:Y:S01]  /*4e40*/  HMMA.16816.F32.BF16 R12, R168, R166.reuse, R12 ;  /* 0x000000a6a80c723c */ /* 0x080fe2000004180c */
[----:B------:R-:W-:Y:S03]  /*4e50*/  I2F R193, R158 ;  /* 0x0000009e00c17306 */ /* 0x000fe60000201400 */
[----:B------:R-:W-:Y:S04]  /*4e60*/  IADD3 R164, R148, 0x29, RZ ;  /* 0x0000002994a47810 */ /* 0x000fe80007ffe0ff */
[C---:B------:R-:W-:Y:S03]  /*4e70*/  HMMA.16816.F32.BF16 R16, R160.reuse, R166, R16 ;  /* 0x000000a6a010723c */ /* 0x040fe60000041810 */
[----:B------:R-:W-:Y:S05]  /*4e80*/  I2F R166, R151 ;  /* 0x0000009700a67306 */ /* 0x000fea0000201400 */
[-C--:B------:R-:W-:Y:S05]  /*4e90*/  HMMA.16816.F32.BF16 R20, R160, R132.reuse, R20 ;  /* 0x00000084a014723c */ /* 0x080fea0000041814 */
[----:B------:R-:W5:Y:S03]  /*4ea0*/  I2F R167, R148 ;  /* 0x0000009400a77306 */ /* 0x000f660000201400 */
[C---:B------:R-:W-:Y:S07]  /*4eb0*/  HMMA.16816.F32.BF16 R24, R168.reuse, R132, R24 ;  /* 0x00000084a818723c */ /* 0x040fee0000041818 */
[----:B------:R-:W2:Y:S01]  /*4ec0*/  I2F R191, R156 ;  /* 0x0000009c00bf7306 */ /* 0x000ea20000201400 */
[-C--:B------:R-:W-:Y:S08]  /*4ed0*/  HMMA.16816.F32.BF16 R28, R168, R134.reuse, R28 ;  /* 0x00000086a81c723c */ /* 0x080ff0000004181c */
[C---:B------:R-:W-:Y:S08]  /*4ee0*/  HMMA.16816.F32.BF16 R32, R160.reuse, R134, R32 ;  /* 0x00000086a020723c */ /* 0x040ff00000041820 */
[-C--:B-1----:R-:W-:Y:S08]  /*4ef0*/  HMMA.16816.F32.BF16 R36, R160, R136.reuse, R36 ;  /* 0x00000088a024723c */ /* 0x082ff00000041824 */
[C---:B------:R-:W-:Y:S07]  /*4f00*/  HMMA.16816.F32.BF16 R40, R168.reuse, R136, R40 ;  /* 0x00000088a828723c */ /* 0x040fee0000041828 */
[----:B------:R-:W-:Y:S01]  /*4f10*/  IADD3 R136, R0, R173, RZ ;  /* 0x000000ad00887210 */ /* 0x000fe20007ffe0ff */
[-C--:B------:R-:W-:Y:S01]  /*4f20*/  HMMA.16816.F32.BF16 R44, R168, R138.reuse, R44 ;  /* 0x0000008aa82c723c */ /* 0x080fe2000004182c */
[----:B------:R-:W-:Y:S03]  /*4f30*/  MOV R0, UR8 ;  /* 0x0000000800007c02 */ /* 0x000fe60008000f00 */
[----:B------:R-:W1:Y:S04]  /*4f40*/  LDSM.16.M88.4 R132, [R136] ;  /* 0x000000008884783b */ /* 0x000e680000000200 */
[C---:B------:R-:W-:Y:S04]  /*4f50*/  HMMA.16816.F32.BF16 R48, R160.reuse, R138, R48 ;  /* 0x0000008aa030723c */ /* 0x040fe80000041830 */
[----:B------:R-:W5:Y:S04]  /*4f60*/  LDSM.16.M88.4 R136, [R136+0x2000] ;  /* 0x002000008888783b */ /* 0x000f680000000200 */
[-C--:B------:R-:W-:Y:S08]  /*4f70*/  HMMA.16816.F32.BF16 R52, R160, R140.reuse, R52 ;  /* 0x0000008ca034723c */ /* 0x080ff00000041834 */
[C---:B------:R-:W-:Y:S01]  /*4f80*/  HMMA.16816.F32.BF16 R56, R168.reuse, R140, R56 ;  /* 0x0000008ca838723c */ /* 0x040fe20000041838 */
[----:B------:R-:W3:Y:S07]  /*4f90*/  LDL R141, [R1] ;  /* 0x00000000018d7983 */ /* 0x000eee0000100800 */
[-C--:B------:R-:W-:Y:S01]  /*4fa0*/  HMMA.16816.F32.BF16 R60, R168, R142.reuse, R60 ;  /* 0x0000008ea83c723c */ /* 0x080fe2000004183c */
[----:B------:R-:W-:Y:S07]  /*4fb0*/  I2F R169, R165 ;  /* 0x000000a500a97306 */ /* 0x000fee0000201400 */
[----:B------:R-:W-:Y:S03]  /*4fc0*/  HMMA.16816.F32.BF16 R64, R160, R142, R64 ;  /* 0x0000008ea040723c */ /* 0x000fe60000041840 */
[----:B------:R-:W2:Y:S04]  /*4fd0*/  I2F R168, R164 ;  /* 0x000000a400a87306 */ /* 0x000ea80000201400 */
[----:B----4-:R-:W-:Y:S01]  /*4fe0*/  FMUL.FTZ R142, R213, 1.4426950216293334961 ;  /* 0x3fb8aa3bd58e7820 */ /* 0x010fe20000410000 */
[-C--:B-1----:R-:W-:Y:S05]  /*4ff0*/  HMMA.16816.F32.BF16 R4, R132, R144.reuse, R4 ;  /* 0x000000908404723c */ /* 0x082fea0000041804 */
[C---:B------:R-:W-:Y:S02]  /*5000*/  IADD3 R161, R148.reuse, 0x30, RZ ;  /* 0x0000003094a17810 */ /* 0x040fe40007ffe0ff */
[C---:B------:R-:W-:Y:S01]  /*5010*/  IADD3 R160, R148.reuse, 0x31, RZ ;  /* 0x0000003194a07810 */ /* 0x040fe20007ffe0ff */
[C---:B-----5:R-:W-:Y:S01]  /*5020*/  HMMA.16816.F32.BF16 R8, R136.reuse, R144, R8 ;  /* 0x000000908808723c */ /* 0x060fe20000041808 */
[----:B------:R-:W-:Y:S03]  /*5030*/  I2F R170, R161 ;  /* 0x000000a100aa7306 */ /* 0x000fe60000201400 */
[C---:B------:R-:W-:Y:S02]  /*5040*/  IADD3 R163, R148.reuse, 0x39, RZ ;  /* 0x0000003994a37810 */ /* 0x040fe40007ffe0ff */
[----:B------:R-:W-:Y:S02]  /*5050*/  IADD3 R162, R148, 0x38, RZ ;  /* 0x0000003894a27810 */ /* 0x000fe40007ffe0ff */
[-C--:B------:R-:W-:Y:S03]  /*5060*/  HMMA.16816.F32.BF16 R12, R136, R146.reuse, R12 ;  /* 0x00000092880c723c */ /* 0x080fe6000004180c */
[----:B------:R-:W-:Y:S05]  /*5070*/  I2F R171, R160 ;  /* 0x000000a000ab7306 */ /* 0x000fea0000201400 */
[C---:B------:R-:W-:Y:S01]  /*5080*/  FFMA.FTZ R4, R167.reuse, UR4, R4 ;  /* 0x00000004a7047c23 */ /* 0x040fe20008010004 */
[C---:B------:R-:W-:Y:S04]  /*5090*/  HMMA.16816.F32.BF16 R16, R132.reuse, R146, R16 ;  /* 0x000000928410723c */ /* 0x040fe80000041810 */
[----:B------:R-:W-:Y:S01]  /*50a0*/  I2F R196, R163 ;  /* 0x000000a300c47306 */ /* 0x000fe20000201400 */
[C---:B------:R-:W-:Y:S02]  /*50b0*/  FFMA.FTZ R5, R166.reuse, UR4, R5 ;  /* 0x00000004a6057c23 */ /* 0x040fe40008010005 */
[C---:B------:R-:W-:Y:S02]  /*50c0*/  FFMA.FTZ R7, R166.reuse, UR4, R7 ;  /* 0x00000004a6077c23 */ /* 0x040fe40008010007 */
[C---:B------:R-:W-:Y:S03]  /*50d0*/  FFMA.FTZ R6, R167.reuse, UR4, R6 ;  /* 0x00000004a7067c23 */ /* 0x040fe60008010006 */
[----:B------:R-:W-:Y:S02]  /*50e0*/  FFMA.FTZ R8, R167, UR4, R8 ;  /* 0x00000004a7087c23 */ /* 0x000fe40008010008 */
[----:B------:R-:W-:Y:S01]  /*50f0*/  I2F R195, R162 ;  /* 0x000000a200c37306 */ /* 0x000fe20000201400 */
[C---:B------:R-:W-:Y:S02]  /*5100*/  FFMA.FTZ R9, R166.reuse, UR4, R9 ;  /* 0x00000004a6097c23 */ /* 0x040fe40008010009 */
[----:B------:R-:W-:Y:S02]  /*5110*/  FFMA.FTZ R11, R166, UR4, R11 ;  /* 0x00000004a60b7c23 */ /* 0x000fe4000801000b */
[C---:B------:R-:W-:Y:S02]  /*5120*/  FFMA.FTZ R12, R188.reuse, UR4, R12 ;  /* 0x00000004bc0c7c23 */ /* 0x040fe4000801000c */
[C---:B------:R-:W-:Y:S02]  /*5130*/  FFMA.FTZ R13, R185.reuse, UR4, R13 ;  /* 0x00000004b90d7c23 */ /* 0x040fe4000801000d */
[C---:B------:R-:W-:Y:S02]  /*5140*/  FFMA.FTZ R14, R188.reuse, UR4, R14 ;  /* 0x00000004bc0e7c23 */ /* 0x040fe4000801000e */
[C---:B------:R-:W-:Y:S02]  /*5150*/  FFMA.FTZ R15, R185.reuse, UR4, R15 ;  /* 0x00000004b90f7c23 */ /* 0x040fe4000801000f */
[C---:B------:R-:W-:Y:S02]  /*5160*/  FFMA.FTZ R16, R188.reuse, UR4, R16 ;  /* 0x00000004bc107c23 */ /* 0x040fe40008010010 */
[C---:B------:R-:W-:Y:S02]  /*5170*/  FFMA.FTZ R17, R185.reuse, UR4, R17 ;  /* 0x00000004b9117c23 */ /* 0x040fe40008010011 */
[----:B------:R-:W-:Y:S02]  /*5180*/  FFMA.FTZ R18, R188, UR4, R18 ;  /* 0x00000004bc127c23 */ /* 0x000fe40008010012 */
[----:B------:R-:W-:Y:S02]  /*5190*/  FFMA.FTZ R19, R185, UR4, R19 ;  /* 0x00000004b9137c23 */ /* 0x000fe40008010013 */
[----:B------:R-:W-:Y:S01]  /*51a0*/  FFMA.FTZ R10, R167, UR4, R10 ;  /* 0x00000004a70a7c23 */ /* 0x000fe2000801000a */
[C---:B--2---:R-:W-:Y:S01]  /*51b0*/  FSETP.NEU.FTZ.AND P1, PT, R149.reuse, -INF , PT ;  /* 0xff8000009500780b */ /* 0x044fe20003f3d000 */
[----:B------:R-:W-:Y:S05]  /*51c0*/  FMUL.FTZ R149, R149, 1.4426950216293334961 ;  /* 0x3fb8aa3b95957820 */ /* 0x000fea0000410000 */
[----:B------:R-:W-:Y:S02]  /*51d0*/  FSEL R149, R149, RZ, P1 ;  /* 0x000000ff95957208 */ /* 0x000fe40000800000 */
[----:B------:R-:W-:Y:S04]  /*51e0*/  IADD3 R0, R0, -UR17, R150 ;  /* 0x8000001100007c10 */ /* 0x000fe8000fffe096 */
[----:B------:R-:W-:Y:S04]  /*51f0*/  @!P0 IADD3 R0, R0, UR14, RZ ;  /* 0x0000000e00008c10 */ /* 0x000fe8000fffe0ff */
[C---:B------:R-:W-:Y:S02]  /*5200*/  @!P0 IMNMX R150, R0.reuse, UR8, PT ;  /* 0x0000000800968c17 */ /* 0x040fe4000b800200 */
[----:B------:R-:W-:Y:S02]  /*5210*/  @!P0 IADD3 R143, R0, 0x8, RZ ;  /* 0x00000008008f8810 */ /* 0x000fe40007ffe0ff */
[-C--:B------:R-:W-:Y:S02]  /*5220*/  @!P0 ISETP.GE.AND P2, PT, R148, R150.reuse, PT ;  /* 0x000000969400820c */ /* 0x080fe40003f46270 */
[----:B------:R-:W-:Y:S02]  /*5230*/  @!P0 ISETP.GE.AND P1, PT, R151, R150, PT ;  /* 0x000000969700820c */ /* 0x000fe40003f26270 */
[----:B------:R-:W-:Y:S02]  /*5240*/  @!P0 FSEL R4, R4, -INF , !P2 ;  /* 0xff80000004048808 */ /* 0x000fe40005000000 */
[----:B------:R-:W-:Y:S02]  /*5250*/  @!P0 IMNMX R143, R143, UR8, PT ;  /* 0x000000088f8f8c17 */ /* 0x000fe4000b800200 */
[----:B------:R-:W-:Y:S01]  /*5260*/  @!P0 FSEL R5, R5, -INF , !P1 ;  /* 0xff80000005058808 */ /* 0x000fe20004800000 */
[--C-:B------:R-:W-:Y:S01]  /*5270*/  FFMA.FTZ R4, R4, c[0x0][0x23c], -R149.reuse ;  /* 0x00008f0004047a23 */ /* 0x100fe20000010895 */
[-C--:B------:R-:W-:Y:S02]  /*5280*/  @!P0 ISETP.GE.AND P2, PT, R148, R143.reuse, PT ;  /* 0x0000008f9400820c */ /* 0x080fe40003f46270 */
[-C--:B------:R-:W-:Y:S01]  /*5290*/  @!P0 ISETP.GE.AND P3, PT, R162, R143.reuse, PT ;  /* 0x0000008fa200820c */ /* 0x080fe20003f66270 */
[----:B------:R1:W-:Y:S01]  /*52a0*/  MUFU.EX2 R225, R4 ;  /* 0x0000000400e17308 */ /* 0x0003e20000000800 */
[----:B------:R-:W-:Y:S01]  /*52b0*/  FSETP.NEU.FTZ.AND P1, PT, R213, -INF , PT ;  /* 0xff800000d500780b */ /* 0x000fe20003f3d000 */
[----:B------:R-:W-:Y:S01]  /*52c0*/  FFMA.FTZ R5, R5, c[0x0][0x23c], -R149 ;  /* 0x00008f0005057a23 */ /* 0x000fe20000010895 */
[----:B------:R-:W-:Y:S02]  /*52d0*/  @!P0 IADD3 R140, R0, 0x40, RZ ;  /* 0x00000040008c8810 */ /* 0x000fe40007ffe0ff */
[----:B------:R-:W-:Y:S02]  /*52e0*/  FSEL R142, R142, RZ, P1 ;  /* 0x000000ff8e8e7208 */ /* 0x000fe40000800000 */
[-C--:B------:R-:W-:Y:S02]  /*52f0*/  @!P0 ISETP.GE.AND P1, PT, R151, R143.reuse, PT ;  /* 0x0000008f9700820c */ /* 0x080fe40003f26270 */
[----:B------:R-:W-:Y:S01]  /*5300*/  @!P0 IMNMX R140, R140, UR8, PT ;  /* 0x000000088c8c8c17 */ /* 0x000fe2000b800200 */
[----:B------:R-:W2:Y:S01]  /*5310*/  MUFU.EX2 R224, R5 ;  /* 0x0000000500e07308 */ /* 0x000ea20000000800 */
[----:B------:R-:W-:Y:S02]  /*5320*/  @!P0 FSEL R7, R7, -INF , !P1 ;  /* 0xff80000007078808 */ /* 0x000fe40004800000 */
[----:B------:R-:W-:Y:S02]  /*5330*/  @!P0 FSEL R6, R6, -INF , !P2 ;  /* 0xff80000006068808 */ /* 0x000fe40005000000 */
[----:B------:R-:W-:Y:S01]  /*5340*/  @!P0 ISETP.GE.AND P2, PT, R148, R140, PT ;  /* 0x0000008c9400820c */ /* 0x000fe20003f46270 */
[--C-:B------:R-:W-:Y:S01]  /*5350*/  FFMA.FTZ R7, R7, c[0x0][0x23c], -R142.reuse ;  /* 0x00008f0007077a23 */ /* 0x100fe2000001088e */
[----:B------:R-:W-:Y:S01]  /*5360*/  @!P0 IADD3 R0, R0, 0x48, RZ ;  /* 0x0000004800008810 */ /* 0x000fe20007ffe0ff */
[----:B------:R-:W-:Y:S01]  /*5370*/  FFMA.FTZ R6, R6, c[0x0][0x23c], -R142 ;  /* 0x00008f0006067a23 */ /* 0x000fe2000001088e */
[----:B------:R-:W-:Y:S01]  /*5380*/  @!P0 FSEL R8, R8, -INF , !P2 ;  /* 0xff80000008088808 */ /* 0x000fe20005000000 */
[----:B------:R-:W-:Y:S01]  /*5390*/  MUFU.EX2 R244, R7 ;  /* 0x0000000700f47308 */ /* 0x000fe20000000800 */
[-C--:B------:R-:W-:Y:S02]  /*53a0*/  @!P0 ISETP.GE.AND P5, PT, R162, R150.reuse, PT ;  /* 0x00000096a200820c */ /* 0x080fe40003fa6270 */
[----:B------:R-:W-:Y:S01]  /*53b0*/  @!P0 ISETP.GE.AND P4, PT, R163, R150, PT ;  /* 0x00000096a300820c */ /* 0x000fe20003f86270 */
[----:B-1----:R-:W4:Y:S06]  /*53c0*/  LDL R4, [R1+0x4] ;  /* 0x0000040001047983 */ /* 0x002f2c0000100800 */
[----:B------:R-:W1:Y:S01]  /*53d0*/  MUFU.EX2 R246, R6 ;  /* 0x0000000600f67308 */ /* 0x000e620000000800 */
[C---:B---3--:R-:W-:Y:S01]  /*53e0*/  FSETP.NEU.FTZ.AND P1, PT, R141.reuse, -INF , PT ;  /* 0xff8000008d00780b */ /* 0x048fe20003f3d000 */
[----:B------:R-:W-:Y:S05]  /*53f0*/  FMUL.FTZ R141, R141, 1.4426950216293334961 ;  /* 0x3fb8aa3b8d8d7820 */ /* 0x000fea0000410000 */
[----:B------:R-:W-:Y:S02]  /*5400*/  FSEL R141, R141, RZ, P1 ;  /* 0x000000ff8d8d7208 */ /* 0x000fe40000800000 */
[----:B------:R-:W-:Y:S03]  /*5410*/  @!P0 ISETP.GE.AND P1, PT, R151, R140, PT ;  /* 0x0000008c9700820c */ /* 0x000fe60003f26270 */
[--C-:B------:R-:W-:Y:S01]  /*5420*/  FFMA.FTZ R8, R8, c[0x0][0x23c], -R141.reuse ;  /* 0x00008f0008087a23 */ /* 0x100fe2000001088d */
[----:B------:R-:W-:Y:S03]  /*5430*/  @!P0 FSEL R9, R9, -INF , !P1 ;  /* 0xff80000009098808 */ /* 0x000fe60004800000 */
[----:B------:R3:W-:Y:S02]  /*5440*/  MUFU.EX2 R248, R8 ;  /* 0x0000000800f87308 */ /* 0x0007e40000000800 */
[--C-:B------:R-:W-:Y:S08]  /*5450*/  FFMA.FTZ R9, R9, c[0x0][0x23c], -R141.reuse ;  /* 0x00008f0009097a23 */ /* 0x100ff0000001088d */
[----:B------:R-:W-:Y:S01]  /*5460*/  MUFU.EX2 R247, R9 ;  /* 0x0000000900f77308 */ /* 0x000fe20000000800 */
[----:B---3--:R-:W-:Y:S04]  /*5470*/  @!P0 IMNMX R8, R0, UR8, PT ;  /* 0x0000000800088c17 */ /* 0x008fe8000b800200 */
[----:B------:R-:W-:Y:S02]  /*5480*/  @!P0 ISETP.GE.AND P2, PT, R148, R8, PT ;  /* 0x000000089400820c */ /* 0x000fe40003f46270 */
[----:B------:R-:W-:Y:S02]  /*5490*/  IADD3 R148, R2, R180, RZ ;  /* 0x000000b402947210 */ /* 0x000fe40007ffe0ff */
[----:B------:R-:W-:Y:S02]  /*54a0*/  @!P0 FSEL R10, R10, -INF , !P2 ;  /* 0xff8000000a0a8808 */ /* 0x000fe40005000000 */
[----:B------:R-:W-:Y:S01]  /*54b0*/  @!P0 ISETP.GE.AND P2, PT, R162, R140, PT ;  /* 0x0000008ca200820c */ /* 0x000fe20003f46270 */
[C---:B----4-:R-:W-:Y:S01]  /*54c0*/  FMUL.FTZ R0, R4.reuse, 1.4426950216293334961 ;  /* 0x3fb8aa3b04007820 */ /* 0x050fe20000410000 */
[----:B------:R-:W-:Y:S02]  /*54d0*/  FSETP.NEU.FTZ.AND P1, PT, R4, -INF , PT ;  /* 0xff8000000400780b */ /* 0x000fe40003f3d000 */
[----:B------:R-:W3:Y:S02]  /*54e0*/  LDSM.16.M88.4 R4, [R176+0xc800] ;  /* 0x00c80000b004783b */ /* 0x000ee40000000200 */
[----:B------:R-:W-:Y:S02]  /*54f0*/  FSEL R0, R0, RZ, P1 ;  /* 0x000000ff00007208 */ /* 0x000fe40000800000 */
[----:B------:R-:W-:Y:S03]  /*5500*/  @!P0 ISETP.GE.AND P1, PT, R151, R8, PT ;  /* 0x000000089700820c */ /* 0x000fe60003f26270 */
[--C-:B------:R-:W-:Y:S01]  /*5510*/  FFMA.FTZ R10, R10, c[0x0][0x23c], -R0.reuse ;  /* 0x00008f000a0a7a23 */ /* 0x100fe20000010800 */
[----:B------:R-:W4:Y:S01]  /*5520*/  LDL R151, [R1+0x40] ;  /* 0x0000400001977983 */ /* 0x000f220000100800 */
        /* <DEDUP_REMOVED lines=16> */
[-C--:B------:R-:W-:Y:S03]  /*5630*/  @!P0 ISETP.GE.AND P1, PT, R153, R150.reuse, PT ;  /* 0x000000969900820c */ /* 0x080fe60003f26270 */
[----:B------:R-:W-:Y:S01]  /*5640*/  FFMA.FTZ R15, R15, c[0x0][0x23c], -R0 ;  /* 0x00008f000f0f7a23 */ /* 0x000fe20000010800 */
[----:B------:R-:W-:Y:S01]  /*5650*/  @!P0 FSEL R16, R16, -INF , !P1 ;  /* 0xff80000010108808 */ /* 0x000fe20004800000 */
[-C--:B---3--:R-:W-:Y:S02]  /*5660*/  HMMA.16816.F32.BF16 R20, R132, R4.reuse, R20 ;  /* 0x000000048414723c */ /* 0x088fe40000041814 */
[----:B------:R-:W-:Y:S01]  /*5670*/  MUFU.EX2 R243, R13 ;  /* 0x0000000d00f37308 */ /* 0x000fe20000000800 */
[-C--:B------:R-:W-:Y:S01]  /*5680*/  @!P0 ISETP.GE.AND P1, PT, R152, R150.reuse, PT ;  /* 0x000000969800820c */ /* 0x080fe20003f26270 */
[--C-:B------:R-:W-:Y:S03]  /*5690*/  FFMA.FTZ R16, R16, c[0x0][0x23c], -R149.reuse ;  /* 0x00008f0010107a23 */ /* 0x100fe60000010895 */
[----:B------:R-:W-:Y:S01]  /*56a0*/  @!P0 FSEL R17, R17, -INF , !P1 ;  /* 0xff80000011118808 */ /* 0x000fe20004800000 */
[C---:B------:R-:W-:Y:S04]  /*56b0*/  HMMA.16816.F32.BF16 R24, R136.reuse, R4, R24 ;  /* 0x000000048818723c */ /* 0x040fe80000041818 */
[-C--:B------:R-:W-:Y:S01]  /*56c0*/  @!P0 ISETP.GE.AND P1, PT, R153, R143.reuse, PT ;  /* 0x0000008f9900820c */ /* 0x080fe20003f26270 */
[----:B------:R-:W-:Y:S01]  /*56d0*/  MUFU.EX2 R230, R16 ;  /* 0x0000001000e67308 */ /* 0x000fe20000000800 */
[----:B------:R-:W3:Y:S01]  /*56e0*/  LDL R153, [R1+0x3c] ;  /* 0x00003c0001997983 */ /* 0x000ee20000100800 */
[----:B------:R-:W-:Y:S01]  /*56f0*/  FFMA.FTZ R17, R17, c[0x0][0x23c], -R149 ;  /* 0x00008f0011117a23 */ /* 0x000fe20000010895 */
[-C--:B------:R-:W-:Y:S04]  /*5700*/  HMMA.16816.F32.BF16 R28, R136, R6.reuse, R28 ;  /* 0x00000006881c723c */ /* 0x080fe8000004181c */
[----:B------:R-:W-:Y:S02]  /*5710*/  @!P0 FSEL R18, R18, -INF , !P1 ;  /* 0xff80000012128808 */ /* 0x000fe40004800000 */
[-C--:B------:R-:W-:Y:S01]  /*5720*/  @!P0 ISETP.GE.AND P1, PT, R152, R143.reuse, PT ;  /* 0x0000008f9800820c */ /* 0x080fe20003f26270 */
[----:B------:R-:W-:Y:S01]  /*5730*/  MUFU.EX2 R229, R17 ;  /* 0x0000001100e57308 */ /* 0x000fe20000000800 */
[C---:B------:R-:W-:Y:S01]  /*5740*/  HMMA.16816.F32.BF16 R32, R132.reuse, R6, R32 ;  /* 0x000000068420723c */ /* 0x040fe20000041820 */
[----:B------:R-:W5:Y:S03]  /*5750*/  LDSM.16.M88.4 R4, [R176+0xd000] ;  /* 0x00d00000b004783b */ /* 0x000f660000000200 */
[--C-:B------:R-:W-:Y:S01]  /*5760*/  FFMA.FTZ R18, R18, c[0x0][0x23c], -R142.reuse ;  /* 0x00008f0012127a23 */ /* 0x100fe2000001088e */
[----:B------:R-:W-:Y:S01]  /*5770*/  @!P0 FSEL R19, R19, -INF , !P1 ;  /* 0xff80000013138808 */ /* 0x000fe20004800000 */
[----:B------:R-:W-:Y:S01]  /*5780*/  FFMA.FTZ R21, R189, UR4, R21 ;  /* 0x00000004bd157c23 */ /* 0x000fe20008010015 */
[-C--:B------:R-:W-:Y:S01]  /*5790*/  @!P0 ISETP.GE.AND P1, PT, R155, R150.reuse, PT ;  /* 0x000000969b00820c */ /* 0x080fe20003f26270 */
[----:B------:R-:W-:Y:S01]  /*57a0*/  FFMA.FTZ R23, R189, UR4, R23 ;  /* 0x00000004bd177c23 */ /* 0x000fe20008010017 */
[----:B------:R-:W-:Y:S03]  /*57b0*/  MUFU.EX2 R236, R18 ;  /* 0x0000001200ec7308 */ /* 0x000fe60000000800 */
[----:B------:R-:W-:Y:S02]  /*57c0*/  FFMA.FTZ R19, R19, c[0x0][0x23c], -R142 ;  /* 0x00008f0013137a23 */ /* 0x000fe4000001088e */
[C---:B------:R-:W-:Y:S02]  /*57d0*/  FFMA.FTZ R25, R189.reuse, UR4, R25 ;  /* 0x00000004bd197c23 */ /* 0x040fe40008010019 */
[----:B------:R-:W-:Y:S02]  /*57e0*/  FFMA.FTZ R27, R189, UR4, R27 ;  /* 0x00000004bd1b7c23 */ /* 0x000fe4000801001b */
[C---:B------:R-:W-:Y:S01]  /*57f0*/  FFMA.FTZ R20, R190.reuse, UR4, R20 ;  /* 0x00000004be147c23 */ /* 0x040fe20008010014 */
[----:B------:R-:W1:Y:S01]  /*5800*/  MUFU.EX2 R235, R19 ;  /* 0x0000001300eb7308 */ /* 0x000e620000000800 */
[C---:B------:R-:W-:Y:S02]  /*5810*/  FFMA.FTZ R22, R190.reuse, UR4, R22 ;  /* 0x00000004be167c23 */ /* 0x040fe40008010016 */
[----:B------:R-:W-:Y:S01]  /*5820*/  FFMA.FTZ R24, R190, UR4, R24 ;  /* 0x00000004be187c23 */ /* 0x000fe20008010018 */
[----:B------:R-:W-:Y:S01]  /*5830*/  @!P0 FSEL R20, R20, -INF , !P1 ;  /* 0xff80000014148808 */ /* 0x000fe20004800000 */
[----:B------:R-:W-:Y:S01]  /*5840*/  FFMA.FTZ R26, R190, UR4, R26 ;  /* 0x00000004be1a7c23 */ /* 0x000fe2000801001a */
[----:B------:R-:W-:Y:S01]  /*5850*/  @!P0 ISETP.GE.AND P1, PT, R154, R150, PT ;  /* 0x000000969a00820c */ /* 0x000fe20003f26270 */
[----:B------:R-:W-:Y:S02]  /*5860*/  FFMA.FTZ R28, R192, UR4, R28 ;  /* 0x00000004c01c7c23 */ /* 0x000fe4000801001c */
[----:B------:R-:W-:Y:S01]  /*5870*/  FFMA.FTZ R20, R20, c[0x0][0x23c], -R149 ;  /* 0x00008f0014147a23 */ /* 0x000fe20000010895 */
[----:B------:R-:W-:Y:S01]  /*5880*/  MUFU.EX2 R250, R14 ;  /* 0x0000000e00fa7308 */ /* 0x000fe20000000800 */
[----:B------:R-:W-:Y:S01]  /*5890*/  @!P0 FSEL R21, R21, -INF , !P1 ;  /* 0xff80000015158808 */ /* 0x000fe20004800000 */
[----:B------:R-:W-:Y:S01]  /*58a0*/  FFMA.FTZ R29, R191, UR4, R29 ;  /* 0x00000004bf1d7c23 */ /* 0x000fe2000801001d */
[-C--:B------:R-:W-:Y:S01]  /*58b0*/  @!P0 ISETP.GE.AND P1, PT, R155, R143.reuse, PT ;  /* 0x0000008f9b00820c */ /* 0x080fe20003f26270 */
[----:B------:R-:W-:Y:S02]  /*58c0*/  FFMA.FTZ R30, R192, UR4, R30 ;  /* 0x00000004c01e7c23 */ /* 0x000fe4000801001e */
[----:B------:R-:W-:Y:S01]  /*58d0*/  FFMA.FTZ R21, R21, c[0x0][0x23c], -R149 ;  /* 0x00008f0015157a23 */ /* 0x000fe20000010895 */
[----:B------:R-:W-:Y:S01]  /*58e0*/  @!P0 FSEL R22, R22, -INF , !P1 ;  /* 0xff80000016168808 */ /* 0x000fe20004800000 */
[----:B------:R-:W-:Y:S01]  /*58f0*/  FFMA.FTZ R31, R191, UR4, R31 ;  /* 0x00000004bf1f7c23 */ /* 0x000fe2000801001f */
[----:B------:R-:W-:Y:S01]  /*5900*/  @!P0 ISETP.GE.AND P1, PT, R154, R143, PT ;  /* 0x0000008f9a00820c */ /* 0x000fe20003f26270 */
[----:B------:R-:W-:Y:S01]  /*5910*/  MUFU.EX2 R152, R20 ;  /* 0x0000001400987308 */ /* 0x000fe20000000800 */
[----:B------:R-:W-:Y:S01]  /*5920*/  FFMA.FTZ R32, R192, UR4, R32 ;  /* 0x00000004c0207c23 */ /* 0x000fe20008010020 */
[-C--:B-----5:R-:W-:Y:S03]  /*5930*/  HMMA.16816.F32.BF16 R36, R132, R4.reuse, R36 ;  /* 0x000000048424723c */ /* 0x0a0fe60000041824 */
[----:B------:R-:W-:Y:S01]  /*5940*/  @!P0 FSEL R23, R23, -INF , !P1 ;  /* 0xff80000017178808 */ /* 0x000fe20004800000 */
[--C-:B------:R-:W-:Y:S01]  /*5950*/  FFMA.FTZ R22, R22, c[0x0][0x23c], -R142.reuse ;  /* 0x00008f0016167a23 */ /* 0x100fe2000001088e */
[-C--:B------:R-:W-:Y:S01]  /*5960*/  @!P0 ISETP.GE.AND P1, PT, R155, R140.reuse, PT ;  /* 0x0000008c9b00820c */ /* 0x080fe20003f26270 */
[----:B------:R-:W-:Y:S02]  /*5970*/  FFMA.FTZ R33, R191, UR4, R33 ;  /* 0x00000004bf217c23 */ /* 0x000fe40008010021 */
[C---:B------:R-:W-:Y:S01]  /*5980*/  HMMA.16816.F32.BF16 R40, R136.reuse, R4, R40 ;  /* 0x000000048828723c */ /* 0x040fe20000041828 */
[----:B------:R-:W-:Y:S03]  /*5990*/  MUFU.EX2 R249, R15 ;  /* 0x0000000f00f97308 */ /* 0x000fe60000000800 */
[----:B------:R-:W-:Y:S01]  /*59a0*/  @!P0 FSEL R24, R24, -INF , !P1 ;  /* 0xff80000018188808 */ /* 0x000fe20004800000 */
[----:B------:R-:W-:Y:S01]  /*59b0*/  FFMA.FTZ R23, R23, c[0x0][0x23c], -R142 ;  /* 0x00008f0017177a23 */ /* 0x000fe2000001088e */
[----:B------:R-:W-:Y:S01]  /*59c0*/  @!P0 ISETP.GE.AND P1, PT, R154, R140, PT ;  /* 0x0000008c9a00820c */ /* 0x000fe20003f26270 */
[----:B------:R-:W-:Y:S01]  /*59d0*/  FFMA.FTZ R34, R192, UR4, R34 ;  /* 0x00000004c0227c23 */ /* 0x000fe20008010022 */
[-C--:B------:R-:W-:Y:S03]  /*59e0*/  HMMA.16816.F32.BF16 R44, R136, R6.reuse, R44 ;  /* 0x00000006882c723c */ /* 0x080fe6000004182c */
[----:B------:R-:W-:Y:S01]  /*59f0*/  MUFU.EX2 R226, R21 ;  /* 0x0000001500e27308 */ /* 0x000fe20000000800 */
[----:B------:R-:W-:Y:S01]  /*5a00*/  @!P0 FSEL R25, R25, -INF , !P1 ;  /* 0xff80000019198808 */ /* 0x000fe20004800000 */
[----:B------:R-:W-:Y:S01]  /*5a10*/  FFMA.FTZ R24, R24, c[0x0][0x23c], -R141 ;  /* 0x00008f0018187a23 */ /* 0x000fe2000001088d */
[-C--:B------:R-:W-:Y:S01]  /*5a20*/  @!P0 ISETP.GE.AND P1, PT, R155, R8.reuse, PT ;  /* 0x000000089b00820c */ /* 0x080fe20003f26270 */
[----:B------:R-:W-:Y:S01]  /*5a30*/  FFMA.FTZ R35, R191, UR4, R35 ;  /* 0x00000004bf237c23 */ /* 0x000fe20008010023 */
[C---:B------:R-:W-:Y:S01]  /*5a40*/  HMMA.16816.F32.BF16 R48, R132.reuse, R6, R48 ;  /* 0x000000068430723c */ /* 0x040fe20000041830 */
[----:B------:R-:W5:Y:S03]  /*5a50*/  LDSM.16.M88.4 R4, [R176+0xd800] ;  /* 0x00d80000b004783b */ /* 0x000f660000000200 */
[----:B------:R-:W-:Y:S01]  /*5a60*/  FFMA.FTZ R25, R25, c[0x0][0x23c], -R141 ;  /* 0x00008f0019197a23 */ /* 0x000fe2000001088d */
[----:B------:R-:W-:Y:S01]  /*5a70*/  MUFU.EX2 R238, R24 ;  /* 0x0000001800ee7308 */ /* 0x000fe20000000800 */
[----:B------:R-:W-:Y:S01]  /*5a80*/  @!P0 FSEL R26, R26, -INF , !P1 ;  /* 0xff8000001a1a8808 */ /* 0x000fe20004800000 */
[----:B------:R-:W-:Y:S01]  /*5a90*/  FFMA.FTZ R36, R194, UR4, R36 ;  /* 0x00000004c2247c23 */ /* 0x000fe20008010024 */
[----:B------:R-:W-:Y:S01]  /*5aa0*/  @!P0 ISETP.GE.AND P1, PT, R154, R8, PT ;  /* 0x000000089a00820c */ /* 0x000fe20003f26270 */
[----:B------:R-:W-:Y:S03]  /*5ab0*/  FFMA.FTZ R37, R193, UR4, R37 ;  /* 0x00000004c1257c23 */ /* 0x000fe60008010025 */
[----:B------:R-:W-:Y:S01]  /*5ac0*/  FFMA.FTZ R26, R26, c[0x0][0x23c], -R0 ;  /* 0x00008f001a1a7a23 */ /* 0x000fe20000010800 */
[----:B------:R-:W-:Y:S01]  /*5ad0*/  @!P0 FSEL R27, R27, -INF , !P1 ;  /* 0xff8000001b1b8808 */ /* 0x000fe20004800000 */
[----:B------:R-:W-:Y:S01]  /*5ae0*/  FFMA.FTZ R38, R194, UR4, R38 ;  /* 0x00000004c2267c23 */ /* 0x000fe20008010026 */
[-C--:B------:R-:W-:Y:S01]  /*5af0*/  @!P0 ISETP.GE.AND P1, PT, R157, R140.reuse, PT ;  /* 0x0000008c9d00820c */ /* 0x080fe20003f26270 */
[----:B------:R-:W-:Y:S01]  /*5b00*/  MUFU.EX2 R233, R22 ;  /* 0x0000001600e97308 */ /* 0x000fe20000000800 */
[----:B------:R-:W-:Y:S02]  /*5b10*/  FFMA.FTZ R45, R168, UR4, R45 ;  /* 0x00000004a82d7c23 */ /* 0x000fe4000801002d */
[----:B------:R-:W-:Y:S01]  /*5b20*/  @!P0 FSEL R28, R28, -INF , !P1 ;  /* 0xff8000001c1c8808 */ /* 0x000fe20004800000 */
[----:B------:R-:W-:Y:S01]  /*5b30*/  FFMA.FTZ R47, R168, UR4, R47 ;  /* 0x00000004a82f7c23 */ /* 0x000fe2000801002f */
[----:B------:R-:W-:Y:S01]  /*5b40*/  @!P0 ISETP.GE.AND P1, PT, R156, R140, PT ;  /* 0x0000008c9c00820c */ /* 0x000fe20003f26270 */
[--C-:B------:R-:W-:Y:S02]  /*5b50*/  FFMA.FTZ R27, R27, c[0x0][0x23c], -R0.reuse ;  /* 0x00008f001b1b7a23 */ /* 0x100fe40000010800 */
[C---:B------:R-:W-:Y:S01]  /*5b60*/  FFMA.FTZ R49, R168.reuse, UR4, R49 ;  /* 0x00000004a8317c23 */ /* 0x040fe20008010031 */
[----:B------:R-:W-:Y:S01]  /*5b70*/  @!P0 FSEL R29, R29, -INF , !P1 ;  /* 0xff8000001d1d8808 */ /* 0x000fe20004800000 */
[----:B------:R-:W-:Y:S01]  /*5b80*/  MUFU.EX2 R237, R25 ;  /* 0x0000001900ed7308 */ /* 0x000fe20000000800 */
[-C--:B------:R-:W-:Y:S01]  /*5b90*/  @!P0 ISETP.GE.AND P1, PT, R157, R8.reuse, PT ;  /* 0x000000089d00820c */ /* 0x080fe20003f26270 */
[----:B------:R-:W-:Y:S02]  /*5ba0*/  FFMA.FTZ R51, R168, UR4, R51 ;  /* 0x00000004a8337c23 */ /* 0x000fe40008010033 */
[--C-:B------:R-:W-:Y:S01]  /*5bb0*/  FFMA.FTZ R28, R28, c[0x0][0x23c], -R141.reuse ;  /* 0x00008f001c1c7a23 */ /* 0x100fe2000001088d */
[----:B------:R-:W-:Y:S01]  /*5bc0*/  @!P0 FSEL R30, R30, -INF , !P1 ;  /* 0xff8000001e1e8808 */ /* 0x000fe20004800000 */
[----:B------:R-:W-:Y:S01]  /*5bd0*/  FFMA.FTZ R29, R29, c[0x0][0x23c], -R141 ;  /* 0x00008f001d1d7a23 */ /* 0x000fe2000001088d */
[----:B------:R-:W-:Y:S01]  /*5be0*/  @!P0 ISETP.GE.AND P1, PT, R156, R8, PT ;  /* 0x000000089c00820c */ /* 0x000fe20003f26270 */
[----:B------:R-:W-:Y:S02]  /*5bf0*/  FFMA.FTZ R39, R193, UR4, R39 ;  /* 0x00000004c1277c23 */ /* 0x000fe40008010027 */
[----:B------:R-:W-:Y:S01]  /*5c00*/  MUFU.EX2 R231, R23 ;  /* 0x0000001700e77308 */ /* 0x000fe20000000800 */
[----:B------:R-:W-:Y:S01]  /*5c10*/  FFMA.FTZ R30, R30, c[0x0][0x23c], -R0 ;  /* 0x00008f001e1e7a23 */ /* 0x000fe20000010800 */
[----:B------:R-:W-:Y:S01]  /*5c20*/  @!P0 FSEL R31, R31, -INF , !P1 ;  /* 0xff8000001f1f8808 */ /* 0x000fe20004800000 */
[----:B------:R-:W-:Y:S01]  /*5c30*/  FFMA.FTZ R40, R194, UR4, R40 ;  /* 0x00000004c2287c23 */ /* 0x000fe20008010028 */
[-C--:B------:R-:W-:Y:S01]  /*5c40*/  @!P0 ISETP.GE.AND P1, PT, R157, R150.reuse, PT ;  /* 0x000000969d00820c */ /* 0x080fe20003f26270 */
[-C--:B-----5:R-:W-:Y:S03]  /*5c50*/  HMMA.16816.F32.BF16 R52, R132, R4.reuse, R52 ;  /* 0x000000048434723c */ /* 0x0a0fe60000041834 */
[----:B------:R-:W-:Y:S01]  /*5c60*/  FFMA.FTZ R31, R31, c[0x0][0x23c], -R0 ;  /* 0x00008f001f1f7a23 */ /* 0x000fe20000010800 */
[----:B------:R-:W-:Y:S01]  /*5c70*/  @!P0 FSEL R32, R32, -INF , !P1 ;  /* 0xff80000020208808 */ /* 0x000fe20004800000 */
[----:B------:R-:W-:Y:S01]  /*5c80*/  MUFU.EX2 R242, R26 ;  /* 0x0000001a00f27308 */ /* 0x000fe20000000800 */
[----:B------:R-:W-:Y:S01]  /*5c90*/  @!P0 ISETP.GE.AND P1, PT, R156, R150, PT ;  /* 0x000000969c00820c */ /* 0x000fe20003f26270 */
[----:B------:R-:W-:Y:S01]  /*5ca0*/  FFMA.FTZ R41, R193, UR4, R41 ;  /* 0x00000004c1297c23 */ /* 0x000fe20008010029 */
[C---:B------:R-:W-:Y:S04]  /*5cb0*/  HMMA.16816.F32.BF16 R56, R136.reuse, R4, R56 ;  /* 0x000000048838723c */ /* 0x040fe80000041838 */
[--C-:B------:R-:W-:Y:S01]  /*5cc0*/  FFMA.FTZ R32, R32, c[0x0][0x23c], -R149.reuse ;  /* 0x00008f0020207a23 */ /* 0x100fe20000010895 */
[----:B------:R-:W-:Y:S01]  /*5cd0*/  @!P0 FSEL R33, R33, -INF , !P1 ;  /* 0xff80000021218808 */ /* 0x000fe20004800000 */
[----:B------:R-:W-:Y:S01]  /*5ce0*/  FFMA.FTZ R42, R194, UR4, R42 ;  /* 0x00000004c22a7c23 */ /* 0x000fe2000801002a */
[----:B--2---:R-:W-:Y:S01]  /*5cf0*/  F2FP.BF16.PACK_AB R4, R224, R225 ;  /* 0x000000e1e004723e */ /* 0x004fe200000010ff */
[-C--:B------:R-:W-:Y:S01]  /*5d00*/  HMMA.16816.F32.BF16 R60, R136, R6.reuse, R60 ;  /* 0x00000006883c723c */ /* 0x080fe2000004183c */
[----:B------:R-:W-:Y:S02]  /*5d10*/  MUFU.EX2 R215, R32 ;  /* 0x0000002000d77308 */ /* 0x000fe40000000800 */
[-C--:B------:R-:W-:Y:S01]  /*5d20*/  @!P0 ISETP.GE.AND P1, PT, R157, R143.reuse, PT ;  /* 0x0000008f9d00820c */ /* 0x080fe20003f26270 */
[----:B------:R2:W-:Y:S01]  /*5d30*/  STS [R199+0x1c000], R4 ;  /* 0x01c00004c7007388 */ /* 0x0005e20000000800 */
[----:B-1----:R-:W-:Y:S01]  /*5d40*/  F2FP.BF16.PACK_AB R5, R244, R246 ;  /* 0x000000f6f405723e */ /* 0x002fe200000010ff */
[----:B------:R-:W-:Y:S01]  /*5d50*/  FFMA.FTZ R33, R33, c[0x0][0x23c], -R149 ;  /* 0x00008f0021217a23 */ /* 0x000fe20000010895 */
[----:B------:R-:W-:Y:S01]  /*5d60*/  @!P0 FSEL R34, R34, -INF , !P1 ;  /* 0xff80000022228808 */ /* 0x000fe20004800000 */
[----:B------:R-:W-:Y:S02]  /*5d70*/  HMMA.16816.F32.BF16 R64, R132, R6, R64 ;  /* 0x000000068440723c */ /* 0x000fe40000041840 */
[----:B------:R1:W-:Y:S01]  /*5d80*/  STS [R199+0x1c400], R5 ;  /* 0x01c40005c7007388 */ /* 0x0003e20000000800 */
[----:B------:R-:W-:Y:S01]  /*5d90*/  MUFU.EX2 R214, R33 ;  /* 0x0000002100d67308 */ /* 0x000fe20000000800 */
[-C--:B------:R-:W-:Y:S01]  /*5da0*/  @!P0 ISETP.GE.AND P1, PT, R156, R143.reuse, PT ;  /* 0x0000008f9c00820c */ /* 0x080fe20003f26270 */
[----:B------:R-:W-:Y:S02]  /*5db0*/  FFMA.FTZ R43, R193, UR4, R43 ;  /* 0x00000004c12b7c23 */ /* 0x000fe4000801002b */
[----:B------:R-:W-:Y:S01]  /*5dc0*/  F2FP.BF16.PACK_AB R6, R235, R236 ;  /* 0x000000eceb06723e */ /* 0x000fe200000010ff */
[----:B------:R-:W-:Y:S01]  /*5dd0*/  FFMA.FTZ R44, R169, UR4, R44 ;  /* 0x00000004a92c7c23 */ /* 0x000fe2000801002c */
[----:B------:R-:W-:Y:S02]  /*5de0*/  @!P0 FSEL R35, R35, -INF , !P1 ;  /* 0xff80000023238808 */ /* 0x000fe40004800000 */
[-C--:B------:R-:W-:Y:S01]  /*5df0*/  @!P0 ISETP.GE.AND P1, PT, R159, R150.reuse, PT ;  /* 0x000000969f00820c */ /* 0x080fe20003f26270 */
[----:B------:R5:W-:Y:S01]  /*5e00*/  STS [R202+0x1c400], R6 ;  /* 0x01c40006ca007388 */ /* 0x000be20000000800 */
[----:B------:R-:W-:Y:S01]  /*5e10*/  FFMA.FTZ R46, R169, UR4, R46 ;  /* 0x00000004a92e7c23 */ /* 0x000fe2000801002e */
[----:B------:R-:W5:Y:S01]  /*5e20*/  MUFU.EX2 R241, R27 ;  /* 0x0000001b00f17308 */ /* 0x000f620000000800 */
[----:B------:R-:W-:Y:S01]  /*5e30*/  @!P0 FSEL R36, R36, -INF , !P1 ;  /* 0xff80000024248808 */ /* 0x000fe20004800000 */
[--C-:B------:R-:W-:Y:S01]  /*5e40*/  FFMA.FTZ R34, R34, c[0x0][0x23c], -R142.reuse ;  /* 0x00008f0022227a23 */ /* 0x100fe2000001088e */
[----:B------:R-:W-:Y:S01]  /*5e50*/  @!P0 ISETP.GE.AND P1, PT, R158, R150, PT ;  /* 0x000000969e00820c */ /* 0x000fe20003f26270 */
[----:B------:R-:W-:Y:S02]  /*5e60*/  FFMA.FTZ R35, R35, c[0x0][0x23c], -R142 ;  /* 0x00008f0023237a23 */ /* 0x000fe4000001088e */
[----:B------:R-:W-:Y:S01]  /*5e70*/  FFMA.FTZ R48, R169, UR4, R48 ;  /* 0x00000004a9307c23 */ /* 0x000fe20008010030 */
[----:B--2---:R-:W-:Y:S01]  /*5e80*/  F2FP.BF16.PACK_AB R4, R229, R230 ;  /* 0x000000e6e504723e */ /* 0x004fe200000010ff */
[----:B------:R-:W-:Y:S01]  /*5e90*/  FFMA.FTZ R50, R169, UR4, R50 ;  /* 0x00000004a9327c23 */ /* 0x000fe20008010032 */
[----:B------:R-:W-:Y:S01]  /*5ea0*/  @!P0 FSEL R37, R37, -INF , !P1 ;  /* 0xff80000025258808 */ /* 0x000fe20004800000 */
[----:B------:R-:W-:Y:S01]  /*5eb0*/  MUFU.EX2 R219, R34 ;  /* 0x0000002200db7308 */ /* 0x000fe20000000800 */
[-C--:B------:R-:W-:Y:S01]  /*5ec0*/  @!P0 ISETP.GE.AND P1, PT, R159, R143.reuse, PT ;  /* 0x0000008f9f00820c */ /* 0x080fe20003f26270 */
[----:B------:R2:W-:Y:S01]  /*5ed0*/  STS [R202+0x1c000], R4 ;  /* 0x01c00004ca007388 */ /* 0x0005e20000000800 */
[----:B-1----:R-:W-:Y:S01]  /*5ee0*/  F2FP.BF16.PACK_AB R5, R247, R248 ;  /* 0x000000f8f705723e */ /* 0x002fe200000010ff */
[----:B------:R-:W-:Y:S01]  /*5ef0*/  FFMA.FTZ R52, R170, UR4, R52 ;  /* 0x00000004aa347c23 */ /* 0x000fe20008010034 */
[----:B------:R-:W-:Y:S01]  /*5f00*/  @!P0 FSEL R38, R38, -INF , !P1 ;  /* 0xff80000026268808 */ /* 0x000fe20004800000 */
[----:B------:R-:W-:Y:S01]  /*5f10*/  FFMA.FTZ R53, R171, UR4, R53 ;  /* 0x00000004ab357c23 */ /* 0x000fe20008010035 */
[----:B------:R-:W-:Y:S01]  /*5f20*/  @!P0 ISETP.GE.AND P1, PT, R158, R143, PT ;  /* 0x0000008f9e00820c */ /* 0x000fe20003f26270 */
[----:B------:R1:W-:Y:S01]  /*5f30*/  STS [R199+0x1e000], R5 ;  /* 0x01e00005c7007388 */ /* 0x0003e20000000800 */
[C---:B------:R-:W-:Y:S01]  /*5f40*/  FFMA.FTZ R54, R170.reuse, UR4, R54 ;  /* 0x00000004aa367c23 */ /* 0x040fe20008010036 */
[----:B------:R-:W1:Y:S01]  /*5f50*/  MUFU.EX2 R218, R35 ;  /* 0x0000002300da7308 */ /* 0x000e620000000800 */
[----:B------:R-:W-:Y:S01]  /*5f60*/  @!P0 FSEL R39, R39, -INF , !P1 ;  /* 0xff80000027278808 */ /* 0x000fe20004800000 */
[----:B------:R-:W-:Y:S01]  /*5f70*/  FFMA.FTZ R55, R171, UR4, R55 ;  /* 0x00000004ab377c23 */ /* 0x000fe20008010037 */
[-C--:B------:R-:W-:Y:S01]  /*5f80*/  @!P0 ISETP.GE.AND P1, PT, R159, R140.reuse, PT ;  /* 0x0000008c9f00820c */ /* 0x080fe20003f26270 */
[----:B------:R-:W-:Y:S01]  /*5f90*/  FFMA.FTZ R56, R170, UR4, R56 ;  /* 0x00000004aa387c23 */ /* 0x000fe20008010038 */
[----:B-----5:R-:W-:Y:S01]  /*5fa0*/  F2FP.BF16.PACK_AB R6, R243, R245 ;  /* 0x000000f5f306723e */ /* 0x020fe200000010ff */
[--C-:B------:R-:W-:Y:S01]  /*5fb0*/  FFMA.FTZ R36, R36, c[0x0][0x23c], -R149.reuse ;  /* 0x00008f0024247a23 */ /* 0x100fe20000010895 */
[----:B------:R-:W-:Y:S01]  /*5fc0*/  @!P0 FSEL R40, R40, -INF , !P1 ;  /* 0xff80000028288808 */ /* 0x000fe20004800000 */
[----:B------:R-:W-:Y:S01]  /*5fd0*/  FFMA.FTZ R37, R37, c[0x0][0x23c], -R149 ;  /* 0x00008f0025257a23 */ /* 0x000fe20000010895 */
[----:B------:R-:W-:Y:S01]  /*5fe0*/  @!P0 ISETP.GE.AND P1, PT, R158, R140, PT ;  /* 0x0000008c9e00820c */ /* 0x000fe20003f26270 */
[----:B------:R-:W-:Y:S01]  /*5ff0*/  MUFU.EX2 R234, R28 ;  /* 0x0000001c00ea7308 */ /* 0x000fe20000000800 */
[----:B------:R-:W-:Y:S01]  /*6000*/  FFMA.FTZ R57, R171, UR4, R57 ;  /* 0x00000004ab397c23 */ /* 0x000fe20008010039 */
[----:B------:R-:W-:Y:S01]  /*6010*/  F2FP.BF16.PACK_AB R7, R241, R242 ;  /* 0x000000f2f107723e */ /* 0x000fe200000010ff */
[----:B------:R-:W-:Y:S01]  /*6020*/  FFMA.FTZ R58, R170, UR4, R58 ;  /* 0x00000004aa3a7c23 */ /* 0x000fe2000801003a */
[----:B------:R-:W-:Y:S01]  /*6030*/  @!P0 FSEL R41, R41, -INF , !P1 ;  /* 0xff80000029298808 */ /* 0x000fe20004800000 */
[----:B------:R-:W-:Y:S01]  /*6040*/  FFMA.FTZ R59, R171, UR4, R59 ;  /* 0x00000004ab3b7c23 */ /* 0x000fe2000801003b */
[----:B------:R-:W-:Y:S01]  /*6050*/  @!P0 ISETP.GE.AND P1, PT, R159, R8, PT ;  /* 0x000000089f00820c */ /* 0x000fe20003f26270 */
[----:B------:R-:W-:Y:S01]  /*6060*/  FFMA.FTZ R61, R196, UR4, R61 ;  /* 0x00000004c43d7c23 */ /* 0x000fe2000801003d */
[----:B--2---:R-:W-:Y:S01]  /*6070*/  F2FP.BF16.PACK_AB R4, R251, R252 ;  /* 0x000000fcfb04723e */ /* 0x004fe200000010ff */
[----:B------:R-:W-:Y:S01]  /*6080*/  FFMA.FTZ R62, R195, UR4, R62 ;  /* 0x00000004c33e7c23 */ /* 0x000fe2000801003e */
[----:B------:R-:W-:Y:S01]  /*6090*/  @!P0 FSEL R42, R42, -INF , !P1 ;  /* 0xff8000002a2a8808 */ /* 0x000fe20004800000 */
[----:B------:R-:W-:Y:S01]  /*60a0*/  MUFU.EX2 R232, R29 ;  /* 0x0000001d00e87308 */ /* 0x000fe20000000800 */
[----:B------:R-:W-:Y:S01]  /*60b0*/  @!P0 ISETP.GE.AND P1, PT, R158, R8, PT ;  /* 0x000000089e00820c */ /* 0x000fe20003f26270 */
[----:B------:R2:W-:Y:S01]  /*60c0*/  STS [R199+0x1e400], R4 ;  /* 0x01e40004c7007388 */ /* 0x0005e20000000800 */
[----:B-1----:R-:W-:Y:S01]  /*60d0*/  F2FP.BF16.PACK_AB R5, R249, R250 ;  /* 0x000000faf905723e */ /* 0x002fe200000010ff */
[----:B------:R-:W-:Y:S01]  /*60e0*/  FFMA.FTZ R63, R196, UR4, R63 ;  /* 0x00000004c43f7c23 */ /* 0x000fe2000801003f */
[----:B------:R-:W-:Y:S01]  /*60f0*/  @!P0 FSEL R43, R43, -INF , !P1 ;  /* 0xff8000002b2b8808 */ /* 0x000fe20004800000 */
[----:B------:R1:W-:Y:S01]  /*6100*/  STS [R202+0x1e000], R6 ;  /* 0x01e00006ca007388 */ /* 0x0003e20000000800 */
[-C--:B------:R-:W-:Y:S01]  /*6110*/  @!P0 ISETP.GE.AND P1, PT, R165, R140.reuse, PT ;  /* 0x0000008ca500820c */ /* 0x080fe20003f26270 */
[--C-:B------:R-:W-:Y:S02]  /*6120*/  FFMA.FTZ R38, R38, c[0x0][0x23c], -R142.reuse ;  /* 0x00008f0026267a23 */ /* 0x100fe4000001088e */
[----:B------:R5:W-:Y:S01]  /*6130*/  STS [R202+0x1e400], R5 ;  /* 0x01e40005ca007388 */ /* 0x000be20000000800 */
[----:B------:R-:W-:Y:S01]  /*6140*/  @!P0 FSEL R44, R44, -INF , !P1 ;  /* 0xff8000002c2c8808 */ /* 0x000fe20004800000 */
[----:B------:R-:W-:Y:S01]  /*6150*/  MUFU.EX2 R240, R30 ;  /* 0x0000001e00f07308 */ /* 0x000fe20000000800 */
[----:B------:R-:W-:Y:S01]  /*6160*/  @!P0 ISETP.GE.AND P1, PT, R164, R140, PT ;  /* 0x0000008ca400820c */ /* 0x000fe20003f26270 */
[----:B------:R-:W-:Y:S02]  /*6170*/  FFMA.FTZ R39, R39, c[0x0][0x23c], -R142 ;  /* 0x00008f0027277a23 */ /* 0x000fe4000001088e */
[--C-:B------:R-:W-:Y:S01]  /*6180*/  FFMA.FTZ R42, R42, c[0x0][0x23c], -R0.reuse ;  /* 0x00008f002a2a7a23 */ /* 0x100fe20000010800 */
[----:B------:R-:W-:Y:S01]  /*6190*/  @!P0 FSEL R45, R45, -INF , !P1 ;  /* 0xff8000002d2d8808 */ /* 0x000fe20004800000 */
[--C-:B------:R-:W-:Y:S01]  /*61a0*/  FFMA.FTZ R43, R43, c[0x0][0x23c], -R0.reuse ;  /* 0x00008f002b2b7a23 */ /* 0x100fe20000010800 */
[-C--:B------:R-:W-:Y:S01]  /*61b0*/  @!P0 ISETP.GE.AND P1, PT, R165, R8.reuse, PT ;  /* 0x00000008a500820c */ /* 0x080fe20003f26270 */
[--C-:B------:R-:W-:Y:S02]  /*61c0*/  FFMA.FTZ R40, R40, c[0x0][0x23c], -R141.reuse ;  /* 0x00008f0028287a23 */ /* 0x100fe4000001088d */
[----:B------:R-:W4:Y:S01]  /*61d0*/  MUFU.EX2 R239, R31 ;  /* 0x0000001f00ef7308 */ /* 0x000f220000000800 */
[----:B------:R-:W-:Y:S01]  /*61e0*/  @!P0 FSEL R46, R46, -INF , !P1 ;  /* 0xff8000002e2e8808 */ /* 0x000fe20004800000 */
[--C-:B------:R-:W-:Y:S01]  /*61f0*/  FFMA.FTZ R41, R41, c[0x0][0x23c], -R141.reuse ;  /* 0x00008f0029297a23 */ /* 0x100fe2000001088d */
[----:B------:R-:W-:Y:S01]  /*6200*/  @!P0 ISETP.GE.AND P1, PT, R164, R8, PT ;  /* 0x00000008a400820c */ /* 0x000fe20003f26270 */
[--C-:B------:R-:W-:Y:S01]  /*6210*/  FFMA.FTZ R44, R44, c[0x0][0x23c], -R141.reuse ;  /* 0x00008f002c2c7a23 */ /* 0x100fe2000001088d */
[----:B--2---:R-:W-:Y:S01]  /*6220*/  F2FP.BF16.PACK_AB R4, R226, R152 ;  /* 0x00000098e204723e */ /* 0x004fe200000010ff */
[--C-:B------:R-:W-:Y:S01]  /*6230*/  FFMA.FTZ R46, R46, c[0x0][0x23c], -R0.reuse ;  /* 0x00008f002e2e7a23 */ /* 0x100fe20000010800 */
[----:B------:R-:W-:Y:S01]  /*6240*/  @!P0 FSEL R47, R47, -INF , !P1 ;  /* 0xff8000002f2f8808 */ /* 0x000fe20004800000 */
[----:B------:R-:W-:Y:S01]  /*6250*/  FFMA.FTZ R45, R45, c[0x0][0x23c], -R141 ;  /* 0x00008f002d2d7a23 */ /* 0x000fe2000001088d */
[----:B-1----:R-:W-:Y:S01]  /*6260*/  F2FP.BF16.PACK_AB R6, R231, R233 ;  /* 0x000000e9e706723e */ /* 0x002fe200000010ff */
[----:B------:R1:W-:Y:S01]  /*6270*/  STS [R206+0x1c000], R4 ;  /* 0x01c00004ce007388 */ /* 0x0003e20000000800 */
[-C--:B------:R-:W-:Y:S01]  /*6280*/  @!P0 ISETP.GE.AND P1, PT, R165, R150.reuse, PT ;  /* 0x00000096a500820c */ /* 0x080fe20003f26270 */
[----:B------:R-:W-:Y:S01]  /*6290*/  MUFU.EX2 R213, R36 ;  /* 0x0000002400d57308 */ /* 0x000fe20000000800 */
[----:B-----5:R-:W-:Y:S01]  /*62a0*/  F2FP.BF16.PACK_AB R5, R214, R215 ;  /* 0x000000d7d605723e */ /* 0x020fe200000010ff */
[----:B------:R2:W-:Y:S01]  /*62b0*/  STS [R206+0x1c400], R6 ;  /* 0x01c40006ce007388 */ /* 0x0005e20000000800 */
[----:B------:R-:W-:Y:S01]  /*62c0*/  @!P0 FSEL R48, R48, -INF , !P1 ;  /* 0xff80000030308808 */ /* 0x000fe20004800000 */
[----:B------:R-:W-:Y:S01]  /*62d0*/  FFMA.FTZ R47, R47, c[0x0][0x23c], -R0 ;  /* 0x00008f002f2f7a23 */ /* 0x000fe20000010800 */
[-C--:B------:R-:W-:Y:S01]  /*62e0*/  @!P0 ISETP.GE.AND P1, PT, R164, R150.reuse, PT ;  /* 0x00000096a400820c */ /* 0x080fe20003f26270 */
[----:B------:R4:W-:Y:S01]  /*62f0*/  STS [R205+0x1c000], R5 ;  /* 0x01c00005cd007388 */ /* 0x0009e20000000800 */
[----:B------:R-:W-:Y:S02]  /*6300*/  FFMA.FTZ R65, R196, UR4, R65 ;  /* 0x00000004c4417c23 */ /* 0x000fe40008010041 */
[----:B------:R-:W-:Y:S01]  /*6310*/  @!P0 FSEL R49, R49, -INF , !P1 ;  /* 0xff80000031318808 */ /* 0x000fe20004800000 */
[----:B------:R-:W5:Y:S01]  /*6320*/  MUFU.EX2 R192, R37 ;  /* 0x0000002500c07308 */ /* 0x000f620000000800 */
[-C--:B------:R-:W-:Y:S01]  /*6330*/  @!P0 ISETP.GE.AND P1, PT, R165, R143.reuse, PT ;  /* 0x0000008fa500820c */ /* 0x080fe20003f26270 */
[--C-:B------:R-:W-:Y:S01]  /*6340*/  FFMA.FTZ R48, R48, c[0x0][0x23c], -R149.reuse ;  /* 0x00008f0030307a23 */ /* 0x100fe20000010895 */
[----:B------:R-:W-:Y:S01]  /*6350*/  @!P0 FSEL R65, R65, -INF , !P4 ;  /* 0xff80000041418808 */ /* 0x000fe20006000000 */
[----:B------:R-:W-:Y:S01]  /*6360*/  FFMA.FTZ R49, R49, c[0x0][0x23c], -R149 ;  /* 0x00008f0031317a23 */ /* 0x000fe20000010895 */
[----:B------:R-:W-:Y:S01]  /*6370*/  @!P0 FSEL R50, R50, -INF , !P1 ;  /* 0xff80000032328808 */ /* 0x000fe20004800000 */
[C---:B------:R-:W-:Y:S01]  /*6380*/  FFMA.FTZ R64, R195.reuse, UR4, R64 ;  /* 0x00000004c3407c23 */ /* 0x040fe20008010040 */
[----:B------:R-:W-:Y:S01]  /*6390*/  @!P0 ISETP.GE.AND P1, PT, R164, R143, PT ;  /* 0x0000008fa400820c */ /* 0x000fe20003f26270 */
[----:B------:R-:W-:Y:S02]  /*63a0*/  FFMA.FTZ R60, R195, UR4, R60 ;  /* 0x00000004c33c7c23 */ /* 0x000fe4000801003c */
[--C-:B------:R-:W-:Y:S01]  /*63b0*/  FFMA.FTZ R50, R50, c[0x0][0x23c], -R142.reuse ;  /* 0x00008f0032327a23 */ /* 0x100fe2000001088e */
[----:B------:R-:W-:Y:S01]  /*63c0*/  @!P0 FSEL R51, R51, -INF , !P1 ;  /* 0xff80000033338808 */ /* 0x000fe20004800000 */
[----:B------:R-:W-:Y:S01]  /*63d0*/  MUFU.EX2 R217, R38 ;  /* 0x0000002600d97308 */ /* 0x000fe20000000800 */
[-C--:B------:R-:W-:Y:S01]  /*63e0*/  @!P0 ISETP.GE.AND P1, PT, R161, R150.reuse, PT ;  /* 0x00000096a100820c */ /* 0x080fe20003f26270 */
[----:B------:R-:W-:Y:S01]  /*63f0*/  FFMA.FTZ R67, R196, UR4, R67 ;  /* 0x00000004c4437c23 */ /* 0x000fe20008010043 */
[----:B-1----:R-:W-:Y:S01]  /*6400*/  F2FP.BF16.PACK_AB R4, R218, R219 ;  /* 0x000000dbda04723e */ /* 0x002fe200000010ff */
[----:B------:R-:W-:Y:S01]  /*6410*/  FFMA.FTZ R51, R51, c[0x0][0x23c], -R142 ;  /* 0x00008f0033337a23 */ /* 0x000fe2000001088e */
[----:B------:R-:W-:Y:S01]  /*6420*/  @!P0 FSEL R52, R52, -INF , !P1 ;  /* 0xff80000034348808 */ /* 0x000fe20004800000 */
[----:B------:R-:W-:Y:S01]  /*6430*/  FFMA.FTZ R66, R195, UR4, R66 ;  /* 0x00000004c3427c23 */ /* 0x000fe20008010042 */
[----:B------:R-:W-:Y:S01]  /*6440*/  @!P0 ISETP.GE.AND P1, PT, R160, R150, PT ;  /* 0x00000096a000820c */ /* 0x000fe20003f26270 */
[----:B------:R5:W-:Y:S01]  /*6450*/  STS [R205+0x1c400], R4 ;  /* 0x01c40004cd007388 */ /* 0x000be20000000800 */
[----:B--2---:R-:W-:Y:S01]  /*6460*/  F2FP.BF16.PACK_AB R6, R237, R238 ;  /* 0x000000eeed06723e */ /* 0x004fe200000010ff */
[----:B------:R-:W1:Y:S01]  /*6470*/  MUFU.EX2 R216, R39 ;  /* 0x0000002700d87308 */ /* 0x000e620000000800 */
[----:B------:R-:W-:Y:S01]  /*6480*/  @!P0 FSEL R53, R53, -INF , !P1 ;  /* 0xff80000035358808 */ /* 0x000fe20004800000 */
[----:B------:R1:W-:Y:S01]  /*6490*/  STS [R206+0x1e400], R7 ;  /* 0x01e40007ce007388 */ /* 0x0003e20000000800 */
[-C--:B------:R-:W-:Y:S01]  /*64a0*/  @!P0 ISETP.GE.AND P1, PT, R161, R143.reuse, PT ;  /* 0x0000008fa100820c */ /* 0x080fe20003f26270 */
[--C-:B------:R-:W-:Y:S01]  /*64b0*/  FFMA.FTZ R52, R52, c[0x0][0x23c], -R149.reuse ;  /* 0x00008f0034347a23 */ /* 0x100fe20000010895 */
[----:B----4-:R-:W-:Y:S01]  /*64c0*/  F2FP.BF16.PACK_AB R5, R239, R240 ;  /* 0x000000f0ef05723e */ /* 0x010fe200000010ff */
[----:B------:R2:W-:Y:S01]  /*64d0*/  STS [R206+0x1e000], R6 ;  /* 0x01e00006ce007388 */ /* 0x0005e20000000800 */
[----:B------:R-:W-:Y:S01]  /*64e0*/  @!P0 FSEL R54, R54, -INF , !P1 ;  /* 0xff80000036368808 */ /* 0x000fe20004800000 */
[--C-:B------:R-:W-:Y:S01]  /*64f0*/  FFMA.FTZ R53, R53, c[0x0][0x23c], -R149.reuse ;  /* 0x00008f0035357a23 */ /* 0x100fe20000010895 */
[----:B------:R-:W-:Y:S01]  /*6500*/  @!P0 ISETP.GE.AND P1, PT, R160, R143, PT ;  /* 0x0000008fa000820c */ /* 0x000fe20003f26270 */
[----:B------:R-:W-:Y:S01]  /*6510*/  STS [R205+0x1e400], R5 ;  /* 0x01e40005cd007388 */ /* 0x000fe20000000800 */
[----:B------:R-:W-:Y:S01]  /*6520*/  MUFU.EX2 R167, R48 ;  /* 0x0000003000a77308 */ /* 0x000fe20000000800 */
[----:B------:R-:W-:Y:S01]  /*6530*/  @!P0 FSEL R64, R64, -INF , !P5 ;  /* 0xff80000040408808 */ /* 0x000fe20006800000 */
[--C-:B------:R-:W-:Y:S01]  /*6540*/  FFMA.FTZ R54, R54, c[0x0][0x23c], -R142.reuse ;  /* 0x00008f0036367a23 */ /* 0x100fe2000001088e */
[----:B------:R-:W-:Y:S02]  /*6550*/  @!P0 FSEL R55, R55, -INF , !P1 ;  /* 0xff80000037378808 */ /* 0x000fe40004800000 */
[-C--:B------:R-:W-:Y:S01]  /*6560*/  @!P0 ISETP.GE.AND P1, PT, R161, R140.reuse, PT ;  /* 0x0000008ca100820c */ /* 0x080fe20003f26270 */
[--C-:B------:R-:W-:Y:S01]  /*6570*/  FFMA.FTZ R64, R64, c[0x0][0x23c], -R149.reuse ;  /* 0x00008f0040407a23 */ /* 0x100fe20000010895 */
[----:B------:R-:W-:Y:S01]  /*6580*/  @!P0 FSEL R60, R60, -INF , !P2 ;  /* 0xff8000003c3c8808 */ /* 0x000fe20005000000 */
[----:B------:R-:W-:Y:S01]  /*6590*/  FFMA.FTZ R55, R55, c[0x0][0x23c], -R142 ;  /* 0x00008f0037377a23 */ /* 0x000fe2000001088e */
[----:B------:R-:W-:Y:S01]  /*65a0*/  @!P0 FSEL R56, R56, -INF , !P1 ;  /* 0xff80000038388808 */ /* 0x000fe20004800000 */
[----:B------:R-:W4:Y:S01]  /*65b0*/  MUFU.EX2 R166, R49 ;  /* 0x0000003100a67308 */ /* 0x000f220000000800 */
[----:B------:R-:W-:Y:S01]  /*65c0*/  @!P0 ISETP.GE.AND P1, PT, R160, R140, PT ;  /* 0x0000008ca000820c */ /* 0x000fe20003f26270 */
[----:B------:R-:W-:Y:S01]  /*65d0*/  FFMA.FTZ R149, R65, c[0x0][0x23c], -R149 ;  /* 0x00008f0041957a23 */ /* 0x000fe20000010895 */
[----:B-----5:R-:W-:Y:S01]  /*65e0*/  F2FP.BF16.PACK_AB R4, R192, R213 ;  /* 0x000000d5c004723e */ /* 0x020fe200000010ff */
[--C-:B------:R-:W-:Y:S01]  /*65f0*/  FFMA.FTZ R56, R56, c[0x0][0x23c], -R141.reuse ;  /* 0x00008f0038387a23 */ /* 0x100fe2000001088d */
[----:B------:R-:W-:Y:S01]  /*6600*/  @!P0 FSEL R57, R57, -INF , !P1 ;  /* 0xff80000039398808 */ /* 0x000fe20004800000 */
[--C-:B------:R-:W-:Y:S01]  /*6610*/  FFMA.FTZ R60, R60, c[0x0][0x23c], -R141.reuse ;  /* 0x00008f003c3c7a23 */ /* 0x100fe2000001088d */
[-C--:B------:R-:W-:Y:S02]  /*6620*/  @!P0 ISETP.GE.AND P1, PT, R161, R8.reuse, PT ;  /* 0x00000008a100820c */ /* 0x080fe40003f26270 */
[----:B-1----:R-:W-:Y:S01]  /*6630*/  F2FP.BF16.PACK_AB R7, R216, R217 ;  /* 0x000000d9d807723e */ /* 0x002fe200000010ff */
[----:B------:R-:W-:Y:S01]  /*6640*/  MUFU.EX2 R189, R50 ;  /* 0x0000003200bd7308 */ /* 0x000fe20000000800 */
[----:B------:R-:W-:Y:S01]  /*6650*/  @!P0 FSEL R58, R58, -INF , !P1 ;  /* 0xff8000003a3a8808 */ /* 0x000fe20004800000 */
[--C-:B------:R-:W-:Y:S01]  /*6660*/  FFMA.FTZ R57, R57, c[0x0][0x23c], -R141.reuse ;  /* 0x00008f0039397a23 */ /* 0x100fe2000001088d */
[----:B------:R-:W-:Y:S02]  /*6670*/  @!P0 ISETP.GE.AND P1, PT, R160, R8, PT ;  /* 0x00000008a000820c */ /* 0x000fe40003f26270 */
[----:B--2---:R-:W-:Y:S01]  /*6680*/  F2FP.BF16.PACK_AB R6, R232, R234 ;  /* 0x000000eae806723e */ /* 0x004fe200000010ff */
[--C-:B------:R-:W-:Y:S01]  /*6690*/  FFMA.FTZ R58, R58, c[0x0][0x23c], -R0.reuse ;  /* 0x00008f003a3a7a23 */ /* 0x100fe20000010800 */
[----:B------:R-:W-:Y:S02]  /*66a0*/  @!P0 FSEL R59, R59, -INF , !P1 ;  /* 0xff8000003b3b8808 */ /* 0x000fe40004800000 */
[----:B------:R-:W-:Y:S01]  /*66b0*/  @!P0 ISETP.GE.AND P1, PT, R163, R140, PT ;  /* 0x0000008ca300820c */ /* 0x000fe20003f26270 */
[----:B------:R-:W-:Y:S01]  /*66c0*/  STS [R205+0x1e000], R6 ;  /* 0x01e00006cd007388 */ /* 0x000fe20000000800 */
[----:B------:R-:W-:Y:S01]  /*66d0*/  MUFU.EX2 R188, R51 ;  /* 0x0000003300bc7308 */ /* 0x000fe20000000800 */
[--C-:B------:R-:W-:Y:S01]  /*66e0*/  FFMA.FTZ R59, R59, c[0x0][0x23c], -R0.reuse ;  /* 0x00008f003b3b7a23 */ /* 0x100fe20000010800 */
[----:B------:R-:W-:Y:S01]  /*66f0*/  @!P0 FSEL R61, R61, -INF , !P1 ;  /* 0xff8000003d3d8808 */ /* 0x000fe20004800000 */
[----:B------:R4:W-:Y:S01]  /*6700*/  STS [R200+0x1c000], R4 ;  /* 0x01c00004c8007388 */ /* 0x0009e20000000800 */
[-C--:B------:R-:W-:Y:S02]  /*6710*/  @!P0 ISETP.GE.AND P1, PT, R162, R8.reuse, PT ;  /* 0x00000008a200820c */ /* 0x080fe40003f26270 */
[----:B------:R-:W-:Y:S01]  /*6720*/  @!P0 ISETP.GE.AND P2, PT, R163, R143, PT ;  /* 0x0000008fa300820c */ /* 0x000fe20003f46270 */
[----:B------:R1:W-:Y:S01]  /*6730*/  STS [R200+0x1c400], R7 ;  /* 0x01c40007c8007388 */ /* 0x0003e20000000800 */
[----:B------:R-:W-:Y:S01]  /*6740*/  @!P0 FSEL R62, R62, -INF , !P1 ;  /* 0xff8000003e3e8808 */ /* 0x000fe20004800000 */
[----:B------:R-:W-:Y:S01]  /*6750*/  FFMA.FTZ R141, R61, c[0x0][0x23c], -R141 ;  /* 0x00008f003d8d7a23 */ /* 0x000fe2000001088d */
[----:B------:R-:W-:Y:S01]  /*6760*/  @!P0 ISETP.GE.AND P1, PT, R163, R8, PT ;  /* 0x00000008a300820c */ /* 0x000fe20003f26270 */
[----:B------:R-:W-:Y:S01]  /*6770*/  MUFU.EX2 R221, R40 ;  /* 0x0000002800dd7308 */ /* 0x000fe20000000800 */
[----:B------:R-:W-:Y:S01]  /*6780*/  @!P0 FSEL R67, R67, -INF , !P2 ;  /* 0xff80000043438808 */ /* 0x000fe20005000000 */
[--C-:B------:R-:W-:Y:S01]  /*6790*/  FFMA.FTZ R62, R62, c[0x0][0x23c], -R0.reuse ;  /* 0x00008f003e3e7a23 */ /* 0x100fe20000010800 */
[----:B------:R-:W-:Y:S02]  /*67a0*/  @!P0 FSEL R63, R63, -INF , !P1 ;  /* 0xff8000003f3f8808 */ /* 0x000fe40004800000 */
[----:B------:R-:W-:Y:S02]  /*67b0*/  @!P0 FSEL R66, R66, -INF , !P3 ;  /* 0xff80000042428808 */ /* 0x000fe40005800000 */
[----:B------:R-:W-:Y:S01]  /*67c0*/  IADD3 R150, P0, R151, UR12, RZ ;  /* 0x0000000c97967c10 */ /* 0x000fe2000ff1e0ff */
[----:B------:R-:W-:Y:S02]  /*67d0*/  FFMA.FTZ R0, R63, c[0x0][0x23c], -R0 ;  /* 0x00008f003f007a23 */ /* 0x000fe40000010800 */
[----:B------:R-:W2:Y:S01]  /*67e0*/  MUFU.EX2 R220, R41 ;  /* 0x0000002900dc7308 */ /* 0x000ea20000000800 */
[--C-:B------:R-:W-:Y:S01]  /*67f0*/  FFMA.FTZ R66, R66, c[0x0][0x23c], -R142.reuse ;  /* 0x00008f0042427a23 */ /* 0x100fe2000001088e */
[----:B---3--:R-:W-:Y:S01]  /*6800*/  IADD3.X R151, R153, UR11, RZ, P0, !PT ;  /* 0x0000000b99977c10 */ /* 0x008fe200087fe4ff */
[----:B------:R-:W-:Y:S01]  /*6810*/  FFMA.FTZ R142, R67, c[0x0][0x23c], -R142 ;  /* 0x00008f00438e7a23 */ /* 0x000fe2000001088e */
[----:B----4-:R-:W-:Y:S06]  /*6820*/  F2FP.BF16.PACK_AB R4, R166, R167 ;  /* 0x000000a7a604723e */ /* 0x010fec00000010ff */
[----:B------:R3:W-:Y:S01]  /*6830*/  MUFU.EX2 R160, R0 ;  /* 0x0000000000a07308 */ /* 0x0007e20000000800 */
[----:B------:R-:W-:Y:S09]  /*6840*/  STS [R201+0x1c000], R4 ;  /* 0x01c00004c9007388 */ /* 0x000ff20000000800 */
[----:B------:R-:W-:Y:S01]  /*6850*/  MUFU.EX2 R228, R42 ;  /* 0x0000002a00e47308 */ /* 0x000fe20000000800 */
[----:B--2---:R-:W-:Y:S09]  /*6860*/  F2FP.BF16.PACK_AB R6, R220, R221 ;  /* 0x000000dddc06723e */ /* 0x004ff200000010ff */
[----:B------:R-:W2:Y:S01]  /*6870*/  MUFU.EX2 R227, R43 ;  /* 0x0000002b00e37308 */ /* 0x000ea20000000800 */
[----:B---3--:R-:W-:Y:S05]  /*6880*/  F2FP.BF16.PACK_AB R0, R188, R189 ;  /* 0x000000bdbc00723e */ /* 0x008fea00000010ff */
[----:B------:R-:W-:Y:S04]  /*6890*/  STS [R201+0x1c400], R0 ;  /* 0x01c40000c9007388 */ /* 0x000fe80000000800 */
[----:B------:R-:W-:Y:S01]  /*68a0*/  MUFU.EX2 R194, R44 ;  /* 0x0000002c00c27308 */ /* 0x000fe20000000800 */
[----:B------:R3:W-:Y:S09]  /*68b0*/  STS [R200+0x1e000], R6 ;  /* 0x01e00006c8007388 */ /* 0x0007f20000000800 */
[----:B------:R-:W1:Y:S01]  /*68c0*/  MUFU.EX2 R193, R45 ;  /* 0x0000002d00c17308 */ /* 0x000e620000000800 */
[----:B--2---:R-:W-:Y:S05]  /*68d0*/  F2FP.BF16.PACK_AB R5, R227, R228 ;  /* 0x000000e4e305723e */ /* 0x004fea00000010ff */
[----:B------:R2:W-:Y:S04]  /*68e0*/  STS [R200+0x1e400], R5 ;  /* 0x01e40005c8007388 */ /* 0x0005e80000000800 */
[----:B------:R-:W-:Y:S10]  /*68f0*/  MUFU.EX2 R223, R46 ;  /* 0x0000002e00df7308 */ /* 0x000ff40000000800 */
[----:B------:R-:W3:Y:S01]  /*6900*/  MUFU.EX2 R222, R47 ;  /* 0x0000002f00de7308 */ /* 0x000ee20000000800 */
[----:B-1----:R-:W-:Y:S05]  /*6910*/  F2FP.BF16.PACK_AB R7, R193, R194 ;  /* 0x000000c2c107723e */ /* 0x002fea00000010ff */
[----:B------:R-:W-:Y:S04]  /*6920*/  STS [R201+0x1e000], R7 ;  /* 0x01e00007c9007388 */ /* 0x000fe80000000800 */
[----:B------:R-:W-:Y:S10]  /*6930*/  MUFU.EX2 R165, R52 ;  /* 0x0000003400a57308 */ /* 0x000ff40000000800 */
[----:B------:R-:W2:Y:S01]  /*6940*/  MUFU.EX2 R164, R53 ;  /* 0x0000003500a47308 */ /* 0x000ea20000000800 */
[----:B---3--:R-:W-:Y:S05]  /*6950*/  F2FP.BF16.PACK_AB R6, R222, R223 ;  /* 0x000000dfde06723e */ /* 0x008fea00000010ff */
[----:B------:R-:W-:Y:S04]  /*6960*/  STS [R201+0x1e400], R6 ;  /* 0x01e40006c9007388 */ /* 0x000fe80000000800 */
[----:B------:R-:W-:Y:S10]  /*6970*/  MUFU.EX2 R185, R54 ;  /* 0x0000003600b97308 */ /* 0x000ff40000000800 */
[----:B------:R-:W1:Y:S01]  /*6980*/  MUFU.EX2 R169, R55 ;  /* 0x0000003700a97308 */ /* 0x000e620000000800 */
[----:B--2---:R-:W-:Y:S05]  /*6990*/  F2FP.BF16.PACK_AB R5, R164, R165 ;  /* 0x000000a5a405723e */ /* 0x004fea00000010ff */
[----:B------:R2:W-:Y:S04]  /*69a0*/  STS [R204+0x1c000], R5 ;  /* 0x01c00005cc007388 */ /* 0x0005e80000000800 */
[----:B------:R-:W-:Y:S10]  /*69b0*/  MUFU.EX2 R157, R64 ;  /* 0x00000040009d7308 */ /* 0x000ff40000000800 */
[----:B------:R-:W3:Y:S01]  /*69c0*/  MUFU.EX2 R156, R149 ;  /* 0x00000095009c7308 */ /* 0x000ee20000000800 */
[----:B-1----:R-:W-:Y:S05]  /*69d0*/  F2FP.BF16.PACK_AB R4, R169, R185 ;  /* 0x000000b9a904723e */ /* 0x002fea00000010ff */
[----:B------:R1:W-:Y:S04]  /*69e0*/  STS [R204+0x1c400], R4 ;  /* 0x01c40004cc007388 */ /* 0x0003e80000000800 */
[----:B------:R-:W-:Y:S10]  /*69f0*/  MUFU.EX2 R159, R66 ;  /* 0x00000042009f7308 */ /* 0x000ff40000000800 */
[----:B------:R-:W2:Y:S01]  /*6a00*/  MUFU.EX2 R158, R142 ;  /* 0x0000008e009e7308 */ /* 0x000ea20000000800 */
[----:B---3--:R-:W-:Y:S02]  /*6a10*/  F2FP.BF16.PACK_AB R0, R156, R157 ;  /* 0x0000009d9c00723e */ /* 0x008fe400000010ff */
[----:B------:R-:W-:Y:S03]  /*6a20*/  MOV R149, c[0x0][0x22c] ;  /* 0x00008b0000957a02 */ /* 0x000fe60000000f00 */
[----:B------:R3:W-:Y:S04]  /*6a30*/  STS [R203+0x1c000], R0 ;  /* 0x01c00000cb007388 */ /* 0x0007e80000000800 */
[----:B------:R-:W-:Y:S01]  /*6a40*/  MUFU.EX2 R190, R56 ;  /* 0x0000003800be7308 */ /* 0x000fe20000000800 */
[----:B------:R-:W-:Y:S05]  /*6a50*/  IMAD R149, R149, c[0x0][0x1c0], RZ ;  /* 0x0000700095957a24 */ /* 0x000fea00078e02ff */
[----:B------:R-:W-:Y:S04]  /*6a60*/  LEA R149, -R149, RZ, 0x7 ;  /* 0x000000ff95957211 */ /* 0x000fe800078e39ff */
[----:B------:R-:W4:Y:S01]  /*6a70*/  MUFU.EX2 R170, R57 ;  /* 0x0000003900aa7308 */ /* 0x000f220000000800 */
[C---:B------:R-:W-:Y:S02]  /*6a80*/  LEA R186, P0, R149.reuse, R186, 0x2 ;  /* 0x000000ba95ba7211 */ /* 0x040fe400078010ff */
[----:B--2---:R-:W-:Y:S02]  /*6a90*/  F2FP.BF16.PACK_AB R5, R158, R159 ;  /* 0x0000009f9e05723e */ /* 0x004fe400000010ff */
[----:B------:R-:W-:Y:S02]  /*6aa0*/  LEA.HI.X.SX32 R187, R149, R187, 0x2, P0 ;  /* 0x000000bb95bb7211 */ /* 0x000fe400000f16ff */
[----:B------:R-:W-:Y:S01]  /*6ab0*/  PLOP3.LUT P0, PT, PT, PT, UP3, 0x80, 0x0 ;  /* 0x000000000000781c */ /* 0x000fe20003f0f038 */
[----:B------:R-:W-:Y:S02]  /*6ac0*/  STS [R203+0x1c400], R5 ;  /* 0x01c40005cb007388 */ /* 0x000fe40000000800 */
[----:B------:R-:W-:Y:S10]  /*6ad0*/  MUFU.EX2 R191, R58 ;  /* 0x0000003a00bf7308 */ /* 0x000ff40000000800 */
[----:B------:R-:W2:Y:S01]  /*6ae0*/  MUFU.EX2 R171, R59 ;  /* 0x0000003b00ab7308 */ /* 0x000ea20000000800 */
[----:B----4-:R-:W-:Y:S05]  /*6af0*/  F2FP.BF16.PACK_AB R7, R170, R190 ;  /* 0x000000beaa07723e */ /* 0x010fea00000010ff */
[----:B------:R-:W-:Y:S04]  /*6b00*/  STS [R204+0x1e000], R7 ;  /* 0x01e00007cc007388 */ /* 0x000fe80000000800 */
[----:B------:R-:W-:Y:S10]  /*6b10*/  MUFU.EX2 R168, R60 ;  /* 0x0000003c00a87308 */ /* 0x000ff40000000800 */
[----:B------:R-:W1:Y:S01]  /*6b20*/  MUFU.EX2 R161, R141 ;  /* 0x0000008d00a17308 */ /* 0x000e620000000800 */
[----:B--2---:R-:W-:Y:S05]  /*6b30*/  F2FP.BF16.PACK_AB R6, R171, R191 ;  /* 0x000000bfab06723e */ /* 0x004fea00000010ff */
[----:B------:R-:W-:Y:S04]  /*6b40*/  STS [R204+0x1e400], R6 ;  /* 0x01e40006cc007388 */ /* 0x000fe80000000800 */
[----:B------:R-:W3:Y:S01]  /*6b50*/  MUFU.EX2 R162, R62 ;  /* 0x0000003e00a27308 */ /* 0x000ee20000000800 */
[----:B-1----:R-:W-:Y:S05]  /*6b60*/  F2FP.BF16.PACK_AB R4, R161, R168 ;  /* 0x000000a8a104723e */ /* 0x002fea00000010ff */
[----:B------:R-:W-:Y:S01]  /*6b70*/  STS [R203+0x1e000], R4 ;  /* 0x01e00004cb007388 */ /* 0x000fe20000000800 */
[----:B---3--:R-:W-:Y:S05]  /*6b80*/  F2FP.BF16.PACK_AB R0, R160, R162 ;  /* 0x000000a2a000723e */ /* 0x008fea00000010ff */
[----:B------:R-:W-:Y:S04]  /*6b90*/  STS [R203+0x1e400], R0 ;  /* 0x01e40000cb007388 */ /* 0x000fe80000000800 */
[----:B------:R-:W-:Y:S08]  /*6ba0*/  LDSM.16.M88.4 R64, [R180+0x8000] ;  /* 0x00800000b440783b */ /* 0x000ff00000000200 */
[----:B------:R-:W1:Y:S08]  /*6bb0*/  LDSM.16.M88.4 R16, [R174+0x10000] ;  /* 0x01000000ae10783b */ /* 0x000e700000000200 */
[----:B------:R-:W2:Y:S08]  /*6bc0*/  LDSM.16.M88.4 R60, [R180+0xa000] ;  /* 0x00a00000b43c783b */ /* 0x000eb00000000200 */
[----:B------:R-:W3:Y:S08]  /*6bd0*/  LDSM.16.M88.4 R32, [R174+0x10800] ;  /* 0x01080000ae20783b */ /* 0x000ef00000000200 */
[----:B------:R-:W4:Y:S08]  /*6be0*/  LDSM.16.M88.4 R48, [R174+0x11000] ;  /* 0x01100000ae30783b */ /* 0x000f300000000200 */
[----:B------:R-:W5:Y:S01]  /*6bf0*/  LDSM.16.M88.4 R132, [R174+0x11800] ;  /* 0x01180000ae84783b */ /* 0x000f620000000200 */
[-C--:B-1----:R-:W-:Y:S07]  /*6c00*/  HMMA.16816.F32.BF16 R4, R64, R16.reuse, RZ ;  /* 0x000000104004723c */ /* 0x082fee00000418ff */
[----:B------:R-:W-:Y:S01]  /*6c10*/  LDSM.16.M88.4 R136, [R148+0x8000] ;  /* 0x008000009488783b */ /* 0x000fe20000000200 */
[C---:B--2---:R-:W-:Y:S07]  /*6c20*/  HMMA.16816.F32.BF16 R8, R60.reuse, R16, RZ ;  /* 0x000000103c08723c */ /* 0x044fee00000418ff */
[----:B------:R-:W1:Y:S01]  /*6c30*/  LDSM.16.M88.4 R140, [R177+0x10000] ;  /* 0x01000000b18c783b */ /* 0x000e620000000200 */
[-C--:B------:R-:W-:Y:S07]  /*6c40*/  HMMA.16816.F32.BF16 R12, R60, R18.reuse, RZ ;  /* 0x000000123c0c723c */ /* 0x080fee00000418ff */
[----:B------:R-:W2:Y:S01]  /*6c50*/  LDSM.16.M88.4 R144, [R148+0xa000] ;  /* 0x00a000009490783b */ /* 0x000ea20000000200 */
[C---:B------:R-:W-:Y:S08]  /*6c60*/  HMMA.16816.F32.BF16 R16, R64.reuse, R18, RZ ;  /* 0x000000124010723c */ /* 0x040ff000000418ff */
[-C--:B---3--:R-:W-:Y:S08]  /*6c70*/  HMMA.16816.F32.BF16 R20, R64, R32.reuse, RZ ;  /* 0x000000204014723c */ /* 0x088ff000000418ff */
[C---:B------:R-:W-:Y:S08]  /*6c80*/  HMMA.16816.F32.BF16 R24, R60.reuse, R32, RZ ;  /* 0x000000203c18723c */ /* 0x040ff000000418ff */
[-C--:B------:R-:W-:Y:S08]  /*6c90*/  HMMA.16816.F32.BF16 R28, R60, R34.reuse, RZ ;  /* 0x000000223c1c723c */ /* 0x080ff000000418ff */
[C---:B------:R-:W-:Y:S08]  /*6ca0*/  HMMA.16816.F32.BF16 R32, R64.reuse, R34, RZ ;  /* 0x000000224020723c */ /* 0x040ff000000418ff */
[-C--:B----4-:R-:W-:Y:S08]  /*6cb0*/  HMMA.16816.F32.BF16 R36, R64, R48.reuse, RZ ;  /* 0x000000304024723c */ /* 0x090ff000000418ff */
[C---:B------:R-:W-:Y:S08]  /*6cc0*/  HMMA.16816.F32.BF16 R40, R60.reuse, R48, RZ ;  /* 0x000000303c28723c */ /* 0x040ff000000418ff */
[-C--:B------:R-:W-:Y:S08]  /*6cd0*/  HMMA.16816.F32.BF16 R44, R60, R50.reuse, RZ ;  /* 0x000000323c2c723c */ /* 0x080ff000000418ff */
[C---:B------:R-:W-:Y:S08]  /*6ce0*/  HMMA.16816.F32.BF16 R48, R64.reuse, R50, RZ ;  /* 0x000000324030723c */ /* 0x040ff000000418ff */
[-C--:B-----5:R-:W-:Y:S08]  /*6cf0*/  HMMA.16816.F32.BF16 R52, R64, R132.reuse, RZ ;  /* 0x000000844034723c */ /* 0x0a0ff000000418ff */
[C---:B------:R-:W-:Y:S08]  /*6d00*/  HMMA.16816.F32.BF16 R56, R60.reuse, R132, RZ ;  /* 0x000000843c38723c */ /* 0x040ff000000418ff */
[-C--:B------:R-:W-:Y:S08]  /*6d10*/  HMMA.16816.F32.BF16 R60, R60, R134.reuse, RZ ;  /* 0x000000863c3c723c */ /* 0x080ff000000418ff */
[----:B------:R-:W-:Y:S01]  /*6d20*/  HMMA.16816.F32.BF16 R64, R64, R134, RZ ;  /* 0x000000864040723c */ /* 0x000fe200000418ff */
[----:B------:R-:W3:Y:S07]  /*6d30*/  LDSM.16.M88.4 R132, [R177+0x10800] ;  /* 0x01080000b184783b */ /* 0x000eee0000000200 */
[-C--:B-1----:R-:W-:Y:S08]  /*6d40*/  HMMA.16816.F32.BF16 R4, R136, R140.reuse, R4 ;  /* 0x0000008c8804723c */ /* 0x082ff00000041804 */
[C---:B--2---:R-:W-:Y:S08]  /*6d50*/  HMMA.16816.F32.BF16 R8, R144.reuse, R140, R8 ;  /* 0x0000008c9008723c */ /* 0x044ff00000041808 */
[-C--:B------:R-:W-:Y:S08]  /*6d60*/  HMMA.16816.F32.BF16 R12, R144, R142.reuse, R12 ;  /* 0x0000008e900c723c */ /* 0x080ff0000004180c */
[C---:B------:R-:W-:Y:S01]  /*6d70*/  HMMA.16816.F32.BF16 R16, R136.reuse, R142, R16 ;  /* 0x0000008e8810723c */ /* 0x040fe20000041810 */
[----:B------:R-:W1:Y:S07]  /*6d80*/  LDSM.16.M88.4 R140, [R177+0x11000] ;  /* 0x01100000b18c783b */ /* 0x000e6e0000000200 */
[-C--:B---3--:R-:W-:Y:S08]  /*6d90*/  HMMA.16816.F32.BF16 R20, R136, R132.reuse, R20 ;  /* 0x000000848814723c */ /* 0x088ff00000041814 */
        /* <DEDUP_REMOVED lines=10> */
[-C--:B------:R-:W-:Y:S01]  /*6e40*/  HMMA.16816.F32.BF16 R60, R144, R134.reuse, R60 ;  /* 0x00000086903c723c */ /* 0x080fe2000004183c */
[----:B------:R-:W2:Y:S04]  /*6e50*/  LDG.E R147, [R150.64] ;  /* 0x0000001896937981 */ /* 0x000ea8000c1e1900 */
[----:B------:R-:W3:Y:S02]  /*6e60*/  LDG.E R146, [R150.64+0x20] ;  /* 0x0000201896927981 */ /* 0x000ee4000c1e1900 */
[----:B------:R-:W-:Y:S01]  /*6e70*/  IADD3 R145, R173, R180, RZ ;  /* 0x000000b4ad917210 */ /* 0x000fe20007ffe0ff */
[----:B------:R-:W-:Y:S01]  /*6e80*/  HMMA.16816.F32.BF16 R64, R136, R134, R64 ;  /* 0x000000868840723c */ /* 0x000fe20000041840 */
[----:B------:R-:W-:Y:S03]  /*6e90*/  LDSM.16.M88.4 R132, [R175+0x10000] ;  /* 0x01000000af84783b */ /* 0x000fe60000000200 */
[----:B------:R-:W-:Y:S05]  /*6ea0*/  IADD3 R0, R2, R145, RZ ;  /* 0x0000009102007210 */ /* 0x000fea0007ffe0ff */
[----:B------:R-:W1:Y:S08]  /*6eb0*/  LDSM.16.M88.4 R140, [R145+0x8000] ;  /* 0x00800000918c783b */ /* 0x000e700000000200 */
[----:B------:R-:W4:Y:S08]  /*6ec0*/  LDSM.16.M88.4 R136, [R145+0xa000] ;  /* 0x00a000009188783b */ /* 0x000f300000000200 */
[----:B------:R-:W5:Y:S04]  /*6ed0*/  LDG.E R144, [R150.64+0x100] ;  /* 0x0001001896907981 */ /* 0x000f68000c1e1900 */
[----:B------:R-:W2:Y:S01]  /*6ee0*/  LDG.E R2, [R150.64+0x120] ;  /* 0x0001201896027981 */ /* 0x000ea2000c1e1900 */
[-C--:B-1----:R-:W-:Y:S08]  /*6ef0*/  HMMA.16816.F32.BF16 R4, R140, R132.reuse, R4 ;  /* 0x000000848c04723c */ /* 0x082ff00000041804 */
[C---:B----4-:R-:W-:Y:S08]  /*6f00*/  HMMA.16816.F32.BF16 R8, R136.reuse, R132, R8 ;  /* 0x000000848808723c */ /* 0x050ff00000041808 */
        /* <DEDUP_REMOVED lines=19> */
[----:B------:R-:W4:Y:S01]  /*7040*/  LDSM.16.M88.4 R140, [R0+0xa000] ;  /* 0x00a00000008c783b */ /* 0x000f220000000200 */
[-C--:B-1----:R-:W-:Y:S08]  /*7050*/  HMMA.16816.F32.BF16 R4, R132, R136.reuse, R4 ;  /* 0x000000888404723c */ /* 0x082ff00000041804 */
[C---:B----4-:R-:W-:Y:S08]  /*7060*/  HMMA.16816.F32.BF16 R8, R140.reuse, R136, R8 ;  /* 0x000000888c08723c */ /* 0x050ff00000041808 */
[-C--:B------:R-:W-:Y:S08]  /*7070*/  HMMA.16816.F32.BF16 R12, R140, R138.reuse, R12 ;  /* 0x0000008a8c0c723c */ /* 0x080ff0000004180c */
[C---:B--2---:R-:W-:Y:S01]  /*7080*/  FADD.FTZ R4, -R147.reuse, R4 ;  /* 0x0000000493047221 */ /* 0x044fe20000010100 */
[C---:B------:R-:W-:Y:S01]  /*7090*/  HMMA.16816.F32.BF16 R16, R132.reuse, R138, R16 ;  /* 0x0000008a8410723c */ /* 0x040fe20000041810 */
[----:B------:R-:W1:Y:S03]  /*70a0*/  LDSM.16.M88.4 R136, [R176+0x10800] ;  /* 0x01080000b088783b */ /* 0x000e660000000200 */
[C---:B------:R-:W-:Y:S02]  /*70b0*/  FADD.FTZ R5, -R147.reuse, R5 ;  /* 0x0000000593057221 */ /* 0x040fe40000010100 */
[C---:B---3--:R-:W-:Y:S02]  /*70c0*/  FADD.FTZ R6, -R146.reuse, R6 ;  /* 0x0000000692067221 */ /* 0x048fe40000010100 */
[----:B------:R-:W-:Y:S04]  /*70d0*/  FADD.FTZ R7, -R146, R7 ;  /* 0x0000000792077221 */ /* 0x000fe80000010100 */
[C---:B-----5:R-:W-:Y:S02]  /*70e0*/  FADD.FTZ R8, -R144.reuse, R8 ;  /* 0x0000000890087221 */ /* 0x060fe40000010100 */
[C---:B------:R-:W-:Y:S02]  /*70f0*/  FADD.FTZ R9, -R144.reuse, R9 ;  /* 0x0000000990097221 */ /* 0x040fe40000010100 */
[C---:B------:R-:W-:Y:S02]  /*7100*/  FADD.FTZ R12, -R144.reuse, R12 ;  /* 0x0000000c900c7221 */ /* 0x040fe40000010100 */
[----:B------:R-:W-:Y:S02]  /*7110*/  FADD.FTZ R13, -R144, R13 ;  /* 0x0000000d900d7221 */ /* 0x000fe40000010100 */
        /* <DEDUP_REMOVED lines=8> */
[----:B------:R-:W-:Y:S02]  /*71a0*/  FMUL.FTZ R155, R225, R4 ;  /* 0x00000004e19b7220 */ /* 0x000fe40000410000 */
[----:B------:R-:W-:Y:S02]  /*71b0*/  FMUL.FTZ R154, R224, R5 ;  /* 0x00000005e09a7220 */ /* 0x000fe40000410000 */
[----:B------:R-:W-:Y:S01]  /*71c0*/  FMUL.FTZ R153, R230, R16 ;  /* 0x00000010e6997220 */ /* 0x000fe20000410000 */
[-C--:B-1----:R-:W-:Y:S03]  /*71d0*/  HMMA.16816.F32.BF16 R20, R132, R136.reuse, R20 ;  /* 0x000000888414723c */ /* 0x082fe60000041814 */
[----:B------:R-:W-:Y:S05]  /*71e0*/  FMUL.FTZ R16, R250, R14 ;  /* 0x0000000efa107220 */ /* 0x000fea0000410000 */
[C---:B------:R-:W-:Y:S08]  /*71f0*/  HMMA.16816.F32.BF16 R24, R140.reuse, R136, R24 ;  /* 0x000000888c18723c */ /* 0x040ff00000041818 */
[-C--:B------:R-:W-:Y:S08]  /*7200*/  HMMA.16816.F32.BF16 R28, R140, R138.reuse, R28 ;  /* 0x0000008a8c1c723c */ /* 0x080ff0000004181c */
[C---:B------:R-:W-:Y:S01]  /*7210*/  FADD.FTZ R20, -R147.reuse, R20 ;  /* 0x0000001493147221 */ /* 0x040fe20000010100 */
[C---:B------:R-:W-:Y:S01]  /*7220*/  HMMA.16816.F32.BF16 R32, R132.reuse, R138, R32 ;  /* 0x0000008a8420723c */ /* 0x040fe20000041820 */
[----:B------:R-:W1:Y:S03]  /*7230*/  LDSM.16.M88.4 R136, [R176+0x11000] ;  /* 0x01100000b088783b */ /* 0x000e660000000200 */
[C---:B------:R-:W-:Y:S02]  /*7240*/  FADD.FTZ R21, -R147.reuse, R21 ;  /* 0x0000001593157221 */ /* 0x040fe40000010100 */
[C---:B------:R-:W-:Y:S02]  /*7250*/  FADD.FTZ R22, -R146.reuse, R22 ;  /* 0x0000001692167221 */ /* 0x040fe40000010100 */
[----:B------:R-:W-:Y:S04]  /*7260*/  FADD.FTZ R23, -R146, R23 ;  /* 0x0000001792177221 */ /* 0x000fe80000010100 */
[C---:B------:R-:W-:Y:S02]  /*7270*/  FADD.FTZ R24, -R144.reuse, R24 ;  /* 0x0000001890187221 */ /* 0x040fe40000010100 */
[C---:B------:R-:W-:Y:S02]  /*7280*/  FADD.FTZ R25, -R144.reuse, R25 ;  /* 0x0000001990197221 */ /* 0x040fe40000010100 */
[C---:B------:R-:W-:Y:S02]  /*7290*/  FADD.FTZ R29, -R144.reuse, R29 ;  /* 0x0000001d901d7221 */ /* 0x040fe40000010100 */
[----:B------:R-:W-:Y:S02]  /*72a0*/  FADD.FTZ R28, -R144, R28 ;  /* 0x0000001c901c7221 */ /* 0x000fe40000010100 */
[C---:B------:R-:W-:Y:S02]  /*72b0*/  FADD.FTZ R26, -R2.reuse, R26 ;  /* 0x0000001a021a7221 */ /* 0x040fe40000010100 */
[----:B------:R-:W-:Y:S02]  /*72c0*/  FADD.FTZ R27, -R2, R27 ;  /* 0x0000001b021b7221 */ /* 0x000fe40000010100 */
[C---:B------:R-:W-:Y:S02]  /*72d0*/  FADD.FTZ R34, -R146.reuse, R34 ;  /* 0x0000002292227221 */ /* 0x040fe40000010100 */
[C---:B------:R-:W-:Y:S02]  /*72e0*/  FADD.FTZ R32, -R147.reuse, R32 ;  /* 0x0000002093207221 */ /* 0x040fe40000010100 */
[----:B------:R-:W-:Y:S02]  /*72f0*/  FADD.FTZ R33, -R147, R33 ;  /* 0x0000002193217221 */ /* 0x000fe40000010100 */
[----:B------:R-:W-:Y:S02]  /*7300*/  FADD.FTZ R35, -R146, R35 ;  /* 0x0000002392237221 */ /* 0x000fe40000010100 */
        /* <DEDUP_REMOVED lines=29> */
[----:B------:R-:W-:Y:S02]  /*74e0*/  FMUL.FTZ R39, R216, R39 ;  /* 0x00000027d8277220 */ /* 0x000fe40000410000 */
[----:B------:R-:W-:Y:S02]  /*74f0*/  FMUL.FTZ R50, R189, R50 ;  /* 0x00000032bd327220 */ /* 0x000fe40000410000 */
[----:B------:R-:W-:Y:S01]  /*7500*/  FMUL.FTZ R51, R188, R51 ;  /* 0x00000033bc337220 */ /* 0x000fe20000410000 */
[C---:B------:R-:W-:Y:S04]  /*7510*/  HMMA.16816.F32.BF16 R56, R140.reuse, R136, R56 ;  /* 0x000000888c38723c */ /* 0x040fe80000041838 */
[----:B------:R-:W-:Y:S02]  /*7520*/  FMUL.FTZ R35, R237, R25 ;  /* 0x00000019ed237220 */ /* 0x000fe40000410000 */
[----:B------:R-:W-:Y:S02]  /*7530*/  FMUL.FTZ R36, R234, R28 ;  /* 0x0000001cea247220 */ /* 0x000fe40000410000 */
[----:B------:R-:W-:Y:S01]  /*7540*/  FMUL.FTZ R40, R221, R40 ;  /* 0x00000028dd287220 */ /* 0x000fe20000410000 */
[-C--:B------:R-:W-:Y:S03]  /*7550*/  HMMA.16816.F32.BF16 R60, R140, R138.reuse, R60 ;  /* 0x0000008a8c3c723c */ /* 0x080fe6000004183c */
[----:B------:R-:W-:Y:S02]  /*7560*/  FMUL.FTZ R41, R220, R41 ;  /* 0x00000029dc297220 */ /* 0x000fe40000410000 */
[----:B------:R-:W-:Y:S02]  /*7570*/  FMUL.FTZ R44, R194, R44 ;  /* 0x0000002cc22c7220 */ /* 0x000fe40000410000 */
[C---:B------:R-:W-:Y:S01]  /*7580*/  FADD.FTZ R52, -R147.reuse, R52 ;  /* 0x0000003493347221 */ /* 0x040fe20000010100 */
[----:B------:R-:W-:Y:S04]  /*7590*/  HMMA.16816.F32.BF16 R64, R132, R138, R64 ;  /* 0x0000008a8440723c */ /* 0x000fe80000041840 */
        /* <DEDUP_REMOVED lines=166> */
.L_x_386:
        /* <DEDUP_REMOVED lines=212> */
.L_x_387:
[----:B------:R-:W-:Y:S01]  /*8d40*/  LDSM.16.M88.4 R32, [R179+0x14000] ;  /* 0x01400000b320783b */ /* 0x000fe20000000200 */
[----:B------:R-:W-:Y:S01]  /*8d50*/  IMAD.IADD R144, R173, 0x1, R148 ;  /* 0x00000001ad907824 */ /* 0x000fe200078e0294 */
[----:B------:R-:W-:Y:S01]  /*8d60*/  ULOP3.LUT UR13, UR5, 0x1, URZ, 0xc0, !UPT ;  /* 0x00000001050d7892 */ /* 0x000fe2000f8ec03f */
[----:B------:R-:W-:Y:S01]  /*8d70*/  IMAD.MOV.U32 R147, RZ, RZ, c[0x0][0x22c] ;  /* 0x00008b00ff937624 */ /* 0x000fe200078e00ff */
[----:B------:R-:W2:Y:S01]  /*8d80*/  LDSM.16.MT88.4 R16, [R0+0xc000] ;  /* 0x00c000000010783b */ /* 0x000ea20000004200 */
[----:B------:R-:W-:Y:S02]  /*8d90*/  UISETP.GT.AND UP2, UPT, UR5, UR16, UPT ;  /* 0x000000100500728c */ /* 0x000fe4000bf44270 */
[----:B------:R-:W-:Y:S01]  /*8da0*/  IMAD R147, R147, c[0x0][0x1c0], RZ ;  /* 0x0000700093937a24 */ /* 0x000fe200078e02ff */
[----:B------:R-:W3:Y:S01]  /*8db0*/  LDSM.16.M88.4 R28, [R179+0x16000] ;  /* 0x01600000b31c783b */ /* 0x000ee20000000200 */
[----:B------:R-:W-:Y:S02]  /*8dc0*/  UISETP.NE.U32.AND UP0, UPT, UR13, 0x1, UPT ;  /* 0x000000010d00788c */ /* 0x000fe4000bf05070 */
[----:B------:R-:W-:Y:S01]  /*8dd0*/  IMAD.SHL.U32 R147, R147, 0x8, RZ ;  /* 0x0000000893937824 */ /* 0x000fe200078e00ff */
[----:B------:R-:W4:Y:S01]  /*8de0*/  LDSM.16.MT88.4 R36, [R2+0xc000] ;  /* 0x00c000000224783b */ /* 0x000f220000004200 */
[----:B------:R-:W-:Y:S03]  /*8df0*/  UIADD3 UR5, UR5, -0x1, URZ ;  /* 0xffffffff05057890 */ /* 0x000fe6000fffe03f */
[----:B------:R-:W5:Y:S04]  /*8e00*/  LDL R154, [R1+0x38] ;  /* 0x00003800019a7983 */ /* 0x000f680000100800 */
[----:B------:R-:W-:Y:S04]  /*8e10*/  LDSM.16.M88.4 R40, [R148+0x14000] ;  /* 0x014000009428783b */ /* 0x000fe80000000200 */
[----:B------:R-:W5:Y:S04]  /*8e20*/  LDL R153, [R1+0x4c] ;  /* 0x00004c0001997983 */ /* 0x000f680000100800 */
[----:B------:R-:W1:Y:S04]  /*8e30*/  LDSM.16.MT88.4 R44, [R0+0xc800] ;  /* 0x00c80000002c783b */ /* 0x000e680000004200 */
[----:B------:R1:W5:Y:S04]  /*8e40*/  LDL R149, [R1+0x8] ;  /* 0x0000080001957983 */ /* 0x0003680000100800 */
[----:B------:R-:W1:Y:S04]  /*8e50*/  LDSM.16.M88.4 R48, [R148+0x16000] ;  /* 0x016000009430783b */ /* 0x000e680000000200 */
[----:B------:R1:W5:Y:S02]  /*8e60*/  LDL R150, [R1+0x4] ;  /* 0x0000040001967983 */ /* 0x0003640000100800 */
[-C--:B-12---:R-:W-:Y:S02]  /*8e70*/  HMMA.16816.F32.BF16 R4, R32, R16.reuse, RZ ;  /* 0x000000102004723c */ /* 0x086fe400000418ff */
[----:B------:R-:W1:Y:S04]  /*8e80*/  LDSM.16.MT88.4 R52, [R2+0xc800] ;  /* 0x00c800000234783b */ /* 0x000e680000004200 */
[----:B------:R2:W2:Y:S02]  /*8e90*/  LDL R151, [R1] ;  /* 0x0000000001977983 */ /* 0x0004a40000100800 */
[C---:B---3--:R-:W-:Y:S02]  /*8ea0*/  HMMA.16816.F32.BF16 R8, R28.reuse, R16, RZ ;  /* 0x000000101c08723c */ /* 0x048fe400000418ff */
[----:B------:R-:W-:Y:S04]  /*8eb0*/  LDSM.16.M88.4 R56, [R145+0x14000] ;  /* 0x014000009138783b */ /* 0x000fe80000000200 */
[----:B------:R3:W2:Y:S02]  /*8ec0*/  LDL R152, [R1+0xc] ;  /* 0x00000c0001987983 */ /* 0x0006a40000100800 */
[-C--:B------:R-:W-:Y:S02]  /*8ed0*/  HMMA.16816.F32.BF16 R12, R28, R18.reuse, RZ ;  /* 0x000000121c0c723c */ /* 0x080fe400000418ff */
[----:B------:R-:W1:Y:S04]  /*8ee0*/  LDSM.16.MT88.4 R60, [R0+0xd000] ;  /* 0x00d00000003c783b */ /* 0x000e680000004200 */
[----:B------:R-:W1:Y:S02]  /*8ef0*/  LDSM.16.M88.4 R64, [R145+0x16000] ;  /* 0x016000009140783b */ /* 0x000e640000000200 */
[C---:B------:R-:W-:Y:S02]  /*8f00*/  HMMA.16816.F32.BF16 R16, R32.reuse, R18, RZ ;  /* 0x000000122010723c */ /* 0x040fe400000418ff */
[----:B------:R-:W1:Y:S04]  /*8f10*/  LDSM.16.MT88.4 R132, [R2+0xd000] ;  /* 0x00d000000284783b */ /* 0x000e680000004200 */
[----:B------:R-:W-:Y:S02]  /*8f20*/  LDSM.16.M88.4 R136, [R144+0x16000] ;  /* 0x016000009088783b */ /* 0x000fe40000000200 */
[-C--:B----4-:R-:W-:Y:S02]  /*8f30*/  HMMA.16816.F32.BF16 R20, R32, R36.reuse, RZ ;  /* 0x000000242014723c */ /* 0x090fe400000418ff */
[----:B------:R-:W-:Y:S06]  /*8f40*/  LDSM.16.MT88.4 R140, [R2+0xd800] ;  /* 0x00d80000028c783b */ /* 0x000fec0000004200 */
        /* <DEDUP_REMOVED lines=8> */
[----:B------:R-:W4:Y:S07]  /*8fd0*/  LDSM.16.MT88.4 R44, [R0+0xd800] ;  /* 0x00d80000002c783b */ /* 0x000f2e0000004200 */
[-C--:B-1----:R-:W-:Y:S08]  /*8fe0*/  HMMA.16816.F32.BF16 R20, R40, R52.reuse, R20 ;  /* 0x000000342814723c */ /* 0x082ff00000041814 */
[C---:B------:R-:W-:Y:S08]  /*8ff0*/  HMMA.16816.F32.BF16 R24, R48.reuse, R52, R24 ;  /* 0x000000343018723c */ /* 0x040ff00000041818 */
[-C--:B------:R-:W-:Y:S01]  /*9000*/  HMMA.16816.F32.BF16 R28, R48, R54.reuse, R28 ;  /* 0x00000036301c723c */ /* 0x080fe2000004181c */
[----:B------:R-:W-:Y:S07]  /*9010*/  LDSM.16.MT88.4 R48, [R0+0xe000] ;  /* 0x00e000000030783b */ /* 0x000fee0000004200 */
[----:B------:R-:W-:Y:S01]  /*9020*/  HMMA.16816.F32.BF16 R32, R40, R54, R32 ;  /* 0x000000362820723c */ /* 0x000fe20000041820 */
[----:B------:R-:W1:Y:S04]  /*9030*/  LDSM.16.M88.4 R40, [R179+0x18000] ;  /* 0x01800000b328783b */ /* 0x000e680000000200 */
[----:B------:R-:W1:Y:S03]  /*9040*/  LDSM.16.M88.4 R52, [R179+0x1a000] ;  /* 0x01a00000b334783b */ /* 0x000e660000000200 */
[-C--:B------:R-:W-:Y:S08]  /*9050*/  HMMA.16816.F32.BF16 R4, R56, R60.reuse, R4 ;  /* 0x0000003c3804723c */ /* 0x080ff00000041804 */
[C---:B------:R-:W-:Y:S08]  /*9060*/  HMMA.16816.F32.BF16 R8, R64.reuse, R60, R8 ;  /* 0x0000003c4008723c */ /* 0x040ff00000041808 */
[-C--:B------:R-:W-:Y:S08]  /*9070*/  HMMA.16816.F32.BF16 R12, R64, R62.reuse, R12 ;  /* 0x0000003e400c723c */ /* 0x080ff0000004180c */
[C---:B------:R-:W-:Y:S01]  /*9080*/  HMMA.16816.F32.BF16 R16, R56.reuse, R62, R16 ;  /* 0x0000003e3810723c */ /* 0x040fe20000041810 */
[----:B------:R-:W1:Y:S07]  /*9090*/  LDSM.16.MT88.4 R60, [R2+0xe000] ;  /* 0x00e00000023c783b */ /* 0x000e6e0000004200 */
[-C--:B------:R-:W-:Y:S08]  /*90a0*/  HMMA.16816.F32.BF16 R20, R56, R132.reuse, R20 ;  /* 0x000000843814723c */ /* 0x080ff00000041814 */
[C---:B------:R-:W-:Y:S08]  /*90b0*/  HMMA.16816.F32.BF16 R24, R64.reuse, R132, R24 ;  /* 0x000000844018723c */ /* 0x040ff00000041818 */
[-C--:B------:R-:W-:Y:S01]  /*90c0*/  HMMA.16816.F32.BF16 R28, R64, R134.reuse, R28 ;  /* 0x00000086401c723c */ /* 0x080fe2000004181c */
[----:B------:R-:W-:Y:S07]  /*90d0*/  LDSM.16.M88.4 R64, [R148+0x1a000] ;  /* 0x01a000009440783b */ /* 0x000fee0000000200 */
[----:B------:R-:W-:Y:S01]  /*90e0*/  HMMA.16816.F32.BF16 R32, R56, R134, R32 ;  /* 0x000000863820723c */ /* 0x000fe20000041820 */
[----:B------:R-:W-:Y:S04]  /*90f0*/  LDSM.16.MT88.4 R56, [R0+0xe800] ;  /* 0x00e800000038783b */ /* 0x000fe80000004200 */
[----:B------:R-:W-:Y:S03]  /*9100*/  LDSM.16.MT88.4 R132, [R2+0xe800] ;  /* 0x00e800000284783b */ /* 0x000fe60000004200 */
[-C--:B----4-:R-:W-:Y:S08]  /*9110*/  HMMA.16816.F32.BF16 R4, R36, R44.reuse, R4 ;  /* 0x0000002c2404723c */ /* 0x090ff00000041804 */
[C---:B------:R-:W-:Y:S08]  /*9120*/  HMMA.16816.F32.BF16 R8, R136.reuse, R44, R8 ;  /* 0x0000002c8808723c */ /* 0x040ff00000041808 */
[-C--:B------:R-:W-:Y:S08]  /*9130*/  HMMA.16816.F32.BF16 R12, R136, R46.reuse, R12 ;  /* 0x0000002e880c723c */ /* 0x080ff0000004180c */
[C---:B------:R-:W-:Y:S01]  /*9140*/  HMMA.16816.F32.BF16 R16, R36.reuse, R46, R16 ;  /* 0x0000002e2410723c */ /* 0x040fe20000041810 */
[----:B------:R-:W4:Y:S07]  /*9150*/  LDSM.16.M88.4 R44, [R148+0x18000] ;  /* 0x01800000942c783b */ /* 0x000f2e0000000200 */
[-C--:B------:R-:W-:Y:S08]  /*9160*/  HMMA.16816.F32.BF16 R20, R36, R140.reuse, R20 ;  /* 0x0000008c2414723c */ /* 0x080ff00000041814 */
[C---:B------:R-:W-:Y:S08]  /*9170*/  HMMA.16816.F32.BF16 R24, R136.reuse, R140, R24 ;  /* 0x0000008c8818723c */ /* 0x040ff00000041818 */
[-C--:B------:R-:W-:Y:S01]  /*9180*/  HMMA.16816.F32.BF16 R28, R136, R142.reuse, R28 ;  /* 0x0000008e881c723c */ /* 0x080fe2000004181c */
[----:B------:R-:W-:Y:S07]  /*9190*/  LDSM.16.M88.4 R136, [R145+0x1a000] ;  /* 0x01a000009188783b */ /* 0x000fee0000000200 */
[----:B------:R-:W-:Y:S01]  /*91a0*/  HMMA.16816.F32.BF16 R32, R36, R142, R32 ;  /* 0x0000008e2420723c */ /* 0x000fe20000041820 */
[----:B------:R-:W-:Y:S04]  /*91b0*/  LDSM.16.M88.4 R36, [R145+0x18000] ;  /* 0x018000009124783b */ /* 0x000fe80000000200 */
[----:B------:R-:W-:Y:S03]  /*91c0*/  LDSM.16.MT88.4 R140, [R2+0xf000] ;  /* 0x00f00000028c783b */ /* 0x000fe60000004200 */
        /* <DEDUP_REMOVED lines=8> */
[----:B------:R1:W-:Y:S07]  /*9250*/  LDSM.16.MT88.4 R52, [R0+0xf800] ;  /* 0x00f800000034783b */ /* 0x0003ee0000004200 */
[----:B------:R-:W-:Y:S01]  /*9260*/  HMMA.16816.F32.BF16 R32, R40, R62, R32 ;  /* 0x0000003e2820723c */ /* 0x000fe20000041820 */
[----:B------:R-:W2:Y:S04]  /*9270*/  LDSM.16.M88.4 R40, [R144+0x18000] ;  /* 0x018000009028783b */ /* 0x000ea80000000200 */
[----:B------:R3:W-:Y:S03]  /*9280*/  LDSM.16.MT88.4 R60, [R2+0xf800] ;  /* 0x00f80000023c783b */ /* 0x0007e60000004200 */
[-C--:B----4-:R-:W-:Y:S08]  /*9290*/  HMMA.16816.F32.BF16 R4, R44, R56.reuse, R4 ;  /* 0x000000382c04723c */ /* 0x090ff00000041804 */
[C---:B------:R-:W-:Y:S01]  /*92a0*/  HMMA.16816.F32.BF16 R8, R64.reuse, R56, R8 ;  /* 0x000000384008723c */ /* 0x040fe20000041808 */
[----:B-1----:R-:W-:Y:S04]  /*92b0*/  IMAD.MOV.U32 R0, RZ, RZ, c[0x0][0x22c] ;  /* 0x00008b00ff007624 */ /* 0x002fe800078e00ff */
[----:B------:R-:W-:Y:S03]  /*92c0*/  IMAD R0, R0, c[0x0][0x1c0], RZ ;  /* 0x0000700000007a24 */ /* 0x000fe600078e02ff */
[-C--:B------:R-:W-:Y:S04]  /*92d0*/  HMMA.16816.F32.BF16 R12, R64, R58.reuse, R12 ;  /* 0x0000003a400c723c */ /* 0x080fe8000004180c */
[----:B------:R-:W-:Y:S02]  /*92e0*/  IMAD R0, R0, 0x38, RZ ;  /* 0x0000003800007824 */ /* 0x000fe400078e02ff */
[----:B---3--:R-:W-:Y:S02]  /*92f0*/  IMAD.MOV.U32 R2, RZ, RZ, c[0x0][0x22c] ;  /* 0x00008b00ff027624 */ /* 0x008fe400078e00ff */
[C---:B------:R-:W-:Y:S01]  /*9300*/  HMMA.16816.F32.BF16 R16, R44.reuse, R58, R16 ;  /* 0x0000003a2c10723c */ /* 0x040fe20000041810 */
[----:B------:R-:W1:Y:S03]  /*9310*/  LDSM.16.M88.4 R56, [R144+0x1a000] ;  /* 0x01a000009038783b */ /* 0x000e660000000200 */
[----:B------:R-:W-:Y:S04]  /*9320*/  IMAD R2, R2, c[0x0][0x1c0], RZ ;  /* 0x0000700002027a24 */ /* 0x000fe800078e02ff */
[-C--:B------:R-:W-:Y:S04]  /*9330*/  HMMA.16816.F32.BF16 R20, R44, R132.reuse, R20 ;  /* 0x000000842c14723c */ /* 0x080fe80000041814 */
[----:B------:R-:W-:Y:S04]  /*9340*/  IMAD R2, R2, 0x50, RZ ;  /* 0x0000005002027824 */ /* 0x000fe800078e02ff */
[C---:B------:R-:W-:Y:S08]  /*9350*/  HMMA.16816.F32.BF16 R24, R64.reuse, R132, R24 ;  /* 0x000000844018723c */ /* 0x040ff00000041818 */
[-C--:B------:R-:W-:Y:S08]  /*9360*/  HMMA.16816.F32.BF16 R28, R64, R134.reuse, R28 ;  /* 0x00000086401c723c */ /* 0x080ff0000004181c */
[----:B------:R-:W-:Y:S07]  /*9370*/  HMMA.16816.F32.BF16 R32, R44, R134, R32 ;  /* 0x000000862c20723c */ /* 0x000fee0000041820 */
[----:B------:R-:W-:Y:S01]  /*9380*/  IMAD.MOV.U32 R46, RZ, RZ, c[0x0][0x22c] ;  /* 0x00008b00ff2e7624 */ /* 0x000fe200078e00ff */
[-C--:B------:R-:W-:Y:S01]  /*9390*/  HMMA.16816.F32.BF16 R4, R36, R48.reuse, R4 ;  /* 0x000000302404723c */ /* 0x080fe20000041804 */
[----:B------:R-:W-:Y:S04]  /*93a0*/  IMAD.MOV.U32 R47, RZ, RZ, c[0x0][0x22c] ;  /* 0x00008b00ff2f7624 */ /* 0x000fe800078e00ff */
[----:B------:R-:W-:Y:S02]  /*93b0*/  IMAD R46, R46, c[0x0][0x1c0], RZ ;  /* 0x000070002e2e7a24 */ /* 0x000fe400078e02ff */
[----:B------:R-:W-:Y:S01]  /*93c0*/  IMAD R47, R47, c[0x0][0x1c0], RZ ;  /* 0x000070002f2f7a24 */ /* 0x000fe200078e02ff */
[C---:B------:R-:W-:Y:S04]  /*93d0*/  HMMA.16816.F32.BF16 R8, R136.reuse, R48, R8 ;  /* 0x000000308808723c */ /* 0x040fe80000041808 */
[----:B------:R-:W-:Y:S02]  /*93e0*/  IMAD.SHL.U32 R46, R46, 0x40, RZ ;  /* 0x000000402e2e7824 */ /* 0x000fe400078e00ff */
[----:B------:R-:W-:Y:S02]  /*93f0*/  IMAD R47, R47, 0x58, RZ ;  /* 0x000000582f2f7824 */ /* 0x000fe400078e02ff */
[-C--:B------:R-:W-:Y:S08]  /*9400*/  HMMA.16816.F32.BF16 R12, R136, R50.reuse, R12 ;  /* 0x00000032880c723c */ /* 0x080ff0000004180c */
[C---:B------:R-:W-:Y:S08]  /*9410*/  HMMA.16816.F32.BF16 R16, R36.reuse, R50, R16 ;  /* 0x000000322410723c */ /* 0x040ff00000041810 */
[-C--:B------:R-:W-:Y:S08]  /*9420*/  HMMA.16816.F32.BF16 R20, R36, R140.reuse, R20 ;  /* 0x0000008c2414723c */ /* 0x080ff00000041814 */
[C---:B------:R-:W-:Y:S08]  /*9430*/  HMMA.16816.F32.BF16 R24, R136.reuse, R140, R24 ;  /* 0x0000008c8818723c */ /* 0x040ff00000041818 */
[-C--:B------:R-:W-:Y:S08]  /*9440*/  HMMA.16816.F32.BF16 R28, R136, R142.reuse, R28 ;  /* 0x0000008e881c723c */ /* 0x080ff0000004181c */
[----:B------:R-:W-:Y:S07]  /*9450*/  HMMA.16816.F32.BF16 R32, R36, R142, R32 ;  /* 0x0000008e2420723c */ /* 0x000fee0000041820 */
[----:B-----5:R-:W-:Y:S01]  /*9460*/  @P0 IADD3 R36, P1, R154, UR10, RZ ;  /* 0x0000000a9a240c10 */ /* 0x020fe2000ff3e0ff */
[-C--:B--2---:R-:W-:Y:S01]  /*9470*/  HMMA.16816.F32.BF16 R4, R40, R52.reuse, R4 ;  /* 0x000000342804723c */ /* 0x084fe20000041804 */
[----:B------:R-:W-:Y:S04]  /*9480*/  @UP3 UIADD3 UR10, UP1, UR10, -0x200, URZ ;  /* 0xfffffe000a0a3890 */ /* 0x000fe8000ff3e03f */
[----:B------:R-:W-:Y:S01]  /*9490*/  @P0 IADD3.X R37, R153, UR9, RZ, P1, !PT ;  /* 0x0000000999250c10 */ /* 0x000fe20008ffe4ff */
[----:B------:R-:W-:Y:S01]  /*94a0*/  @UP3 UIADD3.X UR9, UR9, -0x1, URZ, UP1, !UPT ;  /* 0xffffffff09093890 */ /* 0x000fe20008ffe43f */
[CC--:B------:R-:W-:Y:S01]  /*94b0*/  LEA R38, P1, R147.reuse, R186.reuse, 0x2 ;  /* 0x000000ba93267211 */ /* 0x0c0fe200078210ff */
[C---:B-1----:R-:W-:Y:S02]  /*94c0*/  HMMA.16816.F32.BF16 R8, R56.reuse, R52, R8 ;  /* 0x000000343808723c */ /* 0x042fe40000041808 */
[----:B------:R-:W2:Y:S02]  /*94d0*/  @P0 LDG.E R149, [R36.64] ;  /* 0x0000000624950981 */ /* 0x000ea4000c1e1900 */
[-C--:B------:R-:W-:Y:S02]  /*94e0*/  LEA.HI.X.SX32 R39, R147, R187.reuse, 0x2, P1 ;  /* 0x000000bb93277211 */ /* 0x080fe400008f16ff */
[----:B------:R-:W3:Y:S02]  /*94f0*/  @P0 LDG.E R150, [R36.64+0x120] ;  /* 0x0001200624960981 */ /* 0x000ee4000c1e1900 */
[-C--:B------:R-:W-:Y:S02]  /*9500*/  HMMA.16816.F32.BF16 R12, R56, R54.reuse, R12 ;  /* 0x00000036380c723c */ /* 0x080fe4000004180c */
[----:B------:R-:W4:Y:S04]  /*9510*/  @P0 LDG.E R151, [R36.64+0x100] ;  /* 0x0001000624970981 */ /* 0x000f28000c1e1900 */
[----:B------:R-:W5:Y:S02]  /*9520*/  @P0 LDG.E R152, [R36.64+0x20] ;  /* 0x0000200624980981 */ /* 0x000f64000c1e1900 */
[C---:B------:R-:W-:Y:S02]  /*9530*/  HMMA.16816.F32.BF16 R16, R40.reuse, R54, R16 ;  /* 0x000000362810723c */ /* 0x040fe40000041810 */
[----:B------:R-:W-:Y:S04]  /*9540*/  RED.E.ADD.F32.FTZ.RN.STRONG.GPU [R186.64], R4 ;  /* 0x00000004ba00798e */ /* 0x000fe8000c10e786 */
[----:B------:R-:W-:Y:S02]  /*9550*/  RED.E.ADD.F32.FTZ.RN.STRONG.GPU [R38.64], R5 ;  /* 0x000000052600798e */ /* 0x000fe4000c10e786 */
[-C--:B------:R-:W-:Y:S08]  /*9560*/  HMMA.16816.F32.BF16 R20, R40, R60.reuse, R20 ;  /* 0x0000003c2814723c */ /* 0x080ff00000041814 */
[C---:B------:R-:W-:Y:S08]  /*9570*/  HMMA.16816.F32.BF16 R24, R56.reuse, R60, R24 ;  /* 0x0000003c3818723c */ /* 0x040ff00000041818 */
[-C--:B------:R-:W-:Y:S08]  /*9580*/  HMMA.16816.F32.BF16 R28, R56, R62.reuse, R28 ;  /* 0x0000003e381c723c */ /* 0x080ff0000004181c */
[----:B------:R-:W-:Y:S01]  /*9590*/  HMMA.16816.F32.BF16 R32, R40, R62, R32 ;  /* 0x0000003e2820723c */ /* 0x000fe20000041820 */
[----:B--2---:R1:W-:Y:S04]  /*95a0*/  @P0 STL [R1+0x8], R149 ;  /* 0x0000089501000387 */ /* 0x0043e80000100800 */
[----:B---3--:R2:W-:Y:S04]  /*95b0*/  @P0 STL [R1+0x4], R150 ;  /* 0x0000049601000387 */ /* 0x0085e80000100800 */
[----:B----4-:R-:W-:Y:S04]  /*95c0*/  @P0 STL [R1], R151 ;  /* 0x0000009701000387 */ /* 0x010fe80000100800 */
[----:B-----5:R3:W-:Y:S01]  /*95d0*/  @P0 STL [R1+0xc], R152 ;  /* 0x00000c9801000387 */ /* 0x0207e20000100800 */
[----:B-1----:R-:W-:Y:S04]  /*95e0*/  IMAD.MOV.U32 R149, RZ, RZ, c[0x0][0x22c] ;  /* 0x00008b00ff957624 */ /* 0x002fe800078e00ff */
[----:B------:R-:W-:Y:S02]  /*95f0*/  IMAD R149, R149, c[0x0][0x1c0], RZ ;  /* 0x0000700095957a24 */ /* 0x000fe400078e02ff */
[----:B--2---:R-:W-:Y:S02]  /*9600*/  IMAD.MOV.U32 R150, RZ, RZ, c[0x0][0x22c] ;  /* 0x00008b00ff967624 */ /* 0x004fe400078e00ff */
[----:B------:R-:W-:Y:S02]  /*9610*/  IMAD.SHL.U32 R149, R149, 0x10, RZ ;  /* 0x0000001095957824 */ /* 0x000fe400078e00ff */
[----:B------:R-:W-:Y:S02]  /*9620*/  IMAD R150, R150, c[0x0][0x1c0], RZ ;  /* 0x0000700096967a24 */ /* 0x000fe400078e02ff */
[----:B---3--:R-:W-:Y:S01]  /*9630*/  IMAD.MOV.U32 R152, RZ, RZ, c[0x0][0x22c] ;  /* 0x00008b00ff987624 */ /* 0x008fe200078e00ff */
[CC--:B------:R-:W-:Y:S01]  /*9640*/  LEA R44, P0, R149.reuse, R186.reuse, 0x2 ;  /* 0x000000ba952c7211 */ /* 0x0c0fe200078010ff */
[----:B------:R-:W-:Y:S02]  /*9650*/  IMAD R150, R150, 0x18, RZ ;  /* 0x0000001896967824 */ /* 0x000fe400078e02ff */
[----:B------:R-:W-:Y:S01]  /*9660*/  IMAD R152, R152, c[0x0][0x1c0], RZ ;  /* 0x0000700098987a24 */ /* 0x000fe200078e02ff */
[-C--:B------:R-:W-:Y:S01]  /*9670*/  LEA.HI.X.SX32 R45, R149, R187.reuse, 0x2, P0 ;  /* 0x000000bb952d7211 */ /* 0x080fe200000f16ff */
[----:B------:R-:W-:Y:S01]  /*9680*/  IMAD.MOV.U32 R151, RZ, RZ, c[0x0][0x22c] ;  /* 0x00008b00ff977624 */ /* 0x000fe200078e00ff */
[-C--:B------:R-:W-:Y:S01]  /*9690*/  LEA R40, P1, R150, R186.reuse, 0x2 ;  /* 0x000000ba96287211 */ /* 0x080fe200078210ff */
[----:B------:R-:W-:Y:S02]  /*96a0*/  IMAD.SHL.U32 R152, R152, 0x20, RZ ;  /* 0x0000002098987824 */ /* 0x000fe400078e00ff */
[----:B------:R1:W-:Y:S01]  /*96b0*/  RED.E.ADD.F32.FTZ.RN.STRONG.GPU [R44.64], R6 ;  /* 0x000000062c00798e */ /* 0x0003e2000c10e786 */
[-C--:B------:R-:W-:Y:S01]  /*96c0*/  LEA.HI.X.SX32 R41, R150, R187.reuse, 0x2, P1 ;  /* 0x000000bb96297211 */ /* 0x080fe200008f16ff */
[----:B------:R-:W-:Y:S01]  /*96d0*/  IMAD R151, R151, c[0x0][0x1c0], RZ ;  /* 0x0000700097977a24 */ /* 0x000fe200078e02ff */
[CC--:B------:R-:W-:Y:S01]  /*96e0*/  LEA R4, P0, R152.reuse, R186.reuse, 0x2 ;  /* 0x000000ba98047211 */ /* 0x0c0fe200078010ff */
[----:B------:R-:W-:Y:S02]  /*96f0*/  IMAD.MOV.U32 R150, RZ, RZ, c[0x0][0x22c] ;  /* 0x00008b00ff967624 */ /* 0x000fe400078e00ff */
[----:B------:R2:W-:Y:S01]  /*9700*/  RED.E.ADD.F32.FTZ.RN.STRONG.GPU [R40.64], R7 ;  /* 0x000000072800798e */ /* 0x0005e2000c10e786 */
[-C--:B------:R-:W-:Y:S01]  /*9710*/  LEA.HI.X.SX32 R5, R152, R187.reuse, 0x2, P0 ;  /* 0x000000bb98057211 */ /* 0x080fe200000f16ff */
[----:B------:R-:W-:Y:S02]  /*9720*/  IMAD R151, R151, 0x28, RZ ;  /* 0x0000002897977824 */ /* 0x000fe400078e02ff */
[----:B------:R-:W-:Y:S02]  /*9730*/  IMAD R150, R150, c[0x0][0x1c0], RZ ;  /* 0x0000700096967a24 */ /* 0x000fe400078e02ff */
[----:B------:R3:W-:Y:S01]  /*9740*/  RED.E.ADD.F32.FTZ.RN.STRONG.GPU [R4.64], R8 ;  /* 0x000000080400798e */ /* 0x0007e2000c10e786 */
[CC--:B------:R-:W-:Y:S01]  /*9750*/  LEA R36, P1, R151.reuse, R186.reuse, 0x2 ;  /* 0x000000ba97247211 */ /* 0x0c0fe200078210ff */
[----:B------:R-:W-:Y:S03]  /*9760*/  IMAD R150, R150, 0x30, RZ ;  /* 0x0000003096967824 */ /* 0x000fe600078e02ff */
[-C--:B------:R-:W-:Y:S05]  /*9770*/  LEA.HI.X.SX32 R37, R151, R187.reuse, 0x2, P1 ;  /* 0x000000bb97257211 */ /* 0x080fea00008f16ff */
[----:B------:R4:W-:Y:S01]  /*9780*/  RED.E.ADD.F32.FTZ.RN.STRONG.GPU [R36.64], R9 ;  /* 0x000000092400798e */ /* 0x0009e2000c10e786 */
[CC--:B-1----:R-:W-:Y:S04]  /*9790*/  LEA R6, P0, R150.reuse, R186.reuse, 0x2 ;  /* 0x000000ba96067211 */ /* 0x0c2fe800078010ff */
[-C--:B--2---:R-:W-:Y:S01]  /*97a0*/  LEA.HI.X.SX32 R7, R150, R187.reuse, 0x2, P0 ;  /* 0x000000bb96077211 */ /* 0x084fe200000f16ff */
[----:B------:R-:W-:Y:S01]  /*97b0*/  IMAD.MOV.U32 R150, RZ, RZ, c[0x0][0x22c] ;  /* 0x00008b00ff967624 */ /* 0x000fe200078e00ff */
[C---:B------:R-:W-:Y:S02]  /*97c0*/  IADD3 R41, R149.reuse, 0x20, RZ ;  /* 0x0000002095297810 */ /* 0x040fe40007ffe0ff */
[----:B------:R-:W-:Y:S01]  /*97d0*/  IADD3 R40, R149, 0x20, RZ ;  /* 0x0000002095287810 */ /* 0x000fe20007ffe0ff */
[----:B------:R1:W-:Y:S01]  /*97e0*/  RED.E.ADD.F32.FTZ.RN.STRONG.GPU [R6.64], R10 ;  /* 0x0000000a0600798e */ /* 0x0003e2000c10e786 */
[-C--:B---3--:R-:W-:Y:S01]  /*97f0*/  LEA R4, P1, R0, R186.reuse, 0x2 ;  /* 0x000000ba00047211 */ /* 0x088fe200078210ff */
[----:B------:R-:W-:Y:S01]  /*9800*/  IMAD R150, R150, c[0x0][0x1c0], RZ ;  /* 0x0000700096967a24 */ /* 0x000fe200078e02ff */
[-C--:B------:R-:W-:Y:S01]  /*9810*/  LEA R8, P0, R46, R186.reuse, 0x2 ;  /* 0x000000ba2e087211 */ /* 0x080fe200078010ff */
[----:B------:R-:W-:Y:S01]  /*9820*/  IMAD.IADD R41, R147, 0x1, R41 ;  /* 0x0000000193297824 */ /* 0x000fe200078e0229 */
[-C--:B------:R-:W-:Y:S01]  /*9830*/  LEA.HI.X.SX32 R5, R0, R187.reuse, 0x2, P1 ;  /* 0x000000bb00057211 */ /* 0x080fe200008f16ff */
[----:B------:R-:W-:Y:S02]  /*9840*/  IMAD.MOV.U32 R0, RZ, RZ, c[0x0][0x22c] ;  /* 0x00008b00ff007624 */ /* 0x000fe400078e00ff */
[----:B------:R-:W-:Y:S02]  /*9850*/  IMAD.SHL.U32 R150, R150, 0x10, RZ ;  /* 0x0000001096967824 */ /* 0x000fe400078e00ff */
[----:B------:R2:W-:Y:S01]  /*9860*/  RED.E.ADD.F32.FTZ.RN.STRONG.GPU [R4.64], R11 ;  /* 0x0000000b0400798e */ /* 0x0005e2000c10e786 */
[----:B------:R-:W-:Y:S01]  /*9870*/  IMAD R0, R0, c[0x0][0x1c0], RZ ;  /* 0x0000700000007a24 */ /* 0x000fe200078e02ff */
[-C--:B----4-:R-:W-:Y:S01]  /*9880*/  LEA.HI.X.SX32 R9, R46, R187.reuse, 0x2, P0 ;  /* 0x000000bb2e097211 */ /* 0x090fe200000f16ff */
[----:B------:R-:W-:Y:S01]  /*9890*/  IMAD.MOV.U32 R46, RZ, RZ, c[0x0][0x22c] ;  /* 0x00008b00ff2e7624 */ /* 0x000fe200078e00ff */
[----:B------:R-:W3:Y:S01]  /*98a0*/  LDL R36, [R1+0x30] ;  /* 0x0000300001247983 */ /* 0x000ee20000100800 */
[----:B------:R-:W-:Y:S01]  /*98b0*/  IMAD R0, R0, 0x48, RZ ;  /* 0x0000004800007824 */ /* 0x000fe200078e02ff */
[----:B------:R-:W-:Y:S01]  /*98c0*/  IADD3 R37, R149, 0x20, RZ ;  /* 0x0000002095257810 */ /* 0x000fe20007ffe0ff */
[----:B------:R-:W-:Y:S01]  /*98d0*/  IMAD R46, R46, c[0x0][0x1c0], RZ ;  /* 0x000070002e2e7a24 */ /* 0x000fe200078e02ff */
[----:B------:R4:W-:Y:S01]  /*98e0*/  RED.E.ADD.F32.FTZ.RN.STRONG.GPU [R8.64], R16 ;  /* 0x000000100800798e */ /* 0x0009e2000c10e786 */
[C---:B------:R-:W-:Y:S02]  /*98f0*/  IMAD.IADD R40, R147.reuse, 0x1, R40 ;  /* 0x0000000193287824 */ /* 0x040fe400078e0228 */
[----:B------:R-:W-:Y:S02]  /*9900*/  IMAD R46, R46, 0x68, RZ ;  /* 0x000000682e2e7824 */ /* 0x000fe400078e02ff */
[C---:B------:R-:W-:Y:S02]  /*9910*/  IMAD.IADD R40, R147.reuse, 0x1, R40 ;  /* 0x0000000193287824 */ /* 0x040fe400078e0228 */
[C---:B------:R-:W-:Y:S01]  /*9920*/  IMAD.IADD R37, R147.reuse, 0x1, R37 ;  /* 0x0000000193257824 */ /* 0x040fe200078e0225 */
[CC--:B-1----:R-:W-:Y:S03]  /*9930*/  LEA R6, P1, R0.reuse, R186.reuse, 0x2 ;  /* 0x000000ba00067211 */ /* 0x0c2fe600078210ff */
[C---:B------:R-:W-:Y:S01]  /*9940*/  IMAD.IADD R37, R147.reuse, 0x1, R37 ;  /* 0x0000000193257824 */ /* 0x040fe200078e0225 */
[-C--:B------:R-:W-:Y:S01]  /*9950*/  LEA.HI.X.SX32 R7, R0, R187.reuse, 0x2, P1 ;  /* 0x000000bb00077211 */ /* 0x080fe200008f16ff */
[----:B------:R-:W-:Y:S02]  /*9960*/  IMAD.MOV.U32 R0, RZ, RZ, c[0x0][0x22c] ;  /* 0x00008b00ff007624 */ /* 0x000fe400078e00ff */
[----:B------:R-:W-:Y:S02]  /*9970*/  IMAD.IADD R37, R147, 0x1, R37 ;  /* 0x0000000193257824 */ /* 0x000fe400078e0225 */
[----:B------:R1:W-:Y:S01]  /*9980*/  RED.E.ADD.F32.FTZ.RN.STRONG.GPU [R6.64], R17 ;  /* 0x000000110600798e */ /* 0x0003e2000c10e786 */
[-C--:B--2---:R-:W-:Y:S01]  /*9990*/  LEA R4, P0, R2, R186.reuse, 0x2 ;  /* 0x000000ba02047211 */ /* 0x084fe200078010ff */
[----:B------:R-:W-:Y:S03]  /*99a0*/  IMAD R0, R0, c[0x0][0x1c0], RZ ;  /* 0x0000700000007a24 */ /* 0x000fe600078e02ff */
[-C--:B------:R-:W-:Y:S01]  /*99b0*/  LEA.HI.X.SX32 R5, R2, R187.reuse, 0x2, P0 ;  /* 0x000000bb02057211 */ /* 0x080fe200000f16ff */
[----:B------:R-:W-:Y:S02]  /*99c0*/  IMAD R0, R0, 0x60, RZ ;  /* 0x0000006000007824 */ /* 0x000fe400078e02ff */
[----:B------:R-:W-:Y:S01]  /*99d0*/  IMAD.MOV.U32 R2, RZ, RZ, c[0x0][0x22c] ;  /* 0x00008b00ff027624 */ /* 0x000fe200078e00ff */
[CC--:B----4-:R-:W-:Y:S01]  /*99e0*/  LEA R16, P1, R47.reuse, R186.reuse, 0x2 ;  /* 0x000000ba2f107211 */ /* 0x0d0fe200078210ff */
[----:B------:R2:W-:Y:S01]  /*99f0*/  RED.E.ADD.F32.FTZ.RN.STRONG.GPU [R4.64], R18 ;  /* 0x000000120400798e */ /* 0x0005e2000c10e786 */
[-C--:B------:R-:W-:Y:S01]  /*9a00*/  LEA R10, P0, R0, R186.reuse, 0x2 ;  /* 0x000000ba000a7211 */ /* 0x080fe200078010ff */
[----:B------:R-:W-:Y:S01]  /*9a10*/  IMAD R2, R2, c[0x0][0x1c0], RZ ;  /* 0x0000700002027a24 */ /* 0x000fe200078e02ff */
[-C--:B------:R-:W-:Y:S02]  /*9a20*/  LEA R8, P2, R46, R186.reuse, 0x2 ;  /* 0x000000ba2e087211 */ /* 0x080fe400078410ff */
[-C--:B------:R-:W-:Y:S01]  /*9a30*/  LEA.HI.X.SX32 R11, R0, R187.reuse, 0x2, P0 ;  /* 0x000000bb000b7211 */ /* 0x080fe200000f16ff */
[----:B------:R-:W-:Y:S01]  /*9a40*/  IMAD.MOV.U32 R0, RZ, RZ, c[0x0][0x22c] ;  /* 0x00008b00ff007624 */ /* 0x000fe200078e00ff */
[-C--:B------:R-:W-:Y:S01]  /*9a50*/  LEA.HI.X.SX32 R9, R46, R187.reuse, 0x2, P2 ;  /* 0x000000bb2e097211 */ /* 0x080fe200010f16ff */
[----:B------:R-:W-:Y:S02]  /*9a60*/  IMAD R2, R2, 0x70, RZ ;  /* 0x0000007002027824 */ /* 0x000fe400078e02ff */
[----:B------:R-:W-:Y:S04]  /*9a70*/  IMAD R0, R0, c[0x0][0x1c0], RZ ;  /* 0x0000700000007a24 */ /* 0x000fe800078e02ff */
[----:B------:R-:W-:Y:S01]  /*9a80*/  IMAD R0, R0, 0x78, RZ ;  /* 0x0000007800007824 */ /* 0x000fe200078e02ff */
[-C--:B-1----:R-:W-:Y:S02]  /*9a90*/  LEA.HI.X.SX32 R17, R47, R187.reuse, 0x2, P1 ;  /* 0x000000bb2f117211 */ /* 0x082fe400008f16ff */
[CC--:B------:R-:W-:Y:S03]  /*9aa0*/  LEA R6, P1, R2.reuse, R186.reuse, 0x2 ;  /* 0x000000ba02067211 */ /* 0x0c0fe600078210ff */
[----:B------:R1:W-:Y:S01]  /*9ab0*/  RED.E.ADD.F32.FTZ.RN.STRONG.GPU [R16.64], R19 ;  /* 0x000000131000798e */ /* 0x0003e2000c10e786 */
[-C--:B------:R-:W-:Y:S03]  /*9ac0*/  LEA.HI.X.SX32 R7, R2, R187.reuse, 0x2, P1 ;  /* 0x000000bb02077211 */ /* 0x080fe600008f16ff */
[----:B------:R4:W-:Y:S01]  /*9ad0*/  RED.E.ADD.F32.FTZ.RN.STRONG.GPU [R10.64], R12 ;  /* 0x0000000c0a00798e */ /* 0x0009e2000c10e786 */
[CC--:B--2---:R-:W-:Y:S03]  /*9ae0*/  LEA R4, P0, R0.reuse, R186.reuse, 0x2 ;  /* 0x000000ba00047211 */ /* 0x0c4fe600078010ff */
[----:B------:R-:W2:Y:S01]  /*9af0*/  LDL R18, [R1+0x2c] ;  /* 0x00002c0001127983 */ /* 0x000ea20000100800 */
[-C--:B------:R-:W-:Y:S02]  /*9b00*/  LEA.HI.X.SX32 R5, R0, R187.reuse, 0x2, P0 ;  /* 0x000000bb00057211 */ /* 0x080fe400000f16ff */
[----:B------:R-:W-:Y:S01]  /*9b10*/  IADD3 R0, R150, 0x20, RZ ;  /* 0x0000002096007810 */ /* 0x000fe20007ffe0ff */
[----:B------:R5:W-:Y:S04]  /*9b20*/  RED.E.ADD.F32.FTZ.RN.STRONG.GPU [R8.64], R13 ;  /* 0x0000000d0800798e */ /* 0x000be8000c10e786 */
[----:B------:R5:W-:Y:S04]  /*9b30*/  RED.E.ADD.F32.FTZ.RN.STRONG.GPU [R6.64], R14 ;  /* 0x0000000e0600798e */ /* 0x000be8000c10e786 */
[----:B------:R5:W-:Y:S04]  /*9b40*/  RED.E.ADD.F32.FTZ.RN.STRONG.GPU [R4.64], R15 ;  /* 0x0000000f0400798e */ /* 0x000be8000c10e786 */
[----:B------:R-:W2:Y:S04]  /*9b50*/  LDL R2, [R1+0x10] ;  /* 0x0000100001027983 */ /* 0x000ea80000100800 */
[----:B-1----:R-:W2:Y:S04]  /*9b60*/  LDL R17, [R1+0x28] ;  /* 0x0000280001117983 */ /* 0x002ea80000100800 */
[----:B----4-:R-:W4:Y:S04]  /*9b70*/  LDL R11, [R1+0x24] ;  /* 0x00002400010b7983 */ /* 0x010f280000100800 */
[----:B------:R-:W4:Y:S01]  /*9b80*/  LDL R10, [R1+0x20] ;  /* 0x00002000010a7983 */ /* 0x000f220000100800 */
[CC--:B-----5:R-:W-:Y:S03]  /*9b90*/  LEA R8, P1, R0.reuse, R186.reuse, 0x2 ;  /* 0x000000ba00087211 */ /* 0x0e0fe600078210ff */
[----:B------:R-:W5:Y:S01]  /*9ba0*/  LDL R16, [R1+0x1c] ;  /* 0x00001c0001107983 */ /* 0x000f620000100800 */
[-C--:B------:R-:W-:Y:S03]  /*9bb0*/  LEA.HI.X.SX32 R9, R0, R187.reuse, 0x2, P1 ;  /* 0x000000bb00097211 */ /* 0x080fe600008f16ff */
[----:B------:R-:W5:Y:S01]  /*9bc0*/  LDL R14, [R1+0x14] ;  /* 0x00001400010e7983 */ /* 0x000f620000100800 */
[CC--:B------:R-:W-:Y:S02]  /*9bd0*/  LEA R6, P0, R41.reuse, R186.reuse, 0x2 ;  /* 0x000000ba29067211 */ /* 0x0c0fe400078010ff */
[CC--:B------:R-:W-:Y:S01]  /*9be0*/  LEA R4, P1, R40.reuse, R186.reuse, 0x2 ;  /* 0x000000ba28047211 */ /* 0x0c0fe200078210ff */
[----:B------:R-:W5:Y:S01]  /*9bf0*/  LDL R15, [R1+0x18] ;  /* 0x00001800010f7983 */ /* 0x000f620000100800 */
[-C--:B------:R-:W-:Y:S02]  /*9c00*/  LEA.HI.X.SX32 R7, R41, R187.reuse, 0x2, P0 ;  /* 0x000000bb29077211 */ /* 0x080fe400000f16ff */
[-C--:B------:R-:W-:Y:S01]  /*9c10*/  LEA.HI.X.SX32 R5, R40, R187.reuse, 0x2, P1 ;  /* 0x000000bb28057211 */ /* 0x080fe200008f16ff */
[----:B------:R-:W5:Y:S04]  /*9c20*/  LDL R0, [R1+0x34] ;  /* 0x0000340001007983 */ /* 0x000f680000100800 */
[----:B------:R-:W-:Y:S04]  /*9c30*/  RED.E.ADD.F32.FTZ.RN.STRONG.GPU [R186.64+0x80], R20 ;  /* 0x00008014ba00798e */ /* 0x000fe8000c10e786 */
[----:B------:R-:W-:Y:S04]  /*9c40*/  RED.E.ADD.F32.FTZ.RN.STRONG.GPU [R38.64+0x80], R21 ;  /* 0x000080152600798e */ /* 0x000fe8000c10e786 */
[----:B------:R1:W-:Y:S04]  /*9c50*/  RED.E.ADD.F32.FTZ.RN.STRONG.GPU [R8.64], R22 ;  /* 0x000000160800798e */ /* 0x0003e8000c10e786 */
[----:B------:R3:W-:Y:S04]  /*9c60*/  RED.E.ADD.F32.FTZ.RN.STRONG.GPU [R6.64], R23 ;  /* 0x000000170600798e */ /* 0x0007e8000c10e786 */
[----:B------:R2:W-:Y:S04]  /*9c70*/  RED.E.ADD.F32.FTZ.RN.STRONG.GPU [R4.64], R24 ;  /* 0x000000180400798e */ /* 0x0005e8000c10e786 */
[----:B------:R-:W-:Y:S01]  /*9c80*/  LDSM.16.MT88.4 R20, [R3+0x14800] ;  /* 0x014800000314783b */ /* 0x000fe20000004200 */
[CC--:B-1----:R-:W-:Y:S04]  /*9c90*/  LEA R8, P0, R37.reuse, R186.reuse, 0x2 ;  /* 0x000000ba25087211 */ /* 0x0c2fe800078010ff */
[-C--:B------:R-:W-:Y:S05]  /*9ca0*/  LEA.HI.X.SX32 R9, R37, R187.reuse, 0x2, P0 ;  /* 0x000000bb25097211 */ /* 0x080fea00000f16ff */
[----:B------:R1:W-:Y:S01]  /*9cb0*/  RED.E.ADD.F32.FTZ.RN.STRONG.GPU [R8.64], R25 ;  /* 0x000000190800798e */ /* 0x0003e2000c10e786 */
[CC--:B---3--:R-:W-:Y:S04]  /*9cc0*/  LEA R6, P1, R36.reuse, R186.reuse, 0x2 ;  /* 0x000000ba24067211 */ /* 0x0c8fe800078210ff */
[-C--:B------:R-:W-:Y:S02]  /*9cd0*/  LEA.HI.X.SX32 R7, R36, R187.reuse, 0x2, P1 ;  /* 0x000000bb24077211 */ /* 0x080fe400008f16ff */
[----:B------:R-:W-:Y:S04]  /*9ce0*/  LDSM.16.MT88.4 R36, [R3+0x19000] ;  /* 0x019000000324783b */ /* 0x000fe80000004200 */
[----:B------:R4:W-:Y:S01]  /*9cf0*/  RED.E.ADD.F32.FTZ.RN.STRONG.GPU [R6.64], R26 ;  /* 0x0000001a0600798e */ /* 0x0009e2000c10e786 */
[CC--:B--2---:R-:W-:Y:S04]  /*9d00*/  LEA R4, P0, R18.reuse, R186.reuse, 0x2 ;  /* 0x000000ba12047211 */ /* 0x0c4fe800078010ff */
[-C--:B------:R-:W-:Y:S05]  /*9d10*/  LEA.HI.X.SX32 R5, R18, R187.reuse, 0x2, P0 ;  /* 0x000000bb12057211 */ /* 0x080fea00000f16ff */
[----:B------:R2:W-:Y:S04]  /*9d20*/  RED.E.ADD.F32.FTZ.RN.STRONG.GPU [R4.64], R27 ;  /* 0x0000001b0400798e */ /* 0x0005e8000c10e786 */
[----:B------:R-:W-:Y:S01]  /*9d30*/  LDSM.16.MT88.4 R24, [R172+0x800] ;  /* 0x00080000ac18783b */ /* 0x000fe20000004200 */
[-C--:B-1----:R-:W-:Y:S02]  /*9d40*/  LEA R8, P1, R17, R186.reuse, 0x2 ;  /* 0x000000ba11087211 */ /* 0x082fe400078210ff */
[-C--:B----4-:R-:W-:Y:S02]  /*9d50*/  LEA R6, P0, R11, R186.reuse, 0x2 ;  /* 0x000000ba0b067211 */ /* 0x090fe400078010ff */
[-C--:B------:R-:W-:Y:S02]  /*9d60*/  LEA.HI.X.SX32 R9, R17, R187.reuse, 0x2, P1 ;  /* 0x000000bb11097211 */ /* 0x080fe400008f16ff */
[-C--:B------:R-:W-:Y:S03]  /*9d70*/  LEA.HI.X.SX32 R7, R11, R187.reuse, 0x2, P0 ;  /* 0x000000bb0b077211 */ /* 0x080fe600000f16ff */
[----:B------:R1:W-:Y:S01]  /*9d80*/  RED.E.ADD.F32.FTZ.RN.STRONG.GPU [R8.64], R32 ;  /* 0x000000200800798e */ /* 0x0003e2000c10e786 */
[-C--:B-----5:R-:W-:Y:S03]  /*9d90*/  LEA R12, P0, R16, R186.reuse, 0x2 ;  /* 0x000000ba100c7211 */ /* 0x0a0fe600078010ff */
[----:B------:R3:W-:Y:S01]  /*9da0*/  RED.E.ADD.F32.FTZ.RN.STRONG.GPU [R6.64], R33 ;  /* 0x000000210600798e */ /* 0x0007e2000c10e786 */
[-C--:B--2---:R-:W-:Y:S02]  /*9db0*/  LEA R4, P1, R10, R186.reuse, 0x2 ;  /* 0x000000ba0a047211 */ /* 0x084fe400078210ff */
[-C--:B------:R-:W-:Y:S02]  /*9dc0*/  LEA.HI.X.SX32 R13, R16, R187.reuse, 0x2, P0 ;  /* 0x000000bb100d7211 */ /* 0x080fe400000f16ff */
[-C--:B------:R-:W-:Y:S02]  /*9dd0*/  LEA.HI.X.SX32 R5, R10, R187.reuse, 0x2, P1 ;  /* 0x000000bb0a057211 */ /* 0x080fe400008f16ff */
[CC--:B------:R-:W-:Y:S03]  /*9de0*/  LEA R10, P3, R15.reuse, R186.reuse, 0x2 ;  /* 0x000000ba0f0a7211 */ /* 0x0c0fe600078610ff */
[----:B------:R2:W-:Y:S01]  /*9df0*/  RED.E.ADD.F32.FTZ.RN.STRONG.GPU [R4.64], R34 ;  /* 0x000000220400798e */ /* 0x0005e2000c10e786 */
[-C--:B------:R-:W-:Y:S03]  /*9e00*/  LEA.HI.X.SX32 R11, R15, R187.reuse, 0x2, P3 ;  /* 0x000000bb0f0b7211 */ /* 0x080fe600018f16ff */
[----:B------:R-:W-:Y:S04]  /*9e10*/  RED.E.ADD.F32.FTZ.RN.STRONG.GPU [R12.64], R35 ;  /* 0x000000230c00798e */ /* 0x000fe8000c10e786 */
[----:B------:R-:W-:Y:S04]  /*9e20*/  RED.E.ADD.F32.FTZ.RN.STRONG.GPU [R10.64], R28 ;  /* 0x0000001c0a00798e */ /* 0x000fe8000c10e786 */
[----:B------:R-:W-:Y:S01]  /*9e30*/  LDSM.16.MT88.4 R32, [R3+0x18800] ;  /* 0x018800000320783b */ /* 0x000fe20000004200 */
[-C--:B-1----:R-:W-:Y:S02]  /*9e40*/  LEA R8, P2, R14, R186.reuse, 0x2 ;  /* 0x000000ba0e087211 */ /* 0x082fe400078410ff */
[-C--:B---3--:R-:W-:Y:S02]  /*9e50*/  LEA R6, P1, R2, R186.reuse, 0x2 ;  /* 0x000000ba02067211 */ /* 0x088fe400078210ff */
[-C--:B------:R-:W-:Y:S02]  /*9e60*/  LEA.HI.X.SX32 R9, R14, R187.reuse, 0x2, P2 ;  /* 0x000000bb0e097211 */ /* 0x080fe400010f16ff */
[-C--:B------:R-:W-:Y:S01]  /*9e70*/  LEA.HI.X.SX32 R7, R2, R187.reuse, 0x2, P1 ;  /* 0x000000bb02077211 */ /* 0x080fe200008f16ff */
[----:B------:R-:W-:Y:S01]  /*9e80*/  LDSM.16.MT88.4 R12, [R3+0x18000] ;  /* 0x01800000030c783b */ /* 0x000fe20000004200 */
[----:B------:R-:W-:Y:S01]  /*9e90*/  PLOP3.LUT P1, PT, PT, PT, UP0, 0x80, 0x0 ;  /* 0x000000000000781c */ /* 0x000fe20003f2f008 */
[----:B------:R-:W-:Y:S02]  /*9ea0*/  @UP3 UIADD3 UR12, UP0, UR12, -0x200, URZ ;  /* 0xfffffe000c0c3890 */ /* 0x000fe4000ff1e03f */
[----:B------:R-:W-:Y:S01]  /*9eb0*/  RED.E.ADD.F32.FTZ.RN.STRONG.GPU [R8.64], R29 ;  /* 0x0000001d0800798e */ /* 0x000fe2000c10e786 */
[C---:B--2---:R-:W-:Y:S01]  /*9ec0*/  LEA R4, P0, R0.reuse, R186, 0x2 ;  /* 0x000000ba00047211 */ /* 0x044fe200078010ff */
[----:B------:R-:W-:Y:S02]  /*9ed0*/  @UP3 UIADD3.X UR11, UR11, -0x1, URZ, UP0, !UPT ;  /* 0xffffffff0b0b3890 */ /* 0x000fe400087fe43f */
[----:B------:R-:W-:Y:S01]  /*9ee0*/  RED.E.ADD.F32.FTZ.RN.STRONG.GPU [R6.64], R30 ;  /* 0x0000001e0600798e */ /* 0x000fe2000c10e786 */
[----:B------:R-:W-:Y:S01]  /*9ef0*/  LEA.HI.X.SX32 R5, R0, R187, 0x2, P0 ;  /* 0x000000bb00057211 */ /* 0x000fe200000f16ff */
[----:B------:R-:W-:Y:S01]  /*9f00*/  IMAD.IADD R0, R173, 0x1, R172 ;  /* 0x00000001ad007824 */ /* 0x000fe200078e02ac */
[----:B------:R-:W-:Y:S01]  /*9f10*/  PLOP3.LUT P0, PT, PT, PT, UP2, 0x80, 0x0 ;  /* 0x000000000000781c */ /* 0x000fe20003f0f028 */
[----:B------:R-:W-:Y:S04]  /*9f20*/  LDSM.16.MT88.4 R8, [R172] ;  /* 0x00000000ac08783b */ /* 0x000fe80000004200 */
[----:B------:R-:W-:Y:S04]  /*9f30*/  RED.E.ADD.F32.FTZ.RN.STRONG.GPU [R4.64], R31 ;  /* 0x0000001f0400798e */ /* 0x000fe8000c10e786 */
[----:B------:R-:W1:Y:S04]  /*9f40*/  LDSM.16.MT88.4 R4, [R3+0x14000] ;  /* 0x014000000304783b */ /* 0x000e680000004200 */
[----:B------:R-:W2:Y:S04]  /*9f50*/  LDSM.16.MT88.4 R16, [R0] ;  /* 0x000000000010783b */ /* 0x000ea80000004200 */
[----:B------:R-:W3:Y:S04]  /*9f60*/  LDSM.16.MT88.4 R28, [R0+0x800] ;  /* 0x00080000001c783b */ /* 0x000ee80000004200 */
        /* <DEDUP_REMOVED lines=11> */
[----:B------:R-:W-:Y:S04]  /*a020*/  LDSM.16.MT88.4 R4, [R3+0x15800] ;  /* 0x015800000304783b */ /* 0x000fe80000004200 */
[----:B------:R-:W2:Y:S03]  /*a030*/  LDSM.16.MT88.4 R16, [R172+0x1800] ;  /* 0x00180000ac10783b */ /* 0x000ea60000004200 */
        /* <DEDUP_REMOVED lines=10> */
[----:B------:R-:W-:Y:S04]  /*a0e0*/  LDSM.16.MT88.4 R20, [R172+0x2000] ;  /* 0x00200000ac14783b */ /* 0x000fe80000004200 */
        /* <DEDUP_REMOVED lines=9> */
[----:B------:R-:W5:Y:S07]  /*a180*/  LDSM.16.MT88.4 R36, [R0+0x2000] ;  /* 0x002000000024783b */ /* 0x000f6e0000004200 */
[----:B------:R-:W-:Y:S01]  /*a190*/  HMMA.16816.F32.BF16 R128, R8, R42, R128 ;  /* 0x0000002a0880723c */ /* 0x000fe20000041880 */
[----:B------:R-:W-:Y:S04]  /*a1a0*/  LDSM.16.MT88.4 R8, [R3+0x16800] ;  /* 0x016800000308783b */ /* 0x000fe80000004200 */
[----:B------:R-:W-:Y:S03]  /*a1b0*/  LDSM.16.MT88.4 R40, [R0+0x2800] ;  /* 0x002800000028783b */ /* 0x000fe60000004200 */
        /* <DEDUP_REMOVED lines=17> */
[-C--:B-----5:R-:W-:Y:S08]  /*a2d0*/  HMMA.16816.F32.BF16 R116, R12, R36.reuse, R116 ;  /* 0x000000240c74723c */ /* 0x0a0ff00000041874 */
[C---:B------:R-:W-:Y:S08]  /*a2e0*/  HMMA.16816.F32.BF16 R120, R28.reuse, R36, R120 ;  /* 0x000000241c78723c */ /* 0x040ff00000041878 */
[-C--:B------:R-:W-:Y:S01]  /*a2f0*/  HMMA.16816.F32.BF16 R124, R28, R38.reuse, R124 ;  /* 0x000000261c7c723c */ /* 0x080fe2000004187c */
[----:B------:R-:W4:Y:S07]  /*a300*/  LDSM.16.MT88.4 R28, [R3+0x1b000] ;  /* 0x01b00000031c783b */ /* 0x000f2e0000004200 */
[----:B------:R-:W-:Y:S01]  /*a310*/  HMMA.16816.F32.BF16 R128, R12, R38, R128 ;  /* 0x000000260c80723c */ /* 0x000fe20000041880 */
[----:B------:R-:W-:Y:S04]  /*a320*/  LDSM.16.MT88.4 R12, [R3+0x17800] ;  /* 0x01780000030c783b */ /* 0x000fe80000004200 */
[----:B------:R5:W-:Y:S03]  /*a330*/  LDSM.16.MT88.4 R36, [R0+0x3800] ;  /* 0x003800000024783b */ /* 0x000be60000004200 */
[-C--:B--2---:R-:W-:Y:S08]  /*a340*/  HMMA.16816.F32.BF16 R100, R8, R16.reuse, R100 ;  /* 0x000000100864723c */ /* 0x084ff00000041864 */
[C---:B---3--:R-:W-:Y:S08]  /*a350*/  HMMA.16816.F32.BF16 R104, R24.reuse, R16, R104 ;  /* 0x000000101868723c */ /* 0x048ff00000041868 */
[-C--:B------:R-:W-:Y:S04]  /*a360*/  HMMA.16816.F32.BF16 R108, R24, R18.reuse, R108 ;  /* 0x00000012186c723c */ /* 0x080fe8000004186c */
[C---:B-----5:R-:W-:Y:S02]  /*a370*/  IADD3 R0, R172.reuse, -0x4000, RZ ;  /* 0xffffc000ac007810 */ /* 0x060fe40007ffe0ff */
[----:B------:R-:W-:Y:S02]  /*a380*/  @P1 IADD3 R0, R172, 0x4000, RZ ;  /* 0x00004000ac001810 */ /* 0x000fe40007ffe0ff */
[C---:B------:R-:W-:Y:S01]  /*a390*/  HMMA.16816.F32.BF16 R112, R8.reuse, R18, R112 ;  /* 0x000000120870723c */ /* 0x040fe20000041870 */
[----:B------:R2:W3:Y:S07]  /*a3a0*/  LDSM.16.MT88.4 R16, [R172+0x3800] ;  /* 0x00380000ac10783b */ /* 0x0004ee0000004200 */
[-C--:B------:R-:W-:Y:S08]  /*a3b0*/  HMMA.16816.F32.BF16 R116, R8, R40.reuse, R116 ;  /* 0x000000280874723c */ /* 0x080ff00000041874 */
[C---:B------:R-:W-:Y:S08]  /*a3c0*/  HMMA.16816.F32.BF16 R120, R24.reuse, R40, R120 ;  /* 0x000000281878723c */ /* 0x040ff00000041878 */
[-C--:B------:R-:W-:Y:S01]  /*a3d0*/  HMMA.16816.F32.BF16 R124, R24, R42.reuse, R124 ;  /* 0x0000002a187c723c */ /* 0x080fe2000004187c */
[----:B------:R-:W5:Y:S03]  /*a3e0*/  LDSM.16.MT88.4 R24, [R3+0x1b800] ;  /* 0x01b800000318783b */ /* 0x000f660000004200 */
[----:B--2---:R-:W-:Y:S04]  /*a3f0*/  IMAD.MOV.U32 R172, RZ, RZ, R0 ;  /* 0x000000ffffac7224 */ /* 0x004fe800078e0000 */
[----:B------:R-:W-:Y:S08]  /*a400*/  HMMA.16816.F32.BF16 R128, R8, R42, R128 ;  /* 0x0000002a0880723c */ /* 0x000ff00000041880 */
[-C--:B-1----:R-:W-:Y:S08]  /*a410*/  HMMA.16816.F32.BF16 R100, R4, R20.reuse, R100 ;  /* 0x000000140464723c */ /* 0x082ff00000041864 */
[C---:B----4-:R-:W-:Y:S08]  /*a420*/  HMMA.16816.F32.BF16 R104, R28.reuse, R20, R104 ;  /* 0x000000141c68723c */ /* 0x050ff00000041868 */
[-C--:B------:R-:W-:Y:S08]  /*a430*/  HMMA.16816.F32.BF16 R108, R28, R22.reuse, R108 ;  /* 0x000000161c6c723c */ /* 0x080ff0000004186c */
[C---:B------:R-:W-:Y:S08]  /*a440*/  HMMA.16816.F32.BF16 R112, R4.reuse, R22, R112 ;  /* 0x000000160470723c */ /* 0x040ff00000041870 */
[-C--:B------:R-:W-:Y:S08]  /*a450*/  HMMA.16816.F32.BF16 R116, R4, R32.reuse, R116 ;  /* 0x000000200474723c */ /* 0x080ff00000041874 */
[C---:B------:R-:W-:Y:S08]  /*a460*/  HMMA.16816.F32.BF16 R120, R28.reuse, R32, R120 ;  /* 0x000000201c78723c */ /* 0x040ff00000041878 */
[-C--:B------:R-:W-:Y:S08]  /*a470*/  HMMA.16816.F32.BF16 R124, R28, R34.reuse, R124 ;  /* 0x000000221c7c723c */ /* 0x080ff0000004187c */
[----:B------:R-:W-:Y:S08]  /*a480*/  HMMA.16816.F32.BF16 R128, R4, R34, R128 ;  /* 0x000000220480723c */ /* 0x000ff00000041880 */
[-C--:B---3--:R-:W-:Y:S08]  /*a490*/  HMMA.16816.F32.BF16 R100, R12, R16.reuse, R100 ;  /* 0x000000100c64723c */ /* 0x088ff00000041864 */
[C---:B-----5:R-:W-:Y:S08]  /*a4a0*/  HMMA.16816.F32.BF16 R104, R24.reuse, R16, R104 ;  /* 0x000000101868723c */ /* 0x060ff00000041868 */
        /* <DEDUP_REMOVED lines=10> */
[----:B------:R-:W5:Y:S04]  /*a550*/  LDL R53, [R1+0x60] ;  /* 0x0000600001357983 */ /* 0x000f680000100800 */
        /* <DEDUP_REMOVED lines=8> */
[----:B------:R-:W5:Y:S01]  /*a5e0*/  LDL R44, [R1+0x7c] ;  /* 0x00007c00012c7983 */ /* 0x000f620000100800 */
        /* <DEDUP_REMOVED lines=78> */
[----:B-----5:R1:W-:Y:S04]  /*aad0*/  STS [R53], R11 ;  /* 0x0000000b35007388 */ /* 0x0203e80000000800 */
        /* <DEDUP_REMOVED lines=39> */
.L_x_389:
        /* <DEDUP_REMOVED lines=19> */
.L_x_390:
[----:B------:R-:W-:Y:S01]  /*ae80*/  BAR.SYNC.DEFER_BLOCKING 0x0 ;  /* 0x0000000000007b1d */ /* 0x000fe20000010000 */
[----:B------:R-:W-:Y:S01]  /*ae90*/  USHF.L.U32 UR4, UR20, 0x7, URZ ;  /* 0x0000000714047899 */ /* 0x000fe2000800063f */
[--C-:B-1----:R-:W-:Y:S01]  /*aea0*/  SHF.R.S32.HI R7, RZ, 0x1f, R208.reuse ;  /* 0x0000001fff077819 */ /* 0x102fe200000114d0 */
[----:B------:R-:W-:Y:S01]  /*aeb0*/  IMAD.MOV.U32 R6, RZ, RZ, R208 ;  /* 0x000000ffff067224 */ /* 0x000fe200078e00d0 */
[----:B------:R-:W-:Y:S01]  /*aec0*/  UIMAD UR8, UR20, -0x80, UR8 ;  /* 0xffffff80140878a4 */ /* 0x000fe2000f8e0208 */
[----:B------:R-:W-:Y:S01]  /*aed0*/  ISETP.GE.AND P1, PT, R208, c[0x0][0x220], PT ;  /* 0x00008800d0007a0c */ /* 0x000fe20003f26270 */
[----:B------:R-:W1:Y:S01]  /*aee0*/  S2R R8, SR_TID.X ;  /* 0x0000000000087919 */ /* 0x000e620000002100 */
[----:B------:R-:W-:Y:S01]  /*aef0*/  USHF.R.S32.HI UR12, URZ, 0x1f, UR4 ;  /* 0x0000001f3f0c7899 */ /* 0x000fe20008011404 */
[----:B------:R-:W-:Y:S01]  /*af00*/  IMAD.U32 R13, RZ, RZ, UR4 ;  /* 0x00000004ff0d7e24 */ /* 0x000fe2000f8e00ff */
[----:B------:R-:W-:Y:S01]  /*af10*/  ULDC.64 UR10, c[0x0][0x3a0] ;  /* 0x0000e800000a7ab9 */ /* 0x000fe20000000a00 */
[----:B------:R-:W-:Y:S01]  /*af20*/  BSSY B0, `(.L_x_391) ;  /* 0x0000025000007945 */ /* 0x000fe20003800000 */
[----:B------:R-:W-:Y:S01]  /*af30*/  UIMAD UR5, UR12, UR10, URZ ;  /* 0x0000000a0c0572a4 */ /* 0x000fe2000f8e023f */
[----:B------:R-:W-:Y:S01]  /*af40*/  IMAD.WIDE.U32 R4, R13, c[0x0][0x3a0], R6 ;  /* 0x0000e8000d047a25 */ /* 0x000fe200078e0006 */
[----:B------:R-:W-:-:S02]  /*af50*/  USHF.R.S32.HI UR9, URZ, 0x1f, UR38 ;  /* 0x0000001f3f097899 */ /* 0x000fc40008011426 */
[----:B------:R-:W-:Y:S02]  /*af60*/  UIMAD UR5, UR4, UR11, UR5 ;  /* 0x0000000b040572a4 */ /* 0x000fe4000f8e0205 */
[----:B------:R-:W-:Y:S01]  /*af70*/  IADD3 R4, P0, R4, UR15, RZ ;  /* 0x0000000f04047c10 */ /* 0x000fe2000ff1e0ff */
[----:B------:R-:W-:-:S03]  /*af80*/  ULDC.64 UR10, c[0x0][0x3b8] ;  /* 0x0000ee00000a7ab9 */ /* 0x000fc60000000a00 */
[----:B------:R-:W-:Y:S01]  /*af90*/  IMAD.U32 R2, RZ, RZ, UR5 ;  /* 0x00000005ff027e24 */ /* 0x000fe2000f8e00ff */
[----:B------:R-:W-:Y:S01]  /*afa0*/  UIMAD UR5, UR9, UR10, URZ ;  /* 0x0000000a090572a4 */ /* 0x000fe2000f8e023f */
[----:B------:R2:W3:Y:S03]  /*afb0*/  LDS.128 R16, [R146+0xd000] ;  /* 0x00d0000092107984 */ /* 0x0004e60000000c00 */
[----:B------:R-:W-:Y:S01]  /*afc0*/  IADD3.X R5, R5, UR16, R2, P0, !PT ;  /* 0x0000001005057c10 */ /* 0x000fe200087fe402 */
[----:B------:R-:W-:Y:S01]  /*afd0*/  IMAD.U32 R2, RZ, RZ, UR38 ;  /* 0x00000026ff027e24 */ /* 0x000fe2000f8e00ff */
[----:B------:R2:W4:Y:S01]  /*afe0*/  LDS.128 R20, [R146+0xe000] ;  /* 0x00e0000092147984 */ /* 0x0005220000000c00 */
[----:B------:R-:W-:Y:S01]  /*aff0*/  UIMAD UR5, UR38, UR11, UR5 ;  /* 0x0000000b260572a4 */ /* 0x000fe2000f8e0205 */
[----:B-1----:R-:W-:Y:S01]  /*b000*/  SHF.R.S32.HI R0, RZ, 0x1f, R8 ;  /* 0x0000001fff007819 */ /* 0x002fe20000011408 */
[----:B------:R-:W-:Y:S01]  /*b010*/  IMAD.WIDE.U32 R4, R2, c[0x0][0x3b8], R4 ;  /* 0x0000ee0002047a25 */ /* 0x000fe200078e0004 */
[----:B------:R2:W1:Y:S02]  /*b020*/  LDS.128 R24, [R146+0xf000] ;  /* 0x00f0000092187984 */ /* 0x0004640000000c00 */
[----:B------:R-:W-:-:S02]  /*b030*/  LEA.HI R0, R0, R8, RZ, 0x3 ;  /* 0x0000000800007211 */ /* 0x000fc400078f18ff */
        /* <DEDUP_REMOVED lines=19> */
.L_x_392:
[----:B------:R-:W-:Y:S05]  /*b170*/  BSYNC B0 ;  /* 0x0000000000007941 */ /* 0x000fea0003800000 */
.L_x_391:
        /* <DEDUP_REMOVED lines=15> */
.L_x_394:
[----:B------:R-:W-:Y:S05]  /*b270*/  BSYNC B0 ;  /* 0x0000000000007941 */ /* 0x000fea0003800000 */
.L_x_393:
        /* <DEDUP_REMOVED lines=15> */
.L_x_396:
[----:B------:R-:W-:Y:S05]  /*b370*/  BSYNC B0 ;  /* 0x0000000000007941 */ /* 0x000fea0003800000 */
.L_x_395:
        /* <DEDUP_REMOVED lines=14> */
.L_x_398:
[----:B------:R-:W-:Y:S05]  /*b460*/  BSYNC B0 ;  /* 0x0000000000007941 */ /* 0x000fea0003800000 */
.L_x_397:
        /* <DEDUP_REMOVED lines=25> */
.L_x_400:
[----:B------:R-:W-:Y:S05]  /*b600*/  BSYNC B0 ;  /* 0x0000000000007941 */ /* 0x000fea0003800000 */
.L_x_399:
        /* <DEDUP_REMOVED lines=13> */
.L_x_402:
[----:B------:R-:W-:Y:S05]  /*b6e0*/  BSYNC B0 ;  /* 0x0000000000007941 */ /* 0x000fea0003800000 */
.L_x_401:
        /* <DEDUP_REMOVED lines=13> */
.L_x_404:
[----:B------:R-:W-:Y:S05]  /*b7c0*/  BSYNC B0 ;  /* 0x0000000000007941 */ /* 0x000fea0003800000 */
.L_x_403:
        /* <DEDUP_REMOVED lines=11> */
.L_x_353:
[----:B------:R-:W-:Y:S05]  /*b880*/  BSYNC B1 ;  /* 0x0000000000017941 */ /* 0x000fea0003800000 */
.L_x_331:
        /* <DEDUP_REMOVED lines=11> */
.L_x_405:
[----:B------:R-:W-:Y:S05]  /*b940*/  EXIT ;  /* 0x000000000000794d */ /* 0x000fea0003800000 */
.L_x_407:
        /* <DEDUP_REMOVED lines=11> */
.L_x_1258:


//--------------------- .text._ZN5flash27flash_bwd_convert_dq_kernelI23Flash_bwd_kernel_traitsILi64ELi64ELi128ELi8ELi2ELi4ELi4ELb1ELb0EN7cutlass10bfloat16_tE19Flash_kernel_traitsILi64ELi64ELi128ELi8ES3_EEEEvNS_16Flash_bwd_paramsEi --------------------------
	.section	.text._ZN5flash27flash_bwd_convert_dq_kernelI23Flash_bwd_kernel_traitsILi64ELi64ELi128ELi8ELi2ELi4ELi4ELb1ELb0EN7cutlass10bfloat16_tE19Flash_kernel_traitsILi64ELi64ELi128ELi8ES3_EEEEvNS_16Flash_bwd_paramsEi,"ax",@progbits
	.sectioninfo	@"SHI_REGISTERS=42"
	.align	128
        .global         _ZN5flash27flash_bwd_convert_dq_kernelI23Flash_bwd_kernel_traitsILi64ELi64ELi128ELi8ELi2ELi4ELi4ELb1ELb0EN7cutlass10bfloat16_tE19Flash_kernel_traitsILi64ELi64ELi128ELi8ES3_EEEEvNS_16Flash_bwd_paramsEi
        .type           _ZN5flash27flash_bwd_convert_dq_kernelI23Flash_bwd_kernel_traitsILi64ELi64ELi128ELi8ELi2ELi4ELi4ELb1ELb0EN7cutlass10bfloat16_tE19Flash_kernel_traitsILi64ELi64ELi128ELi8ES3_EEEEvNS_16Flash_bwd_paramsEi,@function
        .size           _ZN5flash27flash_bwd_convert_dq_kernelI23Flash_bwd_kernel_traitsILi64ELi64ELi128ELi8ELi2ELi4ELi4ELb1ELb0EN7cutlass10bfloat16_tE19Flash_kernel_traitsILi64ELi64ELi128ELi8ES3_EEEEvNS_16Flash_bwd_paramsEi,(.L_x_1259 - _ZN5flash27flash_bwd_convert_dq_kernelI23Flash_bwd_kernel_traitsILi64ELi64ELi128ELi8ELi2ELi4ELi4ELb1ELb0EN7cutlass10bfloat16_tE19Flash_kernel_traitsILi64ELi64ELi128ELi8ES3_EEEEvNS_16Flash_bwd_paramsEi)
        .other          _ZN5flash27flash_bwd_convert_dq_kernelI23Flash_bwd_kernel_traitsILi64ELi64ELi128ELi8ELi2ELi4ELi4ELb1ELb0EN7cutlass10bfloat16_tE19Flash_kernel_traitsILi64ELi64ELi128ELi8ES3_EEEEvNS_16Flash_bwd_paramsEi,@"STO_CUDA_ENTRY STV_DEFAULT"
_ZN5flash27flash_bwd_convert_dq_kernelI23Flash_bwd_kernel_traitsILi64ELi64ELi128ELi8ELi2ELi4ELi4ELb1ELb0EN7cutlass10bfloat16_tE19Flash_kernel_traitsILi64ELi64ELi128ELi8ES3_EEEEvNS_16Flash_bwd_paramsEi:
.text._ZN5flash27flash_bwd_convert_dq_kernelI23Flash_bwd_kernel_traitsILi64ELi64ELi128ELi8ELi2ELi4ELi4ELb1ELb0EN7cutlass10bfloat16_tE19Flash_kernel_traitsILi64ELi64ELi128ELi8ES3_EEEEvNS_16Flash_bwd_paramsEi:
[----:B------:R-:W-:Y:S02]  /*0000*/  MOV R1, c[0x0][0x28] ;  /* 0x00000a0000017a02 */ /* 0x000fe40000000f00 */
[----:B------:R-:W0:Y:S01]  /*0010*/  S2UR UR18, SR_CTAID.Y ;  /* 0x00000000001279c3 */ /* 0x000e220000002600 */
[----:B------:R-:W-:Y:S02]  /*0020*/  ULDC.64 UR4, c[0x0][0x240] ;  /* 0x0000900000047ab9 */ /* 0x000fe40000000a00 */
[----:B------:R-:W-:Y:S02]  /*0030*/  UISETP.NE.U32.AND UP0, UPT, URZ, UR4, UPT ;  /* 0x000000043f00728c */ /* 0x000fe4000bf05070 */
[----:B------:R-:W-:Y:S02]  /*0040*/  UMOV UR6, 0x4 ;  /* 0x0000000400067882 */ /* 0x000fe40000000000 */
[----:B------:R-:W-:Y:S02]  /*0050*/  UISETP.NE.AND.EX UP0, UPT, URZ, UR5, UPT, UP0 ;  /* 0x000000053f00728c */ /* 0x000fe4000bf05300 */
[----:B------:R-:W-:Y:S02]  /*0060*/  ULDC.64 UR24, c[0x0][0x118] ;  /* 0x0000460000187ab9 */ /* 0x000fe40000000a00 */
[----:B------:R-:W-:-:S02]  /*0070*/  ULDC.64 UR4, c[0x0][0x240] ;  /* 0x0000900000047ab9 */ /* 0x000fc40000000a00 */
[----:B------:R-:W-:Y:S01]  /*0080*/  PLOP3.LUT P0, PT, PT, PT, UP0, 0x80, 0x0 ;  /* 0x000000000000781c */ /* 0x000fe20003f0f008 */
[----:B0-----:R-:W-:-:S06]  /*0090*/  UIMAD.WIDE UR4, UR18, UR6, UR4 ;  /* 0x00000006120472a5 */ /* 0x001fcc000f8e0204 */
[----:B------:R-:W-:Y:S01]  /*00a0*/  IMAD.U32 R2, RZ, RZ, UR4 ;  /* 0x00000004ff027e24 */ /* 0x000fe2000f8e00ff */
[----:B------:R-:W-:-:S05]  /*00b0*/  MOV R3, UR5 ;  /* 0x0000000500037c02 */ /* 0x000fca0008000f00 */
[----:B------:R-:W2:Y:S04]  /*00c0*/  @P0 LDG.E R4, [R2.64] ;  /* 0x0000001802040981 */ /* 0x000ea8000c1e1900 */
[----:B------:R-:W3:Y:S01]  /*00d0*/  @P0 LDG.E R0, [R2.64+0x4] ;  /* 0x0000041802000981 */ /* 0x000ee2000c1e1900 */
[----:B------:R-:W-:Y:S01]  /*00e0*/  UMOV UR19, 0xffffffff ;  /* 0xffffffff00137882 */ /* 0x000fe20000000000 */
[----:B------:R-:W0:Y:S02]  /*00f0*/  S2UR UR5, SR_CTAID.X ;  /* 0x00000000000579c3 */ /* 0x000e240000002500 */
[----:B0-----:R-:W-:-:S06]  /*0100*/  USHF.L.U32 UR7, UR5, 0x6, URZ ;  /* 0x0000000605077899 */ /* 0x001fcc000800063f */
[----:B--2---:R-:W0:Y:S08]  /*0110*/  @P0 R2UR UR19, R4 ;  /* 0x00000000041303c2 */ /* 0x004e3000000e0000 */
[----:B---3--:R-:W0:Y:S02]  /*0120*/  @P0 R2UR UR6, R0 ;  /* 0x00000000000603c2 */ /* 0x008e2400000e0000 */
[----:B0-----:R-:W-:-:S07]  /*0130*/  @UP0 UIADD3 UR6, UR6, -UR19, URZ ;  /* 0x8000001306060290 */ /* 0x001fce000fffe03f */
[----:B------:R-:W-:Y:S02]  /*0140*/  @!UP0 ULDC UR6, c[0x0][0x214] ;  /* 0x0000850000068ab9 */ /* 0x000fe40000000800 */
[----:B------:R-:W-:-:S06]  /*0150*/  UISETP.GT.AND UP1, UPT, UR6, UR7, UPT ;  /* 0x000000070600728c */ /* 0x000fcc000bf24270 */
[----:B------:R-:W-:-:S13]  /*0160*/  PLOP3.LUT P0, PT, PT, PT, UP1, 0x80, 0x0 ;  /* 0x000000000000781c */ /* 0x000fda0003f0f018 */
[----:B------:R-:W-:Y:S05]  /*0170*/  @!P0 EXIT ;  /* 0x000000000000894d */ /* 0x000fea0003800000 */
[----:B------:R-:W0:Y:S01]  /*0180*/  S2R R9, SR_TID.X ;  /* 0x0000000000097919 */ /* 0x000e220000002100 */
[----:B------:R-:W-:Y:S01]  /*0190*/  UISETP.NE.AND UP1, UPT, UR19, -0x1, UPT ;  /* 0xffffffff1300788c */ /* 0x000fe2000bf25270 */
[----:B------:R-:W1:Y:S01]  /*01a0*/  S2UR UR8, SR_CTAID.Z ;  /* 0x00000000000879c3 */ /* 0x000e620000002700 */
[----:B------:R-:W-:Y:S01]  /*01b0*/  ULDC UR20, c[0x0][0x224] ;  /* 0x0000890000147ab9 */ /* 0x000fe20000000800 */
[----:B------:R-:W-:Y:S01]  /*01c0*/  HFMA2.MMA R23, -RZ, RZ, 0, 0 ;  /* 0x00000000ff177435 */ /* 0x000fe200000001ff */
[----:B------:R-:W-:Y:S01]  /*01d0*/  UIMAD.WIDE UR20, UR18, UR20, URZ ;  /* 0x00000014121472a5 */ /* 0x000fe2000f8e023f */
[----:B------:R-:W-:Y:S01]  /*01e0*/  IMAD.MOV.U32 R26, RZ, RZ, RZ ;  /* 0x000000ffff1a7224 */ /* 0x000fe200078e00ff */
[----:B------:R-:W-:Y:S01]  /*01f0*/  ULDC.64 UR12, c[0x0][0x398] ;  /* 0x0000e600000c7ab9 */ /* 0x000fe20000000a00 */
[----:B------:R-:W-:Y:S01]  /*0200*/  CS2R R30, SRZ ;  /* 0x00000000001e7805 */ /* 0x000fe2000001ff00 */
[----:B------:R-:W-:Y:S01]  /*0210*/  ULDC UR29, c[0x0][0x1c0] ;  /* 0x00007000001d7ab9 */ /* 0x000fe20000000800 */
[----:B------:R-:W-:Y:S01]  /*0220*/  CS2R R24, SRZ ;  /* 0x0000000000187805 */ /* 0x000fe2000001ff00 */
[----:B------:R-:W-:Y:S01]  /*0230*/  UIMAD.WIDE UR16, UR18, 0x80, URZ ;  /* 0x00000080121078a5 */ /* 0x000fe2000f8e023f */
[----:B------:R-:W-:Y:S01]  /*0240*/  IMAD.MOV.U32 R28, RZ, RZ, RZ ;  /* 0x000000ffff1c7224 */ /* 0x000fe200078e00ff */
[----:B------:R-:W-:Y:S01]  /*0250*/  @UP1 UIMAD.WIDE.U32 UR10, UR19, UR12, URZ ;  /* 0x0000000c130a12a5 */ /* 0x000fe2000f8e003f */
[----:B------:R-:W-:Y:S01]  /*0260*/  CS2R R14, SRZ ;  /* 0x00000000000e7805 */ /* 0x000fe2000001ff00 */
[----:B------:R-:W-:Y:S01]  /*0270*/  ULDC UR32, c[0x0][0x22c] ;  /* 0x00008b0000207ab9 */ /* 0x000fe20000000800 */
[----:B------:R-:W-:Y:S01]  /*0280*/  CS2R R12, SRZ ;  /* 0x00000000000c7805 */ /* 0x000fe2000001ff00 */
[----:B------:R-:W-:Y:S01]  /*0290*/  USHF.R.S32.HI UR12, URZ, 0x1f, UR29 ;  /* 0x0000001f3f0c7899 */ /* 0x000fe2000801141d */
[----:B------:R-:W-:Y:S01]  /*02a0*/  IMAD.MOV.U32 R16, RZ, RZ, RZ ;  /* 0x000000ffff107224 */ /* 0x000fe200078e00ff */
[----:B------:R-:W-:-:S02]  /*02b0*/  UIMAD UR21, UR21, UR29, URZ ;  /* 0x0000001d151572a4 */ /* 0x000fc4000f8e023f */
[----:B------:R-:W-:Y:S02]  /*02c0*/  UIMAD.WIDE UR14, UR29, UR32, URZ ;  /* 0x000000201d0e72a5 */ /* 0x000fe4000f8e023f */
[----:B------:R-:W-:Y:S01]  /*02d0*/  USEL UR23, UR16, URZ, UP0 ;  /* 0x0000003f10177287 */ /* 0x000fe20008000000 */
[----:B0-----:R-:W-:Y:S01]  /*02e0*/  SHF.R.S32.HI R0, RZ, 0x1f, R9 ;  /* 0x0000001fff007819 */ /* 0x001fe20000011409 */
[----:B------:R-:W-:Y:S02]  /*02f0*/  USEL UR27, UR17, URZ, UP0 ;  /* 0x0000003f111b7287 */ /* 0x000fe40008000000 */
[----:B------:R-:W-:Y:S01]  /*0300*/  @UP1 UMOV UR28, UR19 ;  /* 0x00000013001c1c82 */ /* 0x000fe20008000000 */
[CC--:B------:R-:W-:Y:S01]  /*0310*/  LEA.HI R2, R0.reuse, R9.reuse, RZ, 0x2 ;  /* 0x0000000900027211 */ /* 0x0c0fe200078f10ff */
[----:B------:R-:W-:Y:S01]  /*0320*/  UIMAD UR26, UR32, UR29, URZ ;  /* 0x0000001d201a72a4 */ /* 0x000fe2000f8e023f */
[CC--:B------:R-:W-:Y:S01]  /*0330*/  LEA.HI R4, R0.reuse, R9.reuse, RZ, 0x5 ;  /* 0x0000000900047211 */ /* 0x0c0fe200078f28ff */
[----:B------:R-:W-:Y:S01]  /*0340*/  UIMAD.WIDE.U32 UR16, UR20, UR29, URZ ;  /* 0x0000001d141072a5 */ /* 0x000fe2000f8e003f */
[CC--:B------:R-:W-:Y:S01]  /*0350*/  LEA.HI R8, R0.reuse, R9.reuse, RZ, 0x3 ;  /* 0x0000000900087211 */ /* 0x0c0fe200078f18ff */
[----:B------:R-:W-:Y:S01]  /*0360*/  @!UP1 UMOV UR28, 0xffffffff ;  /* 0xffffffff001c9882 */ /* 0x000fe20000000000 */
[CC--:B------:R-:W-:Y:S01]  /*0370*/  LEA.HI R5, R0.reuse, R9.reuse, RZ, 0x7 ;  /* 0x0000000900057211 */ /* 0x0c0fe200078f38ff */
[----:B------:R-:W-:Y:S01]  /*0380*/  UIMAD UR29, UR20, UR12, UR21 ;  /* 0x0000000c141d72a4 */ /* 0x000fe2000f8e0215 */
[----:B------:R-:W-:Y:S01]  /*0390*/  LEA.HI R10, R0, R9, RZ, 0x6 ;  /* 0x00000009000a7211 */ /* 0x000fe200078f30ff */
[----:B------:R-:W-:Y:S01]  /*03a0*/  UIMAD.WIDE.U32 UR30, UR14, UR28, URZ ;  /* 0x0000001c0e1e72a5 */ /* 0x000fe2000f8e003f */
[--C-:B------:R-:W-:Y:S01]  /*03b0*/  SHF.R.S32.HI R3, RZ, 0x2, R2.reuse ;  /* 0x00000002ff037819 */ /* 0x100fe20000011402 */
[----:B------:R-:W-:Y:S01]  /*03c0*/  UIMAD UR28, UR15, UR28, URZ ;  /* 0x0000001c0f1c72a4 */ /* 0x000fe2000f8e023f */
[----:B------:R-:W-:Y:S01]  /*03d0*/  LOP3.LUT R0, R2, 0x7ffffffc, RZ, 0xc0, !PT ;  /* 0x7ffffffc02007812 */ /* 0x000fe200078ec0ff */
[----:B------:R-:W-:Y:S01]  /*03e0*/  UIADD3 UR17, UR17, UR29, URZ ;  /* 0x0000001d11117290 */ /* 0x000fe2000fffe03f */
[----:B------:R-:W-:Y:S01]  /*03f0*/  SHF.R.S32.HI R2, RZ, 0x1f, R2 ;  /* 0x0000001fff027819 */ /* 0x000fe20000011402 */
[----:B------:R-:W-:Y:S01]  /*0400*/  UMOV UR4, URZ ;  /* 0x0000003f00047c82 */ /* 0x000fe20008000000 */
[----:B------:R-:W-:Y:S01]  /*0410*/  LOP3.LUT R6, R8, 0x1ffffff8, RZ, 0xc0, !PT ;  /* 0x1ffffff808067812 */ /* 0x000fe200078ec0ff */
[C---:B------:R-:W-:Y:S01]  /*0420*/  IMAD.IADD R0, R9.reuse, 0x1, -R0 ;  /* 0x0000000109007824 */ /* 0x040fe200078e0a00 */
[----:B------:R-:W-:Y:S01]  /*0430*/  LOP3.LUT R7, R4, 0xffffffe0, RZ, 0xc0, !PT ;  /* 0xffffffe004077812 */ /* 0x000fe200078ec0ff */
[----:B------:R-:W-:Y:S01]  /*0440*/  UIMAD UR28, UR14, UR4, UR28 ;  /* 0x000000040e1c72a4 */ /* 0x000fe2000f8e021c */
[----:B------:R-:W-:Y:S01]  /*0450*/  LEA.HI R2, R2, R3, RZ, 0x3 ;  /* 0x0000000302027211 */ /* 0x000fe200078f18ff */
[----:B------:R-:W-:Y:S01]  /*0460*/  USHF.R.S32.HI UR22, URZ, 0x1f, UR32 ;  /* 0x0000001f3f167899 */ /* 0x000fe20008011420 */
[----:B------:R-:W-:Y:S01]  /*0470*/  IADD3 R18, -R6, R9, RZ ;  /* 0x0000000906127210 */ /* 0x000fe20007ffe1ff */
[----:B------:R-:W-:Y:S01]  /*0480*/  IMAD.IADD R9, R9, 0x1, -R7 ;  /* 0x0000000109097824 */ /* 0x000fe200078e0a07 */
[--C-:B------:R-:W-:Y:S01]  /*0490*/  SHF.R.S32.HI R6, RZ, 0x5, R4.reuse ;  /* 0x00000005ff067819 */ /* 0x100fe20000011404 */
[----:B------:R-:W-:Y:S01]  /*04a0*/  UIMAD UR4, UR17, UR32, URZ ;  /* 0x00000020110472a4 */ /* 0x000fe2000f8e023f */
[----:B------:R-:W-:Y:S01]  /*04b0*/  SHF.R.S32.HI R7, RZ, 0x1f, R4 ;  /* 0x0000001fff077819 */ /* 0x000fe20000011404 */
[----:B------:R-:W-:Y:S01]  /*04c0*/  UIMAD.WIDE.U32 UR20, UR16, UR32, URZ ;  /* 0x00000020101472a5 */ /* 0x000fe2000f8e003f */
[----:B------:R-:W-:Y:S01]  /*04d0*/  SHF.R.S32.HI R4, RZ, 0x3, R8 ;  /* 0x00000003ff047819 */ /* 0x000fe20000011408 */
[----:B------:R-:W-:Y:S01]  /*04e0*/  USHF.R.S32.HI UR9, URZ, 0x1f, UR7 ;  /* 0x0000001f3f097899 */ /* 0x000fe20008011407 */
[----:B------:R-:W-:Y:S01]  /*04f0*/  LOP3.LUT R2, R2, 0xfffffff8, RZ, 0xc0, !PT ;  /* 0xfffffff802027812 */ /* 0x000fe200078ec0ff */
[----:B------:R-:W-:Y:S01]  /*0500*/  UIADD3 UR23, UP0, UR7, UR23, URZ ;  /* 0x0000001707177290 */ /* 0x000fe2000ff1e03f */
[----:B------:R-:W-:Y:S01]  /*0510*/  IMAD R8, R6, UR26, R9 ;  /* 0x0000001a06087c24 */ /* 0x000fe2000f8e0209 */
[----:B------:R-:W-:Y:S01]  /*0520*/  UIMAD UR4, UR22, UR16, UR4 ;  /* 0x00000010160472a4 */ /* 0x000fe2000f8e0204 */
[----:B------:R-:W-:Y:S01]  /*0530*/  IADD3 R3, R3, -R2, RZ ;  /* 0x8000000203037210 */ /* 0x000fe20007ffe0ff */
[----:B------:R-:W-:Y:S01]  /*0540*/  IMAD.SHL.U32 R2, R4, 0x40, RZ ;  /* 0x0000004004027824 */ /* 0x000fe200078e00ff */
[----:B-1----:R-:W-:Y:S01]  /*0550*/  UIMAD UR33, UR8, UR32, URZ ;  /* 0x00000020082172a4 */ /* 0x002fe2000f8e023f */
[----:B------:R-:W-:Y:S01]  /*0560*/  SHF.L.U32 R18, R18, 0x3, RZ ;  /* 0x0000000312127819 */ /* 0x000fe200000006ff */
[----:B------:R-:W-:Y:S01]  /*0570*/  USEL UR17, UR20, UR30, !UP1 ;  /* 0x0000001e14117287 */ /* 0x000fe2000c800000 */
[----:B------:R-:W-:Y:S01]  /*0580*/  LEA.HI R7, R7, R6, RZ, 0x2 ;  /* 0x0000000607077211 */ /* 0x000fe200078f10ff */
[----:B------:R-:W-:Y:S01]  /*0590*/  UIADD3.X UR12, UR9, UR27, URZ, UP0, !UPT ;  /* 0x0000001b090c7290 */ /* 0x000fe200087fe43f */
[----:B------:R-:W-:Y:S01]  /*05a0*/  LOP3.LUT R9, R2, 0x1c0, RZ, 0xc0, !PT ;  /* 0x000001c002097812 */ /* 0x000fe200078ec0ff */
[----:B------:R-:W-:Y:S01]  /*05b0*/  UIADD3 UR20, UR21, UR4, URZ ;  /* 0x0000000415147290 */ /* 0x000fe2000fffe03f */
[----:B------:R-:W-:Y:S01]  /*05c0*/  LOP3.LUT R7, R7, 0x3ffffc, RZ, 0xc0, !PT ;  /* 0x003ffffc07077812 */ /* 0x000fe200078ec0ff */
[----:B------:R-:W-:Y:S01]  /*05d0*/  UIADD3 UR16, UP0, UR33, UR17, URZ ;  /* 0x0000001121107290 */ /* 0x000fe2000ff1e03f */
[----:B------:R-:W-:Y:S01]  /*05e0*/  LOP3.LUT R2, R9, 0x38, R18, 0xf8, !PT ;  /* 0x0000003809027812 */ /* 0x000fe200078ef812 */
[----:B------:R-:W-:Y:S01]  /*05f0*/  @UP1 UIADD3 UR20, UR31, UR28, URZ ;  /* 0x0000001c1f141290 */ /* 0x000fe2000fffe03f */
[----:B------:R-:W-:Y:S01]  /*0600*/  SHF.R.U32.HI R9, RZ, 0x3, R9 ;  /* 0x00000003ff097819 */ /* 0x000fe20000011609 */
[----:B------:R-:W-:Y:S01]  /*0610*/  UIMAD UR12, UR12, UR14, URZ ;  /* 0x0000000e0c0c72a4 */ /* 0x000fe2000f8e023f */
[----:B------:R-:W-:Y:S01]  /*0620*/  IMAD.IADD R7, R6, 0x1, -R7 ;  /* 0x0000000106077824 */ /* 0x000fe200078e0a07 */
[----:B------:R-:W-:Y:S01]  /*0630*/  ULEA.HI.X.SX32 UR17, UR33, UR20, 0x1, UP0 ;  /* 0x0000001421117291 */ /* 0x000fe200080f0e3f */
[----:B------:R-:W-:Y:S01]  /*0640*/  LOP3.LUT R9, R2, R9, RZ, 0x3c, !PT ;  /* 0x0000000902097212 */ /* 0x000fe200078e3cff */
[----:B------:R-:W-:Y:S01]  /*0650*/  UIMAD UR12, UR15, UR23, UR12 ;  /* 0x000000170f0c72a4 */ /* 0x000fe2000f8e020c */
[----:B------:R-:W-:Y:S01]  /*0660*/  SHF.L.U32 R2, R10, 0x3, RZ ;  /* 0x000000030a027819 */ /* 0x000fe200000006ff */
[----:B------:R-:W-:Y:S01]  /*0670*/  UIMAD.WIDE.U32 UR14, UR14, UR23, UR16 ;  /* 0x000000170e0e72a5 */ /* 0x000fe2000f8e0010 */
[----:B------:R-:W-:Y:S01]  /*0680*/  SHF.R.S32.HI R6, RZ, 0x1f, R8 ;  /* 0x0000001fff067819 */ /* 0x000fe20000011408 */
[----:B------:R-:W-:Y:S01]  /*0690*/  @UP1 UIMAD UR13, UR19, UR13, UR11 ;  /* 0x0000000d130d12a4 */ /* 0x000fe2000f8e020b */
[----:B------:R-:W-:Y:S01]  /*06a0*/  LOP3.LUT R2, R9, 0xfffffe00, R2, 0xf8, !PT ;  /* 0xfffffe0009027812 */ /* 0x000fe200078ef802 */
[----:B------:R-:W-:Y:S01]  /*06b0*/  IMAD.U32 R11, RZ, RZ, UR12 ;  /* 0x0000000cff0b7e24 */ /* 0x000fe2000f8e00ff */
[----:B------:R-:W-:Y:S01]  /*06c0*/  ULDC UR11, c[0x0][0x3e0] ;  /* 0x0000f800000b7ab9 */ /* 0x000fe20000000800 */
[----:B------:R-:W-:Y:S01]  /*06d0*/  IADD3 R9, P0, R8, UR14, RZ ;  /* 0x0000000e08097c10 */ /* 0x000fe2000ff1e0ff */
[----:B------:R-:W-:Y:S01]  /*06e0*/  UISETP.GE.AND UP0, UPT, UR11, 0x1, UPT ;  /* 0x000000010b00788c */ /* 0x000fe2000bf06270 */
[----:B------:R-:W-:Y:S01]  /*06f0*/  LEA R7, R7, R0, 0x9 ;  /* 0x0000000007077211 */ /* 0x000fe200078e48ff */
[----:B------:R-:W-:Y:S01]  /*0700*/  IMAD.SHL.U32 R0, R3, 0x40, RZ ;  /* 0x0000004003007824 */ /* 0x000fe200078e00ff */
[----:B------:R-:W-:Y:S01]  /*0710*/  IADD3.X R6, R6, UR15, R11, P0, !PT ;  /* 0x0000000f06067c10 */ /* 0x000fe200087fe40b */
[----:B------:R-:W-:Y:S01]  /*0720*/  @!UP1 USHF.R.S32.HI UR4, URZ, 0x1f, UR18 ;  /* 0x0000001f3f049899 */ /* 0x000fe20008011412 */
[C---:B------:R-:W-:Y:S01]  /*0730*/  LEA R8, P0, R9.reuse, c[0x0][0x350], 0x2 ;  /* 0x0000d40009087a11 */ /* 0x040fe200078010ff */
[----:B------:R-:W-:Y:S01]  /*0740*/  ULDC.64 UR16, c[0x0][0x380] ;  /* 0x0000e00000107ab9 */ /* 0x000fe20000000a00 */
[----:B------:R-:W-:Y:S01]  /*0750*/  SHF.R.U32.HI R5, RZ, 0x4, R5 ;  /* 0x00000004ff057819 */ /* 0x000fe20000011605 */
[----:B------:R-:W-:Y:S01]  /*0760*/  @!UP1 UIMAD UR4, UR4, UR16, URZ ;  /* 0x00000010040492a4 */ /* 0x000fe2000f8e023f */
[----:B------:R-:W-:Y:S01]  /*0770*/  LEA.HI.X R9, R9, c[0x0][0x354], R6, 0x2, P0 ;  /* 0x0000d50009097a11 */ /* 0x000fe200000f1406 */
[----:B------:R-:W-:Y:S01]  /*0780*/  @!UP1 UIMAD.WIDE.U32 UR14, UR18, UR16, URZ ;  /* 0x00000010120e92a5 */ /* 0x000fe2000f8e003f */
[----:B------:R-:W-:Y:S01]  /*0790*/  PLOP3.LUT P0, PT, PT, PT, UP0, 0x80, 0x0 ;  /* 0x000000000000781c */ /* 0x000fe20003f0f008 */
[----:B------:R-:W-:Y:S01]  /*07a0*/  @!UP1 UIMAD UR18, UR18, UR17, UR4 ;  /* 0x00000011121292a4 */ /* 0x000fe2000f8e0204 */
[----:B------:R-:W-:Y:S01]  /*07b0*/  LOP3.LUT R0, R0, 0x1c0, RZ, 0xc0, !PT ;  /* 0x000001c000007812 */ /* 0x000fe200078ec0ff */
[----:B------:R-:W-:Y:S01]  /*07c0*/  @UP1 UMOV UR27, UR10 ;  /* 0x0000000a001b1c82 */ /* 0x000fe20008000000 */
[----:B------:R-:W-:Y:S01]  /*07d0*/  HFMA2.MMA R6, -RZ, RZ, 0, 0 ;  /* 0x00000000ff067435 */ /* 0x000fe200000001ff */
[----:B------:R-:W-:Y:S01]  /*07e0*/  USHF.R.S32.HI UR4, URZ, 0x1f, UR8 ;  /* 0x0000001f3f047899 */ /* 0x000fe20008011408 */
[----:B------:R-:W-:Y:S01]  /*07f0*/  LOP3.LUT R5, R0, 0x8, R5, 0xf8, !PT ;  /* 0x0000000800057812 */ /* 0x000fe200078ef805 */
[----:B------:R-:W-:Y:S01]  /*0800*/  @!UP1 UIADD3 UR13, UR15, UR18, URZ ;  /* 0x000000120f0d9290 */ /* 0x000fe2000fffe03f */
[----:B------:R-:W-:Y:S01]  /*0810*/  SHF.R.U32.HI R0, RZ, 0x3, R0 ;  /* 0x00000003ff007819 */ /* 0x000fe20000011600 */
[----:B------:R-:W-:Y:S01]  /*0820*/  @!UP1 UMOV UR27, UR14 ;  /* 0x0000000e001b9c82 */ /* 0x000fe20008000000 */
[----:B------:R-:W-:-:S02]  /*0830*/  CS2R R10, SRZ ;  /* 0x00000000000a7805 */ /* 0x000fc4000001ff00 */
[----:B------:R-:W-:Y:S02]  /*0840*/  LOP3.LUT R0, R5, R0, RZ, 0x3c, !PT ;  /* 0x0000000005007212 */ /* 0x000fe400078e3cff */
[----:B------:R-:W-:Y:S02]  /*0850*/  MOV R5, RZ ;  /* 0x000000ff00057202 */ /* 0x000fe40000000f00 */
[----:B------:R-:W-:Y:S02]  /*0860*/  LEA R0, R7, R0, 0x1 ;  /* 0x0000000007007211 */ /* 0x000fe400078e08ff */
[----:B------:R-:W-:Y:S01]  /*0870*/  SHF.R.S32.HI R7, RZ, 0x1f, R4 ;  /* 0x0000001fff077819 */ /* 0x000fe20000011404 */
[----:B------:R-:W-:Y:S05]  /*0880*/  @!P0 BRA `(.L_x_408) ;  /* 0x00000e3000008947 */ /* 0x000fea0003800000 */
[----:B------:R-:W-:Y:S01]  /*0890*/  UISETP.NE.AND UP0, UPT, UR11, 0x1, UPT ;  /* 0x000000010b00788c */ /* 0x000fe2000bf05270 */
[----:B------:R-:W-:Y:S01]  /*08a0*/  IMAD.MOV.U32 R17, RZ, RZ, 0x1 ;  /* 0x00000001ff117424 */ /* 0x000fe200078e00ff */
[----:B------:R-:W-:Y:S01]  /*08b0*/  USHF.L.U32 UR35, UR26, 0x3, URZ ;  /* 0x000000031a237899 */ /* 0x000fe2000800063f */
[----:B------:R-:W-:-:S03]  /*08c0*/  MOV R26, RZ ;  /* 0x000000ff001a7202 */ /* 0x000fc60000000f00 */
[----:B------:R-:W-:Y:S02]  /*08d0*/  PLOP3.LUT P1, PT, PT, PT, UP0, 0x80, 0x0 ;  /* 0x000000000000781c */ /* 0x000fe40003f2f008 */
[----:B------:R-:W-:-:S11]  /*08e0*/  LOP3.LUT P0, RZ, R17, c[0x0][0x3e0], RZ, 0xc0, !PT ;  /* 0x0000f80011ff7a12 */ /* 0x000fd6000780c0ff */
[----:B------:R-:W-:Y:S05]  /*08f0*/  @!P1 BRA `(.L_x_409) ;  /* 0x00000a2000009947 */ /* 0x000fea0003800000 */
[----:B------:R-:W-:Y:S01]  /*0900*/  USHF.L.U32 UR28, UR26, 0x4, URZ ;  /* 0x000000041a1c7899 */ /* 0x000fe2000800063f */
[----:B------:R-:W-:Y:S01]  /*0910*/  HFMA2.MMA R23, -RZ, RZ, 0, 0 ;  /* 0x00000000ff177435 */ /* 0x000fe200000001ff */
[----:B------:R-:W-:Y:S01]  /*0920*/  ULOP3.LUT UR10, UR11, 0x1, URZ, 0xc0, !UPT ;  /* 0x000000010b0a7892 */ /* 0x000fe2000f8ec03f */
[----:B------:R-:W-:Y:S01]  /*0930*/  HFMA2.MMA R6, -RZ, RZ, 0, 0 ;  /* 0x00000000ff067435 */ /* 0x000fe200000001ff */
[----:B------:R-:W-:Y:S01]  /*0940*/  USHF.R.S32.HI UR18, URZ, 0x1f, UR35 ;  /* 0x0000001f3f127899 */ /* 0x000fe20008011423 */
[----:B------:R-:W-:Y:S01]  /*0950*/  IMAD.MOV.U32 R26, RZ, RZ, RZ ;  /* 0x000000ffff1a7224 */ /* 0x000fe200078e00ff */
[----:B------:R-:W-:Y:S01]  /*0960*/  ULDC UR11, c[0x0][0x3e0] ;  /* 0x0000f800000b7ab9 */ /* 0x000fe20000000800 */
[----:B------:R-:W-:Y:S01]  /*0970*/  CS2R R30, SRZ ;  /* 0x00000000001e7805 */ /* 0x000fe2000001ff00 */
[----:B------:R-:W-:Y:S01]  /*0980*/  UIMAD UR29, UR26, 0x18, URZ ;  /* 0x000000181a1d78a4 */ /* 0x000fe2000f8e023f */
[----:B------:R-:W-:Y:S01]  /*0990*/  CS2R R24, SRZ ;  /* 0x0000000000187805 */ /* 0x000fe2000001ff00 */
[----:B------:R-:W-:Y:S01]  /*09a0*/  USHF.L.U32 UR30, UR26, 0x5, URZ ;  /* 0x000000051a1e7899 */ /* 0x000fe2000800063f */
[----:B------:R-:W-:Y:S01]  /*09b0*/  IMAD.MOV.U32 R28, RZ, RZ, RZ ;  /* 0x000000ffff1c7224 */ /* 0x000fe200078e00ff */
[----:B------:R-:W-:Y:S01]  /*09c0*/  UIMAD UR31, UR26, 0x28, URZ ;  /* 0x000000281a1f78a4 */ /* 0x000fe2000f8e023f */
[----:B------:R-:W-:Y:S01]  /*09d0*/  MOV R5, RZ ;  /* 0x000000ff00057202 */ /* 0x000fe20000000f00 */
[----:B------:R-:W-:Y:S01]  /*09e0*/  UIMAD UR32, UR26, 0x30, URZ ;  /* 0x000000301a2078a4 */ /* 0x000fe2000f8e023f */
[----:B------:R-:W-:Y:S01]  /*09f0*/  CS2R R14, SRZ ;  /* 0x00000000000e7805 */ /* 0x000fe2000001ff00 */
[----:B------:R-:W-:Y:S01]  /*0a00*/  UIMAD UR33, UR26, 0x38, URZ ;  /* 0x000000381a2178a4 */ /* 0x000fe2000f8e023f */
[----:B------:R-:W-:Y:S01]  /*0a10*/  CS2R R12, SRZ ;  /* 0x00000000000c7805 */ /* 0x000fe2000001ff00 */
[----:B------:R-:W-:Y:S01]  /*0a20*/  UIADD3 UR34, UR28, 0x20, URZ ;  /* 0x000000201c227890 */ /* 0x000fe2000fffe03f */
[----:B------:R-:W-:Y:S01]  /*0a30*/  CS2R R10, SRZ ;  /* 0x00000000000a7805 */ /* 0x000fe2000001ff00 */
[----:B------:R-:W-:Y:S01]  /*0a40*/  UMOV UR21, 0x1 ;  /* 0x0000000100157882 */ /* 0x000fe20000000000 */
[----:B------:R-:W-:Y:S01]  /*0a50*/  IMAD.MOV.U32 R16, RZ, RZ, RZ ;  /* 0x000000ffff107224 */ /* 0x000fe200078e00ff */
[----:B------:R-:W-:-:S02]  /*0a60*/  ULDC.64 UR22, c[0x0][0x3d8] ;  /* 0x0000f60000167ab9 */ /* 0x000fc40000000a00 */
[----:B------:R-:W-:Y:S02]  /*0a70*/  UIADD3 UR10, -UR10, UR11, URZ ;  /* 0x0000000b0a0a7290 */ /* 0x000fe4000fffe13f */
[----:B------:R-:W-:Y:S02]  /*0a80*/  USHF.R.S32.HI UR11, URZ, 0x1f, UR28 ;  /* 0x0000001f3f0b7899 */ /* 0x000fe4000801141c */
[----:B------:R-:W-:Y:S02]  /*0a90*/  USHF.L.U64.HI UR21, UR22, UR21, UR23 ;  /* 0x0000001516157299 */ /* 0x000fe40008010217 */
[----:B------:R-:W-:Y:S02]  /*0aa0*/  USHF.L.U64.HI UR20, UR35, 0x2, UR18 ;  /* 0x0000000223147899 */ /* 0x000fe40008010212 */
[----:B------:R-:W-:Y:S02]  /*0ab0*/  USHF.R.S32.HI UR12, URZ, 0x1f, UR29 ;  /* 0x0000001f3f0c7899 */ /* 0x000fe4000801141d */
[----:B------:R-:W-:-:S02]  /*0ac0*/  USHF.R.S32.HI UR14, URZ, 0x1f, UR30 ;  /* 0x0000001f3f0e7899 */ /* 0x000fc4000801141e */
[----:B------:R-:W-:Y:S02]  /*0ad0*/  USHF.R.S32.HI UR15, URZ, 0x1f, UR31 ;  /* 0x0000001f3f0f7899 */ /* 0x000fe4000801141f */
[----:B------:R-:W-:Y:S02]  /*0ae0*/  USHF.R.S32.HI UR16, URZ, 0x1f, UR32 ;  /* 0x0000001f3f107899 */ /* 0x000fe40008011420 */
[----:B------:R-:W-:Y:S02]  /*0af0*/  USHF.R.S32.HI UR17, URZ, 0x1f, UR33 ;  /* 0x0000001f3f117899 */ /* 0x000fe40008011421 */
[----:B------:R-:W-:Y:S02]  /*0b00*/  USHF.L.U32 UR23, UR22, 0x1, URZ ;  /* 0x0000000116177899 */ /* 0x000fe4000800063f */
[----:B------:R-:W-:Y:S02]  /*0b10*/  USHF.R.S32.HI UR18, URZ, 0x1f, UR34 ;  /* 0x0000001f3f127899 */ /* 0x000fe40008011422 */
[----:B------:R-:W-:-:S02]  /*0b20*/  USHF.L.U64.HI UR19, UR28, 0x2, UR11 ;  /* 0x000000021c137899 */ /* 0x000fc4000801020b */
[----:B------:R-:W-:Y:S02]  /*0b30*/  USHF.L.U32 UR36, UR35, 0x2, URZ ;  /* 0x0000000223247899 */ /* 0x000fe4000800063f */
[----:B------:R-:W-:Y:S02]  /*0b40*/  USHF.L.U64.HI UR12, UR29, 0x2, UR12 ;  /* 0x000000021d0c7899 */ /* 0x000fe4000801020c */
[----:B------:R-:W-:Y:S02]  /*0b50*/  USHF.L.U64.HI UR14, UR30, 0x2, UR14 ;  /* 0x000000021e0e7899 */ /* 0x000fe4000801020e */
[----:B------:R-:W-:Y:S02]  /*0b60*/  USHF.L.U64.HI UR15, UR31, 0x2, UR15 ;  /* 0x000000021f0f7899 */ /* 0x000fe4000801020f */
[----:B------:R-:W-:Y:S02]  /*0b70*/  USHF.L.U64.HI UR16, UR32, 0x2, UR16 ;  /* 0x0000000220107899 */ /* 0x000fe40008010210 */
[----:B------:R-:W-:-:S02]  /*0b80*/  USHF.L.U64.HI UR17, UR33, 0x2, UR17 ;  /* 0x0000000221117899 */ /* 0x000fc40008010211 */
[----:B------:R-:W-:Y:S02]  /*0b90*/  USHF.L.U64.HI UR11, UR23, 0x2, UR21 ;  /* 0x00000002170b7899 */ /* 0x000fe40008010215 */
[----:B------:R-:W-:Y:S02]  /*0ba0*/  USHF.L.U64.HI UR18, UR34, 0x2, UR18 ;  /* 0x0000000222127899 */ /* 0x000fe40008010212 */
.L_x_410:
[----:B------:R-:W-:Y:S01]  /*0bb0*/  IADD3 R36, P1, R8, UR36, RZ ;  /* 0x0000002408247c10 */ /* 0x000fe2000ff3e0ff */
[----:B------:R-:W-:Y:S01]  /*0bc0*/  IMAD.U32 R33, RZ, RZ, UR26 ;  /* 0x0000001aff217e24 */ /* 0x000fe2000f8e00ff */
[----:B------:R-:W-:Y:S01]  /*0bd0*/  MOV R21, UR26 ;  /* 0x0000001a00157c02 */ /* 0x000fe20008000f00 */
[----:B------:R-:W-:Y:S01]  /*0be0*/  IMAD.U32 R39, RZ, RZ, UR26 ;  /* 0x0000001aff277e24 */ /* 0x000fe2000f8e00ff */
[----:B------:R-:W-:-:S05]  /*0bf0*/  IADD3.X R37, R9, UR20, RZ, P1, !PT ;  /* 0x0000001409257c10 */ /* 0x000fca0008ffe4ff */
[----:B------:R-:W-:-:S05]  /*0c00*/  IMAD.WIDE R32, R33, 0x20, R36 ;  /* 0x0000002021207825 */ /* 0x000fca00078e0224 */
[----:B------:R0:W2:Y:S01]  /*0c10*/  LDG.E R29, [R32.64] ;  /* 0x00000018201d7981 */ /* 0x0000a2000c1e1900 */
[----:B------:R-:W-:-:S05]  /*0c20*/  IMAD.WIDE R20, R21, 0x20, R32 ;  /* 0x0000002015147825 */ /* 0x000fca00078e0220 */
[----:B------:R1:W3:Y:S01]  /*0c30*/  LDG.E R27, [R20.64] ;  /* 0x00000018141b7981 */ /* 0x0002e2000c1e1900 */
[----:B------:R-:W-:-:S05]  /*0c40*/  IMAD.WIDE R38, R39, 0x20, R20 ;  /* 0x0000002027267825 */ /* 0x000fca00078e0214 */
[----:B-1----:R1:W4:Y:S01]  /*0c50*/  LDG.E R20, [R38.64] ;  /* 0x0000001826147981 */ /* 0x002322000c1e1900 */
[----:B------:R-:W-:Y:S01]  /*0c60*/  MOV R17, UR26 ;  /* 0x0000001a00117c02 */ /* 0x000fe20008000f00 */
[----:B------:R-:W-:Y:S02]  /*0c70*/  IMAD.U32 R35, RZ, RZ, UR26 ;  /* 0x0000001aff237e24 */ /* 0x000fe4000f8e00ff */
[----:B------:R5:W4:Y:S02]  /*0c80*/  LDG.E R21, [R36.64+0x80] ;  /* 0x0000801824157981 */ /* 0x000b24000c1e1900 */
[----:B-1----:R-:W-:-:S05]  /*0c90*/  IMAD.WIDE R38, R17, 0x20, R38 ;  /* 0x0000002011267825 */ /* 0x002fca00078e0226 */
[----:B0-----:R0:W4:Y:S02]  /*0ca0*/  LDG.E R33, [R38.64] ;  /* 0x0000001826217981 */ /* 0x001124000c1e1900 */
[----:B0-----:R-:W-:Y:S02]  /*0cb0*/  IMAD.WIDE R38, R17, 0x20, R38 ;  /* 0x0000002011267825 */ /* 0x001fe400078e0226 */
[----:B------:R5:W4:Y:S04]  /*0cc0*/  LDG.E R17, [R36.64] ;  /* 0x0000001824117981 */ /* 0x000b28000c1e1900 */
[----:B------:R-:W-:Y:S01]  /*0cd0*/  IMAD.WIDE R34, R35, 0x20, R38 ;  /* 0x0000002023227825 */ /* 0x000fe200078e0226 */
[----:B------:R0:W4:Y:S04]  /*0ce0*/  LDG.E R32, [R38.64] ;  /* 0x0000001826207981 */ /* 0x000128000c1e1900 */
[----:B------:R1:W4:Y:S01]  /*0cf0*/  LDG.E R22, [R34.64] ;  /* 0x0000001822167981 */ /* 0x000322000c1e1900 */
[----:B-----5:R-:W-:Y:S01]  /*0d00*/  MOV R37, UR35 ;  /* 0x0000002300257c02 */ /* 0x020fe20008000f00 */
[----:B--2---:R-:W-:Y:S01]  /*0d10*/  FADD.FTZ R10, R29, R10 ;  /* 0x0000000a1d0a7221 */ /* 0x004fe20000010000 */
[----:B------:R-:W-:-:S04]  /*0d20*/  MOV R29, UR34 ;  /* 0x00000022001d7c02 */ /* 0x000fc80008000f00 */
[----:B-1----:R-:W-:Y:S01]  /*0d30*/  LEA R34, P1, R29, R8, 0x2 ;  /* 0x000000081d227211 */ /* 0x002fe200078210ff */
[----:B---3--:R-:W-:-:S03]  /*0d40*/  FADD.FTZ R11, R27, R11 ;  /* 0x0000000b1b0b7221 */ /* 0x008fc60000010000 */
[----:B------:R-:W-:Y:S01]  /*0d50*/  IADD3.X R35, R9, UR18, RZ, P1, !PT ;  /* 0x0000001209237c10 */ /* 0x000fe20008ffe4ff */
[----:B------:R-:W-:-:S04]  /*0d60*/  IMAD.U32 R27, RZ, RZ, UR35 ;  /* 0x00000023ff1b7e24 */ /* 0x000fc8000f8e00ff */
[----:B------:R1:W2:Y:S02]  /*0d70*/  LDG.E R29, [R34.64] ;  /* 0x00000018221d7981 */ /* 0x0002a4000c1e1900 */
[----:B-1----:R-:W-:-:S04]  /*0d80*/  IMAD.WIDE R34, R27, 0x4, R34 ;  /* 0x000000041b227825 */ /* 0x002fc800078e0222 */
[----:B----4-:R-:W-:Y:S01]  /*0d90*/  FADD.FTZ R12, R20, R12 ;  /* 0x0000000c140c7221 */ /* 0x010fe20000010000 */
[----:B------:R1:W3:Y:S01]  /*0da0*/  LDG.E R27, [R34.64] ;  /* 0x00000018221b7981 */ /* 0x0002e2000c1e1900 */
[----:B------:R-:W-:-:S05]  /*0db0*/  IMAD.WIDE R36, R37, 0x4, R34 ;  /* 0x0000000425247825 */ /* 0x000fca00078e0222 */
[----:B------:R4:W5:Y:S01]  /*0dc0*/  LDG.E R20, [R36.64] ;  /* 0x0000001824147981 */ /* 0x000962000c1e1900 */
[----:B------:R-:W-:Y:S02]  /*0dd0*/  FADD.FTZ R13, R33, R13 ;  /* 0x0000000d210d7221 */ /* 0x000fe40000010000 */
[----:B------:R-:W-:-:S04]  /*0de0*/  IMAD.U32 R33, RZ, RZ, UR35 ;  /* 0x00000023ff217e24 */ /* 0x000fc8000f8e00ff */
[----:B----4-:R-:W-:-:S05]  /*0df0*/  IMAD.WIDE R36, R33, 0x4, R36 ;  /* 0x0000000421247825 */ /* 0x010fca00078e0224 */
[----:B-1----:R1:W4:Y:S01]  /*0e00*/  LDG.E R34, [R36.64] ;  /* 0x0000001824227981 */ /* 0x002322000c1e1900 */
[----:B0-----:R-:W-:Y:S01]  /*0e10*/  MOV R39, UR35 ;  /* 0x0000002300277c02 */ /* 0x001fe20008000f00 */
[----:B------:R-:W-:Y:S02]  /*0e20*/  FADD.FTZ R28, R21, R28 ;  /* 0x0000001c151c7221 */ /* 0x000fe40000010000 */
[----:B------:R-:W-:Y:S02]  /*0e30*/  IMAD.U32 R21, RZ, RZ, UR22 ;  /* 0x00000016ff157e24 */ /* 0x000fe4000f8e00ff */
[----:B-1----:R-:W-:-:S05]  /*0e40*/  IMAD.WIDE R36, R33, 0x4, R36 ;  /* 0x0000000421247825 */ /* 0x002fca00078e0224 */
[----:B------:R0:W4:Y:S01]  /*0e50*/  LDG.E R33, [R36.64] ;  /* 0x0000001824217981 */ /* 0x000122000c1e1900 */
[----:B------:R-:W-:Y:S01]  /*0e60*/  FADD.FTZ R16, R17, R16 ;  /* 0x0000001011107221 */ /* 0x000fe20000010000 */
[----:B------:R-:W-:Y:S02]  /*0e70*/  MOV R38, c[0x0][0x3dc] ;  /* 0x0000f70000267a02 */ /* 0x000fe40000000f00 */
[----:B------:R-:W4:Y:S01]  /*0e80*/  LDG.E R17, [R8.64] ;  /* 0x0000001808117981 */ /* 0x000f22000c1e1900 */
[----:B------:R-:W-:Y:S02]  /*0e90*/  FADD.FTZ R14, R32, R14 ;  /* 0x0000000e200e7221 */ /* 0x000fe40000010000 */
[----:B0-----:R-:W-:-:S05]  /*0ea0*/  IMAD.WIDE R36, R39, 0x4, R36 ;  /* 0x0000000427247825 */ /* 0x001fca00078e0224 */
[----:B------:R0:W4:Y:S01]  /*0eb0*/  LDG.E R32, [R36.64] ;  /* 0x0000001824207981 */ /* 0x000122000c1e1900 */
[----:B-----5:R-:W-:Y:S01]  /*0ec0*/  FADD.FTZ R25, R20, R25 ;  /* 0x0000001914197221 */ /* 0x020fe20000010000 */
[----:B------:R-:W-:-:S04]  /*0ed0*/  LEA R20, P1, R21, R8, 0x2 ;  /* 0x0000000815147211 */ /* 0x000fc800078210ff */
[----:B------:R-:W-:Y:S02]  /*0ee0*/  LEA.HI.X R21, R21, R9, R38, 0x2, P1 ;  /* 0x0000000915157211 */ /* 0x000fe400008f1426 */
[----:B0-----:R-:W-:-:S04]  /*0ef0*/  IADD3 R36, P1, R20, UR36, RZ ;  /* 0x0000002414247c10 */ /* 0x001fc8000ff3e0ff */
[----:B------:R-:W-:Y:S01]  /*0f00*/  IADD3.X R37, R21, UR20, RZ, P1, !PT ;  /* 0x0000001415257c10 */ /* 0x000fe20008ffe4ff */
[----:B---3--:R-:W-:-:S04]  /*0f10*/  FADD.FTZ R24, R27, R24 ;  /* 0x000000181b187221 */ /* 0x008fc80000010000 */
[----:B------:R0:W3:Y:S01]  /*0f20*/  LDG.E R27, [R36.64] ;  /* 0x00000018241b7981 */ /* 0x0000e2000c1e1900 */
[----:B--2---:R-:W-:Y:S02]  /*0f30*/  FADD.FTZ R23, R29, R23 ;  /* 0x000000171d177221 */ /* 0x004fe40000010000 */
[----:B------:R-:W-:Y:S01]  /*0f40*/  IMAD.U32 R35, RZ, RZ, UR28 ;  /* 0x0000001cff237e24 */ /* 0x000fe2000f8e00ff */
[----:B------:R0:W2:Y:S01]  /*0f50*/  LDG.E R29, [R36.64+0x80] ;  /* 0x00008018241d7981 */ /* 0x0000a2000c1e1900 */
[----:B------:R-:W-:Y:S02]  /*0f60*/  FADD.FTZ R15, R22, R15 ;  /* 0x0000000f160f7221 */ /* 0x000fe40000010000 */
[----:B----4-:R-:W-:Y:S01]  /*0f70*/  FADD.FTZ R31, R34, R31 ;  /* 0x0000001f221f7221 */ /* 0x010fe20000010000 */
[----:B------:R-:W4:Y:S01]  /*0f80*/  LDG.E R22, [R8.64+0x80] ;  /* 0x0000801808167981 */ /* 0x000f22000c1e1900 */
[----:B------:R-:W-:Y:S02]  /*0f90*/  LEA R34, P1, R35, R20, 0x2 ;  /* 0x0000001423227211 */ /* 0x000fe400078210ff */
[----:B------:R-:W-:-:S02]  /*0fa0*/  MOV R39, UR29 ;  /* 0x0000001d00277c02 */ /* 0x000fc40008000f00 */
[----:B------:R-:W-:Y:S02]  /*0fb0*/  IADD3.X R35, R21, UR19, RZ, P1, !PT ;  /* 0x0000001315237c10 */ /* 0x000fe40008ffe4ff */
[----:B0-----:R-:W-:Y:S01]  /*0fc0*/  LEA R36, P1, R39, R20, 0x2 ;  /* 0x0000001427247211 */ /* 0x001fe200078210ff */
[----:B------:R-:W-:Y:S02]  /*0fd0*/  FADD.FTZ R30, R33, R30 ;  /* 0x0000001e211e7221 */ /* 0x000fe40000010000 */
[----:B------:R0:W5:Y:S01]  /*0fe0*/  LDG.E R33, [R34.64] ;  /* 0x0000001822217981 */ /* 0x000162000c1e1900 */
[----:B------:R-:W-:Y:S01]  /*0ff0*/  IADD3.X R37, R21, UR12, RZ, P1, !PT ;  /* 0x0000000c15257c10 */ /* 0x000fe20008ffe4ff */
[----:B------:R-:W-:Y:S02]  /*1000*/  FADD.FTZ R6, R17, R6 ;  /* 0x0000000611067221 */ /* 0x000fe40000010000 */
[----:B------:R-:W-:Y:S02]  /*1010*/  IMAD.U32 R39, RZ, RZ, UR30 ;  /* 0x0000001eff277e24 */ /* 0x000fe4000f8e00ff */
[----:B------:R1:W5:Y:S04]  /*1020*/  LDG.E R17, [R36.64+0x80] ;  /* 0x0000801824117981 */ /* 0x000368000c1e1900 */
[----:B0-----:R0:W5:Y:S01]  /*1030*/  LDG.E R34, [R34.64+0x80] ;  /* 0x0000801822227981 */ /* 0x001162000c1e1900 */
[----:B------:R-:W-:-:S03]  /*1040*/  FADD.FTZ R26, R32, R26 ;  /* 0x0000001a201a7221 */ /* 0x000fc60000010000 */
[----:B------:R1:W5:Y:S02]  /*1050*/  LDG.E R32, [R36.64] ;  /* 0x0000001824207981 */ /* 0x000364000c1e1900 */
[----:B-1----:R-:W-:-:S04]  /*1060*/  LEA R36, P1, R39, R20, 0x2 ;  /* 0x0000001427247211 */ /* 0x002fc800078210ff */
[----:B------:R-:W-:Y:S01]  /*1070*/  IADD3.X R37, R21, UR14, RZ, P1, !PT ;  /* 0x0000000e15257c10 */ /* 0x000fe20008ffe4ff */
[----:B---3--:R-:W-:-:S04]  /*1080*/  FADD.FTZ R16, R16, R27 ;  /* 0x0000001b10107221 */ /* 0x008fc80000010000 */
[----:B------:R1:W3:Y:S01]  /*1090*/  LDG.E R27, [R36.64] ;  /* 0x00000018241b7981 */ /* 0x0002e2000c1e1900 */
[----:B--2---:R-:W-:Y:S01]  /*10a0*/  FADD.FTZ R28, R28, R29 ;  /* 0x0000001d1c1c7221 */ /* 0x004fe20000010000 */
[----:B------:R-:W-:Y:S01]  /*10b0*/  MOV R29, UR31 ;  /* 0x0000001f001d7c02 */ /* 0x000fe20008000f00 */
[----:B----4-:R-:W-:Y:S02]  /*10c0*/  FADD.FTZ R5, R22, R5 ;  /* 0x0000000516057221 */ /* 0x010fe40000010000 */
[----:B------:R1:W2:Y:S01]  /*10d0*/  LDG.E R22, [R36.64+0x80] ;  /* 0x0000801824167981 */ /* 0x0002a2000c1e1900 */
[----:B0-----:R-:W-:Y:S02]  /*10e0*/  MOV R35, UR32 ;  /* 0x0000002000237c02 */ /* 0x001fe40008000f00 */
[----:B-1----:R-:W-:-:S04]  /*10f0*/  LEA R36, P1, R29, R20, 0x2 ;  /* 0x000000141d247211 */ /* 0x002fc800078210ff */
[----:B------:R-:W-:Y:S01]  /*1100*/  IADD3.X R37, R21, UR15, RZ, P1, !PT ;  /* 0x0000000f15257c10 */ /* 0x000fe20008ffe4ff */
[----:B-----5:R-:W-:-:S04]  /*1110*/  FADD.FTZ R10, R10, R33 ;  /* 0x000000210a0a7221 */ /* 0x020fc80000010000 */
[----:B------:R0:W4:Y:S04]  /*1120*/  LDG.E R33, [R36.64] ;  /* 0x0000001824217981 */ /* 0x000128000c1e1900 */
[----:B------:R0:W5:Y:S01]  /*1130*/  LDG.E R29, [R36.64+0x80] ;  /* 0x00008018241d7981 */ /* 0x000162000c1e1900 */
[----:B------:R-:W-:Y:S02]  /*1140*/  FADD.FTZ R24, R24, R17 ;  /* 0x0000001118187221 */ /* 0x000fe40000010000 */
[----:B------:R-:W-:Y:S01]  /*1150*/  IMAD.U32 R17, RZ, RZ, UR33 ;  /* 0x00000021ff117e24 */ /* 0x000fe2000f8e00ff */
[----:B0-----:R-:W-:-:S04]  /*1160*/  LEA R36, P1, R35, R20, 0x2 ;  /* 0x0000001423247211 */ /* 0x001fc800078210ff */
[----:B------:R-:W-:Y:S01]  /*1170*/  IADD3.X R37, R21, UR16, RZ, P1, !PT ;  /* 0x0000001015257c10 */ /* 0x000fe20008ffe4ff */
[----:B------:R-:W-:Y:S02]  /*1180*/  FADD.FTZ R23, R23, R34 ;  /* 0x0000002217177221 */ /* 0x000fe40000010000 */
[----:B------:R-:W-:Y:S02]  /*1190*/  FADD.FTZ R11, R11, R32 ;  /* 0x000000200b0b7221 */ /* 0x000fe40000010000 */
[----:B------:R0:W5:Y:S04]  /*11a0*/  LDG.E R34, [R36.64] ;  /* 0x0000001824227981 */ /* 0x000168000c1e1900 */
[----:B------:R0:W5:Y:S02]  /*11b0*/  LDG.E R32, [R36.64+0x80] ;  /* 0x0000801824207981 */ /* 0x000164000c1e1900 */
[----:B0-----:R-:W-:-:S02]  /*11c0*/  LEA R36, P1, R17, R20, 0x2 ;  /* 0x0000001411247211 */ /* 0x001fc400078210ff */
[----:B------:R0:W5:Y:S02]  /*11d0*/  LDG.E R17, [R20.64] ;  /* 0x0000001814117981 */ /* 0x000164000c1e1900 */
[----:B------:R-:W-:-:S05]  /*11e0*/  IADD3.X R37, R21, UR17, RZ, P1, !PT ;  /* 0x0000001115257c10 */ /* 0x000fca0008ffe4ff */
[----:B------:R-:W5:Y:S04]  /*11f0*/  LDG.E R35, [R36.64] ;  /* 0x0000001824237981 */ /* 0x000f68000c1e1900 */
[----:B0-----:R-:W5:Y:S01]  /*1200*/  LDG.E R20, [R20.64+0x80] ;  /* 0x0000801814147981 */ /* 0x001f62000c1e1900 */
[----:B---3--:R-:W-:-:S03]  /*1210*/  FADD.FTZ R12, R12, R27 ;  /* 0x0000001b0c0c7221 */ /* 0x008fc60000010000 */
[----:B------:R-:W3:Y:S01]  /*1220*/  LDG.E R27, [R36.64+0x80] ;  /* 0x00008018241b7981 */ /* 0x000ee2000c1e1900 */
[----:B------:R-:W-:-:S06]  /*1230*/  UIADD3 UR10, UR10, -0x2, URZ ;  /* 0xfffffffe0a0a7890 */ /* 0x000fcc000fffe03f */
[----:B------:R-:W-:Y:S01]  /*1240*/  ISETP.NE.AND P1, PT, RZ, UR10, PT ;  /* 0x0000000aff007c0c */ /* 0x000fe2000bf25270 */
[----:B--2---:R-:W-:Y:S02]  /*1250*/  FADD.FTZ R25, R25, R22 ;  /* 0x0000001619197221 */ /* 0x004fe40000010000 */
[----:B----4-:R-:W-:Y:S01]  /*1260*/  FADD.FTZ R13, R13, R33 ;  /* 0x000000210d0d7221 */ /* 0x010fe20000010000 */
[----:B------:R-:W-:-:S04]  /*1270*/  MOV R33, UR23 ;  /* 0x0000001700217c02 */ /* 0x000fc80008000f00 */
[----:B------:R-:W-:Y:S01]  /*1280*/  LEA R8, P2, R33, R8, 0x2 ;  /* 0x0000000821087211 */ /* 0x000fe200078410ff */
[----:B-----5:R-:W-:-:S03]  /*1290*/  FADD.FTZ R31, R31, R29 ;  /* 0x0000001d1f1f7221 */ /* 0x020fc60000010000 */
[----:B------:R-:W-:Y:S01]  /*12a0*/  IADD3.X R9, R9, UR11, RZ, P2, !PT ;  /* 0x0000000b09097c10 */ /* 0x000fe200097fe4ff */
[----:B------:R-:W-:Y:S02]  /*12b0*/  FADD.FTZ R14, R14, R34 ;  /* 0x000000220e0e7221 */ /* 0x000fe40000010000 */
[----:B------:R-:W-:Y:S02]  /*12c0*/  FADD.FTZ R30, R30, R32 ;  /* 0x000000201e1e7221 */ /* 0x000fe40000010000 */
[----:B------:R-:W-:Y:S02]  /*12d0*/  FADD.FTZ R6, R6, R17 ;  /* 0x0000001106067221 */ /* 0x000fe40000010000 */
[----:B------:R-:W-:Y:S02]  /*12e0*/  FADD.FTZ R15, R15, R35 ;  /* 0x000000230f0f7221 */ /* 0x000fe40000010000 */
[----:B------:R-:W-:Y:S02]  /*12f0*/  FADD.FTZ R5, R5, R20 ;  /* 0x0000001405057221 */ /* 0x000fe40000010000 */
[----:B---3--:R-:W-:Y:S01]  /*1300*/  FADD.FTZ R26, R26, R27 ;  /* 0x0000001b1a1a7221 */ /* 0x008fe20000010000 */
[----:B------:R-:W-:Y:S05]  /*1310*/  @P1 BRA `(.L_x_410) ;  /* 0xfffff89000001947 */ /* 0x000fea000383ffff */
.L_x_409:
[----:B------:R-:W-:Y:S01]  /*1320*/  MOV R20, R8 ;  /* 0x0000000800147202 */ /* 0x000fe20000000f00 */
[----:B------:R-:W-:Y:S01]  /*1330*/  IMAD.MOV.U32 R21, RZ, RZ, R9 ;  /* 0x000000ffff157224 */ /* 0x000fe200078e0009 */
[----:B------:R-:W-:Y:S05]  /*1340*/  @!P0 BRA `(.L_x_408) ;  /* 0x0000037000008947 */ /* 0x000fea0003800000 */
[----:B------:R-:W-:Y:S02]  /*1350*/  MOV R33, UR35 ;  /* 0x0000002300217c02 */ /* 0x000fe40008000f00 */
[----:B------:R-:W-:-:S03]  /*1360*/  MOV R35, UR26 ;  /* 0x0000001a00237c02 */ /* 0x000fc60008000f00 */
[----:B------:R-:W-:-:S04]  /*1370*/  IMAD.WIDE R32, R33, 0x4, R20 ;  /* 0x0000000421207825 */ /* 0x000fc800078e0214 */
[----:B------:R-:W-:Y:S01]  /*1380*/  IMAD.U32 R9, RZ, RZ, UR26 ;  /* 0x0000001aff097e24 */ /* 0x000fe2000f8e00ff */
[----:B------:R0:W2:Y:S01]  /*1390*/  LDG.E R29, [R32.64] ;  /* 0x00000018201d7981 */ /* 0x0000a2000c1e1900 */
[----:B------:R-:W-:Y:S01]  /*13a0*/  IMAD.WIDE R34, R35, 0x20, R32 ;  /* 0x0000002023227825 */ /* 0x000fe200078e0220 */
[----:B------:R-:W-:Y:S02]  /*13b0*/  MOV R17, UR26 ;  /* 0x0000001a00117c02 */ /* 0x000fe40008000f00 */
[----:B------:R0:W3:Y:S04]  /*13c0*/  LDG.E R36, [R32.64+0x80] ;  /* 0x0000801820247981 */ /* 0x0000e8000c1e1900 */
[----:B------:R1:W4:Y:S02]  /*13d0*/  LDG.E R27, [R34.64] ;  /* 0x00000018221b7981 */ /* 0x000324000c1e1900 */
[----:B-1----:R-:W-:-:S05]  /*13e0*/  IMAD.WIDE R34, R9, 0x20, R34 ;  /* 0x0000002009227825 */ /* 0x002fca00078e0222 */
[----:B------:R1:W5:Y:S02]  /*13f0*/  LDG.E R22, [R34.64] ;  /* 0x0000001822167981 */ /* 0x000364000c1e1900 */
[----:B-1----:R-:W-:-:S05]  /*1400*/  IMAD.WIDE R34, R9, 0x20, R34 ;  /* 0x0000002009227825 */ /* 0x002fca00078e0222 */
[----:B------:R1:W3:Y:S02]  /*1410*/  LDG.E R9, [R34.64] ;  /* 0x0000001822097981 */ /* 0x0002e4000c1e1900 */
[----:B-1----:R-:W-:-:S05]  /*1420*/  IMAD.WIDE R34, R17, 0x20, R34 ;  /* 0x0000002011227825 */ /* 0x002fca00078e0222 */
[----:B------:R1:W3:Y:S01]  /*1430*/  LDG.E R8, [R34.64] ;  /* 0x0000001822087981 */ /* 0x0002e2000c1e1900 */
[----:B0-----:R-:W-:Y:S01]  /*1440*/  MOV R33, UR26 ;  /* 0x0000001a00217c02 */ /* 0x001fe20008000f00 */
[----:B------:R-:W-:Y:S01]  /*1450*/  UIADD3 UR10, UR35, 0x20, UR35 ;  /* 0x00000020230a7890 */ /* 0x000fe2000fffe023 */
[----:B-1----:R-:W-:-:S05]  /*1460*/  IMAD.WIDE R34, R17, 0x20, R34 ;  /* 0x0000002011227825 */ /* 0x002fca00078e0222 */
[----:B------:R-:W-:Y:S01]  /*1470*/  IMAD.U32 R37, RZ, RZ, UR10 ;  /* 0x0000000aff257e24 */ /* 0x000fe2000f8e00ff */
[----:B------:R0:W3:Y:S01]  /*1480*/  LDG.E R17, [R34.64] ;  /* 0x0000001822117981 */ /* 0x0000e2000c1e1900 */
[----:B------:R-:W-:-:S06]  /*1490*/  IMAD.WIDE R32, R33, 0x20, R34 ;  /* 0x0000002021207825 */ /* 0x000fcc00078e0222 */
[----:B------:R1:W3:Y:S04]  /*14a0*/  LDG.E R32, [R32.64] ;  /* 0x0000001820207981 */ /* 0x0002e8000c1e1900 */
[----:B-1----:R1:W3:Y:S01]  /*14b0*/  LDG.E R33, [R20.64+0x80] ;  /* 0x0000801814217981 */ /* 0x0022e2000c1e1900 */
[----:B0-----:R-:W-:Y:S01]  /*14c0*/  MOV R35, UR35 ;  /* 0x0000002300237c02 */ /* 0x001fe20008000f00 */
[----:B--2---:R-:W-:Y:S02]  /*14d0*/  FADD.FTZ R16, R16, R29 ;  /* 0x0000001d10107221 */ /* 0x004fe40000010000 */
[----:B------:R1:W2:Y:S01]  /*14e0*/  LDG.E R29, [R20.64] ;  /* 0x00000018141d7981 */ /* 0x0002a2000c1e1900 */
[----:B----4-:R-:W-:Y:S02]  /*14f0*/  FADD.FTZ R10, R10, R27 ;  /* 0x0000001b0a0a7221 */ /* 0x010fe40000010000 */
[----:B-1----:R-:W-:Y:S01]  /*1500*/  IMAD.WIDE R20, R37, 0x4, R20 ;  /* 0x0000000425147825 */ /* 0x002fe200078e0214 */
[----:B------:R-:W-:-:S04]  /*1510*/  MOV R37, UR35 ;  /* 0x0000002300257c02 */ /* 0x000fc80008000f00 */
[----:B------:R0:W4:Y:S01]  /*1520*/  LDG.E R27, [R20.64] ;  /* 0x00000018141b7981 */ /* 0x000122000c1e1900 */
[----:B-----5:R-:W-:Y:S02]  /*1530*/  FADD.FTZ R11, R11, R22 ;  /* 0x000000160b0b7221 */ /* 0x020fe40000010000 */
[----:B0-----:R-:W-:-:S05]  /*1540*/  IMAD.WIDE R20, R37, 0x4, R20 ;  /* 0x0000000425147825 */ /* 0x001fca00078e0214 */
[----:B------:R0:W5:Y:S01]  /*1550*/  LDG.E R22, [R20.64] ;  /* 0x0000001814167981 */ /* 0x000162000c1e1900 */
[----:B---3--:R-:W-:Y:S02]  /*1560*/  FADD.FTZ R12, R12, R9 ;  /* 0x000000090c0c7221 */ /* 0x008fe40000010000 */
[----:B------:R-:W-:Y:S02]  /*1570*/  IMAD.U32 R9, RZ, RZ, UR35 ;  /* 0x00000023ff097e24 */ /* 0x000fe4000f8e00ff */
[----:B0-----:R-:W-:-:S05]  /*1580*/  IMAD.WIDE R20, R35, 0x4, R20 ;  /* 0x0000000423147825 */ /* 0x001fca00078e0214 */
[----:B------:R0:W3:Y:S01]  /*1590*/  LDG.E R34, [R20.64] ;  /* 0x0000001814227981 */ /* 0x0000e2000c1e1900 */
[----:B------:R-:W-:Y:S02]  /*15a0*/  FADD.FTZ R28, R28, R36 ;  /* 0x000000241c1c7221 */ /* 0x000fe40000010000 */
[----:B0-----:R-:W-:-:S05]  /*15b0*/  IMAD.WIDE R20, R9, 0x4, R20 ;  /* 0x0000000409147825 */ /* 0x001fca00078e0214 */
[----:B------:R0:W3:Y:S01]  /*15c0*/  LDG.E R36, [R20.64] ;  /* 0x0000001814247981 */ /* 0x0000e2000c1e1900 */
[----:B------:R-:W-:Y:S02]  /*15d0*/  FADD.FTZ R13, R13, R8 ;  /* 0x000000080d0d7221 */ /* 0x000fe40000010000 */
[----:B0-----:R-:W-:-:S05]  /*15e0*/  IMAD.WIDE R20, R9, 0x4, R20 ;  /* 0x0000000409147825 */ /* 0x001fca00078e0214 */
[----:B------:R-:W3:Y:S01]  /*15f0*/  LDG.E R35, [R20.64] ;  /* 0x0000001814237981 */ /* 0x000ee2000c1e1900 */
[----:B------:R-:W-:-:S06]  /*1600*/  IMAD.WIDE R8, R9, 0x4, R20 ;  /* 0x0000000409087825 */ /* 0x000fcc00078e0214 */
[----:B------:R-:W3:Y:S01]  /*1610*/  LDG.E R9, [R8.64] ;  /* 0x0000001808097981 */ /* 0x000ee2000c1e1900 */
[----:B------:R-:W-:Y:S02]  /*1620*/  FADD.FTZ R14, R14, R17 ;  /* 0x000000110e0e7221 */ /* 0x000fe40000010000 */
[----:B------:R-:W-:Y:S02]  /*1630*/  FADD.FTZ R15, R15, R32 ;  /* 0x000000200f0f7221 */ /* 0x000fe40000010000 */
[----:B------:R-:W-:Y:S02]  /*1640*/  FADD.FTZ R5, R5, R33 ;  /* 0x0000002105057221 */ /* 0x000fe40000010000 */
[----:B--2---:R-:W-:Y:S02]  /*1650*/  FADD.FTZ R6, R6, R29 ;  /* 0x0000001d06067221 */ /* 0x004fe40000010000 */
[----:B----4-:R-:W-:Y:S02]  /*1660*/  FADD.FTZ R23, R23, R27 ;  /* 0x0000001b17177221 */ /* 0x010fe40000010000 */
[----:B-----5:R-:W-:-:S02]  /*1670*/  FADD.FTZ R24, R24, R22 ;  /* 0x0000001618187221 */ /* 0x020fc40000010000 */
[----:B---3--:R-:W-:Y:S02]  /*1680*/  FADD.FTZ R25, R25, R34 ;  /* 0x0000002219197221 */ /* 0x008fe40000010000 */
[----:B------:R-:W-:Y:S02]  /*1690*/  FADD.FTZ R31, R31, R36 ;  /* 0x000000241f1f7221 */ /* 0x000fe40000010000 */
[----:B------:R-:W-:Y:S02]  /*16a0*/  FADD.FTZ R30, R30, R35 ;  /* 0x000000231e1e7221 */ /* 0x000fe40000010000 */
[----:B------:R-:W-:Y:S02]  /*16b0*/  FADD.FTZ R26, R26, R9 ;  /* 0x000000091a1a7221 */ /* 0x000fe40000010000 */
.L_x_408:
[----:B------:R-:W-:Y:S01]  /*16c0*/  R2P PR, R3, 0x6 ;  /* 0x0000000603007804 */ /* 0x000fe20000000000 */
[----:B------:R-:W-:Y:S01]  /*16d0*/  FMUL.FTZ R5, R5, c[0x0][0x2e0] ;  /* 0x0000b80005057a20 */ /* 0x000fe20000410000 */
[----:B------:R-:W-:Y:S01]  /*16e0*/  MOV R9, 0x20 ;  /* 0x0000002000097802 */ /* 0x000fe20000000f00 */
[----:B------:R-:W-:Y:S01]  /*16f0*/  FMUL.FTZ R28, R28, c[0x0][0x2e0] ;  /* 0x0000b8001c1c7a20 */ /* 0x000fe20000410000 */
[----:B------:R-:W-:Y:S01]  /*1700*/  SHF.L.U32 R0, R0, 0x1, RZ ;  /* 0x0000000100007819 */ /* 0x000fe200000006ff */
[----:B------:R-:W-:Y:S01]  /*1710*/  FMUL.FTZ R3, R6, c[0x0][0x2e0] ;  /* 0x0000b80006037a20 */ /* 0x000fe20000410000 */
[----:B------:R-:W-:Y:S01]  /*1720*/  SEL R9, R9, 0xffffffe0, !P1 ;  /* 0xffffffe009097807 */ /* 0x000fe20004800000 */
[----:B------:R-:W-:Y:S01]  /*1730*/  FMUL.FTZ R16, R16, c[0x0][0x2e0] ;  /* 0x0000b80010107a20 */ /* 0x000fe20000410000 */
[----:B------:R-:W-:Y:S01]  /*1740*/  F2FP.BF16.PACK_AB R28, R28, R5 ;  /* 0x000000051c1c723e */ /* 0x000fe200000010ff */
[----:B------:R-:W-:Y:S01]  /*1750*/  FMUL.FTZ R10, R10, c[0x0][0x2e0] ;  /* 0x0000b8000a0a7a20 */ /* 0x000fe20000410000 */
[----:B------:R-:W-:Y:S01]  /*1760*/  IADD3 R20, R0, 0x40, RZ ;  /* 0x0000004000147810 */ /* 0x000fe20007ffe0ff */
[----:B------:R-:W-:Y:S01]  /*1770*/  FMUL.FTZ R11, R11, c[0x0][0x2e0] ;  /* 0x0000b8000b0b7a20 */ /* 0x000fe20000410000 */
[----:B------:R-:W-:Y:S01]  /*1780*/  F2FP.BF16.PACK_AB R3, R16, R3 ;  /* 0x000000031003723e */ /* 0x000fe200000010ff */
[----:B------:R-:W-:Y:S01]  /*1790*/  FMUL.FTZ R12, R12, c[0x0][0x2e0] ;  /* 0x0000b8000c0c7a20 */ /* 0x000fe20000410000 */
[----:B------:R-:W-:Y:S01]  /*17a0*/  @P2 IADD3 R20, R0, -0x40, RZ ;  /* 0xffffffc000142810 */ /* 0x000fe20007ffe0ff */
[----:B------:R-:W-:Y:S01]  /*17b0*/  FMUL.FTZ R13, R13, c[0x0][0x2e0] ;  /* 0x0000b8000d0d7a20 */ /* 0x000fe20000410000 */
[----:B------:R-:W-:Y:S01]  /*17c0*/  F2FP.BF16.PACK_AB R16, R11, R10 ;  /* 0x0000000a0b10723e */ /* 0x000fe200000010ff */
[----:B------:R-:W-:Y:S01]  /*17d0*/  FMUL.FTZ R14, R14, c[0x0][0x2e0] ;  /* 0x0000b8000e0e7a20 */ /* 0x000fe20000410000 */
[----:B------:R0:W-:Y:S01]  /*17e0*/  STS [R0], R3 ;  /* 0x0000000300007388 */ /* 0x0001e20000000800 */
[----:B------:R-:W-:Y:S01]  /*17f0*/  FMUL.FTZ R15, R15, c[0x0][0x2e0] ;  /* 0x0000b8000f0f7a20 */ /* 0x000fe20000410000 */
[----:B------:R-:W-:Y:S01]  /*1800*/  F2FP.BF16.PACK_AB R12, R13, R12 ;  /* 0x0000000c0d0c723e */ /* 0x000fe200000010ff */
[----:B------:R-:W-:Y:S01]  /*1810*/  FMUL.FTZ R23, R23, c[0x0][0x2e0] ;  /* 0x0000b80017177a20 */ /* 0x000fe20000410000 */
[----:B------:R1:W-:Y:S01]  /*1820*/  STS [R0+0x400], R16 ;  /* 0x0004001000007388 */ /* 0x0003e20000000800 */
[----:B------:R-:W-:Y:S01]  /*1830*/  FMUL.FTZ R24, R24, c[0x0][0x2e0] ;  /* 0x0000b80018187a20 */ /* 0x000fe20000410000 */
[----:B------:R-:W-:Y:S01]  /*1840*/  F2FP.BF16.PACK_AB R14, R15, R14 ;  /* 0x0000000e0f0e723e */ /* 0x000fe200000010ff */
[----:B------:R-:W-:Y:S01]  /*1850*/  FMUL.FTZ R25, R25, c[0x0][0x2e0] ;  /* 0x0000b80019197a20 */ /* 0x000fe20000410000 */
[----:B------:R-:W-:Y:S01]  /*1860*/  IADD3 R15, R9, R20, RZ ;  /* 0x00000014090f7210 */ /* 0x000fe20007ffe0ff */
[----:B------:R-:W-:Y:S01]  /*1870*/  FMUL.FTZ R6, R31, c[0x0][0x2e0] ;  /* 0x0000b8001f067a20 */ /* 0x000fe20000410000 */
[----:B------:R-:W-:Y:S01]  /*1880*/  F2FP.BF16.PACK_AB R23, R24, R23 ;  /* 0x000000171817723e */ /* 0x000fe200000010ff */
[----:B------:R-:W-:Y:S01]  /*1890*/  FMUL.FTZ R30, R30, c[0x0][0x2e0] ;  /* 0x0000b8001e1e7a20 */ /* 0x000fe20000410000 */
[----:B------:R-:W-:Y:S01]  /*18a0*/  SHF.L.U32 R22, R2, 0x1, RZ ;  /* 0x0000000102167819 */ /* 0x000fe200000006ff */
[----:B------:R-:W-:Y:S01]  /*18b0*/  FMUL.FTZ R5, R26, c[0x0][0x2e0] ;  /* 0x0000b8001a057a20 */ /* 0x000fe20000410000 */
[----:B------:R-:W-:Y:S01]  /*18c0*/  F2FP.BF16.PACK_AB R6, R6, R25 ;  /* 0x000000190606723e */ /* 0x000fe200000010ff */
[----:B------:R-:W-:Y:S01]  /*18d0*/  IMAD.IADD R13, R0, 0x1, R9 ;  /* 0x00000001000d7824 */ /* 0x000fe200078e0209 */
[----:B------:R-:W-:Y:S01]  /*18e0*/  ULDC.64 UR10, c[0x0][0x398] ;  /* 0x0000e600000a7ab9 */ /* 0x000fe20000000a00 */
[--C-:B------:R-:W-:Y:S01]  /*18f0*/  SHF.R.S32.HI R19, RZ, 0x1f, R18.reuse ;  /* 0x0000001fff137819 */ /* 0x100fe20000011412 */
[----:B------:R-:W-:Y:S01]  /*1900*/  UIMAD UR9, UR9, UR10, URZ ;  /* 0x0000000a090972a4 */ /* 0x000fe2000f8e023f */
[----:B------:R-:W-:Y:S01]  /*1910*/  F2FP.BF16.PACK_AB R5, R5, R30 ;  /* 0x0000001e0505723e */ /* 0x000fe200000010ff */
[----:B------:R-:W-:Y:S01]  /*1920*/  STS [R13], R12 ;  /* 0x0000000c0d007388 */ /* 0x000fe20000000800 */
[----:B0-----:R-:W-:Y:S01]  /*1930*/  IMAD.U32 R3, RZ, RZ, UR7 ;  /* 0x00000007ff037e24 */ /* 0x001fe2000f8e00ff */
[----:B------:R-:W-:Y:S01]  /*1940*/  UIMAD UR9, UR7, UR11, UR9 ;  /* 0x0000000b070972a4 */ /* 0x000fe2000f8e0209 */
[----:B------:R-:W-:Y:S01]  /*1950*/  ISETP.GE.AND P0, PT, R18, c[0x0][0x220], PT ;  /* 0x0000880012007a0c */ /* 0x000fe20003f06270 */
[----:B------:R-:W-:Y:S01]  /*1960*/  STS [R13+0x400], R14 ;  /* 0x0004000e0d007388 */ /* 0x000fe20000000800 */
[----:B------:R-:W-:Y:S01]  /*1970*/  IMAD.WIDE.U32 R2, R3, c[0x0][0x398], R18 ;  /* 0x0000e60003027a25 */ /* 0x000fe200078e0012 */
[----:B------:R-:W-:Y:S01]  /*1980*/  UIMAD UR5, UR5, -0x40, UR6 ;  /* 0xffffffc0050578a4 */ /* 0x000fe2000f8e0206 */
[----:B-1----:R-:W-:Y:S01]  /*1990*/  IADD3 R0, R4, 0x20, RZ ;  /* 0x0000002004007810 */ /* 0x002fe20007ffe0ff */
[----:B------:R-:W-:Y:S01]  /*19a0*/  STS [R20], R28 ;  /* 0x0000001c14007388 */ /* 0x000fe20000000800 */
[----:B------:R-:W-:Y:S01]  /*19b0*/  ULDC.64 UR6, c[0x0][0x3b0] ;  /* 0x0000ec0000067ab9 */ /* 0x000fe20000000a00 */
[----:B------:R-:W-:Y:S01]  /*19c0*/  IADD3 R2, P1, R2, UR27, RZ ;  /* 0x0000001b02027c10 */ /* 0x000fe2000ff3e0ff */
[----:B------:R-:W-:Y:S01]  /*19d0*/  UIMAD UR4, UR4, UR6, URZ ;  /* 0x00000006040472a4 */ /* 0x000fe2000f8e023f */
[----:B------:R-:W-:Y:S01]  /*19e0*/  STS [R20+0x400], R23 ;  /* 0x0004001714007388 */ /* 0x000fe20000000800 */
[----:B------:R-:W-:Y:S01]  /*19f0*/  MOV R21, UR8 ;  /* 0x0000000800157c02 */ /* 0x000fe20008000f00 */
[----:B------:R-:W-:Y:S01]  /*1a00*/  BSSY B0, `(.L_x_411) ;  /* 0x0000016000007945 */ /* 0x000fe20003800000 */
[----:B------:R-:W-:Y:S01]  /*1a10*/  UIMAD UR4, UR8, UR7, UR4 ;  /* 0x00000007080472a4 */ /* 0x000fe2000f8e0204 */
[----:B------:R-:W-:Y:S04]  /*1a20*/  STS [R15], R6 ;  /* 0x000000060f007388 */ /* 0x000fe80000000800 */
[----:B------:R0:W-:Y:S04]  /*1a30*/  STS [R15+0x400], R5 ;  /* 0x000400050f007388 */ /* 0x0001e80000000800 */
[----:B------:R-:W-:Y:S01]  /*1a40*/  BAR.SYNC.DEFER_BLOCKING 0x0 ;  /* 0x0000000000007b1d */ /* 0x000fe20000010000 */
[----:B0-----:R-:W-:-:S04]  /*1a50*/  MOV R5, UR9 ;  /* 0x0000000900057c02 */ /* 0x001fc80008000f00 */
[----:B------:R-:W-:Y:S02]  /*1a60*/  IADD3.X R3, R3, UR13, R5, P1, !PT ;  /* 0x0000000d03037c10 */ /* 0x000fe40008ffe405 */
[----:B------:R-:W-:Y:S02]  /*1a70*/  ISETP.GE.OR P1, PT, R0, UR5, P0 ;  /* 0x0000000500007c0c */ /* 0x000fe40008726670 */
[----:B------:R-:W-:Y:S01]  /*1a80*/  ISETP.GE.OR P0, PT, R4, UR5, P0 ;  /* 0x0000000504007c0c */ /* 0x000fe20008706670 */
[----:B------:R-:W-:-:S05]  /*1a90*/  IMAD.WIDE.U32 R20, R21, c[0x0][0x3b0], R2 ;  /* 0x0000ec0015147a25 */ /* 0x000fca00078e0002 */
[----:B------:R-:W-:Y:S01]  /*1aa0*/  IADD3 R17, R21, UR4, RZ ;  /* 0x0000000415117c10 */ /* 0x000fe2000fffe0ff */
[----:B------:R0:W1:Y:S06]  /*1ab0*/  LDS.128 R8, [R22+0x1000] ;  /* 0x0010000016087984 */ /* 0x00006c0000000c00 */
[----:B------:R-:W-:Y:S05]  /*1ac0*/  @P0 BRA `(.L_x_412) ;  /* 0x0000009000000947 */ /* 0x000fea0003800000 */
[----:B------:R-:W2:Y:S01]  /*1ad0*/  LDS.128 R12, [R22] ;  /* 0x00000000160c7984 */ /* 0x000ea20000000c00 */
[----:B------:R-:W-:Y:S02]  /*1ae0*/  IMAD R5, R7, c[0x0][0x398], RZ ;  /* 0x0000e60007057a24 */ /* 0x000fe400078e02ff */
[----:B------:R-:W-:-:S02]  /*1af0*/  IMAD.MOV.U32 R16, RZ, RZ, R20 ;  /* 0x000000ffff107224 */ /* 0x000fc400078e0014 */
[C---:B------:R-:W-:Y:S02]  /*1b00*/  IMAD R5, R4.reuse, c[0x0][0x39c], R5 ;  /* 0x0000e70004057a24 */ /* 0x040fe400078e0205 */
[----:B------:R-:W-:-:S05]  /*1b10*/  IMAD.WIDE.U32 R2, R4, c[0x0][0x398], R16 ;  /* 0x0000e60004027a25 */ /* 0x000fca00078e0010 */
[----:B------:R-:W-:Y:S02]  /*1b20*/  IADD3 R3, R3, R5, RZ ;  /* 0x0000000503037210 */ /* 0x000fe40007ffe0ff */
[----:B------:R-:W-:-:S04]  /*1b30*/  LEA R18, P0, R2, c[0x0][0x338], 0x1 ;  /* 0x0000ce0002127a11 */ /* 0x000fc800078008ff */
[----:B------:R-:W-:-:S05]  /*1b40*/  LEA.HI.X R19, R2, c[0x0][0x33c], R3, 0x1, P0 ;  /* 0x0000cf0002137a11 */ /* 0x000fca00000f0c03 */
[----:B--2---:R2:W-:Y:S04]  /*1b50*/  STG.E.128 [R18.64], R12 ;  /* 0x0000000c12007986 */ /* 0x0045e8000c101d18 */
.L_x_412:
[----:B------:R-:W-:Y:S05]  /*1b60*/  BSYNC B0 ;  /* 0x0000000000007941 */ /* 0x000fea0003800000 */
.L_x_411:
[----:B------:R-:W-:Y:S05]  /*1b70*/  @P1 EXIT ;  /* 0x000000000000194d */ /* 0x000fea0003800000 */
[----:B------:R-:W-:Y:S01]  /*1b80*/  IADD3 R5, P0, R4, 0x20, RZ ;  /* 0x0000002004057810 */ /* 0x000fe20007f1e0ff */
[----:B------:R-:W-:Y:S01]  /*1b90*/  IMAD.MOV.U32 R2, RZ, RZ, R20 ;  /* 0x000000ffff027224 */ /* 0x000fe200078e0014 */
        /* <DEDUP_REMOVED lines=8> */
[----:B-1----:R-:W-:Y:S01]  /*1c20*/  STG.E.128 [R4.64], R8 ;  /* 0x0000000804007986 */ /* 0x002fe2000c101d18 */
[----:B------:R-:W-:Y:S05]  /*1c30*/  EXIT ;  /* 0x000000000000794d */ /* 0x000fea0003800000 */
.L_x_413:
        /* <DEDUP_REMOVED lines=12> */
.L_x_1259:


//--------------------- .text._ZN5flash44flash_bwd_dq_dk_dv_loop_seqk_parallel_kernelI23Flash_bwd_kernel_traitsILi64ELi64ELi128ELi8ELi2ELi4ELi4ELb1ELb0EN7cutlass10bfloat16_tE19Flash_kernel_traitsILi64ELi64ELi128ELi8ES3_EELb1ELb1ELb0ELb0ELb0ELb0ELb0EEEvNS_16Flash_bwd_paramsE --------------------------
	.section	.text._ZN5flash44flash_bwd_dq_dk_dv_loop_seqk_parallel_kernelI23Flash_bwd_kernel_traitsILi64ELi64ELi128ELi8ELi2ELi4ELi4ELb1ELb0EN7cutlass10bfloat16_tE19Flash_kernel_traitsILi64ELi64ELi128ELi8ES3_EELb1ELb1ELb0ELb0ELb0ELb0ELb0EEEvNS_16Flash_bwd_paramsE,"ax",@progbits
	.sectioninfo	@"SHI_REGISTERS=255"
	.align	128
        .global         _ZN5flash44flash_bwd_dq_dk_dv_loop_seqk_parallel_kernelI23Flash_bwd_kernel_traitsILi64ELi64ELi128ELi8ELi2ELi4ELi4ELb1ELb0EN7cutlass10bfloat16_tE19Flash_kernel_traitsILi64ELi64ELi128ELi8ES3_EELb1ELb1ELb0ELb0ELb0ELb0ELb0EEEvNS_16Flash_bwd_paramsE
        .type           _ZN5flash44flash_bwd_dq_dk_dv_loop_seqk_parallel_kernelI23Flash_bwd_kernel_traitsILi64ELi64ELi128ELi8ELi2ELi4ELi4ELb1ELb0EN7cutlass10bfloat16_tE19Flash_kernel_traitsILi64ELi64ELi128ELi8ES3_EELb1ELb1ELb0ELb0ELb0ELb0ELb0EEEvNS_16Flash_bwd_paramsE,@function
        .size           _ZN5flash44flash_bwd_dq_dk_dv_loop_seqk_parallel_kernelI23Flash_bwd_kernel_traitsILi64ELi64ELi128ELi8ELi2ELi4ELi4ELb1ELb0EN7cutlass10bfloat16_tE19Flash_kernel_traitsILi64ELi64ELi128ELi8ES3_EELb1ELb1ELb0ELb0ELb0ELb0ELb0EEEvNS_16Flash_bwd_paramsE,(.L_x_1260 - _ZN5flash44flash_bwd_dq_dk_dv_loop_seqk_parallel_kernelI23Flash_bwd_kernel_traitsILi64ELi64ELi128ELi8ELi2ELi4ELi4ELb1ELb0EN7cutlass10bfloat16_tE19Flash_kernel_traitsILi64ELi64ELi128ELi8ES3_EELb1ELb1ELb0ELb0ELb0ELb0ELb0EEEvNS_16Flash_bwd_paramsE)
        .other          _ZN5flash44flash_bwd_dq_dk_dv_loop_seqk_parallel_kernelI23Flash_bwd_kernel_traitsILi64ELi64ELi128ELi8ELi2ELi4ELi4ELb1ELb0EN7cutlass10bfloat16_tE19Flash_kernel_traitsILi64ELi64ELi128ELi8ES3_EELb1ELb1ELb0ELb0ELb0ELb0ELb0EEEvNS_16Flash_bwd_paramsE,@"STO_CUDA_ENTRY STV_DEFAULT"
_ZN5flash44flash_bwd_dq_dk_dv_loop_seqk_parallel_kernelI23Flash_bwd_kernel_traitsILi64ELi64ELi128ELi8ELi2ELi4ELi4ELb1ELb0EN7cutlass10bfloat16_tE19Flash_kernel_traitsILi64ELi64ELi128ELi8ES3_EELb1ELb1ELb0ELb0ELb0ELb0ELb0EEEvNS_16Flash_bwd_paramsE:
.text._ZN5flash44flash_bwd_dq_dk_dv_loop_seqk_parallel_kernelI23Flash_bwd_kernel_traitsILi64ELi64ELi128ELi8ELi2ELi4ELi4ELb1ELb0EN7cutlass10bfloat16_tE19Flash_kernel_traitsILi64ELi64ELi128ELi8ES3_EELb1ELb1ELb0ELb0ELb0ELb0ELb0EEEvNS_16Flash_bwd_paramsE:
        /* <DEDUP_REMOVED lines=14> */
[----:B-1----:R-:W-:-:S04]  /*00e0*/  SHF.R.S32.HI R4, RZ, 0x1f, R11 ;  /* 0x0000001fff047819 */ /* 0x002fc8000001140b */
[CC--:B------:R-:W-:Y:S02]  /*00f0*/  LEA.HI R2, R4.reuse, R11.reuse, RZ, 0x5 ;  /* 0x0000000b04027211 */ /* 0x0c0fe400078f28ff */
[CC--:B------:R-:W-:Y:S02]  /*0100*/  LEA.HI R13, R4.reuse, R11.reuse, RZ, 0x3 ;  /* 0x0000000b040d7211 */ /* 0x0c0fe400078f18ff */
[-C--:B------:R-:W-:Y:S02]  /*0110*/  LEA.HI R0, R4, R11.reuse, RZ, 0x2 ;  /* 0x0000000b04007211 */ /* 0x080fe400078f10ff */
[----:B------:R-:W-:Y:S02]  /*0120*/  LOP3.LUT R5, R2, 0xffffffe0, RZ, 0xc0, !PT ;  /* 0xffffffe002057812 */ /* 0x000fe400078ec0ff */
[----:B------:R-:W-:Y:S02]  /*0130*/  LOP3.LUT R6, R13, 0xfffffff8, RZ, 0xc0, !PT ;  /* 0xfffffff80d067812 */ /* 0x000fe400078ec0ff */
[CC--:B------:R-:W-:Y:S01]  /*0140*/  LEA.HI R235, R4.reuse, R11.reuse, RZ, 0x6 ;  /* 0x0000000b04eb7211 */ /* 0x0c0fe200078f30ff */
[C---:B------:R-:W-:Y:S01]  /*0150*/  IMAD.IADD R12, R11.reuse, 0x1, -R5 ;  /* 0x000000010b0c7824 */ /* 0x040fe200078e0a05 */
[CC--:B------:R-:W-:Y:S01]  /*0160*/  LEA.HI R3, R4.reuse, R11.reuse, RZ, 0x4 ;  /* 0x0000000b04037211 */ /* 0x0c0fe200078f20ff */
[----:B------:R-:W-:Y:S01]  /*0170*/  IMAD.IADD R5, R11, 0x1, -R6 ;  /* 0x000000010b057824 */ /* 0x000fe200078e0a06 */
[----:B------:R-:W-:-:S02]  /*0180*/  LEA.HI R15, R4, R11, RZ, 0x7 ;  /* 0x0000000b040f7211 */ /* 0x000fc400078f38ff */
[----:B------:R-:W-:Y:S01]  /*0190*/  LOP3.LUT R4, R0, 0x7ffffffc, RZ, 0xc0, !PT ;  /* 0x7ffffffc00047812 */ /* 0x000fe200078ec0ff */
[----:B------:R-:W-:Y:S01]  /*01a0*/  IMAD.SHL.U32 R210, R5, 0x8, RZ ;  /* 0x0000000805d27824 */ /* 0x000fe200078e00ff */
[--C-:B------:R-:W-:Y:S02]  /*01b0*/  SHF.R.S32.HI R8, RZ, 0x2, R0.reuse ;  /* 0x00000002ff087819 */ /* 0x100fe40000011400 */
[----:B------:R-:W-:Y:S01]  /*01c0*/  SHF.R.S32.HI R6, RZ, 0x1f, R0 ;  /* 0x0000001fff067819 */ /* 0x000fe20000011400 */
[----:B------:R-:W-:Y:S01]  /*01d0*/  IMAD.IADD R16, R11, 0x1, -R4 ;  /* 0x000000010b107824 */ /* 0x000fe200078e0a04 */
[--C-:B------:R-:W-:Y:S02]  /*01e0*/  SHF.R.S32.HI R0, RZ, 0x5, R2.reuse ;  /* 0x00000005ff007819 */ /* 0x100fe40000011402 */
[----:B------:R-:W-:Y:S02]  /*01f0*/  SHF.R.S32.HI R4, RZ, 0x1f, R2 ;  /* 0x0000001fff047819 */ /* 0x000fe40000011402 */
[----:B------:R-:W-:-:S02]  /*0200*/  LOP3.LUT R7, R3, 0xfffffff0, RZ, 0xc0, !PT ;  /* 0xfffffff003077812 */ /* 0x000fc400078ec0ff */
[-C--:B------:R-:W-:Y:S02]  /*0210*/  LEA.HI R9, R2, R0.reuse, RZ, 0x1 ;  /* 0x0000000002097211 */ /* 0x080fe400078f08ff */
[----:B------:R-:W-:Y:S01]  /*0220*/  SHF.R.S32.HI R218, RZ, 0x3, R13 ;  /* 0x00000003ffda7819 */ /* 0x000fe2000001140d */
[----:B------:R-:W-:Y:S01]  /*0230*/  IMAD.IADD R11, R11, 0x1, -R7 ;  /* 0x000000010b0b7824 */ /* 0x000fe200078e0a07 */
[----:B------:R-:W-:Y:S02]  /*0240*/  LEA.HI R2, R4, R0, RZ, 0x2 ;  /* 0x0000000004027211 */ /* 0x000fe400078f10ff */
[----:B------:R-:W-:Y:S01]  /*0250*/  SHF.R.S32.HI R7, RZ, 0x4, R3 ;  /* 0x00000004ff077819 */ /* 0x000fe20000011403 */
[----:B------:R-:W-:Y:S01]  /*0260*/  IMAD.SHL.U32 R10, R218, 0x40, RZ ;  /* 0x00000040da0a7824 */ /* 0x000fe200078e00ff */
[----:B------:R-:W-:Y:S02]  /*0270*/  LEA.HI R4, R6, R8, RZ, 0x3 ;  /* 0x0000000806047211 */ /* 0x000fe400078f18ff */
[----:B------:R-:W-:-:S02]  /*0280*/  LOP3.LUT R9, R9, 0xfffffffe, RZ, 0xc0, !PT ;  /* 0xfffffffe09097812 */ /* 0x000fc400078ec0ff */
[----:B------:R-:W-:Y:S02]  /*0290*/  LOP3.LUT R2, R2, 0xfffffffc, RZ, 0xc0, !PT ;  /* 0xfffffffc02027812 */ /* 0x000fe400078ec0ff */
[----:B------:R-:W-:Y:S01]  /*02a0*/  LEA.HI R6, R3, R7, RZ, 0x1 ;  /* 0x0000000703067211 */ /* 0x000fe200078f08ff */
[----:B------:R-:W-:Y:S01]  /*02b0*/  IMAD.IADD R238, R0, 0x1, -R9 ;  /* 0x0000000100ee7824 */ /* 0x000fe200078e0a09 */
[----:B------:R-:W-:Y:S01]  /*02c0*/  LOP3.LUT R3, R4, 0xfffffff8, RZ, 0xc0, !PT ;  /* 0xfffffff804037812 */ /* 0x000fe200078ec0ff */
[----:B------:R-:W-:Y:S01]  /*02d0*/  IMAD.IADD R168, R0, 0x1, -R2 ;  /* 0x0000000100a87824 */ /* 0x000fe200078e0a02 */
[----:B------:R-:W-:Y:S01]  /*02e0*/  LOP3.LUT R0, R10, 0x1c0, RZ, 0xc0, !PT ;  /* 0x000001c00a007812 */ /* 0x000fe200078ec0ff */
[----:B------:R-:W-:Y:S01]  /*02f0*/  IMAD.SHL.U32 R10, R16, 0x2, RZ ;  /* 0x00000002100a7824 */ /* 0x000fe200078e00ff */
[----:B------:R-:W-:Y:S01]  /*0300*/  LOP3.LUT R4, R6, 0xfffffffe, RZ, 0xc0, !PT ;  /* 0xfffffffe06047812 */ /* 0x000fe200078ec0ff */
[----:B------:R-:W-:Y:S01]  /*0310*/  IMAD.IADD R8, R8, 0x1, -R3 ;  /* 0x0000000108087824 */ /* 0x000fe200078e0a03 */
[----:B------:R-:W-:-:S02]  /*0320*/  SHF.R.U32.HI R3, RZ, 0x3, R0 ;  /* 0x00000003ff037819 */ /* 0x000fc40000011600 */
[----:B------:R-:W-:Y:S01]  /*0330*/  LOP3.LUT R2, R0, 0x38, R210, 0xf8, !PT ;  /* 0x0000003800027812 */ /* 0x000fe200078ef8d2 */
[----:B------:R-:W-:Y:S01]  /*0340*/  IMAD.IADD R14, R7, 0x1, -R4 ;  /* 0x00000001070e7824 */ /* 0x000fe200078e0a04 */
[----:B------:R-:W-:Y:S01]  /*0350*/  SHF.R.S32.HI R4, RZ, 0x1f, R12 ;  /* 0x0000001fff047819 */ /* 0x000fe2000001140c */
[----:B------:R-:W-:Y:S01]  /*0360*/  IMAD.SHL.U32 R0, R5, 0x40, RZ ;  /* 0x0000004005007824 */ /* 0x000fe200078e00ff */
[----:B------:R-:W-:Y:S01]  /*0370*/  LOP3.LUT R236, R2, R3, RZ, 0x3c, !PT ;  /* 0x0000000302ec7212 */ /* 0x000fe200078e3cff */
[----:B------:R-:W-:Y:S01]  /*0380*/  IMAD.SHL.U32 R2, R168, 0x10, RZ ;  /* 0x00000010a8027824 */ /* 0x000fe200078e00ff */
[----:B------:R-:W-:Y:S02]  /*0390*/  SHF.R.S32.HI R3, RZ, 0x1f, R11 ;  /* 0x0000001fff037819 */ /* 0x000fe4000001140b */
[----:B------:R-:W-:Y:S02]  /*03a0*/  LEA.HI R215, R4, R12, RZ, 0x2 ;  /* 0x0000000c04d77211 */ /* 0x000fe400078f10ff */
[----:B------:R-:W-:-:S02]  /*03b0*/  LOP3.LUT R0, R0, 0x1c0, RZ, 0xc0, !PT ;  /* 0x000001c000007812 */ /* 0x000fc400078ec0ff */
[----:B------:R-:W-:Y:S02]  /*03c0*/  LEA.HI R12, R3, R11, RZ, 0x3 ;  /* 0x0000000b030c7211 */ /* 0x000fe400078f18ff */
[C---:B------:R-:W-:Y:S02]  /*03d0*/  LOP3.LUT P4, RZ, R5.reuse, 0x2, RZ, 0xc0, !PT ;  /* 0x0000000205ff7812 */ /* 0x040fe4000788c0ff */
[----:B------:R-:W-:Y:S02]  /*03e0*/  LOP3.LUT P3, RZ, R5, 0x4, RZ, 0xc0, !PT ;  /* 0x0000000405ff7812 */ /* 0x000fe4000786c0ff */
[----:B------:R-:W-:Y:S01]  /*03f0*/  LOP3.LUT R6, R0, 0x30, R2, 0xf8, !PT ;  /* 0x0000003000067812 */ /* 0x000fe200078ef802 */
[----:B------:R-:W-:Y:S01]  /*0400*/  IMAD.SHL.U32 R2, R14, 0x200, RZ ;  /* 0x000002000e027824 */ /* 0x000fe200078e00ff */
[----:B------:R-:W-:Y:S02]  /*0410*/  LOP3.LUT R5, R12, 0xfffffff8, RZ, 0xc0, !PT ;  /* 0xfffffff80c057812 */ /* 0x000fe400078ec0ff */
[----:B------:R-:W-:-:S02]  /*0420*/  SHF.R.S32.HI R235, RZ, 0x6, R235 ;  /* 0x00000006ffeb7819 */ /* 0x000fc400000114eb */
[----:B------:R-:W-:Y:S01]  /*0430*/  LOP3.LUT R3, R0, 0x8, R13, 0xf8, !PT ;  /* 0x0000000800037812 */ /* 0x000fe200078ef80d */
[----:B------:R-:W-:Y:S01]  /*0440*/  IMAD.IADD R11, R11, 0x1, -R5 ;  /* 0x000000010b0b7824 */ /* 0x000fe200078e0a05 */
[----:B------:R-:W-:Y:S01]  /*0450*/  SHF.R.U32.HI R4, RZ, 0x3, R0 ;  /* 0x00000003ff047819 */ /* 0x000fe20000011600 */
[----:B------:R-:W-:Y:S01]  /*0460*/  IMAD R236, R235, 0x200, R236 ;  /* 0x00000200ebec7824 */ /* 0x000fe200078e02ec */
[----:B------:R-:W-:Y:S02]  /*0470*/  LOP3.LUT R6, R6, 0x8, R13, 0xf8, !PT ;  /* 0x0000000806067812 */ /* 0x000fe400078ef80d */
[----:B------:R-:W-:Y:S01]  /*0480*/  LOP3.LUT R0, R3, R4, RZ, 0x3c, !PT ;  /* 0x0000000403007212 */ /* 0x000fe200078e3cff */
[----:B------:R-:W-:Y:S01]  /*0490*/  IMAD R3, R235, 0x800, R2 ;  /* 0x00000800eb037824 */ /* 0x000fe200078e0202 */
[----:B------:R-:W-:Y:S02]  /*04a0*/  SHF.R.S32.HI R5, RZ, 0x7, R15 ;  /* 0x00000007ff057819 */ /* 0x000fe4000001140f */
[----:B------:R-:W-:Y:S01]  /*04b0*/  LOP3.LUT R7, R8, 0x1, RZ, 0xc0, !PT ;  /* 0x0000000108077812 */ /* 0x000fe200078ec0ff */
[----:B------:R-:W-:Y:S01]  /*04c0*/  IMAD.IADD R0, R3, 0x1, R0 ;  /* 0x0000000103007824 */ /* 0x000fe200078e0200 */
[----:B------:R-:W-:Y:S01]  /*04d0*/  LOP3.LUT R4, R2, R6, R4, 0xf6, !PT ;  /* 0x0000000602047212 */ /* 0x000fe200078ef604 */
[----:B------:R-:W-:Y:S01]  /*04e0*/  IMAD.SHL.U32 R2, R8, 0x40, RZ ;  /* 0x0000004008027824 */ /* 0x000fe200078e00ff */
[----:B------:R-:W-:Y:S01]  /*04f0*/  ISETP.NE.U32.AND P0, PT, R7, 0x1, PT ;  /* 0x000000010700780c */ /* 0x000fe20003f05070 */
[----:B------:R-:W-:Y:S01]  /*0500*/  IMAD.SHL.U32 R3, R5, 0x8, RZ ;  /* 0x0000000805037824 */ /* 0x000fe200078e00ff */
[----:B------:R-:W-:Y:S01]  /*0510*/  SHF.R.S32.HI R215, RZ, 0x2, R215 ;  /* 0x00000002ffd77819 */ /* 0x000fe200000114d7 */
[----:B------:R-:W-:Y:S01]  /*0520*/  IMAD.SHL.U32 R7, R235, 0x20, RZ ;  /* 0x00000020eb077824 */ /* 0x000fe200078e00ff */
[----:B------:R-:W-:Y:S01]  /*0530*/  LOP3.LUT R2, R2, 0x1c0, RZ, 0xc0, !PT ;  /* 0x000001c002027812 */ /* 0x000fe200078ec0ff */
[----:B------:R-:W-:Y:S01]  /*0540*/  IMAD.SHL.U32 R6, R14, 0x10, RZ ;  /* 0x000000100e067824 */ /* 0x000fe200078e00ff */
[----:B------:R-:W-:Y:S01]  /*0550*/  LOP3.LUT R3, R3, 0x8, RZ, 0xc0, !PT ;  /* 0x0000000803037812 */ /* 0x000fe200078ec0ff */
[----:B------:R-:W-:Y:S01]  /*0560*/  IMAD R9, R5, 0x1000, R10 ;  /* 0x0000100005097824 */ /* 0x000fe200078e020a */
[----:B------:R-:W-:Y:S01]  /*0570*/  SHF.R.U32.HI R5, RZ, 0x3, R2 ;  /* 0x00000003ff057819 */ /* 0x000fe20000011602 */
[----:B------:R-:W-:Y:S01]  /*0580*/  IMAD R215, R238, 0x10, R215 ;  /* 0x00000010eed77824 */ /* 0x000fe200078e02d7 */
[----:B------:R-:W-:Y:S01]  /*0590*/  LOP3.LUT R7, R2, 0x20, R7, 0xf8, !PT ;  /* 0x0000002002077812 */ /* 0x000fe200078ef807 */
[----:B------:R-:W-:Y:S01]  /*05a0*/  IMAD.SHL.U32 R174, R0, 0x2, RZ ;  /* 0x0000000200ae7824 */ /* 0x000fe200078e00ff */
[----:B------:R-:W-:Y:S01]  /*05b0*/  R2P PR, R8, 0x6 ;  /* 0x0000000608007804 */ /* 0x000fe20000000000 */
[----:B------:R-:W-:Y:S01]  /*05c0*/  IMAD.SHL.U32 R8, R11, 0x40, RZ ;  /* 0x000000400b087824 */ /* 0x000fe200078e00ff */
[----:B------:R-:W-:-:S02]  /*05d0*/  LOP3.LUT R11, R3, 0x10, R6, 0xf8, !PT ;  /* 0x00000010030b7812 */ /* 0x000fc400078ef806 */
[----:B------:R-:W-:Y:S01]  /*05e0*/  LOP3.LUT R13, R5, R2, R3, 0x1e, !PT ;  /* 0x00000002050d7212 */ /* 0x000fe200078e1e03 */
[----:B------:R-:W-:Y:S01]  /*05f0*/  IMAD R2, R238, 0x400, R9 ;  /* 0x00000400ee027824 */ /* 0x000fe200078e0209 */
[----:B------:R-:W-:Y:S01]  /*0600*/  LOP3.LUT R6, R7, R5, RZ, 0x3c, !PT ;  /* 0x0000000507067212 */ /* 0x000fe200078e3cff */
[----:B------:R-:W-:Y:S01]  /*0610*/  IMAD.SHL.U32 R7, R12, 0x40, RZ ;  /* 0x000000400c077824 */ /* 0x000fe200078e00ff */
[----:B------:R-:W-:Y:S01]  /*0620*/  LOP3.LUT R3, R8, 0x1c0, RZ, 0xc0, !PT ;  /* 0x000001c008037812 */ /* 0x000fe200078ec0ff */
[----:B------:R-:W-:Y:S01]  /*0630*/  IMAD.SHL.U32 R8, R14, 0x8, RZ ;  /* 0x000000080e087824 */ /* 0x000fe200078e00ff */
[----:B------:R-:W-:Y:S01]  /*0640*/  SEL R195, R195, 0x10, !P0 ;  /* 0x00000010c3c37807 */ /* 0x000fe20004000000 */
[----:B------:R-:W-:Y:S01]  /*0650*/  IMAD.IADD R201, R6, 0x1, R2 ;  /* 0x0000000106c97824 */ /* 0x000fe200078e0202 */
[----:B------:R-:W-:Y:S01]  /*0660*/  SHF.R.U32.HI R5, RZ, 0x3, R3 ;  /* 0x00000003ff057819 */ /* 0x000fe20000011603 */
[----:B------:R-:W-:Y:S01]  /*0670*/  IMAD R6, R168, 0x400, R10 ;  /* 0x00000400a8067824 */ /* 0x000fe200078e020a */
[----:B------:R-:W-:Y:S01]  /*0680*/  LOP3.LUT R8, R3, 0x8, R8, 0xf8, !PT ;  /* 0x0000000803087812 */ /* 0x000fe200078ef808 */
[----:B------:R-:W-:Y:S01]  /*0690*/  IMAD.SHL.U32 R201, R201, 0x2, RZ ;  /* 0x00000002c9c97824 */ /* 0x000fe200078e00ff */
[----:B------:R-:W-:Y:S01]  /*06a0*/  LOP3.LUT R2, R7, 0xfffffe00, RZ, 0xc0, !PT ;  /* 0xfffffe0007027812 */ /* 0x000fe200078ec0ff */
[----:B------:R-:W-:Y:S01]  /*06b0*/  IMAD.IADD R6, R6, 0x1, R13 ;  /* 0x0000000106067824 */ /* 0x000fe200078e020d */
[----:B------:R-:W-:Y:S01]  /*06c0*/  LOP3.LUT R3, R5, R11, R3, 0x1e, !PT ;  /* 0x0000000b05037212 */ /* 0x000fe200078e1e03 */
[----:B------:R-:W-:Y:S01]  /*06d0*/  IMAD.IADD R202, R201, 0x1, R195 ;  /* 0x00000001c9ca7824 */ /* 0x000fe200078e02c3 */
[----:B------:R-:W-:Y:S01]  /*06e0*/  LOP3.LUT R5, R8, R5, RZ, 0x3c, !PT ;  /* 0x0000000508057212 */ /* 0x000fe200078e3cff */
[--C-:B------:R-:W-:Y:S01]  /*06f0*/  IMAD R177, R238, 0x400, R2.reuse ;  /* 0x00000400eeb17824 */ /* 0x100fe200078e0202 */
[----:B------:R-:W-:Y:S01]  /*0700*/  LEA R241, R6, 0x6000, 0x1 ;  /* 0x0000600006f17811 */ /* 0x000fe200078e08ff */
[----:B------:R-:W-:Y:S01]  /*0710*/  IMAD R168, R168, 0x400, R2 ;  /* 0x00000400a8a87824 */ /* 0x000fe200078e0202 */
[----:B------:R-:W-:Y:S01]  /*0720*/  LOP3.LUT R176, R3, R2, RZ, 0xfc, !PT ;  /* 0x0000000203b07212 */ /* 0x000fe200078efcff */
[----:B------:R-:W-:Y:S01]  /*0730*/  IMAD.IADD R177, R177, 0x1, R5 ;  /* 0x00000001b1b17824 */ /* 0x000fe200078e0205 */
[----:B------:R-:W-:Y:S01]  /*0740*/  IADD3 R17, R241, 0x420, RZ ;  /* 0x00000420f1117810 */ /* 0x000fe20007ffe0ff */
[----:B------:R-:W-:Y:S01]  /*0750*/  IMAD.IADD R168, R5, 0x1, R168 ;  /* 0x0000000105a87824 */ /* 0x000fe200078e02a8 */
[C---:B------:R-:W-:Y:S01]  /*0760*/  @P1 IADD3 R17, R241.reuse, 0x3e0, RZ ;  /* 0x000003e0f1111810 */ /* 0x040fe20007ffe0ff */
[----:B------:R-:W-:Y:S01]  /*0770*/  IMAD.MOV.U32 R5, RZ, RZ, 0x20 ;  /* 0x00000020ff057424 */ /* 0x000fe200078e00ff */
[C---:B------:R-:W-:Y:S01]  /*0780*/  IADD3 R242, R241.reuse, 0x40, RZ ;  /* 0x00000040f1f27810 */ /* 0x040fe20007ffe0ff */
[----:B------:R-:W-:Y:S01]  /*0790*/  IMAD.MOV.U32 R2, RZ, RZ, 0x40 ;  /* 0x00000040ff027424 */ /* 0x000fe200078e00ff */
[----:B------:R-:W-:Y:S01]  /*07a0*/  @P2 IADD3 R242, R241, -0x40, RZ ;  /* 0xffffffc0f1f22810 */ /* 0x000fe20007ffe0ff */
[----:B------:R1:W-:Y:S01]  /*07b0*/  STL [R1], R17 ;  /* 0x0000001101007387 */ /* 0x0003e20000100800 */
[----:B------:R-:W-:Y:S01]  /*07c0*/  SEL R172, R5, 0xffffffe0, !P4 ;  /* 0xffffffe005ac7807 */ /* 0x000fe20006000000 */
[----:B------:R-:W-:Y:S01]  /*07d0*/  IMAD.SHL.U32 R3, R4, 0x2, RZ ;  /* 0x0000000204037824 */ /* 0x000fe200078e00ff */
[----:B------:R-:W-:-:S02]  /*07e0*/  SEL R2, R2, 0xffffffc0, !P3 ;  /* 0xffffffc002027807 */ /* 0x000fc40005800000 */
[----:B------:R-:W-:Y:S01]  /*07f0*/  SEL R5, R5, 0xffffffe0, !P1 ;  /* 0xffffffe005057807 */ /* 0x000fe20004800000 */
[----:B------:R-:W-:Y:S01]  /*0800*/  IMAD R173, R0, 0x2, R172 ;  /* 0x0000000200ad7824 */ /* 0x000fe200078e02ac */
[----:B------:R-:W-:Y:S01]  /*0810*/  LEA R168, R168, 0xa000, 0x1 ;  /* 0x0000a000a8a87811 */ /* 0x000fe200078e08ff */
[----:B------:R-:W-:Y:S02]  /*0820*/  IMAD R171, R0, 0x2, R2 ;  /* 0x0000000200ab7824 */ /* 0x000fe400078e0202 */
[----:B------:R-:W-:Y:S02]  /*0830*/  IMAD.IADD R200, R201, 0x1, R5 ;  /* 0x00000001c9c87824 */ /* 0x000fe400078e0205 */
[----:B------:R-:W-:Y:S02]  /*0840*/  IMAD.IADD R172, R172, 0x1, R171 ;  /* 0x00000001acac7824 */ /* 0x000fe400078e02ab */
[----:B------:R-:W-:Y:S02]  /*0850*/  IMAD.IADD R244, R5, 0x1, R241 ;  /* 0x0000000105f47824 */ /* 0x000fe400078e02f1 */
[----:B------:R-:W-:-:S02]  /*0860*/  IMAD.IADD R195, R195, 0x1, R200 ;  /* 0x00000001c3c37824 */ /* 0x000fc400078e02c8 */
[----:B--2---:R-:W-:Y:S02]  /*0870*/  IMAD.IADD R243, R5, 0x1, R242 ;  /* 0x0000000105f37824 */ /* 0x004fe400078e02f2 */
.L_x_482:
        /* <DEDUP_REMOVED lines=19> */
[----:B------:R-:W-:-:S05]  /*09b0*/  @P3 IADD3.X R7, R8, c[0x0][0x254], RZ, P0, !PT ;  /* 0x0000950008073a10 */ /* 0x000fca00007fe4ff */
        /* <DEDUP_REMOVED lines=10> */
[----:B--2---:R-:W2:Y:S02]  /*0a60*/  @P4 LDG.E R2, [R4.64+0x4] ;  /* 0x0000040804024981 */ /* 0x004ea4000c1e1900 */
[----:B--2--5:R-:W-:-:S06]  /*0a70*/  @P4 IADD3 R2, R2, -R239, RZ ;  /* 0x800000ef02024210 */ /* 0x024fcc0007ffe0ff */
[----:B------:R2:W5:Y:S02]  /*0a80*/  @!P4 LDG.E R2, [R4.64] ;  /* 0x000000080402c981 */ /* 0x000564000c1e1900 */
.L_x_414:
[----:B--2---:R-:W-:-:S04]  /*0a90*/  ISETP.NE.U32.AND P1, PT, RZ, c[0x0][0x258], PT ;  /* 0x00009600ff007a0c */ /* 0x004fc80003f25070 */
        /* <DEDUP_REMOVED lines=31> */
[----:B-1----:R-:W-:Y:S01]  /*0c90*/  SHF.R.S32.HI R17, RZ, 0x1f, R10 ;  /* 0x0000001fff117819 */ /* 0x002fe2000001140a */
        /* <DEDUP_REMOVED lines=12> */
.L_x_416:
        /* <DEDUP_REMOVED lines=15> */
.L_x_417:
[----:B------:R-:W-:Y:S01]  /*0e50*/  IABS R11, c[0x0][0x1c8] ;  /* 0x00007200000b7a13 */ /* 0x000fe20000000000 */
[----:B------:R-:W1:Y:S01]  /*0e60*/  S2R R35, SR_CTAID.Z ;  /* 0x0000000000237919 */ /* 0x000e620000002700 */
[----:B------:R-:W2:Y:S01]  /*0e70*/  LDC.U8 R16, c[0x0][0x328] ;  /* 0x0000ca00ff107b82 */ /* 0x000ea20000000000 */
[----:B------:R-:W-:Y:S01]  /*0e80*/  IMAD.MOV.U32 R14, RZ, RZ, c[0x0][0x224] ;  /* 0x00008900ff0e7624 */ /* 0x000fe200078e00ff */
[----:B------:R-:W3:Y:S01]  /*0e90*/  I2F.RP R4, R11 ;  /* 0x0000000b00047306 */ /* 0x000ee20000209400 */
[C---:B------:R-:W-:Y:S01]  /*0ea0*/  @P1 IMAD.WIDE.U32 R6, R0.reuse, c[0x0][0x370], RZ ;  /* 0x0000dc0000061a25 */ /* 0x040fe200078e00ff */
[----:B------:R-:W4:Y:S02]  /*0eb0*/  S2R R19, SR_CTAID.X ;  /* 0x0000000000137919 */ /* 0x000f240000002500 */
[----:B------:R-:W-:Y:S01]  /*0ec0*/  SHF.R.S32.HI R14, RZ, 0x1f, R14 ;  /* 0x0000001fff0e7819 */ /* 0x000fe2000001140e */
[----:B------:R-:W-:Y:S01]  /*0ed0*/  @P1 IMAD R13, R0, c[0x0][0x374], R7 ;  /* 0x0000dd00000d1a24 */ /* 0x000fe200078e0207 */
[----:B------:R-:W-:Y:S01]  /*0ee0*/  @P1 MOV R12, R6 ;  /* 0x00000006000c1202 */ /* 0x000fe20000000f00 */
[----:B------:R-:W-:Y:S01]  /*0ef0*/  @!P1 IMAD.WIDE.U32 R6, R252, c[0x0][0x368], RZ ;  /* 0x0000da00fc069a25 */ /* 0x000fe200078e00ff */
[----:B------:R-:W5:Y:S03]  /*0f00*/  LDC.U8 R25, c[0x0][0x3d0] ;  /* 0x0000f400ff197b82 */ /* 0x000f660000000000 */
[----:B------:R-:W-:-:S02]  /*0f10*/  IMAD.MOV.U32 R31, RZ, RZ, c[0x0][0x22c] ;  /* 0x00008b00ff1f7624 */ /* 0x000fc400078e00ff */
[----:B------:R-:W-:Y:S02]  /*0f20*/  @!P1 IMAD.MOV.U32 R12, RZ, RZ, R6 ;  /* 0x000000ffff0c9224 */ /* 0x000fe400078e0006 */
[----:B------:R-:W-:Y:S01]  /*0f30*/  IMAD.WIDE R20, R31, c[0x0][0x1c0], RZ ;  /* 0x000070001f147a25 */ /* 0x000fe200078e02ff */
[----:B---3--:R-:W3:Y:S01]  /*0f40*/  MUFU.RCP R4, R4 ;  /* 0x0000000400047308 */ /* 0x008ee20000001000 */
[----:B-1----:R-:W-:Y:S02]  /*0f50*/  IABS R8, R35 ;  /* 0x0000002300087213 */ /* 0x002fe40000000000 */
[----:B------:R-:W-:Y:S02]  /*0f60*/  LOP3.LUT R9, R35, c[0x0][0x1c8], RZ, 0x3c, !PT ;  /* 0x0000720023097a12 */ /* 0x000fe400078e3cff */
[----:B--2---:R-:W-:Y:S02]  /*0f70*/  ISETP.NE.AND P3, PT, R16, RZ, PT ;  /* 0x000000ff1000720c */ /* 0x004fe40003f65270 */
        /* <DEDUP_REMOVED lines=20> */
[----:B------:R-:W-:Y:S02]  /*10c0*/  IMAD.SHL.U32 R8, R252, 0x80, RZ ;  /* 0x00000080fc087824 */ /* 0x000fe400078e00ff */
[-C--:B------:R-:W-:Y:S01]  /*10d0*/  IMAD R6, R21, R14.reuse, RZ ;  /* 0x0000000e15067224 */ /* 0x080fe200078e02ff */
[----:B------:R-:W-:Y:S01]  /*10e0*/  IADD3 R5, R15, R5, RZ ;  /* 0x000000050f057210 */ /* 0x000fe20007ffe0ff */
[----:B------:R-:W-:Y:S01]  /*10f0*/  IMAD.WIDE.U32 R14, R20, R14, RZ ;  /* 0x0000000e140e7225 */ /* 0x000fe200078e00ff */
[----:B------:R-:W-:-:S03]  /*1100*/  SEL R8, R8, RZ, P2 ;  /* 0x000000ff08087207 */ /* 0x000fc60001000000 */
[----:B------:R-:W-:Y:S01]  /*1110*/  @!P5 IADD3 R4, R4, -R11, RZ ;  /* 0x8000000b0404d210 */ /* 0x000fe20007ffe0ff */
[----:B------:R-:W-:Y:S01]  /*1120*/  IMAD R5, R20, R5, R6 ;  /* 0x0000000514057224 */ /* 0x000fe200078e0206 */
[----:B------:R-:W-:Y:S01]  /*1130*/  IADD3 R8, P2, R10, R8, RZ ;  /* 0x000000080a087210 */ /* 0x000fe20007f5e0ff */
[----:B------:R-:W-:Y:S01]  /*1140*/  IMAD.WIDE.U32 R6, R20, R0, RZ ;  /* 0x0000000014067225 */ /* 0x000fe200078e00ff */
[----:B------:R-:W-:Y:S02]  /*1150*/  ISETP.GE.U32.AND P6, PT, R4, R11, PT ;  /* 0x0000000b0400720c */ /* 0x000fe40003fc6070 */
[----:B------:R-:W-:Y:S01]  /*1160*/  @!P5 IADD3 R2, R2, 0x1, RZ ;  /* 0x000000010202d810 */ /* 0x000fe20007ffe0ff */
[----:B------:R-:W-:Y:S01]  /*1170*/  IMAD.X R4, R17, 0x1, R9, P2 ;  /* 0x0000000111047824 */ /* 0x000fe200010e0609 */
[----:B------:R-:W-:Y:S01]  /*1180*/  ISETP.NE.AND P5, PT, RZ, c[0x0][0x1c8], PT ;  /* 0x00007200ff007a0c */ /* 0x000fe20003fa5270 */
[C---:B------:R-:W-:Y:S01]  /*1190*/  IMAD R16, R21.reuse, R8, RZ ;  /* 0x0000000815107224 */ /* 0x040fe200078e02ff */
[----:B------:R-:W-:Y:S01]  /*11a0*/  SEL R18, R14, R6, !P1 ;  /* 0x000000060e127207 */ /* 0x000fe20004800000 */
[----:B------:R-:W-:Y:S01]  /*11b0*/  IMAD R11, R21, R0, RZ ;  /* 0x00000000150b7224 */ /* 0x000fe200078e02ff */
[----:B------:R-:W-:Y:S01]  /*11c0*/  IADD3 R15, R15, R5, RZ ;  /* 0x000000050f0f7210 */ /* 0x000fe20007ffe0ff */
[----:B------:R-:W-:Y:S01]  /*11d0*/  IMAD R6, R20, R4, R16 ;  /* 0x0000000414067224 */ /* 0x000fe200078e0210 */
[----:B-----5:R-:W-:Y:S01]  /*11e0*/  ISETP.NE.AND P2, PT, R25, RZ, PT ;  /* 0x000000ff1900720c */ /* 0x020fe20003f45270 */
[----:B------:R-:W-:Y:S01]  /*11f0*/  @P3 IMAD R4, R252, c[0x0][0x214], RZ ;  /* 0x00008500fc043a24 */ /* 0x000fe200078e02ff */
[----:B------:R-:W-:Y:S01]  /*1200*/  @P1 IADD3 R15, R7, R11, RZ ;  /* 0x0000000b070f1210 */ /* 0x000fe20007ffe0ff */
[----:B------:R-:W-:Y:S01]  /*1210*/  IMAD.WIDE.U32 R8, R20, R8, RZ ;  /* 0x0000000814087225 */ /* 0x000fe200078e00ff */
[----:B------:R-:W-:-:S02]  /*1220*/  @P6 IADD3 R2, R2, 0x1, RZ ;  /* 0x0000000102026810 */ /* 0x000fc40007ffe0ff */
[----:B------:R-:W-:Y:S01]  /*1230*/  @P3 SEL R4, R4, R0, !P1 ;  /* 0x0000000004043207 */ /* 0x000fe20004800000 */
[----:B----4-:R-:W-:Y:S01]  /*1240*/  IMAD.WIDE.U32 R20, R19, c[0x0][0x3d8], RZ ;  /* 0x0000f60013147a25 */ /* 0x010fe200078e00ff */
[----:B------:R-:W-:-:S03]  /*1250*/  IADD3 R11, R9, R6, RZ ;  /* 0x00000006090b7210 */ /* 0x000fc60007ffe0ff */
[----:B------:R-:W-:Y:S01]  /*1260*/  IMAD.MOV.U32 R14, RZ, RZ, R2 ;  /* 0x000000ffff0e7224 */ /* 0x000fe200078e0002 */
[----:B------:R-:W-:Y:S01]  /*1270*/  SEL R20, R20, RZ, P2 ;  /* 0x000000ff14147207 */ /* 0x000fe20001000000 */
[----:B------:R-:W-:Y:S01]  /*1280*/  IMAD R5, R19, c[0x0][0x3dc], R21 ;  /* 0x0000f70013057a24 */ /* 0x000fe200078e0215 */
[----:B------:R-:W-:Y:S01]  /*1290*/  SHF.R.S32.HI R21, RZ, 0x1f, R234 ;  /* 0x0000001fff157819 */ /* 0x000fe200000114ea */
[C---:B------:R-:W-:Y:S01]  /*12a0*/  IMAD R16, R35.reuse, c[0x0][0x22c], RZ ;  /* 0x00008b0023107a24 */ /* 0x040fe200078e02ff */
[----:B------:R-:W-:Y:S01]  /*12b0*/  @!P4 IADD3 R14, -R14, RZ, RZ ;  /* 0x000000ff0e0ec210 */ /* 0x000fe20007ffe1ff */
[----:B------:R-:W-:Y:S01]  /*12c0*/  @!P3 IMAD R7, R252, c[0x0][0x1c0], R35 ;  /* 0x00007000fc07ba24 */ /* 0x000fe200078e0223 */
[----:B------:R-:W-:Y:S01]  /*12d0*/  @!P5 LOP3.LUT R14, RZ, c[0x0][0x1c8], RZ, 0x33, !PT ;  /* 0x00007200ff0eda12 */ /* 0x000fe200078e33ff */
        /* <DEDUP_REMOVED lines=13> */
.L_x_418:
[----:B------:R-:W-:-:S04]  /*13b0*/  IMAD R0, R252, c[0x0][0x1c0], R35 ;  /* 0x00007000fc007a24 */ /* 0x000fc800078e0223 */
[----:B------:R-:W-:Y:S02]  /*13c0*/  IMAD R0, R0, c[0x0][0x224], RZ ;  /* 0x0000890000007a24 */ /* 0x000fe400078e02ff */
.L_x_419:
[----:B------:R-:W1:Y:S01]  /*13d0*/  S2R R32, SR_TID.X ;  /* 0x0000000000207919 */ /* 0x000e620000002100 */
[----:B------:R-:W-:Y:S01]  /*13e0*/  IMAD R31, R31, c[0x0][0x1c0], RZ ;  /* 0x000070001f1f7a24 */ /* 0x000fe200078e02ff */
[----:B------:R-:W-:Y:S01]  /*13f0*/  IADD3 R4, P4, R210, R12, RZ ;  /* 0x0000000cd2047210 */ /* 0x000fe20007f9e0ff */
[----:B------:R-:W-:Y:S01]  /*1400*/  IMAD R6, R17, c[0x0][0x370], RZ ;  /* 0x0000dc0011067a24 */ /* 0x000fe200078e02ff */
[----:B------:R-:W-:Y:S01]  /*1410*/  SHF.R.S32.HI R211, RZ, 0x1f, R210 ;  /* 0x0000001fffd37819 */ /* 0x000fe200000114d2 */
[----:B------:R-:W-:Y:S01]  /*1420*/  IMAD.SHL.U32 R224, R31, 0x40, RZ ;  /* 0x000000401fe07824 */ /* 0x000fe200078e00ff */
[----:B------:R-:W-:Y:S01]  /*1430*/  BSSY B1, `(.L_x_415) ;  /* 0x000073a000017945 */ /* 0x000fe20003800000 */
[----:B------:R-:W-:Y:S02]  /*1440*/  IMAD.IADD R208, R10, 0x1, R2 ;  /* 0x000000010ad07824 */ /* 0x000fe400078e0202 */
[----:B------:R-:W-:Y:S01]  /*1450*/  IMAD.X R5, R211, 0x1, R13, P4 ;  /* 0x00000001d3057824 */ /* 0x000fe200020e060d */
[----:B------:R-:W-:Y:S01]  /*1460*/  IADD3 R8, P3, P1, R8, R224, R16 ;  /* 0x000000e008087210 */ /* 0x000fe2000797e010 */
[C---:B------:R-:W-:Y:S01]  /*1470*/  IMAD.IADD R16, R10.reuse, 0x1, R0 ;  /* 0x000000010a107824 */ /* 0x040fe200078e0200 */
[----:B------:R-:W-:Y:S01]  /*1480*/  SHF.R.S32.HI R7, RZ, 0x1f, R224 ;  /* 0x0000001fff077819 */ /* 0x000fe200000114e0 */
[----:B------:R-:W-:Y:S01]  /*1490*/  IMAD R0, R10, c[0x0][0x374], R6 ;  /* 0x0000dd000a007a24 */ /* 0x000fe200078e0206 */
[----:B------:R-:W-:Y:S01]  /*14a0*/  IADD3 R6, P4, R218, R10, RZ ;  /* 0x0000000ada067210 */ /* 0x000fe20007f9e0ff */
[----:B------:R-:W-:Y:S01]  /*14b0*/  IMAD.WIDE.U32 R4, R10, c[0x0][0x370], R4 ;  /* 0x0000dc000a047a25 */ /* 0x000fe200078e0004 */
[----:B------:R-:W-:-:S02]  /*14c0*/  IADD3.X R13, R11, R7, R29, P3, P1 ;  /* 0x000000070b0d7210 */ /* 0x000fc40001fe241d */
[----:B------:R-:W-:Y:S01]  /*14d0*/  IADD3 R11, P3, P1, R20, R8, R18 ;  /* 0x00000008140b7210 */ /* 0x000fe2000797e012 */
[----:B------:R-:W-:Y:S01]  /*14e0*/  IMAD.IADD R5, R5, 0x1, R0 ;  /* 0x0000000105057824 */ /* 0x000fe200078e0200 */
[----:B------:R-:W-:Y:S01]  /*14f0*/  SHF.R.S32.HI R29, RZ, 0x1f, R218 ;  /* 0x0000001fff1d7819 */ /* 0x000fe200000114da */
[----:B------:R-:W-:Y:S01]  /*1500*/  IMAD R10, R33, c[0x0][0x378], RZ ;  /* 0x0000de00210a7a24 */ /* 0x000fe200078e02ff */
[----:B------:R-:W-:Y:S01]  /*1510*/  IADD3 R0, -R203, R229, R234 ;  /* 0x000000e5cb007210 */ /* 0x000fe20007ffe1ea */
[----:B------:R-:W-:Y:S01]  /*1520*/  IMAD.WIDE.U32 R4, R35, c[0x0][0x378], R4 ;  /* 0x0000de0023047a25 */ /* 0x000fe200078e0004 */
[----:B-1----:R-:W-:Y:S02]  /*1530*/  SHF.R.S32.HI R34, RZ, 0x1f, R32 ;  /* 0x0000001fff227819 */ /* 0x002fe40000011420 */
[----:B------:R-:W-:Y:S01]  /*1540*/  IADD3 R0, R0, -c[0x0][0x2e8], RZ ;  /* 0x8000ba0000007a10 */ /* 0x000fe20007ffe0ff */
[----:B------:R-:W-:Y:S01]  /*1550*/  IMAD.X R7, R29, 0x1, R17, P4 ;  /* 0x000000011d077824 */ /* 0x000fe200020e0611 */
[-C--:B------:R-:W-:Y:S01]  /*1560*/  LEA.HI R8, R34, R32.reuse, RZ, 0x5 ;  /* 0x0000002022087211 */ /* 0x080fe200078f28ff */
[----:B------:R-:W-:Y:S01]  /*1570*/  IMAD R10, R35, c[0x0][0x37c], R10 ;  /* 0x0000df00230a7a24 */ /* 0x000fe200078e020a */
[----:B------:R-:W-:Y:S01]  /*1580*/  SHF.R.S32.HI R9, RZ, 0x1f, R0 ;  /* 0x0000001fff097819 */ /* 0x000fe20000011400 */
[----:B------:R-:W-:Y:S01]  /*1590*/  IMAD R7, R7, c[0x0][0x190], RZ ;  /* 0x0000640007077a24 */ /* 0x000fe200078e02ff */
[----:B------:R-:W-:Y:S01]  /*15a0*/  LOP3.LUT R2, R8, 0xffffffe0, RZ, 0xc0, !PT ;  /* 0xffffffe008027812 */ /* 0x000fe200078ec0ff */
[----:B------:R-:W-:Y:S01]  /*15b0*/  IMAD.IADD R5, R5, 0x1, R10 ;  /* 0x0000000105057824 */ /* 0x000fe200078e020a */
[----:B------:R-:W-:Y:S01]  /*15c0*/  SHF.R.S32.HI R8, RZ, 0x5, R8 ;  /* 0x00000005ff087819 */ /* 0x000fe20000011408 */
[----:B------:R-:W-:Y:S01]  /*15d0*/  IMAD R12, R6, c[0x0][0x194], R7 ;  /* 0x00006500060c7a24 */ /* 0x000fe200078e0207 */
[----:B------:R-:W-:Y:S01]  /*15e0*/  IADD3 R17, -R2, R32, RZ ;  /* 0x0000002002117210 */ /* 0x000fe20007ffe1ff */
[----:B------:R-:W-:Y:S01]  /*15f0*/  IMAD.WIDE.U32 R6, R6, c[0x0][0x190], R210 ;  /* 0x0000640006067a25 */ /* 0x000fe200078e00d2 */
[----:B------:R-:W-:-:S02]  /*1600*/  LEA.HI R9, R9, R0, RZ, 0x6 ;  /* 0x0000000009097211 */ /* 0x000fc400078f30ff */
[----:B------:R-:W-:Y:S01]  /*1610*/  IADD3.X R0, R19, R13, R15, P3, P1 ;  /* 0x0000000d13007210 */ /* 0x000fe20001fe240f */
[----:B------:R-:W-:Y:S01]  /*1620*/  IMAD R2, R8, R31, R17 ;  /* 0x0000001f08027224 */ /* 0x000fe200078e0211 */
[----:B------:R-:W-:Y:S01]  /*1630*/  IADD3 R6, P4, R26, R6, RZ ;  /* 0x000000061a067210 */ /* 0x000fe20007f9e0ff */
[----:B------:R-:W-:Y:S02]  /*1640*/  IMAD R10, R33, c[0x0][0x1a8], RZ ;  /* 0x00006a00210a7a24 */ /* 0x000fe400078e02ff */
[----:B------:R-:W-:Y:S01]  /*1650*/  IMAD.WIDE.U32 R4, R218, c[0x0][0x370], R4 ;  /* 0x0000dc00da047a25 */ /* 0x000fe200078e0004 */
[----:B------:R-:W-:Y:S02]  /*1660*/  IADD3 R8, P1, R2, R11, RZ ;  /* 0x0000000b02087210 */ /* 0x000fe40007f3e0ff */
[----:B------:R-:W-:Y:S01]  /*1670*/  IADD3.X R7, R22, R7, R12, P4, !PT ;  /* 0x0000000716077210 */ /* 0x000fe200027fe40c */
[----:B------:R-:W-:Y:S01]  /*1680*/  IMAD R10, R35, c[0x0][0x1ac], R10 ;  /* 0x00006b00230a7a24 */ /* 0x000fe200078e020a */
[----:B------:R-:W-:Y:S01]  /*1690*/  LEA.HI.X.SX32 R204, R2, R0, 0x1, P1 ;  /* 0x0000000002cc7211 */ /* 0x000fe200008f0eff */
[----:B------:R-:W-:Y:S01]  /*16a0*/  IMAD R2, R29, c[0x0][0x370], RZ ;  /* 0x0000dc001d027a24 */ /* 0x000fe200078e02ff */
[----:B------:R-:W-:Y:S01]  /*16b0*/  SHF.R.S32.HI R0, RZ, 0x6, R9 ;  /* 0x00000006ff007819 */ /* 0x000fe20000011409 */
[----:B------:R-:W-:Y:S01]  /*16c0*/  IMAD.WIDE.U32 R6, R35, c[0x0][0x1a8], R6 ;  /* 0x00006a0023067a25 */ /* 0x000fe200078e0006 */
[----:B------:R-:W-:-:S02]  /*16d0*/  LEA R196, P3, R4, c[0x0][0x330], 0x1 ;  /* 0x0000cc0004c47a11 */ /* 0x000fc400078608ff */
[----:B------:R-:W-:Y:S01]  /*16e0*/  IMNMX R225, RZ, R0, !PT ;  /* 0x00000000ffe17217 */ /* 0x000fe20007800200 */
[----:B------:R-:W-:Y:S01]  /*16f0*/  IMAD R0, R218, c[0x0][0x374], R2 ;  /* 0x0000dd00da007a24 */ /* 0x000fe200078e0202 */
[----:B------:R-:W-:Y:S01]  /*1700*/  IADD3 R10, R7, R10, RZ ;  /* 0x0000000a070a7210 */ /* 0x000fe20007ffe0ff */
[----:B------:R-:W-:Y:S01]  /*1710*/  IMAD.MOV.U32 R209, RZ, RZ, 0x4 ;  /* 0x00000004ffd17424 */ /* 0x000fe200078e00ff */
[----:B------:R-:W-:Y:S01]  /*1720*/  ISETP.GT.AND P5, PT, R194, R225, PT ;  /* 0x000000e1c200720c */ /* 0x000fe20003fa4270 */
[----:B------:R-:W-:Y:S01]  /*1730*/  IMAD.IADD R0, R5, 0x1, R0 ;  /* 0x0000000105007824 */ /* 0x000fe200078e0200 */
[----:B------:R-:W-:Y:S01]  /*1740*/  LEA R198, P4, R6, c[0x0][0x160], 0x1 ;  /* 0x0000580006c67a11 */ /* 0x000fe200078808ff */
[-C--:B------:R-:W-:Y:S01]  /*1750*/  IMAD.WIDE R12, R16, R209.reuse, c[0x0][0x3c8] ;  /* 0x0000f200100c7625 */ /* 0x080fe200078e02d1 */
[----:B------:R-:W-:Y:S02]  /*1760*/  LEA R205, P1, R8, c[0x0][0x350], 0x2 ;  /* 0x0000d40008cd7a11 */ /* 0x000fe400078210ff */
[----:B------:R-:W-:Y:S01]  /*1770*/  LEA.HI.X R199, R6, c[0x0][0x164], R10, 0x1, P4 ;  /* 0x0000590006c77a11 */ /* 0x000fe200020f0c0a */
[----:B------:R-:W-:Y:S01]  /*1780*/  IMAD.MOV.U32 R217, RZ, RZ, R12 ;  /* 0x000000ffffd97224 */ /* 0x000fe200078e000c */
[----:B------:R-:W-:Y:S01]  /*1790*/  LEA.HI.X R197, R4, c[0x0][0x334], R0, 0x1, P3 ;  /* 0x0000cd0004c57a11 */ /* 0x000fe200018f0c00 */
[----:B------:R-:W-:Y:S01]  /*17a0*/  IMAD.MOV.U32 R216, RZ, RZ, R13 ;  /* 0x000000ffffd87224 */ /* 0x000fe200078e000d */
[----:B------:R-:W-:Y:S01]  /*17b0*/  LEA.HI.X R204, R8, c[0x0][0x354], R204, 0x2, P1 ;  /* 0x0000d50008cc7a11 */ /* 0x000fe200008f14cc */
[----:B------:R-:W-:Y:S01]  /*17c0*/  IMAD.WIDE R208, R208, R209, c[0x0][0x200] ;  /* 0x00008000d0d07625 */ /* 0x000fe200078e02d1 */
[----:B------:R-:W-:Y:S01]  /*17d0*/  IADD3 R194, R194, -0x1, RZ ;  /* 0xffffffffc2c27810 */ /* 0x000fe20007ffe0ff */
        /* <DEDUP_REMOVED lines=16> */
.L_x_421:
        /* <DEDUP_REMOVED lines=15> */
.L_x_422:
        /* <DEDUP_REMOVED lines=23> */
.L_x_424:
[----:B------:R-:W-:Y:S05]  /*1b40*/  BSYNC B0 ;  /* 0x0000000000007941 */ /* 0x000fea0003800000 */
.L_x_423:
        /* <DEDUP_REMOVED lines=15> */
.L_x_426:
[----:B------:R-:W-:Y:S05]  /*1c40*/  BSYNC B0 ;  /* 0x0000000000007941 */ /* 0x000fea0003800000 */
.L_x_425:
        /* <DEDUP_REMOVED lines=15> */
.L_x_428:
[----:B------:R-:W-:Y:S05]  /*1d40*/  BSYNC B0 ;  /* 0x0000000000007941 */ /* 0x000fea0003800000 */
.L_x_427:
        /* <DEDUP_REMOVED lines=14> */
.L_x_430:
[----:B------:R-:W-:Y:S05]  /*1e30*/  BSYNC B0 ;  /* 0x0000000000007941 */ /* 0x000fea0003800000 */
.L_x_429:
        /* <DEDUP_REMOVED lines=20> */
.L_x_432:
[----:B------:R-:W-:Y:S05]  /*1f80*/  BSYNC B0 ;  /* 0x0000000000007941 */ /* 0x000fea0003800000 */
.L_x_431:
        /* <DEDUP_REMOVED lines=13> */
.L_x_434:
[----:B------:R-:W-:Y:S05]  /*2060*/  BSYNC B0 ;  /* 0x0000000000007941 */ /* 0x000fea0003800000 */
.L_x_433:
        /* <DEDUP_REMOVED lines=13> */
.L_x_436:
[----:B------:R-:W-:Y:S05]  /*2140*/  BSYNC B0 ;  /* 0x0000000000007941 */ /* 0x000fea0003800000 */
.L_x_435:
        /* <DEDUP_REMOVED lines=12> */
.L_x_420:
        /* <DEDUP_REMOVED lines=10> */
[----:B------:R-:W-:Y:S01]  /*22b0*/  IMAD R2, R234, c[0x0][0x1a4], R2 ;  /* 0x00006900ea027a24 */ /* 0x000fe200078e0202 */
[----:B------:R-:W-:-:S02]  /*22c0*/  P2R R12, PR, RZ, 0x8 ;  /* 0x00000008ff0c7803 */ /* 0x000fc40000000000 */
        /* <DEDUP_REMOVED lines=24> */
.L_x_439:
[----:B------:R-:W-:Y:S05]  /*2450*/  BSYNC B0 ;  /* 0x0000000000007941 */ /* 0x000fea0003800000 */
.L_x_438:
        /* <DEDUP_REMOVED lines=22> */
.L_x_441:
[----:B------:R-:W-:Y:S05]  /*25c0*/  BSYNC B0 ;  /* 0x0000000000007941 */ /* 0x000fea0003800000 */
.L_x_440:
        /* <DEDUP_REMOVED lines=22> */
.L_x_443:
[----:B------:R-:W-:Y:S05]  /*2730*/  BSYNC B0 ;  /* 0x0000000000007941 */ /* 0x000fea0003800000 */
.L_x_442:
        /* <DEDUP_REMOVED lines=21> */
.L_x_445:
[----:B------:R-:W-:Y:S05]  /*2890*/  BSYNC B0 ;  /* 0x0000000000007941 */ /* 0x000fea0003800000 */
.L_x_444:
        /* <DEDUP_REMOVED lines=13> */
.L_x_447:
[----:B------:R-:W-:Y:S05]  /*2970*/  BSYNC B0 ;  /* 0x0000000000007941 */ /* 0x000fea0003800000 */
.L_x_446:
        /* <DEDUP_REMOVED lines=15> */
.L_x_449:
[----:B------:R-:W-:Y:S05]  /*2a70*/  BSYNC B0 ;  /* 0x0000000000007941 */ /* 0x000fea0003800000 */
.L_x_448:
[----:B---3--:R-:W-:Y:S01]  /*2a80*/  IADD3 R4, R236, 0x1000, RZ ;  /* 0x00001000ec047810 */ /* 0x008fe20007ffe0ff */
        /* <DEDUP_REMOVED lines=18> */
.L_x_451:
[----:B------:R-:W-:Y:S05]  /*2bb0*/  BSYNC B0 ;  /* 0x0000000000007941 */ /* 0x000fea0003800000 */
.L_x_450:
        /* <DEDUP_REMOVED lines=20> */
.L_x_453:
[----:B------:R-:W-:Y:S05]  /*2d00*/  BSYNC B0 ;  /* 0x0000000000007941 */ /* 0x000fea0003800000 */
.L_x_452:
[C---:B-1----:R-:W-:Y:S01]  /*2d10*/  IADD3 R4, R215.reuse, 0x8, RZ ;  /* 0x00000008d7047810 */ /* 0x042fe20007ffe0ff */
[----:B------:R-:W-:Y:S01]  /*2d20*/  IMAD.MOV.U32 R213, RZ, RZ, 0x7f800000 ;  /* 0x7f800000ffd57424 */ /* 0x000fe200078e00ff */
[CC--:B------:R-:W-:Y:S02]  /*2d30*/  ISETP.GE.AND P0, PT, R215.reuse, R2.reuse, PT ;  /* 0x00000002d700720c */ /* 0x0c0fe40003f06270 */
[----:B------:R-:W-:Y:S01]  /*2d40*/  ISETP.GE.AND P2, PT, R4, R2, PT ;  /* 0x000000020400720c */ /* 0x000fe20003f46270 */
[C---:B------:R-:W-:Y:S01]  /*2d50*/  IMAD.WIDE R4, R215.reuse, 0x4, R208 ;  /* 0x00000004d7047825 */ /* 0x040fe200078e02d0 */
[----:B------:R-:W-:Y:S02]  /*2d60*/  MOV R214, 0x7f800000 ;  /* 0x7f80000000d67802 */ /* 0x000fe40000000f00 */
[C---:B------:R-:W-:Y:S02]  /*2d70*/  IADD3 R6, R215.reuse, 0x28, RZ ;  /* 0x00000028d7067810 */ /* 0x040fe40007ffe0ff */
[----:B------:R-:W-:-:S02]  /*2d80*/  IADD3 R7, R215, 0x20, RZ ;  /* 0x00000020d7077810 */ /* 0x000fc40007ffe0ff */
[----:B------:R-:W-:-:S03]  /*2d90*/  ISETP.NE.AND P3, PT, R12, RZ, PT ;  /* 0x000000ff0c00720c */ /* 0x000fc60003f65270 */
[----:B------:R1:W5:Y:S01]  /*2da0*/  @!P0 LDG.E R213, [R4.64] ;  /* 0x0000000804d58981 */ /* 0x000362000c1e1900 */
[----:B------:R-:W-:-:S03]  /*2db0*/  ISETP.GE.AND P0, PT, R6, R2, PT ;  /* 0x000000020600720c */ /* 0x000fc60003f06270 */
[----:B------:R1:W5:Y:S01]  /*2dc0*/  @!P2 LDG.E R214, [R4.64+0x20] ;  /* 0x0000200804d6a981 */ /* 0x000362000c1e1900 */
[----:B------:R-:W-:Y:S01]  /*2dd0*/  ISETP.GE.AND P2, PT, R7, R2, PT ;  /* 0x000000020700720c */ /* 0x000fe20003f46270 */
[----:B------:R-:W-:Y:S01]  /*2de0*/  IMAD.MOV.U32 R212, RZ, RZ, 0x7f800000 ;  /* 0x7f800000ffd47424 */ /* 0x000fe200078e00ff */
[----:B------:R-:W-:Y:S01]  /*2df0*/  MOV R207, 0x7f800000 ;  /* 0x7f80000000cf7802 */ /* 0x000fe20000000f00 */
[----:B------:R-:W-:Y:S02]  /*2e00*/  IMAD R2, R21, c[0x0][0x198], RZ ;  /* 0x0000660015027a24 */ /* 0x000fe400078e02ff */
[----:B------:R2:W-:Y:S04]  /*2e10*/  @P3 STS.128 [R0+0x6000], RZ ;  /* 0x006000ff00003388 */ /* 0x0005e80000000c00 */
[----:B------:R-:W-:-:S04]  /*2e20*/  @!P0 IMAD.WIDE R6, R6, 0x4, R208 ;  /* 0x0000000406068825 */ /* 0x000fc800078e02d0 */
[----:B------:R1:W5:Y:S01]  /*2e30*/  @!P2 LDG.E R207, [R4.64+0x80] ;  /* 0x0000800804cfa981 */ /* 0x000362000c1e1900 */
[----:B------:R-:W-:-:S03]  /*2e40*/  IMAD R2, R234, c[0x0][0x19c], R2 ;  /* 0x00006700ea027a24 */ /* 0x000fc600078e0202 */
[----:B------:R2:W5:Y:S01]  /*2e50*/  @!P0 LDG.E R212, [R6.64] ;  /* 0x0000000806d48981 */ /* 0x000562000c1e1900 */
[----:B------:R-:W-:Y:S01]  /*2e60*/  BSSY B0, `(.L_x_454) ;  /* 0x0000018000007945 */ /* 0x000fe20003800000 */
[----:B-1----:R-:W-:-:S05]  /*2e70*/  IMAD.WIDE.U32 R4, R234, c[0x0][0x198], R210 ;  /* 0x00006600ea047a25 */ /* 0x002fca00078e00d2 */
[----:B------:R-:W-:-:S04]  /*2e80*/  IADD3 R4, P0, R27, R4, RZ ;  /* 0x000000041b047210 */ /* 0x000fc80007f1e0ff */
[----:B------:R-:W-:Y:S01]  /*2e90*/  IADD3.X R5, R28, R5, R2, P0, !PT ;  /* 0x000000051c057210 */ /* 0x000fe200007fe402 */
[----:B------:R-:W-:-:S04]  /*2ea0*/  IMAD R2, R25, c[0x0][0x1b0], RZ ;  /* 0x00006c0019027a24 */ /* 0x000fc800078e02ff */
[C---:B------:R-:W-:Y:S02]  /*2eb0*/  IMAD R2, R14.reuse, c[0x0][0x1b4], R2 ;  /* 0x00006d000e027a24 */ /* 0x040fe400078e0202 */
[----:B------:R-:W-:-:S04]  /*2ec0*/  IMAD.WIDE.U32 R4, R14, c[0x0][0x1b0], R4 ;  /* 0x00006c000e047a25 */ /* 0x000fc800078e0004 */
[----:B------:R-:W-:Y:S01]  /*2ed0*/  IMAD.IADD R10, R5, 0x1, R2 ;  /* 0x00000001050a7824 */ /* 0x000fe200078e0202 */
[----:B------:R-:W-:Y:S05]  /*2ee0*/  @P3 BRA `(.L_x_455) ;  /* 0x000000f000003947 */ /* 0x000fea0003800000 */
[----:B--2---:R-:W-:-:S13]  /*2ef0*/  ISETP.GE.AND P0, PT, R210, c[0x0][0x220], PT ;  /* 0x00008800d2007a0c */ /* 0x004fda0003f06270 */
        /* <DEDUP_REMOVED lines=14> */
.L_x_455:
[----:B--2---:R-:W-:Y:S05]  /*2fe0*/  BSYNC B0 ;  /* 0x0000000000007941 */ /* 0x004fea0003800000 */
.L_x_454:
        /* <DEDUP_REMOVED lines=20> */
.L_x_457:
[----:B------:R-:W-:Y:S05]  /*3130*/  BSYNC B0 ;  /* 0x0000000000007941 */ /* 0x000fea0003800000 */
.L_x_456:
        /* <DEDUP_REMOVED lines=20> */
.L_x_459:
[----:B------:R-:W-:Y:S05]  /*3280*/  BSYNC B0 ;  /* 0x0000000000007941 */ /* 0x000fea0003800000 */
.L_x_458:
        /* <DEDUP_REMOVED lines=19> */
.L_x_461:
[----:B------:R-:W-:Y:S05]  /*33c0*/  BSYNC B0 ;  /* 0x0000000000007941 */ /* 0x000fea0003800000 */
.L_x_460:
[----:B------:R-:W0:Y:S01]  /*33d0*/  LDGDEPBAR ;  /* 0x00000000000079af */ /* 0x000e220000000000 */
[----:B-1----:R-:W-:Y:S02]  /*33e0*/  IMAD.MOV.U32 R8, RZ, RZ, c[0x0][0x308] ;  /* 0x0000c200ff087624 */ /* 0x002fe400078e00ff */
[----:B------:R-:W-:Y:S01]  /*33f0*/  IMAD.MOV.U32 R9, RZ, RZ, c[0x0][0x30c] ;  /* 0x0000c300ff097624 */ /* 0x000fe200078e00ff */
[----:B------:R-:W-:-:S04]  /*3400*/  DEPBAR.LE SB0, 0x1 ;  /* 0x000080400000791a */ /* 0x000fc80000000000 */
[----:B------:R-:W-:Y:S06]  /*3410*/  BAR.SYNC.DEFER_BLOCKING 0x0 ;  /* 0x0000000000007b1d */ /* 0x000fec0000010000 */
[----:B--2---:R1:W2:Y:S01]  /*3420*/  LDG.E.64 R4, [R8.64+0x8] ;  /* 0x0000080808047981 */ /* 0x0042a2000c1e1b00 */
[----:B----4-:R-:W-:-:S03]  /*3430*/  LEA.HI R0, R34, R32, RZ, 0x4 ;  /* 0x0000002022007211 */ /* 0x010fc600078f20ff */
[----:B------:R4:W3:Y:S04]  /*3440*/  LDSM.16.M88.4 R132, [R174+0xa000] ;  /* 0x00a00000ae84783b */ /* 0x0008e80000000200 */
[----:B------:R4:W2:Y:S04]  /*3450*/  LDSM.16.M88.4 R136, [R174+0xa800] ;  /* 0x00a80000ae88783b */ /* 0x0008a80000000200 */
[----:B------:R4:W2:Y:S04]  /*3460*/  LDSM.16.M88.4 R140, [R173+0xa000] ;  /* 0x00a00000ad8c783b */ /* 0x0008a80000000200 */
[----:B------:R4:W2:Y:S04]  /*3470*/  LDSM.16.M88.4 R144, [R173+0xa800] ;  /* 0x00a80000ad90783b */ /* 0x0008a80000000200 */
[----:B------:R4:W2:Y:S04]  /*3480*/  LDSM.16.M88.4 R148, [R171+0xa000] ;  /* 0x00a00000ab94783b */ /* 0x0008a80000000200 */
[----:B------:R4:W2:Y:S04]  /*3490*/  LDSM.16.M88.4 R152, [R171+0xa800] ;  /* 0x00a80000ab98783b */ /* 0x0008a80000000200 */
[----:B-1----:R-:W3:Y:S01]  /*34a0*/  LDG.E.64 R8, [R8.64] ;  /* 0x0000000808087981 */ /* 0x002ee2000c1e1b00 */
[----:B------:R-:W-:Y:S01]  /*34b0*/  LOP3.LUT R0, R0, 0xfffffff0, RZ, 0xc0, !PT ;  /* 0xfffffff000007812 */ /* 0x000fe200078ec0ff */
[----:B------:R-:W-:Y:S01]  /*34c0*/  IMAD.SHL.U32 R240, R31, 0x10, RZ ;  /* 0x000000101ff07824 */ /* 0x000fe200078e00ff */
[----:B------:R-:W-:Y:S01]  /*34d0*/  SHF.L.U32 R167, R177, 0x1, RZ ;  /* 0x00000001b1a77819 */ /* 0x000fe200000006ff */
[----:B------:R4:W1:Y:S01]  /*34e0*/  LDSM.16.M88.4 R156, [R172+0xa000] ;  /* 0x00a00000ac9c783b */ /* 0x0008620000000200 */
[----:B------:R-:W-:Y:S01]  /*34f0*/  IMAD R7, R252, c[0x0][0x1c0], R35 ;  /* 0x00007000fc077a24 */ /* 0x000fe200078e0223 */
[C---:B------:R-:W-:Y:S01]  /*3500*/  SHF.L.U32 R248, R31.reuse, 0x5, RZ ;  /* 0x000000051ff87819 */ /* 0x040fe200000006ff */
[----:B------:R-:W-:Y:S01]  /*3510*/  IMAD.IADD R0, R32, 0x1, -R0 ;  /* 0x0000000120007824 */ /* 0x000fe200078e0a00 */
[----:B------:R4:W1:Y:S01]  /*3520*/  LDSM.16.M88.4 R160, [R172+0xa800] ;  /* 0x00a80000aca0783b */ /* 0x0008620000000200 */
[----:B------:R-:W-:Y:S01]  /*3530*/  IMAD.SHL.U32 R227, R31, 0x8, RZ ;  /* 0x000000081fe37824 */ /* 0x000fe200078e00ff */
[----:B------:R-:W-:Y:S01]  /*3540*/  IADD3 R237, R240, 0x20, RZ ;  /* 0x00000020f0ed7810 */ /* 0x000fe20007ffe0ff */
[----:B------:R-:W-:Y:S01]  /*3550*/  IMAD.MOV.U32 R175, RZ, RZ, 0x20 ;  /* 0x00000020ffaf7424 */ /* 0x000fe200078e00ff */
[----:B------:R-:W-:Y:S01]  /*3560*/  SHF.R.S32.HI R2, RZ, 0x1f, R0 ;  /* 0x0000001fff027819 */ /* 0x000fe20000011400 */
[----:B------:R-:W-:Y:S01]  /*3570*/  IMAD.MOV.U32 R164, RZ, RZ, 0x40 ;  /* 0x00000040ffa47424 */ /* 0x000fe200078e00ff */
[----:B------:R-:W-:Y:S01]  /*3580*/  IADD3 R233, R227, R237, RZ ;  /* 0x000000ede3e97210 */ /* 0x000fe20007ffe0ff */
[----:B------:R-:W-:Y:S01]  /*3590*/  IMAD.MOV R224, RZ, RZ, -R224 ;  /* 0x000000ffffe07224 */ /* 0x000fe200078e0ae0 */
[----:B------:R-:W-:Y:S01]  /*35a0*/  LEA.HI R2, R2, R0, RZ, 0x3 ;  /* 0x0000000002027211 */ /* 0x000fe200078f18ff */
[----:B------:R-:W-:Y:S01]  /*35b0*/  IMAD R249, R31, 0x18, RZ ;  /* 0x000000181ff97824 */ /* 0x000fe200078e02ff */
[----:B------:R-:W-:Y:S01]  /*35c0*/  IADD3 R250, R227, R233, RZ ;  /* 0x000000e9e3fa7210 */ /* 0x000fe20007ffe0ff */
[----:B------:R-:W-:Y:S01]  /*35d0*/  IMAD R247, R31, 0x28, RZ ;  /* 0x000000281ff77824 */ /* 0x000fe200078e02ff */
[----:B------:R-:W-:Y:S01]  /*35e0*/  LOP3.LUT R6, R2, 0xfffffff8, RZ, 0xc0, !PT ;  /* 0xfffffff802067812 */ /* 0x000fe200078ec0ff */
[----:B------:R-:W-:Y:S01]  /*35f0*/  IMAD.SHL.U32 R2, R7, 0x20, RZ ;  /* 0x0000002007027824 */ /* 0x000fe200078e00ff */
[----:B------:R-:W-:Y:S01]  /*3600*/  CS2R R94, SRZ ;  /* 0x00000000005e7805 */ /* 0x000fe2000001ff00 */
[----:B------:R-:W-:Y:S01]  /*3610*/  IMAD.IADD R222, R227, 0x1, R250 ;  /* 0x00000001e3de7824 */ /* 0x000fe200078e02fa */
[----:B------:R-:W-:Y:S01]  /*3620*/  IADD3 R0, R0, -R6, RZ ;  /* 0x8000000600007210 */ /* 0x000fe20007ffe0ff */
[----:B------:R-:W-:Y:S01]  /*3630*/  IMAD R246, R31, 0x30, RZ ;  /* 0x000000301ff67824 */ /* 0x000fe200078e02ff */
[----:B------:R-:W-:Y:S01]  /*3640*/  SHF.R.S32.HI R6, RZ, 0x1f, R17 ;  /* 0x0000001fff067819 */ /* 0x000fe20000011411 */
[----:B------:R-:W-:Y:S01]  /*3650*/  IMAD.IADD R219, R227, 0x1, R222 ;  /* 0x00000001e3db7824 */ /* 0x000fe200078e02de */
[C---:B------:R-:W-:Y:S01]  /*3660*/  LOP3.LUT P0, RZ, R0.reuse, 0x2, RZ, 0xc0, !PT ;  /* 0x0000000200ff7812 */ /* 0x040fe2000780c0ff */
[----:B------:R-:W-:Y:S01]  /*3670*/  IMAD R245, R31, 0x38, RZ ;  /* 0x000000381ff57824 */ /* 0x000fe200078e02ff */
[----:B------:R-:W-:Y:S01]  /*3680*/  LOP3.LUT P2, RZ, R0, 0x4, RZ, 0xc0, !PT ;  /* 0x0000000400ff7812 */ /* 0x000fe2000784c0ff */
[----:B------:R-:W-:Y:S01]  /*3690*/  IMAD.MOV.U32 R206, RZ, RZ, R193 ;  /* 0x000000ffffce7224 */ /* 0x000fe200078e00c1 */
        /* <DEDUP_REMOVED lines=34> */
[----:B------:R-:W-:Y:S01]  /*38c0*/  IMAD.SHL.U32 R166, R0, 0x2, RZ ;  /* 0x0000000200a67824 */ /* 0x000fe200078e00ff */
[----:B------:R-:W-:Y:S01]  /*38d0*/  SEL R164, R164, 0xffffffc0, !P2 ;  /* 0xffffffc0a4a47807 */ /* 0x000fe20005000000 */
[----:B------:R-:W-:Y:S01]  /*38e0*/  IMAD.SHL.U32 R251, R235, 0x20, RZ ;  /* 0x00000020ebfb7824 */ /* 0x000fe200078e00ff */
[----:B------:R-:W-:Y:S01]  /*38f0*/  IADD3 R230, R234, 0x80, RZ ;  /* 0x00000080eae67810 */ /* 0x000fe20007ffe0ff */
[----:B------:R-:W-:Y:S01]  /*3900*/  IMAD.IADD R169, R168, 0x1, R175 ;  /* 0x00000001a8a97824 */ /* 0x000fe200078e02af */
[----:B------:R-:W-:Y:S01]  /*3910*/  IADD3 R170, R167, R175, RZ ;  /* 0x000000afa7aa7210 */ /* 0x000fe20007ffe0ff */
[----:B------:R-:W-:Y:S01]  /*3920*/  IMAD.IADD R223, R227, 0x1, R219 ;  /* 0x00000001e3df7824 */ /* 0x000fe200078e02db */
[----:B--2---:R-:W-:-:S02]  /*3930*/  IADD3 R220, P4, P3, R2, R4, R17 ;  /* 0x0000000402dc7210 */ /* 0x004fc40007b9e011 */
[----:B------:R-:W-:Y:S02]  /*3940*/  SHF.R.S32.HI R2, RZ, 0x1f, R2 ;  /* 0x0000001fff027819 */ /* 0x000fe40000011402 */
[----:B------:R-:W-:Y:S01]  /*3950*/  IADD3 R4, R229, 0x80, R234 ;  /* 0x00000080e5047810 */ /* 0x000fe20007ffe0ea */
[----:B------:R-:W-:Y:S01]  /*3960*/  IMAD.WIDE.U32 R220, R220, -0x2daee0ad, RZ ;  /* 0xd2511f53dcdc7825 */ /* 0x000fe200078e00ff */
[----:B------:R-:W-:Y:S02]  /*3970*/  IADD3.X R232, R2, R5, R6, P4, P3 ;  /* 0x0000000502e87210 */ /* 0x000fe400027e6406 */
[----:B------:R-:W-:Y:S01]  /*3980*/  IADD3 R2, R176, 0x1000, RZ ;  /* 0x00001000b0027810 */ /* 0x000fe20007ffe0ff */
[----:B------:R-:W-:-:S03]  /*3990*/  IMAD.IADD R231, R4, 0x1, -R203 ;  /* 0x0000000104e77824 */ /* 0x000fc600078e0acb */
[----:B------:R-:W-:-:S05]  /*39a0*/  SEL R2, R2, R176, !P1 ;  /* 0x000000b002027207 */ /* 0x000fca0004800000 */
[----:B------:R-:W-:Y:S01]  /*39b0*/  IMAD.SHL.U32 R165, R2, 0x2, RZ ;  /* 0x0000000202a57824 */ /* 0x000fe200078e00ff */
[----:B---3--:R4:W2:Y:S08]  /*39c0*/  R2UR UR6, R9 ;  /* 0x00000000090673c2 */ /* 0x0088b000000e0000 */
[----:B-1----:R4:W3:Y:S01]  /*39d0*/  R2UR UR7, R8 ;  /* 0x00000000080773c2 */ /* 0x0028e200000e0000 */
[----:B------:R-:W-:-:S07]  /*39e0*/  DEPBAR.LE SB2, 0x0, {4,3} ;  /* 0x0000a0180000791a */ /* 0x000fce0000000000 */
.L_x_464:
[----:B-----5:R-:W-:Y:S01]  /*39f0*/  FSETP.NEU.FTZ.AND P0, PT, R213, -INF , PT ;  /* 0xff800000d500780b */ /* 0x020fe20003f1d000 */
[----:B------:R-:W0:Y:S01]  /*3a00*/  LDGDEPBAR ;  /* 0x00000000000079af */ /* 0x000e220000000000 */
[----:B------:R-:W-:Y:S01]  /*3a10*/  IMAD.IADD R0, R166, 0x1, R175 ;  /* 0x00000001a6007824 */ /* 0x000fe200078e02af */
[----:B------:R-:W-:Y:S01]  /*3a20*/  UIADD3 UR4, UR7, 0x3c6ef372, URZ ;  /* 0x3c6ef37207047890 */ /* 0x000fe2000fffe03f */
[----:B------:R-:W-:Y:S01]  /*3a30*/  IMAD.SHL.U32 R2, R194, 0x40, RZ ;  /* 0x00000040c2027824 */ /* 0x000fe200078e00ff */
[----:B------:R-:W-:Y:S04]  /*3a40*/  UIADD3 UR5, UR7, -0x61c88647, URZ ;  /* 0x9e3779b907057890 */ /* 0x000fe8000fffe03f */
[----:B------:R-:W-:Y:S04]  /*3a50*/  ISETP.GE.AND P6, PT, R2, R231, PT ;  /* 0x000000e70200720c */ /* 0x000fe80003fc6270 */
[-C--:B------:R-:W-:Y:S01]  /*3a60*/  ISETP.LT.AND P6, PT, R230, R203.reuse, P6 ;  /* 0x000000cbe600720c */ /* 0x080fe200037c1270 */
        /* <DEDUP_REMOVED lines=16> */
[--C-:B-1----:R-:W-:Y:S01]  /*3b70*/  IMAD.IADD R0, R0, 0x1, R164.reuse ;  /* 0x0000000100007824 */ /* 0x102fe200078e02a4 */
[-C--:B---3--:R-:W-:Y:S08]  /*3b80*/  HMMA.16816.F32.BF16 R20, R32, R100.reuse, RZ ;  /* 0x000000642014723c */ /* 0x088ff000000418ff */
[C---:B------:R-:W-:Y:S07]  /*3b90*/  HMMA.16816.F32.BF16 R24, R28.reuse, R100, RZ ;  /* 0x000000641c18723c */ /* 0x040fee00000418ff */
[----:B------:R-:W-:Y:S01]  /*3ba0*/  IMAD.IADD R100, R166, 0x1, R164 ;  /* 0x00000001a6647824 */ /* 0x000fe200078e02a4 */
[-C--:B------:R-:W-:Y:S01]  /*3bb0*/  HMMA.16816.F32.BF16 R28, R28, R102.reuse, RZ ;  /* 0x000000661c1c723c */ /* 0x080fe200000418ff */
[----:B------:R-:W-:Y:S03]  /*3bc0*/  IMAD.MOV.U32 R164, RZ, RZ, 0x40 ;  /* 0x00000040ffa47424 */ /* 0x000fe600078e00ff */
[----:B------:R-:W1:Y:S02]  /*3bd0*/  LDSM.16.M88.4 R120, [R100] ;  /* 0x000000006478783b */ /* 0x000e640000000200 */
[----:B------:R-:W-:Y:S02]  /*3be0*/  SEL R164, R164, 0xffffffc0, !P2 ;  /* 0xffffffc0a4a47807 */ /* 0x000fe40005000000 */
[----:B------:R-:W-:Y:S04]  /*3bf0*/  HMMA.16816.F32.BF16 R32, R32, R102, RZ ;  /* 0x000000662020723c */ /* 0x000fe800000418ff */
[----:B------:R-:W3:Y:S04]  /*3c00*/  LDSM.16.M88.4 R100, [R100+0x1000] ;  /* 0x001000006464783b */ /* 0x000ee80000000200 */
[-C--:B----4-:R-:W-:Y:S08]  /*3c10*/  HMMA.16816.F32.BF16 R4, R104, R108.reuse, R4 ;  /* 0x0000006c6804723c */ /* 0x090ff00000041804 */
[C---:B------:R-:W-:Y:S08]  /*3c20*/  HMMA.16816.F32.BF16 R8, R112.reuse, R108, R8 ;  /* 0x0000006c7008723c */ /* 0x040ff00000041808 */
[-C--:B------:R-:W-:Y:S08]  /*3c30*/  HMMA.16816.F32.BF16 R12, R112, R110.reuse, R12 ;  /* 0x0000006e700c723c */ /* 0x080ff0000004180c */
[C---:B------:R-:W-:Y:S01]  /*3c40*/  HMMA.16816.F32.BF16 R16, R104.reuse, R110, R16 ;  /* 0x0000006e6810723c */ /* 0x040fe20000041810 */
[----:B------:R-:W-:Y:S07]  /*3c50*/  LDSM.16.M88.4 R108, [R172+0x6000] ;  /* 0x00600000ac6c783b */ /* 0x000fee0000000200 */
[-C--:B--2---:R-:W-:Y:S08]  /*3c60*/  HMMA.16816.F32.BF16 R20, R104, R116.reuse, R20 ;  /* 0x000000746814723c */ /* 0x084ff00000041814 */
[C---:B------:R-:W-:Y:S07]  /*3c70*/  HMMA.16816.F32.BF16 R24, R112.reuse, R116, R24 ;  /* 0x000000747018723c */ /* 0x040fee0000041818 */
[----:B------:R-:W-:Y:S01]  /*3c80*/  IMAD R116, R194, 0x4, R238 ;  /* 0x00000004c2747824 */ /* 0x000fe200078e02ee */
[-C--:B------:R-:W-:Y:S07]  /*3c90*/  HMMA.16816.F32.BF16 R28, R112, R118.reuse, R28 ;  /* 0x00000076701c723c */ /* 0x080fee000004181c */
[----:B------:R-:W-:Y:S01]  /*3ca0*/  IADD3 R114, R116, 0x2, RZ ;  /* 0x0000000274727810 */ /* 0x000fe20007ffe0ff */
[----:B------:R-:W-:Y:S01]  /*3cb0*/  HMMA.16816.F32.BF16 R32, R104, R118, R32 ;  /* 0x000000766820723c */ /* 0x000fe20000041820 */
[----:B------:R-:W2:Y:S03]  /*3cc0*/  LDSM.16.M88.4 R104, [R0] ;  /* 0x000000000068783b */ /* 0x000ea60000000200 */
[----:B------:R-:W-:Y:S02]  /*3cd0*/  IMAD R112, R226, 0x4, R235 ;  /* 0x00000004e2707824 */ /* 0x000fe400078e02eb */
[----:B------:R-:W-:Y:S02]  /*3ce0*/  IMAD.WIDE.U32 R114, R114, -0x326172a9, RZ ;  /* 0xcd9e8d5772727825 */ /* 0x000fe400078e00ff */
[-C--:B-1----:R-:W-:Y:S01]  /*3cf0*/  HMMA.16816.F32.BF16 R4, R120, R124.reuse, R4 ;  /* 0x0000007c7804723c */ /* 0x082fe20000041804 */
[----:B------:R-:W-:Y:S01]  /*3d00*/  LOP3.LUT R112, R221, UR6, R112, 0x96, !PT ;  /* 0x00000006dd707c12 */ /* 0x000fe2000f8e9670 */
[----:B------:R-:W1:Y:S02]  /*3d10*/  @!P6 S2R R119, SR_TID.X ;  /* 0x000000000077e919 */ /* 0x000e640000002100 */
[----:B------:R-:W-:Y:S04]  /*3d20*/  IMAD.WIDE.U32 R116, R116, -0x326172a9, RZ ;  /* 0xcd9e8d5774747825 */ /* 0x000fe800078e00ff */
[C---:B---3--:R-:W-:Y:S01]  /*3d30*/  HMMA.16816.F32.BF16 R8, R100.reuse, R124, R8 ;  /* 0x0000007c6408723c */ /* 0x048fe20000041808 */
[----:B------:R-:W-:Y:S07]  /*3d40*/  IMAD.WIDE.U32 R112, R112, -0x326172a9, RZ ;  /* 0xcd9e8d5770707825 */ /* 0x000fee00078e00ff */
[-C--:B------:R-:W-:Y:S08]  /*3d50*/  HMMA.16816.F32.BF16 R12, R100, R126.reuse, R12 ;  /* 0x0000007e640c723c */ /* 0x080ff0000004180c */
[C---:B------:R-:W-:Y:S08]  /*3d60*/  HMMA.16816.F32.BF16 R16, R120.reuse, R126, R16 ;  /* 0x0000007e7810723c */ /* 0x040ff00000041810 */
[-C--:B------:R-:W-:Y:S08]  /*3d70*/  HMMA.16816.F32.BF16 R20, R120, R128.reuse, R20 ;  /* 0x000000807814723c */ /* 0x080ff00000041814 */
[C---:B------:R-:W-:Y:S07]  /*3d80*/  HMMA.16816.F32.BF16 R24, R100.reuse, R128, R24 ;  /* 0x000000806418723c */ /* 0x040fee0000041818 */
[C---:B------:R-:W-:Y:S01]  /*3d90*/  LOP3.LUT R128, R113.reuse, UR5, R116, 0x96, !PT ;  /* 0x0000000571807c12 */ /* 0x040fe2000f8e9674 */
[-C--:B------:R-:W-:Y:S01]  /*3da0*/  HMMA.16816.F32.BF16 R28, R100, R130.reuse, R28 ;  /* 0x00000082641c723c */ /* 0x080fe2000004181c */
[----:B------:R3:W4:Y:S03]  /*3db0*/  LDSM.16.M88.4 R100, [R0+0x1000] ;  /* 0x001000000064783b */ /* 0x0007260000000200 */
[----:B------:R-:W-:Y:S04]  /*3dc0*/  IMAD.WIDE.U32 R128, R128, -0x2daee0ad, RZ ;  /* 0xd2511f5380807825 */ /* 0x000fe800078e00ff */
[----:B------:R-:W-:Y:S07]  /*3dd0*/  HMMA.16816.F32.BF16 R32, R120, R130, R32 ;  /* 0x000000827820723c */ /* 0x000fee0000041820 */
[----:B------:R-:W-:Y:S01]  /*3de0*/  LOP3.LUT R122, R112, UR4, RZ, 0x3c, !PT ;  /* 0x00000004707a7c12 */ /* 0x000fe2000f8e3cff */
[-C--:B--2---:R-:W-:Y:S01]  /*3df0*/  HMMA.16816.F32.BF16 R4, R104, R108.reuse, R4 ;  /* 0x0000006c6804723c */ /* 0x084fe20000041804 */
[----:B------:R-:W-:Y:S01]  /*3e00*/  LOP3.LUT R130, R113, UR5, R114, 0x96, !PT ;  /* 0x0000000571827c12 */ /* 0x000fe2000f8e9672 */
[----:B------:R-:W-:Y:S02]  /*3e10*/  UIADD3 UR4, UR6, 0x76cf5d0a, URZ ;  /* 0x76cf5d0a06047890 */ /* 0x000fe4000fffe03f */
[----:B-1----:R-:W-:Y:S01]  /*3e20*/  @!P6 IMAD.SHL.U32 R112, R119, 0x2, RZ ;  /* 0x000000027770e824 */ /* 0x002fe200078e00ff */
[----:B------:R-:W-:Y:S01]  /*3e30*/  UIADD3 UR5, UR6, -0x4498517b, URZ ;  /* 0xbb67ae8506057890 */ /* 0x000fe2000fffe03f */
[----:B------:R-:W-:Y:S01]  /*3e40*/  IMAD.WIDE.U32 R130, R130, -0x2daee0ad, RZ ;  /* 0xd2511f5382827825 */ /* 0x000fe200078e00ff */
[----:B---3--:R-:W-:Y:S05]  /*3e50*/  LOP3.LUT R0, R232, UR7, RZ, 0x3c, !PT ;  /* 0x00000007e8007c12 */ /* 0x008fea000f8e3cff */
[-C--:B------:R-:W-:Y:S01]  /*3e60*/  LOP3.LUT R118, R117, R0.reuse, RZ, 0x3c, !PT ;  /* 0x0000000075767212 */ /* 0x080fe200078e3cff */
[----:B------:R-:W-:Y:S01]  /*3e70*/  FMUL.FTZ R117, R213, 1.4426950216293334961 ;  /* 0x3fb8aa3bd5757820 */ /* 0x000fe20000410000 */
[----:B------:R-:W-:Y:S02]  /*3e80*/  LOP3.LUT R120, R115, R0, RZ, 0x3c, !PT ;  /* 0x0000000073787212 */ /* 0x000fe400078e3cff */
[----:B------:R-:W-:Y:S01]  /*3e90*/  @!P6 IADD3 R0, -R229, 0x1, R215 ;  /* 0x00000001e500e810 */ /* 0x000fe20007ffe1d7 */
[----:B------:R-:W-:Y:S01]  /*3ea0*/  IMAD.WIDE.U32 R114, R118, -0x2daee0ad, RZ ;  /* 0xd2511f5376727825 */ /* 0x000fe200078e00ff */
[----:B------:R-:W-:Y:S02]  /*3eb0*/  FSEL R117, R117, RZ, P0 ;  /* 0x000000ff75757208 */ /* 0x000fe40000000000 */
[----:B------:R-:W-:Y:S02]  /*3ec0*/  @!P6 IADD3 R2, R2, R0, R203 ;  /* 0x000000000202e210 */ /* 0x000fe40007ffe0cb */
[----:B------:R-:W-:Y:S01]  /*3ed0*/  @!P6 LOP3.LUT R0, R251, 0x6, R112, 0xf8, !PT ;  /* 0x00000006fb00e812 */ /* 0x000fe200078ef870 */
[----:B------:R-:W-:Y:S01]  /*3ee0*/  IMAD.WIDE.U32 R112, R120, -0x2daee0ad, RZ ;  /* 0xd2511f5378707825 */ /* 0x000fe200078e00ff */
[-C--:B------:R-:W-:Y:S01]  /*3ef0*/  @!P6 IMNMX R116, R2, R203.reuse, PT ;  /* 0x000000cb0274e217 */ /* 0x080fe20003800200 */
[C---:B----4-:R-:W-:Y:S01]  /*3f00*/  HMMA.16816.F32.BF16 R8, R100.reuse, R108, R8 ;  /* 0x0000006c6408723c */ /* 0x050fe20000041808 */
[----:B------:R-:W-:Y:S01]  /*3f10*/  LOP3.LUT R119, R220, UR5, RZ, 0x3c, !PT ;  /* 0x00000005dc777c12 */ /* 0x000fe2000f8e3cff */
[----:B------:R-:W-:Y:S01]  /*3f20*/  @!P6 IMAD R0, R226, 0x80, R0 ;  /* 0x00000080e200e824 */ /* 0x000fe200078e0200 */
[----:B------:R-:W-:Y:S01]  /*3f30*/  LOP3.LUT R124, R131, UR4, R112, 0x96, !PT ;  /* 0x00000004837c7c12 */ /* 0x000fe2000f8e9670 */
[----:B------:R-:W-:Y:S01]  /*3f40*/  UIADD3 UR5, UR6, 0x32370b8f, URZ ;  /* 0x32370b8f06057890 */ /* 0x000fe2000fffe03f */
[----:B------:R-:W-:Y:S02]  /*3f50*/  @!P6 IADD3 R112, R2, 0x8, RZ ;  /* 0x000000080270e810 */ /* 0x000fe40007ffe0ff */
[CC--:B------:R-:W-:Y:S01]  /*3f60*/  @!P6 ISETP.GE.AND P0, PT, R0.reuse, R116.reuse, PT ;  /* 0x000000740000e20c */ /* 0x0c0fe20003f06270 */
[-C--:B------:R-:W-:Y:S01]  /*3f70*/  HMMA.16816.F32.BF16 R12, R100, R110.reuse, R12 ;  /* 0x0000006e640c723c */ /* 0x080fe2000004180c */
[----:B------:R-:W-:Y:S03]  /*3f80*/  @!P6 IADD3 R118, R0, 0x1, RZ ;  /* 0x000000010076e810 */ /* 0x000fe60007ffe0ff */
[----:B------:R-:W-:Y:S01]  /*3f90*/  @!P6 FSEL R4, R4, -INF , !P0 ;  /* 0xff8000000404e808 */ /* 0x000fe20004000000 */
[----:B------:R-:W-:Y:S01]  /*3fa0*/  FMUL.FTZ R109, R214, 1.4426950216293334961 ;  /* 0x3fb8aa3bd66d7820 */ /* 0x000fe20000410000 */
[----:B------:R-:W-:Y:S01]  /*3fb0*/  @!P6 ISETP.GE.AND P0, PT, R118, R116, PT ;  /* 0x000000747600e20c */ /* 0x000fe20003f06270 */
[----:B------:R-:W-:Y:S01]  /*3fc0*/  IMAD.WIDE.U32 R124, R124, -0x326172a9, RZ ;  /* 0xcd9e8d577c7c7825 */ /* 0x000fe200078e00ff */
[----:B------:R-:W-:Y:S01]  /*3fd0*/  @!P6 IMNMX R108, R112, R203, PT ;  /* 0x000000cb706ce217 */ /* 0x000fe20003800200 */
[C---:B------:R-:W-:Y:S03]  /*3fe0*/  HMMA.16816.F32.BF16 R16, R104.reuse, R110, R16 ;  /* 0x0000006e6810723c */ /* 0x040fe60000041810 */
[----:B------:R-:W-:Y:S01]  /*3ff0*/  @!P6 FSEL R5, R5, -INF , !P0 ;  /* 0xff8000000505e808 */ /* 0x000fe20004000000 */
[--C-:B------:R-:W-:Y:S01]  /*4000*/  FFMA.FTZ R4, R4, c[0x0][0x23c], -R117.reuse ;  /* 0x00008f0004047a23 */ /* 0x100fe20000010875 */
[----:B------:R-:W-:Y:S02]  /*4010*/  FSETP.NEU.FTZ.AND P0, PT, R214, -INF , PT ;  /* 0xff800000d600780b */ /* 0x000fe40003f1d000 */
[-C--:B------:R-:W-:Y:S01]  /*4020*/  @!P6 ISETP.GE.AND P1, PT, R0, R108.reuse, PT ;  /* 0x0000006c0000e20c */ /* 0x080fe20003f26270 */
[----:B------:R-:W-:Y:S01]  /*4030*/  FFMA.FTZ R5, R5, c[0x0][0x23c], -R117 ;  /* 0x00008f0005057a23 */ /* 0x000fe20000010875 */
[----:B------:R-:W-:Y:S01]  /*4040*/  FSEL R109, R109, RZ, P0 ;  /* 0x000000ff6d6d7208 */ /* 0x000fe20000000000 */
[----:B------:R-:W-:Y:S01]  /*4050*/  MUFU.EX2 R191, R4 ;  /* 0x0000000400bf7308 */ /* 0x000fe20000000800 */
[----:B------:R-:W-:Y:S02]  /*4060*/  @!P6 ISETP.GE.AND P0, PT, R118, R108, PT ;  /* 0x0000006c7600e20c */ /* 0x000fe40003f06270 */
[----:B------:R-:W-:Y:S02]  /*4070*/  @!P6 FSEL R6, R6, -INF , !P1 ;  /* 0xff8000000606e808 */ /* 0x000fe40004800000 */
[C---:B------:R-:W-:Y:S02]  /*4080*/  LOP3.LUT R120, R119.reuse, R115, RZ, 0x3c, !PT ;  /* 0x0000007377787212 */ /* 0x040fe400078e3cff */
[----:B------:R-:W-:Y:S01]  /*4090*/  LOP3.LUT R121, R119, R113, RZ, 0x3c, !PT ;  /* 0x0000007177797212 */ /* 0x000fe200078e3cff */
[--C-:B------:R-:W-:Y:S01]  /*40a0*/  FFMA.FTZ R6, R6, c[0x0][0x23c], -R109.reuse ;  /* 0x00008f0006067a23 */ /* 0x100fe2000001086d */
[----:B------:R-:W-:Y:S01]  /*40b0*/  @!P6 IADD3 R119, R2, 0x20, RZ ;  /* 0x000000200277e810 */ /* 0x000fe20007ffe0ff */
[----:B------:R1:W-:Y:S01]  /*40c0*/  MUFU.EX2 R186, R5 ;  /* 0x0000000500ba7308 */ /* 0x0003e20000000800 */
[----:B------:R-:W-:Y:S01]  /*40d0*/  LOP3.LUT R126, R129, UR4, R114, 0x96, !PT ;  /* 0x00000004817e7c12 */ /* 0x000fe2000f8e9672 */
[----:B------:R-:W-:Y:S01]  /*40e0*/  UIADD3 UR4, UR7, -0x255992d5, URZ ;  /* 0xdaa66d2b07047890 */ /* 0x000fe2000fffe03f */
[----:B------:R-:W-:Y:S01]  /*40f0*/  @!P6 FSEL R7, R7, -INF , !P0 ;  /* 0xff8000000707e808 */ /* 0x000fe20004000000 */
[----:B------:R-:W2:Y:S01]  /*4100*/  LDSM.16.M88.4 R112, [R172+0x6800] ;  /* 0x00680000ac70783b */ /* 0x000ea20000000200 */
[----:B------:R-:W-:Y:S01]  /*4110*/  FSETP.NEU.FTZ.AND P1, PT, R207, -INF , PT ;  /* 0xff800000cf00780b */ /* 0x000fe20003f3d000 */
[----:B------:R-:W-:Y:S01]  /*4120*/  IMAD.WIDE.U32 R126, R126, -0x326172a9, RZ ;  /* 0xcd9e8d577e7e7825 */ /* 0x000fe200078e00ff */
[----:B------:R-:W-:Y:S03]  /*4130*/  FSETP.NEU.FTZ.AND P0, PT, R212, -INF , PT ;  /* 0xff800000d400780b */ /* 0x000fe60003f1d000 */
[----:B------:R3:W-:Y:S01]  /*4140*/  MUFU.EX2 R190, R6 ;  /* 0x0000000600be7308 */ /* 0x0007e20000000800 */
[----:B------:R-:W-:Y:S09]  /*4150*/  FFMA.FTZ R7, R7, c[0x0][0x23c], -R109 ;  /* 0x00008f0007077a23 */ /* 0x000ff2000001086d */
[----:B------:R4:W-:Y:S01]  /*4160*/  MUFU.EX2 R188, R7 ;  /* 0x0000000700bc7308 */ /* 0x0009e20000000800 */
[----:B-1----:R-:W-:Y:S04]  /*4170*/  IMAD.WIDE.U32 R4, R120, -0x326172a9, RZ ;  /* 0xcd9e8d5778047825 */ /* 0x002fe800078e00ff */
[----:B------:R-:W-:Y:S01]  /*4180*/  IMAD.WIDE.U32 R120, R121, -0x326172a9, RZ ;  /* 0xcd9e8d5779787825 */ /* 0x000fe200078e00ff */
[----:B------:R-:W-:Y:S02]  /*4190*/  LOP3.LUT R123, R122, R5, RZ, 0x3c, !PT ;  /* 0x000000057a7b7212 */ /* 0x000fe400078e3cff */
[----:B------:R-:W-:Y:S01]  /*41a0*/  @!P6 IMNMX R5, R119, R203, PT ;  /* 0x000000cb7705e217 */ /* 0x000fe20003800200 */
[----:B------:R-:W-:Y:S01]  /*41b0*/  FMUL.FTZ R119, R212, 1.4426950216293334961 ;  /* 0x3fb8aa3bd4777820 */ /* 0x000fe20000410000 */
[----:B------:R-:W-:Y:S01]  /*41c0*/  LOP3.LUT R127, R127, UR4, R4, 0x96, !PT ;  /* 0x000000047f7f7c12 */ /* 0x000fe2000f8e9604 */
[----:B---3--:R-:W-:Y:S01]  /*41d0*/  FMUL.FTZ R6, R207, 1.4426950216293334961 ;  /* 0x3fb8aa3bcf067820 */ /* 0x008fe20000410000 */
[-C--:B------:R-:W-:Y:S02]  /*41e0*/  @!P6 ISETP.GE.AND P3, PT, R0, R5.reuse, PT ;  /* 0x000000050000e20c */ /* 0x080fe40003f66270 */
[----:B------:R-:W-:Y:S02]  /*41f0*/  @!P6 IADD3 R4, R2, 0x28, RZ ;  /* 0x000000280204e810 */ /* 0x000fe40007ffe0ff */
[----:B------:R-:W-:Y:S02]  /*4200*/  FSEL R6, R6, RZ, P1 ;  /* 0x000000ff06067208 */ /* 0x000fe40000800000 */
[----:B------:R-:W-:Y:S02]  /*4210*/  @!P6 FSEL R8, R8, -INF , !P3 ;  /* 0xff8000000808e808 */ /* 0x000fe40005800000 */
[----:B------:R-:W-:Y:S01]  /*4220*/  @!P6 ISETP.GE.AND P1, PT, R118, R5, PT ;  /* 0x000000057600e20c */ /* 0x000fe20003f26270 */
[-C--:B--2---:R-:W-:Y:S01]  /*4230*/  HMMA.16816.F32.BF16 R20, R104, R112.reuse, R20 ;  /* 0x000000706814723c */ /* 0x084fe20000041814 */
[----:B----4-:R-:W-:Y:S01]  /*4240*/  @!P6 IADD3 R7, R0, 0x8, RZ ;  /* 0x000000080007e810 */ /* 0x010fe20007ffe0ff */
[--C-:B------:R-:W-:Y:S01]  /*4250*/  FFMA.FTZ R8, R8, c[0x0][0x23c], -R6.reuse ;  /* 0x00008f0008087a23 */ /* 0x100fe20000010806 */
[----:B------:R-:W-:Y:S02]  /*4260*/  @!P6 IMNMX R4, R4, R203, PT ;  /* 0x000000cb0404e217 */ /* 0x000fe40003800200 */
[----:B------:R-:W-:Y:S01]  /*4270*/  @!P6 FSEL R9, R9, -INF , !P1 ;  /* 0xff8000000909e808 */ /* 0x000fe20004800000 */
[----:B------:R1:W-:Y:S01]  /*4280*/  MUFU.EX2 R189, R8 ;  /* 0x0000000800bd7308 */ /* 0x0003e20000000800 */
[----:B------:R-:W-:Y:S01]  /*4290*/  @!P6 ISETP.GE.AND P3, PT, R7, R5, PT ;  /* 0x000000050700e20c */ /* 0x000fe20003f66270 */
[C---:B------:R-:W-:Y:S01]  /*42a0*/  HMMA.16816.F32.BF16 R24, R100.reuse, R112, R24 ;  /* 0x000000706418723c */ /* 0x040fe20000041818 */
[----:B------:R-:W-:Y:S02]  /*42b0*/  FSEL R2, R119, RZ, P0 ;  /* 0x000000ff77027208 */ /* 0x000fe40000000000 */
[-C--:B------:R-:W-:Y:S01]  /*42c0*/  @!P6 ISETP.GE.AND P0, PT, R0, R4.reuse, PT ;  /* 0x000000040000e20c */ /* 0x080fe20003f06270 */
[--C-:B------:R-:W-:Y:S01]  /*42d0*/  FFMA.FTZ R9, R9, c[0x0][0x23c], -R6.reuse ;  /* 0x00008f0009097a23 */ /* 0x100fe20000010806 */
[C---:B------:R-:W-:Y:S02]  /*42e0*/  @!P6 ISETP.GE.AND P4, PT, R7.reuse, R4, PT ;  /* 0x000000040700e20c */ /* 0x040fe40003f86270 */
[----:B------:R-:W-:Y:S01]  /*42f0*/  @!P6 FSEL R12, R12, -INF , !P3 ;  /* 0xff8000000c0ce808 */ /* 0x000fe20005800000 */
[-C--:B------:R-:W-:Y:S01]  /*4300*/  HMMA.16816.F32.BF16 R28, R100, R114.reuse, R28 ;  /* 0x00000072641c723c */ /* 0x080fe2000004181c */
[----:B------:R-:W-:Y:S01]  /*4310*/  @!P6 FSEL R10, R10, -INF , !P0 ;  /* 0xff8000000a0ae808 */ /* 0x000fe20004000000 */
[----:B------:R2:W-:Y:S01]  /*4320*/  MUFU.EX2 R185, R9 ;  /* 0x0000000900b97308 */ /* 0x0005e20000000800 */
[----:B------:R-:W-:Y:S01]  /*4330*/  @!P6 ISETP.GE.AND P0, PT, R7, R116, PT ;  /* 0x000000740700e20c */ /* 0x000fe20003f06270 */
[----:B------:R-:W-:Y:S01]  /*4340*/  FFMA.FTZ R12, R12, c[0x0][0x23c], -R6 ;  /* 0x00008f000c0c7a23 */ /* 0x000fe20000010806 */
[----:B------:R-:W-:Y:S01]  /*4350*/  @!P6 FSEL R14, R14, -INF , !P4 ;  /* 0xff8000000e0ee808 */ /* 0x000fe20006000000 */
[--C-:B------:R-:W-:Y:S01]  /*4360*/  FFMA.FTZ R10, R10, c[0x0][0x23c], -R2.reuse ;  /* 0x00008f000a0a7a23 */ /* 0x100fe20000010802 */
[----:B------:R-:W-:Y:S01]  /*4370*/  @!P6 FSEL R16, R16, -INF , !P0 ;  /* 0xff8000001010e808 */ /* 0x000fe20004000000 */
[----:B------:R-:W-:Y:S01]  /*4380*/  HMMA.16816.F32.BF16 R32, R104, R114, R32 ;  /* 0x000000726820723c */ /* 0x000fe20000041820 */
[-C--:B------:R-:W-:Y:S03]  /*4390*/  @!P6 ISETP.GE.AND P1, PT, R118, R4.reuse, PT ;  /* 0x000000047600e20c */ /* 0x080fe60003f26270 */
[----:B------:R-:W-:Y:S01]  /*43a0*/  LOP3.LUT R122, R122, R121, RZ, 0x3c, !PT ;  /* 0x000000797a7a7212 */ /* 0x000fe200078e3cff */
[--C-:B------:R-:W-:Y:S01]  /*43b0*/  FFMA.FTZ R14, R14, c[0x0][0x23c], -R2.reuse ;  /* 0x00008f000e0e7a23 */ /* 0x100fe20000010802 */
[----:B-1----:R-:W-:Y:S01]  /*43c0*/  @!P6 IADD3 R8, R0, 0x9, RZ ;  /* 0x000000090008e810 */ /* 0x002fe20007ffe0ff */
[----:B------:R-:W-:Y:S01]  /*43d0*/  FFMA.FTZ R16, R16, c[0x0][0x23c], -R117 ;  /* 0x00008f0010107a23 */ /* 0x000fe20000010875 */
[----:B------:R-:W-:Y:S01]  /*43e0*/  @!P6 FSEL R11, R11, -INF , !P1 ;  /* 0xff8000000b0be808 */ /* 0x000fe20004800000 */
[----:B------:R-:W-:Y:S01]  /*43f0*/  IMAD.WIDE.U32 R100, R127, -0x2daee0ad, RZ ;  /* 0xd2511f537f647825 */ /* 0x000fe200078e00ff */
[C---:B------:R-:W-:Y:S01]  /*4400*/  @!P6 ISETP.GE.AND P3, PT, R8.reuse, R4, PT ;  /* 0x000000040800e20c */ /* 0x040fe20003f66270 */
[----:B------:R-:W-:Y:S01]  /*4410*/  MUFU.EX2 R183, R14 ;  /* 0x0000000e00b77308 */ /* 0x000fe20000000800 */
[CC--:B------:R-:W-:Y:S01]  /*4420*/  @!P6 ISETP.GE.AND P5, PT, R8.reuse, R5.reuse, PT ;  /* 0x000000050800e20c */ /* 0x0c0fe20003fa6270 */
[--C-:B------:R-:W-:Y:S01]  /*4430*/  FFMA.FTZ R11, R11, c[0x0][0x23c], -R2.reuse ;  /* 0x00008f000b0b7a23 */ /* 0x100fe20000010802 */
[----:B------:R-:W-:Y:S02]  /*4440*/  @!P6 FSEL R15, R15, -INF , !P3 ;  /* 0xff8000000f0fe808 */ /* 0x000fe40005800000 */
[----:B------:R-:W-:Y:S02]  /*4450*/  @!P6 ISETP.GE.AND P1, PT, R7, R108, PT ;  /* 0x0000006c0700e20c */ /* 0x000fe40003f26270 */
[----:B------:R-:W-:Y:S01]  /*4460*/  @!P6 FSEL R13, R13, -INF , !P5 ;  /* 0xff8000000d0de808 */ /* 0x000fe20006800000 */
[----:B------:R-:W-:Y:S01]  /*4470*/  FFMA.FTZ R15, R15, c[0x0][0x23c], -R2 ;  /* 0x00008f000f0f7a23 */ /* 0x000fe20000010802 */
[C---:B------:R-:W-:Y:S01]  /*4480*/  @!P6 ISETP.GE.AND P5, PT, R8.reuse, R116, PT ;  /* 0x000000740800e20c */ /* 0x040fe20003fa6270 */
[----:B------:R-:W-:Y:S01]  /*4490*/  MUFU.EX2 R180, R16 ;  /* 0x0000001000b47308 */ /* 0x000fe20000000800 */
[----:B------:R-:W-:Y:S01]  /*44a0*/  @!P6 ISETP.GE.AND P4, PT, R8, R108, PT ;  /* 0x0000006c0800e20c */ /* 0x000fe20003f86270 */
[--C-:B------:R-:W-:Y:S01]  /*44b0*/  FFMA.FTZ R13, R13, c[0x0][0x23c], -R6.reuse ;  /* 0x00008f000d0d7a23 */ /* 0x100fe20000010806 */
[C---:B------:R-:W-:Y:S02]  /*44c0*/  @!P6 IADD3 R7, R0.reuse, 0x10, RZ ;  /* 0x000000100007e810 */ /* 0x040fe40007ffe0ff */
[----:B------:R-:W-:Y:S02]  /*44d0*/  @!P6 IADD3 R8, R0, 0x11, RZ ;  /* 0x000000110008e810 */ /* 0x000fe40007ffe0ff */
[-C--:B------:R-:W-:Y:S02]  /*44e0*/  @!P6 ISETP.GE.AND P3, PT, R7, R116.reuse, PT ;  /* 0x000000740700e20c */ /* 0x080fe40003f66270 */
[----:B------:R-:W-:Y:S01]  /*44f0*/  @!P6 FSEL R19, R19, -INF , !P4 ;  /* 0xff8000001313e808 */ /* 0x000fe20006000000 */
[----:B------:R1:W-:Y:S01]  /*4500*/  MUFU.EX2 R184, R15 ;  /* 0x0000000f00b87308 */ /* 0x0003e20000000800 */
[----:B------:R-:W-:Y:S02]  /*4510*/  @!P6 ISETP.GE.AND P4, PT, R8, R116, PT ;  /* 0x000000740800e20c */ /* 0x000fe40003f86270 */
[----:B------:R-:W-:Y:S01]  /*4520*/  @!P6 ISETP.GE.AND P0, PT, R7, R108, PT ;  /* 0x0000006c0700e20c */ /* 0x000fe20003f06270 */
[----:B------:R-:W-:Y:S01]  /*4530*/  FFMA.FTZ R19, R19, c[0x0][0x23c], -R109 ;  /* 0x00008f0013137a23 */ /* 0x000fe2000001086d */
[----:B------:R-:W-:Y:S02]  /*4540*/  @!P6 FSEL R17, R17, -INF , !P5 ;  /* 0xff8000001111e808 */ /* 0x000fe40006800000 */
[CC--:B------:R-:W-:Y:S02]  /*4550*/  @!P6 ISETP.GE.AND P5, PT, R7.reuse, R5.reuse, PT ;  /* 0x000000050700e20c */ /* 0x0c0fe40003fa6270 */
[----:B------:R-:W-:Y:S01]  /*4560*/  @!P6 FSEL R18, R18, -INF , !P1 ;  /* 0xff8000001212e808 */ /* 0x000fe20004800000 */
[----:B------:R3:W-:Y:S01]  /*4570*/  MUFU.EX2 R192, R10 ;  /* 0x0000000a00c07308 */ /* 0x0007e20000000800 */
[----:B------:R-:W-:Y:S01]  /*4580*/  @!P6 ISETP.GE.AND P1, PT, R7, R4, PT ;  /* 0x000000040700e20c */ /* 0x000fe20003f26270 */
[----:B------:R-:W-:Y:S01]  /*4590*/  FFMA.FTZ R179, R17, c[0x0][0x23c], -R117 ;  /* 0x00008f0011b37a23 */ /* 0x000fe20000010875 */
[----:B------:R-:W-:Y:S01]  /*45a0*/  @!P6 FSEL R20, R20, -INF , !P3 ;  /* 0xff8000001414e808 */ /* 0x000fe20005800000 */
[----:B------:R-:W-:Y:S01]  /*45b0*/  FFMA.FTZ R18, R18, c[0x0][0x23c], -R109 ;  /* 0x00008f0012127a23 */ /* 0x000fe2000001086d */
[----:B------:R-:W-:Y:S02]  /*45c0*/  @!P6 ISETP.GE.AND P3, PT, R8, R108, PT ;  /* 0x0000006c0800e20c */ /* 0x000fe40003f66270 */
[----:B------:R-:W-:Y:S01]  /*45d0*/  @!P6 FSEL R21, R21, -INF , !P4 ;  /* 0xff8000001515e808 */ /* 0x000fe20006000000 */
[--C-:B------:R-:W-:Y:S01]  /*45e0*/  FFMA.FTZ R20, R20, c[0x0][0x23c], -R117.reuse ;  /* 0x00008f0014147a23 */ /* 0x100fe20000010875 */
[-C--:B------:R-:W-:Y:S01]  /*45f0*/  @!P6 ISETP.GE.AND P4, PT, R8, R5.reuse, PT ;  /* 0x000000050800e20c */ /* 0x080fe20003f86270 */
[----:B------:R4:W-:Y:S01]  /*4600*/  MUFU.EX2 R182, R12 ;  /* 0x0000000c00b67308 */ /* 0x0009e20000000800 */
[C---:B------:R-:W-:Y:S01]  /*4610*/  @!P6 IADD3 R7, R0.reuse, 0x18, RZ ;  /* 0x000000180007e810 */ /* 0x040fe20007ffe0ff */
[----:B------:R-:W-:Y:S01]  /*4620*/  FFMA.FTZ R21, R21, c[0x0][0x23c], -R117 ;  /* 0x00008f0015157a23 */ /* 0x000fe20000010875 */
[----:B------:R-:W-:Y:S02]  /*4630*/  @!P6 IADD3 R0, R0, 0x19, RZ ;  /* 0x000000190000e810 */ /* 0x000fe40007ffe0ff */
[----:B------:R-:W-:Y:S02]  /*4640*/  @!P6 FSEL R22, R22, -INF , !P0 ;  /* 0xff8000001616e808 */ /* 0x000fe40004000000 */
[-C--:B------:R-:W-:Y:S01]  /*4650*/  @!P6 ISETP.GE.AND P0, PT, R8, R4.reuse, PT ;  /* 0x000000040800e20c */ /* 0x080fe20003f06270 */
[----:B--2---:R-:W-:Y:S01]  /*4660*/  IMAD.WIDE.U32 R8, R123, -0x2daee0ad, RZ ;  /* 0xd2511f537b087825 */ /* 0x004fe200078e00ff */
[----:B------:R-:W-:Y:S01]  /*4670*/  @!P6 FSEL R23, R23, -INF , !P3 ;  /* 0xff8000001717e808 */ /* 0x000fe20005800000 */
[----:B------:R2:W-:Y:S01]  /*4680*/  MUFU.EX2 R187, R11 ;  /* 0x0000000b00bb7308 */ /* 0x0005e20000000800 */
[-C--:B------:R-:W-:Y:S01]  /*4690*/  @!P6 ISETP.GE.AND P3, PT, R7, R5.reuse, PT ;  /* 0x000000050700e20c */ /* 0x080fe20003f66270 */
[--C-:B------:R-:W-:Y:S01]  /*46a0*/  FFMA.FTZ R22, R22, c[0x0][0x23c], -R109.reuse ;  /* 0x00008f0016167a23 */ /* 0x100fe2000001086d */
[----:B------:R-:W-:Y:S01]  /*46b0*/  @!P6 FSEL R24, R24, -INF , !P5 ;  /* 0xff8000001818e808 */ /* 0x000fe20006800000 */
[----:B------:R-:W-:Y:S01]  /*46c0*/  FFMA.FTZ R23, R23, c[0x0][0x23c], -R109 ;  /* 0x00008f0017177a23 */ /* 0x000fe2000001086d */
[----:B------:R-:W-:Y:S02]  /*46d0*/  @!P6 ISETP.GE.AND P5, PT, R0, R5, PT ;  /* 0x000000050000e20c */ /* 0x000fe40003fa6270 */
[----:B------:R-:W-:Y:S01]  /*46e0*/  @!P6 FSEL R25, R25, -INF , !P4 ;  /* 0xff8000001919e808 */ /* 0x000fe20006000000 */
[--C-:B------:R-:W-:Y:S01]  /*46f0*/  FFMA.FTZ R24, R24, c[0x0][0x23c], -R6.reuse ;  /* 0x00008f0018187a23 */ /* 0x100fe20000010806 */
[-C--:B------:R-:W-:Y:S01]  /*4700*/  @!P6 ISETP.GE.AND P4, PT, R7, R4.reuse, PT ;  /* 0x000000040700e20c */ /* 0x080fe20003f86270 */
[----:B------:R2:W-:Y:S01]  /*4710*/  MUFU.EX2 R181, R13 ;  /* 0x0000000d00b57308 */ /* 0x0005e20000000800 */
[----:B------:R-:W-:Y:S01]  /*4720*/  @!P6 FSEL R26, R26, -INF , !P1 ;  /* 0xff8000001a1ae808 */ /* 0x000fe20004800000 */
[----:B------:R-:W-:Y:S01]  /*4730*/  FFMA.FTZ R25, R25, c[0x0][0x23c], -R6 ;  /* 0x00008f0019197a23 */ /* 0x000fe20000010806 */
[----:B------:R-:W-:Y:S01]  /*4740*/  @!P6 ISETP.GE.AND P1, PT, R0, R4, PT ;  /* 0x000000040000e20c */ /* 0x000fe20003f26270 */
[----:B------:R-:W-:Y:S01]  /*4750*/  IMAD.WIDE.U32 R4, R122, -0x2daee0ad, RZ ;  /* 0xd2511f537a047825 */ /* 0x000fe200078e00ff */
[----:B------:R-:W-:Y:S01]  /*4760*/  LOP3.LUT R120, R125, UR4, R120, 0x96, !PT ;  /* 0x000000047d787c12 */ /* 0x000fe2000f8e9678 */
[----:B------:R-:W-:Y:S01]  /*4770*/  UIADD3 UR4, UR6, -0x126145ec, URZ ;  /* 0xed9eba1406047890 */ /* 0x000fe2000fffe03f */
[----:B------:R-:W-:Y:S01]  /*4780*/  LOP3.LUT R9, R9, UR5, R128, 0x96, !PT ;  /* 0x0000000509097c12 */ /* 0x000fe2000f8e9680 */
[----:B------:R-:W-:Y:S01]  /*4790*/  FFMA.FTZ R26, R26, c[0x0][0x23c], -R2 ;  /* 0x00008f001a1a7a23 */ /* 0x000fe20000010802 */
[----:B------:R-:W-:Y:S01]  /*47a0*/  LOP3.LUT R5, R5, UR5, R130, 0x96, !PT ;  /* 0x0000000505057c12 */ /* 0x000fe2000f8e9682 */
[----:B------:R2:W-:Y:S01]  /*47b0*/  MUFU.EX2 R131, R19 ;  /* 0x0000001300837308 */ /* 0x0005e20000000800 */
[----:B------:R-:W-:Y:S01]  /*47c0*/  @!P6 FSEL R28, R28, -INF , !P3 ;  /* 0xff8000001c1ce808 */ /* 0x000fe20005800000 */
[----:B-1----:R-:W-:Y:S01]  /*47d0*/  IMAD.WIDE.U32 R14, R120, -0x2daee0ad, RZ ;  /* 0xd2511f53780e7825 */ /* 0x002fe200078e00ff */
[----:B------:R-:W-:Y:S01]  /*47e0*/  LOP3.LUT R16, R101, UR4, R8, 0x96, !PT ;  /* 0x0000000465107c12 */ /* 0x000fe2000f8e9608 */
[----:B------:R-:W-:Y:S01]  /*47f0*/  UIADD3 UR5, UR7, 0x78dde6e4, URZ ;  /* 0x78dde6e407057890 */ /* 0x000fe2000fffe03f */
[----:B------:R-:W-:Y:S01]  /*4800*/  @!P6 ISETP.GE.AND P3, PT, R0, R116, PT ;  /* 0x000000740000e20c */ /* 0x000fe20003f66270 */
[----:B------:R-:W-:Y:S01]  /*4810*/  IMAD.WIDE.U32 R8, R9, -0x326172a9, RZ ;  /* 0xcd9e8d5709087825 */ /* 0x000fe200078e00ff */
[----:B------:R-:W-:Y:S01]  /*4820*/  LOP3.LUT R102, R15, UR4, R4, 0x96, !PT ;  /* 0x000000040f667c12 */ /* 0x000fe2000f8e9604 */
[----:B------:R-:W-:Y:S01]  /*4830*/  UIADD3 UR4, UR7, 0x1715609d, URZ ;  /* 0x1715609d07047890 */ /* 0x000fe2000fffe03f */
[----:B------:R-:W-:Y:S01]  /*4840*/  @!P6 FSEL R30, R30, -INF , !P4 ;  /* 0xff8000001e1ee808 */ /* 0x000fe20006000000 */
[----:B------:R1:W-:Y:S01]  /*4850*/  MUFU.EX2 R130, R20 ;  /* 0x0000001400827308 */ /* 0x0003e20000000800 */
[----:B---3--:R-:W-:Y:S01]  /*4860*/  LOP3.LUT R10, R9, UR5, R126, 0x96, !PT ;  /* 0x00000005090a7c12 */ /* 0x008fe2000f8e967e */
[----:B------:R-:W-:Y:S01]  /*4870*/  IMAD.WIDE.U32 R4, R5, -0x326172a9, RZ ;  /* 0xcd9e8d5705047825 */ /* 0x000fe200078e00ff */
[-C--:B------:R-:W-:Y:S02]  /*4880*/  @!P6 ISETP.GE.AND P4, PT, R0, R108.reuse, PT ;  /* 0x0000006c0000e20c */ /* 0x080fe40003f86270 */
[----:B------:R-:W-:Y:S01]  /*4890*/  @!P6 FSEL R29, R29, -INF , !P5 ;  /* 0xff8000001d1de808 */ /* 0x000fe20006800000 */
[----:B------:R-:W-:Y:S01]  /*48a0*/  IMAD.WIDE.U32 R16, R16, -0x326172a9, RZ ;  /* 0xcd9e8d5710107825 */ /* 0x000fe200078e00ff */
[----:B----4-:R-:W-:Y:S01]  /*48b0*/  LOP3.LUT R12, R5, UR5, R124, 0x96, !PT ;  /* 0x00000005050c7c12 */ /* 0x010fe2000f8e967c */
[----:B------:R-:W-:Y:S01]  /*48c0*/  UIADD3 UR5, UR6, -0x56f99767, URZ ;  /* 0xa906689906057890 */ /* 0x000fe2000fffe03f */
[----:B------:R-:W-:Y:S01]  /*48d0*/  @!P6 ISETP.GE.AND P5, PT, R7, R108, PT ;  /* 0x0000006c0700e20c */ /* 0x000fe20003fa6270 */
[----:B------:R-:W-:Y:S01]  /*48e0*/  IMAD.WIDE.U32 R102, R102, -0x326172a9, RZ ;  /* 0xcd9e8d5766667825 */ /* 0x000fe200078e00ff */
[----:B------:R-:W-:Y:S01]  /*48f0*/  LOP3.LUT R8, R17, UR4, R8, 0x96, !PT ;  /* 0x0000000411087c12 */ /* 0x000fe2000f8e9608 */
[----:B------:R3:W-:Y:S01]  /*4900*/  MUFU.EX2 R178, R18 ;  /* 0x0000001200b27308 */ /* 0x0007e20000000800 */
[----:B------:R-:W-:Y:S01]  /*4910*/  @!P6 FSEL R27, R27, -INF , !P0 ;  /* 0xff8000001b1be808 */ /* 0x000fe20004000000 */
[----:B--2---:R-:W-:Y:S01]  /*4920*/  IMAD.WIDE.U32 R10, R10, -0x2daee0ad, RZ ;  /* 0xd2511f530a0a7825 */ /* 0x004fe200078e00ff */
[----:B------:R-:W-:Y:S01]  /*4930*/  LOP3.LUT R4, R103, UR4, R4, 0x96, !PT ;  /* 0x0000000467047c12 */ /* 0x000fe2000f8e9604 */
[----:B------:R-:W-:Y:S01]  /*4940*/  UIADD3 UR4, UR6, 0x646e171e, URZ ;  /* 0x646e171e06047890 */ /* 0x000fe2000fffe03f */
[----:B------:R-:W-:Y:S01]  /*4950*/  @!P6 ISETP.GE.AND P0, PT, R7, R116, PT ;  /* 0x000000740700e20c */ /* 0x000fe20003f06270 */
[----:B------:R-:W-:Y:S01]  /*4960*/  IMAD.WIDE.U32 R12, R12, -0x2daee0ad, RZ ;  /* 0xd2511f530c0c7825 */ /* 0x000fe200078e00ff */
[----:B------:R-:W-:Y:S02]  /*4970*/  LOP3.LUT R100, R11, UR5, R100, 0x96, !PT ;  /* 0x000000050b647c12 */ /* 0x000fe4000f8e9664 */
[----:B------:R-:W-:Y:S01]  /*4980*/  @!P6 FSEL R31, R31, -INF , !P1 ;  /* 0xff8000001f1fe808 */ /* 0x000fe20004800000 */
[----:B------:R-:W-:Y:S01]  /*4990*/  IMAD.WIDE.U32 R8, R8, -0x2daee0ad, RZ ;  /* 0xd2511f5308087825 */ /* 0x000fe200078e00ff */
[----:B------:R-:W-:Y:S01]  /*49a0*/  LOP3.LUT R14, R13, UR5, R14, 0x96, !PT ;  /* 0x000000050d0e7c12 */ /* 0x000fe2000f8e960e */
[----:B------:R-:W-:Y:S01]  /*49b0*/  UIADD3 UR5, UR7, -0x4ab325aa, URZ ;  /* 0xb54cda5607057890 */ /* 0x000fe2000fffe03f */
[----:B------:R-:W-:Y:S01]  /*49c0*/  @!P6 FSEL R32, R32, -INF , !P0 ;  /* 0xff8000002020e808 */ /* 0x000fe20004000000 */
[----:B------:R-:W-:Y:S01]  /*49d0*/  IMAD.WIDE.U32 R4, R4, -0x2daee0ad, RZ ;  /* 0xd2511f5304047825 */ /* 0x000fe200078e00ff */
[----:B------:R-:W-:Y:S01]  /*49e0*/  LOP3.LUT R11, R9, UR4, R10, 0x96, !PT ;  /* 0x00000004090b7c12 */ /* 0x000fe2000f8e960a */
[----:B------:R-:W-:Y:S01]  /*49f0*/  MUFU.EX2 R179, R179 ;  /* 0x000000b300b37308 */ /* 0x000fe20000000800 */
[----:B------:R-:W-:Y:S01]  /*4a00*/  LOP3.LUT R0, R8, 0xff, RZ, 0xc0, !PT ;  /* 0x000000ff08007812 */ /* 0x000fe200078ec0ff */
[--C-:B------:R-:W-:Y:S01]  /*4a10*/  FFMA.FTZ R28, R28, c[0x0][0x23c], -R6.reuse ;  /* 0x00008f001c1c7a23 */ /* 0x100fe20000010806 */
[----:B------:R-:W-:Y:S01]  /*4a20*/  LOP3.LUT R19, R8, 0xffff, RZ, 0xc0, !PT ;  /* 0x0000ffff08137812 */ /* 0x000fe200078ec0ff */
[----:B------:R-:W-:Y:S01]  /*4a30*/  FFMA.FTZ R6, R29, c[0x0][0x23c], -R6 ;  /* 0x00008f001d067a23 */ /* 0x000fe20000010806 */
[--C-:B------:R-:W-:Y:S01]  /*4a40*/  SHF.R.U32.HI R103, RZ, 0x18, R8.reuse ;  /* 0x00000018ff677819 */ /* 0x100fe20000011608 */
[----:B------:R-:W-:Y:S01]  /*4a50*/  FFMA.FTZ R32, R32, c[0x0][0x23c], -R117 ;  /* 0x00008f0020207a23 */ /* 0x000fe20000010875 */
[----:B------:R-:W-:Y:S01]  /*4a60*/  SHF.R.U32.HI R110, RZ, 0x10, R8 ;  /* 0x00000010ff6e7819 */ /* 0x000fe20000011608 */
[----:B------:R-:W-:Y:S01]  /*4a70*/  IMAD.WIDE.U32 R8, R100, -0x326172a9, RZ ;  /* 0xcd9e8d5764087825 */ /* 0x000fe200078e00ff */
[----:B------:R-:W-:Y:S01]  /*4a80*/  LOP3.LUT R10, R5, UR4, R12, 0x96, !PT ;  /* 0x00000004050a7c12 */ /* 0x000fe2000f8e960c */
[----:B------:R-:W2:Y:S01]  /*4a90*/  MUFU.EX2 R119, R32 ;  /* 0x0000002000777308 */ /* 0x000ea20000000800 */
[----:B------:R-:W-:Y:S01]  /*4aa0*/  LOP3.LUT R100, R4, 0xff, RZ, 0xc0, !PT ;  /* 0x000000ff04647812 */ /* 0x000fe200078ec0ff */
[----:B------:R-:W-:Y:S01]  /*4ab0*/  FFMA.FTZ R30, R30, c[0x0][0x23c], -R2 ;  /* 0x00008f001e1e7a23 */ /* 0x000fe20000010802 */
[----:B------:R-:W-:Y:S01]  /*4ac0*/  SHF.R.U32.HI R101, RZ, 0x18, R4 ;  /* 0x00000018ff657819 */ /* 0x000fe20000011604 */
[----:B------:R-:W-:Y:S01]  /*4ad0*/  ULDC.U8 UR4, c[0x0][0x2d8] ;  /* 0x0000b60000047ab9 */ /* 0x000fe20000000000 */
[----:B------:R-:W-:Y:S01]  /*4ae0*/  LOP3.LUT R108, R4, 0xffff, RZ, 0xc0, !PT ;  /* 0x0000ffff046c7812 */ /* 0x000fe200078ec0ff */
[----:B------:R-:W-:Y:S01]  /*4af0*/  FFMA.FTZ R27, R27, c[0x0][0x23c], -R2 ;  /* 0x00008f001b1b7a23 */ /* 0x000fe20000010802 */
[----:B-1----:R-:W-:Y:S01]  /*4b00*/  SHF.R.U32.HI R20, RZ, 0x10, R4 ;  /* 0x00000010ff147819 */ /* 0x002fe20000011604 */
[----:B------:R-:W-:Y:S01]  /*4b10*/  IMAD.WIDE.U32 R4, R14, -0x326172a9, RZ ;  /* 0xcd9e8d570e047825 */ /* 0x000fe200078e00ff */
[----:B------:R-:W-:Y:S01]  /*4b20*/  LOP3.LUT R7, R9, UR5, R16, 0x96, !PT ;  /* 0x0000000509077c12 */ /* 0x000fe2000f8e9610 */
[----:B------:R-:W-:Y:S01]  /*4b30*/  MUFU.EX2 R122, R28 ;  /* 0x0000001c007a7308 */ /* 0x000fe20000000800 */
[----:B------:R-:W-:Y:S01]  /*4b40*/  LOP3.LUT R16, R8, 0xffff, RZ, 0xc0, !PT ;  /* 0x0000ffff08107812 */ /* 0x000fe200078ec0ff */
[----:B------:R-:W-:Y:S01]  /*4b50*/  FFMA.FTZ R2, R31, c[0x0][0x23c], -R2 ;  /* 0x00008f001f027a23 */ /* 0x000fe20000010802 */
[C---:B------:R-:W-:Y:S02]  /*4b60*/  LOP3.LUT R9, R4.reuse, 0xffff, RZ, 0xc0, !PT ;  /* 0x0000ffff04097812 */ /* 0x040fe400078ec0ff */
[----:B------:R-:W-:Y:S02]  /*4b70*/  LOP3.LUT R12, R4, 0xff, RZ, 0xc0, !PT ;  /* 0x000000ff040c7812 */ /* 0x000fe400078ec0ff */
[--C-:B------:R-:W-:Y:S02]  /*4b80*/  SHF.R.U32.HI R13, RZ, 0x10, R4.reuse ;  /* 0x00000010ff0d7819 */ /* 0x100fe40000011604 */
[----:B------:R-:W-:Y:S01]  /*4b90*/  SHF.R.U32.HI R14, RZ, 0x18, R4 ;  /* 0x00000018ff0e7819 */ /* 0x000fe20000011604 */
[----:B------:R-:W-:Y:S01]  /*4ba0*/  MUFU.EX2 R120, R30 ;  /* 0x0000001e00787308 */ /* 0x000fe20000000800 */
[----:B------:R-:W-:Y:S02]  /*4bb0*/  LOP3.LUT R4, R7, 0xffff, RZ, 0xc0, !PT ;  /* 0x0000ffff07047812 */ /* 0x000fe400078ec0ff */
[----:B------:R-:W-:Y:S02]  /*4bc0*/  LOP3.LUT R15, R8, 0xff, RZ, 0xc0, !PT ;  /* 0x000000ff080f7812 */ /* 0x000fe400078ec0ff */
[----:B------:R-:W-:Y:S02]  /*4bd0*/  SHF.R.U32.HI R4, RZ, 0x8, R4 ;  /* 0x00000008ff047819 */ /* 0x000fe40000011604 */
[--C-:B------:R-:W-:Y:S02]  /*4be0*/  SHF.R.U32.HI R17, RZ, 0x18, R8.reuse ;  /* 0x00000018ff117819 */ /* 0x100fe40000011608 */
[----:B---3--:R-:W-:Y:S01]  /*4bf0*/  SHF.R.U32.HI R18, RZ, 0x10, R8 ;  /* 0x00000010ff127819 */ /* 0x008fe20000011608 */
[----:B------:R-:W-:Y:S01]  /*4c00*/  MUFU.EX2 R121, R6 ;  /* 0x0000000600797308 */ /* 0x000fe20000000800 */
[----:B------:R-:W-:Y:S02]  /*4c10*/  ISETP.LE.U32.AND P1, PT, R0, UR4, PT ;  /* 0x0000000400007c0c */ /* 0x000fe4000bf23070 */
[----:B------:R-:W-:Y:S02]  /*4c20*/  LOP3.LUT R0, R5, UR5, R102, 0x96, !PT ;  /* 0x0000000505007c12 */ /* 0x000fe4000f8e9666 */
[----:B------:R-:W-:Y:S02]  /*4c30*/  LOP3.LUT R8, R7, 0xff, RZ, 0xc0, !PT ;  /* 0x000000ff07087812 */ /* 0x000fe400078ec0ff */
[----:B------:R-:W-:Y:S02]  /*4c40*/  SHF.R.U32.HI R5, RZ, 0x10, R7 ;  /* 0x00000010ff057819 */ /* 0x000fe40000011607 */
[----:B------:R-:W-:Y:S01]  /*4c50*/  LOP3.LUT R4, R4, 0xffff, RZ, 0xc0, !PT ;  /* 0x0000ffff04047812 */ /* 0x000fe200078ec0ff */
[----:B------:R-:W-:Y:S01]  /*4c60*/  MUFU.EX2 R113, R2 ;  /* 0x0000000200717308 */ /* 0x000fe20000000800 */
[----:B------:R-:W-:Y:S02]  /*4c70*/  ISETP.LE.U32.AND P0, PT, R8, UR4, PT ;  /* 0x0000000408007c0c */ /* 0x000fe4000bf03070 */
[----:B------:R-:W-:Y:S01]  /*4c80*/  LOP3.LUT R5, R5, 0xff, RZ, 0xc0, !PT ;  /* 0x000000ff05057812 */ /* 0x000fe200078ec0ff */
[----:B--2---:R-:W-:Y:S01]  /*4c90*/  @!P1 FADD.FTZ R119, -R119, -RZ ;  /* 0x800000ff77779221 */ /* 0x004fe20000010100 */
[----:B------:R-:W-:Y:S02]  /*4ca0*/  @!P6 FSEL R34, R34, -INF , !P5 ;  /* 0xff8000002222e808 */ /* 0x000fe40006800000 */
[----:B------:R-:W-:Y:S02]  /*4cb0*/  ISETP.LE.U32.AND P5, PT, R4, UR4, PT ;  /* 0x0000000404007c0c */ /* 0x000fe4000bfa3070 */
[----:B------:R-:W-:Y:S01]  /*4cc0*/  LOP3.LUT R4, R0, 0xffff, RZ, 0xc0, !PT ;  /* 0x0000ffff00047812 */ /* 0x000fe200078ec0ff */
[----:B------:R-:W-:Y:S01]  /*4cd0*/  FFMA.FTZ R34, R34, c[0x0][0x23c], -R109 ;  /* 0x00008f0022227a23 */ /* 0x000fe2000001086d */
[----:B------:R-:W-:Y:S01]  /*4ce0*/  @!P6 FSEL R33, R33, -INF , !P3 ;  /* 0xff8000002121e808 */ /* 0x000fe20005800000 */
[----:B------:R-:W-:Y:S01]  /*4cf0*/  MUFU.EX2 R129, R21 ;  /* 0x0000001500817308 */ /* 0x000fe20000000800 */
[----:B------:R-:W-:Y:S01]  /*4d00*/  ISETP.LE.U32.AND P3, PT, R5, UR4, PT ;  /* 0x0000000405007c0c */ /* 0x000fe2000bf63070 */
[----:B------:R-:W-:Y:S01]  /*4d10*/  @!P0 FADD.FTZ R191, -R191, -RZ ;  /* 0x800000ffbfbf8221 */ /* 0x000fe20000010100 */
[----:B------:R-:W-:Y:S01]  /*4d20*/  LOP3.LUT R5, R0, 0xff, RZ, 0xc0, !PT ;  /* 0x000000ff00057812 */ /* 0x000fe200078ec0ff */
[----:B------:R-:W-:Y:S01]  /*4d30*/  FFMA.FTZ R117, R33, c[0x0][0x23c], -R117 ;  /* 0x00008f0021757a23 */ /* 0x000fe20000010875 */
[----:B------:R-:W-:Y:S02]  /*4d40*/  SHF.R.U32.HI R4, RZ, 0x8, R4 ;  /* 0x00000008ff047819 */ /* 0x000fe40000011604 */
[----:B------:R-:W-:Y:S01]  /*4d50*/  @!P6 FSEL R35, R35, -INF , !P4 ;  /* 0xff8000002323e808 */ /* 0x000fe20006000000 */
[----:B------:R-:W-:Y:S01]  /*4d60*/  @!P5 FADD.FTZ R186, -R186, -RZ ;  /* 0x800000ffbabad221 */ /* 0x000fe20000010100 */
[----:B------:R-:W-:Y:S01]  /*4d70*/  ISETP.LE.U32.AND P6, PT, R5, UR4, PT ;  /* 0x0000000405007c0c */ /* 0x000fe2000bfc3070 */
[----:B------:R-:W-:Y:S01]  /*4d80*/  MUFU.EX2 R118, R117 ;  /* 0x0000007500767308 */ /* 0x000fe20000000800 */
[----:B------:R-:W-:Y:S01]  /*4d90*/  LOP3.LUT R4, R4, 0xffff, RZ, 0xc0, !PT ;  /* 0x0000ffff04047812 */ /* 0x000fe200078ec0ff */
[----:B------:R-:W-:Y:S01]  /*4da0*/  FFMA.FTZ R109, R35, c[0x0][0x23c], -R109 ;  /* 0x00008f00236d7a23 */ /* 0x000fe2000001086d */
[--C-:B------:R-:W-:Y:S01]  /*4db0*/  SHF.R.U32.HI R5, RZ, 0x10, R0.reuse ;  /* 0x00000010ff057819 */ /* 0x100fe20000011600 */
[----:B------:R-:W-:Y:S01]  /*4dc0*/  @!P3 FADD.FTZ R190, -R190, -RZ ;  /* 0x800000ffbebeb221 */ /* 0x000fe20000010100 */
[----:B------:R-:W-:Y:S02]  /*4dd0*/  ISETP.LE.U32.AND P0, PT, R4, UR4, PT ;  /* 0x0000000404007c0c */ /* 0x000fe4000bf03070 */
[----:B------:R-:W-:Y:S02]  /*4de0*/  LOP3.LUT R4, R5, 0xff, RZ, 0xc0, !PT ;  /* 0x000000ff05047812 */ /* 0x000fe400078ec0ff */
[----:B------:R-:W-:Y:S01]  /*4df0*/  SHF.R.U32.HI R0, RZ, 0x18, R0 ;  /* 0x00000018ff007819 */ /* 0x000fe20000011600 */
[----:B------:R-:W-:Y:S01]  /*4e00*/  MUFU.EX2 R117, R34 ;  /* 0x0000002200757308 */ /* 0x000fe20000000800 */
[----:B------:R-:W-:Y:S01]  /*4e10*/  ISETP.LE.U32.AND P3, PT, R4, UR4, PT ;  /* 0x0000000404007c0c */ /* 0x000fe2000bf63070 */
[----:B------:R-:W-:Y:S01]  /*4e20*/  @!P6 FADD.FTZ R189, -R189, -RZ ;  /* 0x800000ffbdbde221 */ /* 0x000fe20000010100 */
[----:B------:R-:W-:Y:S02]  /*4e30*/  SHF.R.U32.HI R7, RZ, 0x18, R7 ;  /* 0x00000018ff077819 */ /* 0x000fe40000011607 */
[----:B------:R-:W-:Y:S02]  /*4e40*/  ISETP.LE.U32.AND P5, PT, R0, UR4, PT ;  /* 0x0000000400007c0c */ /* 0x000fe4000bfa3070 */
[----:B------:R-:W-:Y:S01]  /*4e50*/  SHF.R.U32.HI R0, RZ, 0x8, R9 ;  /* 0x00000008ff007819 */ /* 0x000fe20000011609 */
[----:B------:R-:W-:Y:S01]  /*4e60*/  @!P0 FADD.FTZ R185, -R185, -RZ ;  /* 0x800000ffb9b98221 */ /* 0x000fe20000010100 */
[----:B------:R-:W-:Y:S01]  /*4e70*/  ISETP.LE.U32.AND P4, PT, R7, UR4, PT ;  /* 0x0000000407007c0c */ /* 0x000fe2000bf83070 */
[----:B------:R-:W1:Y:S01]  /*4e80*/  MUFU.EX2 R127, R23 ;  /* 0x00000017007f7308 */ /* 0x000e620000000800 */
[----:B------:R-:W-:Y:S02]  /*4e90*/  LOP3.LUT R4, R13, 0xff, RZ, 0xc0, !PT ;  /* 0x000000ff0d047812 */ /* 0x000fe400078ec0ff */
[----:B------:R-:W-:Y:S01]  /*4ea0*/  LOP3.LUT R0, R0, 0xffff, RZ, 0xc0, !PT ;  /* 0x0000ffff00007812 */ /* 0x000fe200078ec0ff */
[----:B------:R-:W-:Y:S01]  /*4eb0*/  @!P3 FADD.FTZ R192, -R192, -RZ ;  /* 0x800000ffc0c0b221 */ /* 0x000fe20000010100 */
[----:B------:R-:W-:Y:S02]  /*4ec0*/  ISETP.LE.U32.AND P3, PT, R4, UR4, PT ;  /* 0x0000000404007c0c */ /* 0x000fe4000bf63070 */
[----:B------:R-:W-:Y:S01]  /*4ed0*/  ISETP.LE.U32.AND P0, PT, R0, UR4, PT ;  /* 0x0000000400007c0c */ /* 0x000fe2000bf03070 */
[----:B------:R-:W-:Y:S01]  /*4ee0*/  @!P5 FADD.FTZ R187, -R187, -RZ ;  /* 0x800000ffbbbbd221 */ /* 0x000fe20000010100 */
[----:B------:R-:W-:Y:S01]  /*4ef0*/  ISETP.LE.U32.AND P5, PT, R14, UR4, PT ;  /* 0x000000040e007c0c */ /* 0x000fe2000bfa3070 */
[----:B------:R-:W-:Y:S01]  /*4f00*/  MUFU.EX2 R125, R25 ;  /* 0x00000019007d7308 */ /* 0x000fe20000000800 */
[----:B------:R-:W-:Y:S01]  /*4f10*/  SHF.R.U32.HI R0, RZ, 0x8, R16 ;  /* 0x00000008ff007819 */ /* 0x000fe20000011610 */
[----:B------:R-:W-:Y:S01]  /*4f20*/  @!P4 FADD.FTZ R188, -R188, -RZ ;  /* 0x800000ffbcbcc221 */ /* 0x000fe20000010100 */
[----:B------:R-:W-:Y:S02]  /*4f30*/  ISETP.LE.U32.AND P4, PT, R12, UR4, PT ;  /* 0x000000040c007c0c */ /* 0x000fe4000bf83070 */
[----:B------:R-:W-:Y:S02]  /*4f40*/  ISETP.LE.U32.AND P6, PT, R15, UR4, PT ;  /* 0x000000040f007c0c */ /* 0x000fe4000bfc3070 */
[----:B------:R-:W-:Y:S01]  /*4f50*/  LOP3.LUT R0, R0, 0xffff, RZ, 0xc0, !PT ;  /* 0x0000ffff00007812 */ /* 0x000fe200078ec0ff */
[----:B------:R-:W-:Y:S01]  /*4f60*/  @!P3 FADD.FTZ R183, -R183, -RZ ;  /* 0x800000ffb7b7b221 */ /* 0x000fe20000010100 */
[----:B------:R-:W-:Y:S01]  /*4f70*/  LOP3.LUT R4, R11, 0xff, RZ, 0xc0, !PT ;  /* 0x000000ff0b047812 */ /* 0x000fe200078ec0ff */
[----:B------:R-:W-:Y:S01]  /*4f80*/  @!P0 FADD.FTZ R181, -R181, -RZ ;  /* 0x800000ffb5b58221 */ /* 0x000fe20000010100 */
[----:B------:R-:W-:Y:S01]  /*4f90*/  ISETP.LE.U32.AND P3, PT, R0, UR4, PT ;  /* 0x0000000400007c0c */ /* 0x000fe2000bf63070 */
[----:B------:R-:W-:Y:S01]  /*4fa0*/  @!P5 FADD.FTZ R184, -R184, -RZ ;  /* 0x800000ffb8b8d221 */ /* 0x000fe20000010100 */
[----:B------:R-:W-:Y:S01]  /*4fb0*/  ISETP.LE.U32.AND P0, PT, R4, UR4, PT ;  /* 0x0000000404007c0c */ /* 0x000fe2000bf03070 */
[----:B------:R-:W-:Y:S01]  /*4fc0*/  MUFU.EX2 R123, R27 ;  /* 0x0000001b007b7308 */ /* 0x000fe20000000800 */
[----:B------:R-:W-:Y:S01]  /*4fd0*/  LOP3.LUT R4, R18, 0xff, RZ, 0xc0, !PT ;  /* 0x000000ff12047812 */ /* 0x000fe200078ec0ff */
[----:B------:R-:W-:Y:S01]  /*4fe0*/  @!P4 FADD.FTZ R182, -R182, -RZ ;  /* 0x800000ffb6b6c221 */ /* 0x000fe20000010100 */
[----:B------:R-:W-:Y:S01]  /*4ff0*/  LOP3.LUT R0, R11, 0xffff, RZ, 0xc0, !PT ;  /* 0x0000ffff0b007812 */ /* 0x000fe200078ec0ff */
[----:B------:R-:W-:Y:S01]  /*5000*/  @!P6 FADD.FTZ R180, -R180, -RZ ;  /* 0x800000ffb4b4e221 */ /* 0x000fe20000010100 */
[----:B------:R-:W-:Y:S02]  /*5010*/  ISETP.LE.U32.AND P5, PT, R4, UR4, PT ;  /* 0x0000000404007c0c */ /* 0x000fe4000bfa3070 */
[--C-:B------:R-:W-:Y:S02]  /*5020*/  SHF.R.U32.HI R4, RZ, 0x18, R11.reuse ;  /* 0x00000018ff047819 */ /* 0x100fe4000001160b */
[----:B------:R-:W-:Y:S01]  /*5030*/  SHF.R.U32.HI R0, RZ, 0x8, R0 ;  /* 0x00000008ff007819 */ /* 0x000fe20000011600 */
[----:B------:R-:W-:Y:S01]  /*5040*/  @!P3 FADD.FTZ R179, -R179, -RZ ;  /* 0x800000ffb3b3b221 */ /* 0x000fe20000010100 */
[----:B------:R-:W-:Y:S01]  /*5050*/  ISETP.LE.U32.AND P6, PT, R4, UR4, PT ;  /* 0x0000000404007c0c */ /* 0x000fe2000bfc3070 */
[----:B------:R-:W-:Y:S01]  /*5060*/  @!P0 FADD.FTZ R130, -R130, -RZ ;  /* 0x800000ff82828221 */ /* 0x000fe20000010100 */
[----:B------:R-:W-:Y:S01]  /*5070*/  ISETP.LE.U32.AND P4, PT, R17, UR4, PT ;  /* 0x0000000411007c0c */ /* 0x000fe2000bf83070 */
[----:B------:R-:W2:Y:S01]  /*5080*/  MUFU.EX2 R128, R22 ;  /* 0x0000001600807308 */ /* 0x000ea20000000800 */
[----:B------:R-:W-:Y:S02]  /*5090*/  LOP3.LUT R4, R0, 0xffff, RZ, 0xc0, !PT ;  /* 0x0000ffff00047812 */ /* 0x000fe400078ec0ff */
[----:B------:R-:W-:Y:S01]  /*50a0*/  SHF.R.U32.HI R0, RZ, 0x10, R11 ;  /* 0x00000010ff007819 */ /* 0x000fe2000001160b */
[----:B------:R-:W-:Y:S01]  /*50b0*/  @!P5 FADD.FTZ R178, -R178, -RZ ;  /* 0x800000ffb2b2d221 */ /* 0x000fe20000010100 */
[----:B------:R-:W-:Y:S02]  /*50c0*/  ISETP.LE.U32.AND P3, PT, R4, UR4, PT ;  /* 0x0000000404007c0c */ /* 0x000fe4000bf63070 */
[----:B------:R-:W-:Y:S02]  /*50d0*/  LOP3.LUT R0, R0, 0xff, RZ, 0xc0, !PT ;  /* 0x000000ff00007812 */ /* 0x000fe400078ec0ff */
[----:B------:R-:W-:Y:S01]  /*50e0*/  LOP3.LUT R5, R10, 0xffff, RZ, 0xc0, !PT ;  /* 0x0000ffff0a057812 */ /* 0x000fe200078ec0ff */
[----:B-1----:R-:W-:Y:S01]  /*50f0*/  @!P6 FADD.FTZ R127, -R127, -RZ ;  /* 0x800000ff7f7fe221 */ /* 0x002fe20000010100 */
[----:B------:R-:W-:Y:S01]  /*5100*/  ISETP.LE.U32.AND P5, PT, R0, UR4, PT ;  /* 0x0000000400007c0c */ /* 0x000fe2000bfa3070 */
[----:B------:R-:W-:Y:S01]  /*5110*/  @!P4 FADD.FTZ R131, -R131, -RZ ;  /* 0x800000ff8383c221 */ /* 0x000fe20000010100 */
[----:B------:R-:W-:Y:S01]  /*5120*/  LOP3.LUT R4, R10, 0xff, RZ, 0xc0, !PT ;  /* 0x000000ff0a047812 */ /* 0x000fe200078ec0ff */
[----:B------:R-:W1:Y:S01]  /*5130*/  MUFU.EX2 R126, R24 ;  /* 0x00000018007e7308 */ /* 0x000e620000000800 */
[--C-:B------:R-:W-:Y:S02]  /*5140*/  SHF.R.U32.HI R0, RZ, 0x10, R10.reuse ;  /* 0x00000010ff007819 */ /* 0x100fe4000001160a */
[----:B------:R-:W-:Y:S01]  /*5150*/  SHF.R.U32.HI R5, RZ, 0x8, R5 ;  /* 0x00000008ff057819 */ /* 0x000fe20000011605 */
[----:B------:R-:W-:Y:S01]  /*5160*/  @!P3 FADD.FTZ R129, -R129, -RZ ;  /* 0x800000ff8181b221 */ /* 0x000fe20000010100 */
[----:B------:R-:W-:Y:S02]  /*5170*/  ISETP.LE.U32.AND P4, PT, R4, UR4, PT ;  /* 0x0000000404007c0c */ /* 0x000fe4000bf83070 */
[----:B------:R-:W-:Y:S02]  /*5180*/  LOP3.LUT R4, R0, 0xff, RZ, 0xc0, !PT ;  /* 0x000000ff00047812 */ /* 0x000fe400078ec0ff */
[----:B------:R-:W-:Y:S01]  /*5190*/  LOP3.LUT R0, R5, 0xffff, RZ, 0xc0, !PT ;  /* 0x0000ffff05007812 */ /* 0x000fe200078ec0ff */
[----:B------:R-:W3:Y:S01]  /*51a0*/  MUFU.EX2 R124, R26 ;  /* 0x0000001a007c7308 */ /* 0x000ee20000000800 */
[----:B------:R-:W-:Y:S01]  /*51b0*/  SHF.R.U32.HI R10, RZ, 0x18, R10 ;  /* 0x00000018ff0a7819 */ /* 0x000fe2000001160a */
[----:B--2---:R-:W-:Y:S01]  /*51c0*/  @!P5 FADD.FTZ R128, -R128, -RZ ;  /* 0x800000ff8080d221 */ /* 0x004fe20000010100 */
[----:B------:R-:W-:Y:S02]  /*51d0*/  ISETP.LE.U32.AND P3, PT, R0, UR4, PT ;  /* 0x0000000400007c0c */ /* 0x000fe4000bf63070 */
[----:B------:R-:W-:Y:S02]  /*51e0*/  ISETP.LE.U32.AND P6, PT, R10, UR4, PT ;  /* 0x000000040a007c0c */ /* 0x000fe4000bfc3070 */
[----:B------:R-:W-:Y:S02]  /*51f0*/  SHF.R.U32.HI R0, RZ, 0x8, R19 ;  /* 0x00000008ff007819 */ /* 0x000fe40000011613 */
[----:B------:R-:W-:Y:S01]  /*5200*/  ISETP.LE.U32.AND P0, PT, R4, UR4, PT ;  /* 0x0000000404007c0c */ /* 0x000fe2000bf03070 */
[----:B------:R-:W2:Y:S01]  /*5210*/  MUFU.EX2 R116, R109 ;  /* 0x0000006d00747308 */ /* 0x000ea20000000800 */
[----:B------:R-:W-:Y:S02]  /*5220*/  LOP3.LUT R0, R0, 0xffff, RZ, 0xc0, !PT ;  /* 0x0000ffff00007812 */ /* 0x000fe400078ec0ff */
[----:B------:R-:W-:Y:S01]  /*5230*/  LOP3.LUT R4, R110, 0xff, RZ, 0xc0, !PT ;  /* 0x000000ff6e047812 */ /* 0x000fe200078ec0ff */
[----:B-1----:R-:W-:Y:S01]  /*5240*/  @!P4 FADD.FTZ R126, -R126, -RZ ;  /* 0x800000ff7e7ec221 */ /* 0x002fe20000010100 */
[----:B------:R-:W-:Y:S01]  /*5250*/  F2FP.RELU.BF16.PACK_AB R6, R188, R190 ;  /* 0x000000bebc06723e */ /* 0x000fe200000018ff */
[----:B------:R-:W-:Y:S01]  /*5260*/  @!P3 FADD.FTZ R125, -R125, -RZ ;  /* 0x800000ff7d7db221 */ /* 0x000fe20000010100 */
[----:B------:R-:W-:Y:S01]  /*5270*/  ISETP.LE.U32.AND P3, PT, R0, UR4, PT ;  /* 0x0000000400007c0c */ /* 0x000fe2000bf63070 */
[----:B------:R-:W-:Y:S01]  /*5280*/  @!P6 FADD.FTZ R123, -R123, -RZ ;  /* 0x800000ff7b7be221 */ /* 0x000fe20000010100 */
[----:B------:R-:W-:Y:S01]  /*5290*/  SHF.R.U32.HI R0, RZ, 0x8, R108 ;  /* 0x00000008ff007819 */ /* 0x000fe2000001166c */
[----:B------:R1:W-:Y:S01]  /*52a0*/  STS [R201+0xe400], R6 ;  /* 0x00e40006c9007388 */ /* 0x0003e20000000800 */
[----:B------:R-:W-:Y:S01]  /*52b0*/  ISETP.LE.U32.AND P6, PT, R4, UR4, PT ;  /* 0x0000000404007c0c */ /* 0x000fe2000bfc3070 */
[----:B------:R-:W-:Y:S01]  /*52c0*/  IMAD.IADD R108, R167, 0x1, R164 ;  /* 0x00000001a76c7824 */ /* 0x000fe200078e02a4 */
[----:B------:R-:W-:Y:S01]  /*52d0*/  LOP3.LUT R4, R0, 0xffff, RZ, 0xc0, !PT ;  /* 0x0000ffff00047812 */ /* 0x000fe200078ec0ff */
[----:B---3--:R-:W-:Y:S01]  /*52e0*/  @!P0 FADD.FTZ R124, -R124, -RZ ;  /* 0x800000ff7c7c8221 */ /* 0x008fe20000010100 */
[----:B------:R-:W-:Y:S02]  /*52f0*/  F2FP.RELU.BF16.PACK_AB R0, R186, R191 ;  /* 0x000000bfba00723e */ /* 0x000fe400000018ff */
[----:B------:R-:W-:Y:S02]  /*5300*/  LOP3.LUT R5, R20, 0xff, RZ, 0xc0, !PT ;  /* 0x000000ff14057812 */ /* 0x000fe400078ec0ff */
[----:B------:R-:W-:Y:S01]  /*5310*/  F2FP.RELU.BF16.PACK_AB R2, R187, R192 ;  /* 0x000000c0bb02723e */ /* 0x000fe200000018ff */
[----:B------:R3:W-:Y:S01]  /*5320*/  STS [R201+0xe000], R0 ;  /* 0x00e00000c9007388 */ /* 0x0007e20000000800 */
[----:B------:R-:W-:Y:S01]  /*5330*/  @!P3 FADD.FTZ R118, -R118, -RZ ;  /* 0x800000ff7676b221 */ /* 0x000fe20000010100 */
[----:B------:R-:W-:Y:S02]  /*5340*/  ISETP.LE.U32.AND P3, PT, R4, UR4, PT ;  /* 0x0000000404007c0c */ /* 0x000fe4000bf63070 */
[----:B------:R-:W-:Y:S01]  /*5350*/  F2FP.RELU.BF16.PACK_AB R4, R179, R180 ;  /* 0x000000b4b304723e */ /* 0x000fe200000018ff */
[----:B------:R-:W-:Y:S01]  /*5360*/  @!P6 FADD.FTZ R117, -R117, -RZ ;  /* 0x800000ff7575e221 */ /* 0x000fe20000010100 */
[----:B------:R-:W-:Y:S02]  /*5370*/  ISETP.LE.U32.AND P1, PT, R5, UR4, PT ;  /* 0x0000000405007c0c */ /* 0x000fe4000bf23070 */
[----:B------:R-:W-:Y:S01]  /*5380*/  F2FP.RELU.BF16.PACK_AB R5, R185, R189 ;  /* 0x000000bdb905723e */ /* 0x000fe200000018ff */
[----:B------:R4:W-:Y:S01]  /*5390*/  STS [R202+0xe000], R4 ;  /* 0x00e00004ca007388 */ /* 0x0009e20000000800 */
[----:B------:R-:W-:Y:S02]  /*53a0*/  ISETP.LE.U32.AND P5, PT, R103, UR4, PT ;  /* 0x0000000467007c0c */ /* 0x000fe4000bfa3070 */
[----:B------:R-:W-:Y:S02]  /*53b0*/  ISETP.LE.U32.AND P4, PT, R100, UR4, PT ;  /* 0x0000000464007c0c */ /* 0x000fe4000bf83070 */
[----:B------:R-:W-:Y:S01]  /*53c0*/  ISETP.LE.U32.AND P0, PT, R101, UR4, PT ;  /* 0x0000000465007c0c */ /* 0x000fe2000bf03070 */
[----:B------:R-:W-:Y:S01]  /*53d0*/  @!P3 FADD.FTZ R121, -R121, -RZ ;  /* 0x800000ff7979b221 */ /* 0x000fe20000010100 */
[----:B-1----:R-:W-:Y:S02]  /*53e0*/  F2FP.RELU.BF16.PACK_AB R6, R181, R182 ;  /* 0x000000b6b506723e */ /* 0x002fe400000018ff */
[----:B------:R-:W-:Y:S01]  /*53f0*/  FSETP.GE.FTZ.AND P3, PT, R186, RZ, PT ;  /* 0x000000ffba00720b */ /* 0x000fe20003f76000 */
[----:B------:R-:W-:Y:S01]  /*5400*/  @!P1 FADD.FTZ R120, -R120, -RZ ;  /* 0x800000ff78789221 */ /* 0x000fe20000010100 */
[----:B------:R-:W-:Y:S02]  /*5410*/  FSETP.GE.FTZ.AND P1, PT, R180, RZ, PT ;  /* 0x000000ffb400720b */ /* 0x000fe40003f36000 */
[----:B------:R-:W-:Y:S01]  /*5420*/  ISETP.GT.AND P6, PT, R194, R225, PT ;  /* 0x000000e1c200720c */ /* 0x000fe20003fc4270 */
[----:B--2---:R-:W-:Y:S01]  /*5430*/  @!P5 FADD.FTZ R116, -R116, -RZ ;  /* 0x800000ff7474d221 */ /* 0x004fe20000010100 */
[----:B------:R-:W-:Y:S01]  /*5440*/  FSETP.GE.FTZ.AND P5, PT, R127, RZ, PT ;  /* 0x000000ff7f00720b */ /* 0x000fe20003fb6000 */
[----:B------:R-:W-:Y:S01]  /*5450*/  @!P4 FADD.FTZ R122, -R122, -RZ ;  /* 0x800000ff7a7ac221 */ /* 0x000fe20000010100 */
[----:B---3--:R-:W-:Y:S01]  /*5460*/  F2FP.RELU.BF16.PACK_AB R0, R131, R178 ;  /* 0x000000b28300723e */ /* 0x008fe200000018ff */
[----:B------:R-:W-:Y:S01]  /*5470*/  @!P0 FADD.FTZ R113, -R113, -RZ ;  /* 0x800000ff71718221 */ /* 0x000fe20000010100 */
[----:B------:R-:W-:Y:S03]  /*5480*/  FSETP.GE.FTZ.AND P4, PT, R191, RZ, PT ;  /* 0x000000ffbf00720b */ /* 0x000fe60003f96000 */
[----:B------:R1:W-:Y:S01]  /*5490*/  STS [R202+0xe400], R0 ;  /* 0x00e40000ca007388 */ /* 0x0003e20000000800 */
[----:B----4-:R-:W-:Y:S03]  /*54a0*/  F2FP.RELU.BF16.PACK_AB R4, R129, R130 ;  /* 0x000000828104723e */ /* 0x010fe600000018ff */
[----:B------:R2:W-:Y:S04]  /*54b0*/  STS [R201+0xf000], R5 ;  /* 0x00f00005c9007388 */ /* 0x0005e80000000800 */
[----:B------:R3:W-:Y:S04]  /*54c0*/  STS [R201+0xf400], R2 ;  /* 0x00f40002c9007388 */ /* 0x0007e80000000800 */
[----:B------:R4:W-:Y:S01]  /*54d0*/  STS [R202+0xf000], R6 ;  /* 0x00f00006ca007388 */ /* 0x0009e20000000800 */
[----:B-1----:R-:W-:Y:S02]  /*54e0*/  F2FP.RELU.BF16.PACK_AB R0, R118, R119 ;  /* 0x000000777600723e */ /* 0x002fe400000018ff */
[----:B--2---:R-:W-:Y:S02]  /*54f0*/  F2FP.RELU.BF16.PACK_AB R5, R184, R183 ;  /* 0x000000b7b805723e */ /* 0x004fe400000018ff */
[----:B---3--:R-:W-:Y:S03]  /*5500*/  F2FP.RELU.BF16.PACK_AB R2, R127, R128 ;  /* 0x000000807f02723e */ /* 0x008fe600000018ff */
        /* <DEDUP_REMOVED lines=8> */
[----:B------:R-:W-:Y:S01]  /*5590*/  STS [R195+0xe400], R4 ;  /* 0x00e40004c3007388 */ /* 0x000fe20000000800 */
[----:B----4-:R-:W-:Y:S03]  /*55a0*/  F2FP.RELU.BF16.PACK_AB R0, R113, R120 ;  /* 0x000000787100723e */ /* 0x010fe600000018ff */
[----:B------:R-:W-:Y:S04]  /*55b0*/  STS [R200+0xf000], R6 ;  /* 0x00f00006c8007388 */ /* 0x000fe80000000800 */
[----:B------:R-:W-:Y:S04]  /*55c0*/  STS [R200+0xf400], R5 ;  /* 0x00f40005c8007388 */ /* 0x000fe80000000800 */
[----:B------:R-:W-:Y:S04]  /*55d0*/  STS [R195+0xf000], R2 ;  /* 0x00f00002c3007388 */ /* 0x000fe80000000800 */
[----:B------:R1:W-:Y:S04]  /*55e0*/  STS [R195+0xf400], R0 ;  /* 0x00f40000c3007388 */ /* 0x0003e80000000800 */
[----:B------:R-:W2:Y:S08]  /*55f0*/  LDSM.16.M88.4 R32, [R167+0x4000] ;  /* 0x00400000a720783b */ /* 0x000eb00000000200 */
[----:B------:R-:W3:Y:S08]  /*5600*/  LDSM.16.M88.4 R28, [R167+0x5000] ;  /* 0x00500000a71c783b */ /* 0x000ef00000000200 */
[----:B------:R-:W4:Y:S01]  /*5610*/  LDSM.16.M88.4 R100, [R170+0x4000] ;  /* 0x00400000aa64783b */ /* 0x000f220000000200 */
[----:B-1----:R-:W-:Y:S07]  /*5620*/  IMAD.IADD R0, R164, 0x1, R170 ;  /* 0x00000001a4007824 */ /* 0x002fee00078e02aa */
        /* <DEDUP_REMOVED lines=9> */
[-C--:B----4-:R-:W-:Y:S08]  /*56c0*/  HMMA.16816.F32.BF16 R4, R100, R140.reuse, R4 ;  /* 0x0000008c6404723c */ /* 0x090ff00000041804 */
        /* <DEDUP_REMOVED lines=8> */
[----:B------:R-:W2:Y:S06]  /*5750*/  LDSM.16.M88.4 R108, [R108+0x5000] ;  /* 0x005000006c6c783b */ /* 0x000eac0000000200 */
[----:B------:R-:W-:Y:S02]  /*5760*/  IMAD.MOV.U32 R100, RZ, RZ, R217 ;  /* 0x000000ffff647224 */ /* 0x000fe400078e00d9 */
[----:B------:R-:W-:Y:S03]  /*5770*/  IMAD.MOV.U32 R101, RZ, RZ, R216 ;  /* 0x000000ffff657224 */ /* 0x000fe600078e00d8 */
[C---:B------:R-:W-:Y:S04]  /*5780*/  LEA R114, P0, R215.reuse, R100, 0x2 ;  /* 0x00000064d7727211 */ /* 0x040fe800078010ff */
[----:B------:R-:W-:Y:S02]  /*5790*/  LEA.HI.X.SX32 R115, R215, R101, 0x2, P0 ;  /* 0x00000065d7737211 */ /* 0x000fe400000f16ff */
[----:B------:R-:W3:Y:S01]  /*57a0*/  LDSM.16.M88.4 R100, [R0+0x4000] ;  /* 0x004000000064783b */ /* 0x000ee20000000200 */
[----:B------:R-:W-:Y:S07]  /*57b0*/  FSETP.GE.FTZ.AND P0, PT, R179, RZ, PT ;  /* 0x000000ffb300720b */ /* 0x000fee0003f16000 */
[----:B------:R-:W4:Y:S04]  /*57c0*/  LDG.E R112, [R114.64] ;  /* 0x0000000872707981 */ /* 0x000f28000c1e1900 */
[----:B------:R-:W4:Y:S01]  /*57d0*/  LDG.E R2, [R114.64+0x80] ;  /* 0x0000800872027981 */ /* 0x000f22000c1e1900 */
[-C--:B-1----:R-:W-:Y:S08]  /*57e0*/  HMMA.16816.F32.BF16 R4, R104, R148.reuse, R4 ;  /* 0x000000946804723c */ /* 0x082ff00000041804 */
[C---:B--2---:R-:W-:Y:S08]  /*57f0*/  HMMA.16816.F32.BF16 R8, R108.reuse, R148, R8 ;  /* 0x000000946c08723c */ /* 0x044ff00000041808 */
[-C--:B------:R-:W-:Y:S08]  /*5800*/  HMMA.16816.F32.BF16 R12, R108, R150.reuse, R12 ;  /* 0x000000966c0c723c */ /* 0x080ff0000004180c */
[C---:B------:R-:W-:Y:S08]  /*5810*/  HMMA.16816.F32.BF16 R16, R104.reuse, R150, R16 ;  /* 0x000000966810723c */ /* 0x040ff00000041810 */
[-C--:B------:R-:W-:Y:S08]  /*5820*/  HMMA.16816.F32.BF16 R20, R104, R152.reuse, R20 ;  /* 0x000000986814723c */ /* 0x080ff00000041814 */
[C---:B------:R-:W-:Y:S08]  /*5830*/  HMMA.16816.F32.BF16 R24, R108.reuse, R152, R24 ;  /* 0x000000986c18723c */ /* 0x040ff00000041818 */
[-C--:B------:R-:W-:Y:S01]  /*5840*/  HMMA.16816.F32.BF16 R28, R108, R154.reuse, R28 ;  /* 0x0000009a6c1c723c */ /* 0x080fe2000004181c */
[----:B------:R-:W2:Y:S07]  /*5850*/  LDG.E R108, [R114.64+0x20] ;  /* 0x00002008726c7981 */ /* 0x000eae000c1e1900 */
[----:B------:R-:W-:Y:S01]  /*5860*/  HMMA.16816.F32.BF16 R32, R104, R154, R32 ;  /* 0x0000009a6820723c */ /* 0x000fe20000041820 */
[----:B------:R1:W1:Y:S07]  /*5870*/  LDSM.16.M88.4 R104, [R0+0x5000] ;  /* 0x005000000068783b */ /* 0x00026e0000000200 */
[-C--:B---3--:R-:W-:Y:S01]  /*5880*/  HMMA.16816.F32.BF16 R4, R100, R156.reuse, R4 ;  /* 0x0000009c6404723c */ /* 0x088fe20000041804 */
[----:B-1----:R-:W3:Y:S07]  /*5890*/  LDG.E R0, [R114.64+0xa0] ;  /* 0x0000a00872007981 */ /* 0x002eee000c1e1900 */
[C---:B------:R-:W-:Y:S08]  /*58a0*/  HMMA.16816.F32.BF16 R8, R104.reuse, R156, R8 ;  /* 0x0000009c6808723c */ /* 0x040ff00000041808 */
[-C--:B------:R-:W-:Y:S08]  /*58b0*/  HMMA.16816.F32.BF16 R12, R104, R158.reuse, R12 ;  /* 0x0000009e680c723c */ /* 0x080ff0000004180c */
[C---:B------:R-:W-:Y:S08]  /*58c0*/  HMMA.16816.F32.BF16 R16, R100.reuse, R158, R16 ;  /* 0x0000009e6410723c */ /* 0x040ff00000041810 */
[-C--:B------:R-:W-:Y:S08]  /*58d0*/  HMMA.16816.F32.BF16 R20, R100, R160.reuse, R20 ;  /* 0x000000a06414723c */ /* 0x080ff00000041814 */
[C---:B------:R-:W-:Y:S08]  /*58e0*/  HMMA.16816.F32.BF16 R24, R104.reuse, R160, R24 ;  /* 0x000000a06818723c */ /* 0x040ff00000041818 */
[-C--:B------:R-:W-:Y:S08]  /*58f0*/  HMMA.16816.F32.BF16 R28, R104, R162.reuse, R28 ;  /* 0x000000a2681c723c */ /* 0x080ff0000004181c */
[----:B------:R-:W-:Y:S07]  /*5900*/  HMMA.16816.F32.BF16 R32, R100, R162, R32 ;  /* 0x000000a26420723c */ /* 0x000fee0000041820 */
[C---:B----4-:R-:W-:Y:S02]  /*5910*/  FADD.FTZ R101, -R112.reuse, R4 ;  /* 0x0000000470657221 */ /* 0x050fe40000010100 */
[C---:B------:R-:W-:Y:S03]  /*5920*/  FADD.FTZ R4, -R112.reuse, R17 ;  /* 0x0000001170047221 */ /* 0x040fe60000010100 */
[C---:B------:R-:W-:Y:S01]  /*5930*/  FADD.FTZ R100, -R112.reuse, R5 ;  /* 0x0000000570647221 */ /* 0x040fe20000010100 */
[-C--:B------:R-:W-:Y:S01]  /*5940*/  FSEL R17, R101, R112.reuse, P4 ;  /* 0x0000007065117208 */ /* 0x080fe20002000000 */
[----:B------:R-:W-:Y:S01]  /*5950*/  FADD.FTZ R5, -R112, R16 ;  /* 0x0000001070057221 */ /* 0x000fe20000010100 */
[-C--:B------:R-:W-:Y:S01]  /*5960*/  FSEL R4, R4, R112.reuse, P0 ;  /* 0x0000007004047208 */ /* 0x080fe20000000000 */
[----:B------:R-:W-:Y:S01]  /*5970*/  FADD.FTZ R20, -R112, R20 ;  /* 0x0000001470147221 */ /* 0x000fe20000010100 */
[----:B------:R-:W-:Y:S01]  /*5980*/  FSETP.GE.FTZ.AND P0, PT, R130, RZ, PT ;  /* 0x000000ff8200720b */ /* 0x000fe20003f16000 */
[----:B------:R-:W-:Y:S01]  /*5990*/  FADD.FTZ R21, -R112, R21 ;  /* 0x0000001570157221 */ /* 0x000fe20000010100 */
[----:B------:R-:W-:Y:S01]  /*59a0*/  FSEL R5, R5, R112, P1 ;  /* 0x0000007005057208 */ /* 0x000fe20000800000 */
[----:B------:R-:W-:Y:S01]  /*59b0*/  FMUL.FTZ R179, R179, R4 ;  /* 0x00000004b3b37220 */ /* 0x000fe20000410000 */
[----:B------:R-:W-:Y:S01]  /*59c0*/  FSETP.GE.FTZ.AND P1, PT, R118, RZ, PT ;  /* 0x000000ff7600720b */ /* 0x000fe20003f36000 */
[----:B------:R-:W-:Y:S01]  /*59d0*/  FADD.FTZ R12, -R2, R12 ;  /* 0x0000000c020c7221 */ /* 0x000fe20000010100 */
[-C--:B------:R-:W-:Y:S01]  /*59e0*/  FSEL R20, R20, R112.reuse, P0 ;  /* 0x0000007014147208 */ /* 0x080fe20000000000 */
[----:B------:R-:W-:Y:S01]  /*59f0*/  FMUL.FTZ R180, R180, R5 ;  /* 0x00000005b4b47220 */ /* 0x000fe20000410000 */
[----:B------:R-:W-:Y:S01]  /*5a00*/  FSETP.GE.FTZ.AND P0, PT, R190, RZ, PT ;  /* 0x000000ffbe00720b */ /* 0x000fe20003f16000 */
[----:B------:R-:W-:Y:S01]  /*5a10*/  FADD.FTZ R5, -R112, R32 ;  /* 0x0000002070057221 */ /* 0x000fe20000010100 */
[-C--:B------:R-:W-:Y:S01]  /*5a20*/  FSEL R16, R100, R112.reuse, P3 ;  /* 0x0000007064107208 */ /* 0x080fe20001800000 */
[C---:B------:R-:W-:Y:S01]  /*5a30*/  FADD.FTZ R25, -R2.reuse, R25 ;  /* 0x0000001902197221 */ /* 0x040fe20000010100 */
[----:B------:R-:W-:Y:S01]  /*5a40*/  FSETP.GE.FTZ.AND P3, PT, R119, RZ, PT ;  /* 0x000000ff7700720b */ /* 0x000fe20003f76000 */
[C---:B------:R-:W-:Y:S01]  /*5a50*/  FADD.FTZ R13, -R2.reuse, R13 ;  /* 0x0000000d020d7221 */ /* 0x040fe20000010100 */
[----:B------:R-:W-:Y:S01]  /*5a60*/  FSETP.GE.FTZ.AND P4, PT, R129, RZ, PT ;  /* 0x000000ff8100720b */ /* 0x000fe20003f96000 */
[C---:B------:R-:W-:Y:S01]  /*5a70*/  FADD.FTZ R24, -R2.reuse, R24 ;  /* 0x0000001802187221 */ /* 0x040fe20000010100 */
[-C--:B------:R-:W-:Y:S01]  /*5a80*/  FSEL R5, R5, R112.reuse, P3 ;  /* 0x0000007005057208 */ /* 0x080fe20001800000 */
[----:B------:R-:W-:Y:S01]  /*5a90*/  FADD.FTZ R28, -R2, R28 ;  /* 0x0000001c021c7221 */ /* 0x000fe20000010100 */
[----:B------:R-:W-:Y:S01]  /*5aa0*/  FSEL R21, R21, R112, P4 ;  /* 0x0000007015157208 */ /* 0x000fe20002000000 */
[----:B------:R-:W-:Y:S01]  /*5ab0*/  @P1 FADD.FTZ R112, -R112, R33 ;  /* 0x0000002170701221 */ /* 0x000fe20000010100 */
[----:B------:R-:W-:Y:S01]  /*5ac0*/  FSETP.GE.FTZ.AND P1, PT, R131, RZ, PT ;  /* 0x000000ff8300720b */ /* 0x000fe20003f36000 */
[----:B------:R-:W-:Y:S01]  /*5ad0*/  FMUL.FTZ R119, R119, R5 ;  /* 0x0000000577777220 */ /* 0x000fe20000410000 */
[----:B------:R-:W-:Y:S01]  /*5ae0*/  FSETP.GE.FTZ.AND P3, PT, R178, RZ, PT ;  /* 0x000000ffb200720b */ /* 0x000fe20003f76000 */
[----:B------:R-:W-:Y:S01]  /*5af0*/  FMUL.FTZ R191, R191, R17 ;  /* 0x00000011bfbf7220 */ /* 0x000fe20000410000 */
[----:B------:R-:W-:Y:S01]  /*5b00*/  FSETP.GE.FTZ.AND P4, PT, R117, RZ, PT ;  /* 0x000000ff7500720b */ /* 0x000fe20003f96000 */
[----:B------:R-:W-:Y:S02]  /*5b10*/  FMUL.FTZ R186, R186, R16 ;  /* 0x00000010baba7220 */ /* 0x000fe40000410000 */
[----:B------:R-:W-:Y:S02]  /*5b20*/  FMUL.FTZ R20, R130, R20 ;  /* 0x0000001482147220 */ /* 0x000fe40000410000 */
[----:B------:R-:W-:Y:S02]  /*5b30*/  FMUL.FTZ R21, R129, R21 ;  /* 0x0000001581157220 */ /* 0x000fe40000410000 */
[----:B------:R-:W-:Y:S02]  /*5b40*/  FMUL.FTZ R112, R118, R112 ;  /* 0x0000007076707220 */ /* 0x000fe40000410000 */
[C---:B--2---:R-:W-:Y:S02]  /*5b50*/  FADD.FTZ R4, -R108.reuse, R6 ;  /* 0x000000066c047221 */ /* 0x044fe40000010100 */
[C---:B------:R-:W-:Y:S02]  /*5b60*/  FADD.FTZ R6, -R108.reuse, R7 ;  /* 0x000000076c067221 */ /* 0x040fe40000010100 */
[----:B------:R-:W-:Y:S01]  /*5b70*/  FADD.FTZ R5, -R108, R19 ;  /* 0x000000136c057221 */ /* 0x000fe20000010100 */
[-C--:B------:R-:W-:Y:S01]  /*5b80*/  FSEL R4, R4, R108.reuse, P0 ;  /* 0x0000006c04047208 */ /* 0x080fe20000000000 */
[----:B------:R-:W-:Y:S01]  /*5b90*/  FADD.FTZ R18, -R108, R18 ;  /* 0x000000126c127221 */ /* 0x000fe20000010100 */
[----:B------:R-:W-:Y:S01]  /*5ba0*/  FSETP.GE.FTZ.AND P0, PT, R188, RZ, PT ;  /* 0x000000ffbc00720b */ /* 0x000fe20003f16000 */
[----:B------:R-:W-:Y:S01]  /*5bb0*/  FADD.FTZ R7, -R108, R23 ;  /* 0x000000176c077221 */ /* 0x000fe20000010100 */
[----:B------:R-:W-:Y:S01]  /*5bc0*/  FSEL R5, R5, R108, P1 ;  /* 0x0000006c05057208 */ /* 0x000fe20000800000 */
[----:B------:R-:W-:Y:S01]  /*5bd0*/  FMUL.FTZ R190, R190, R4 ;  /* 0x00000004bebe7220 */ /* 0x000fe20000410000 */
[----:B------:R-:W-:Y:S01]  /*5be0*/  FSEL R6, R6, R108, P0 ;  /* 0x0000006c06067208 */ /* 0x000fe20000000000 */
[----:B------:R-:W-:Y:S01]  /*5bf0*/  FADD.FTZ R4, -R108, R22 ;  /* 0x000000166c047221 */ /* 0x000fe20000010100 */
[----:B------:R-:W-:Y:S01]  /*5c00*/  FSETP.GE.FTZ.AND P0, PT, R128, RZ, PT ;  /* 0x000000ff8000720b */ /* 0x000fe20003f16000 */
[----:B------:R-:W-:Y:S01]  /*5c10*/  FMUL.FTZ R131, R131, R5 ;  /* 0x0000000583837220 */ /* 0x000fe20000410000 */
[----:B------:R-:W-:Y:S01]  /*5c20*/  FSETP.GE.FTZ.AND P1, PT, R189, RZ, PT ;  /* 0x000000ffbd00720b */ /* 0x000fe20003f36000 */
[----:B------:R-:W-:Y:S01]  /*5c30*/  FMUL.FTZ R188, R188, R6 ;  /* 0x00000006bcbc7220 */ /* 0x000fe20000410000 */
[-C--:B------:R-:W-:Y:S01]  /*5c40*/  FSEL R4, R4, R108.reuse, P0 ;  /* 0x0000006c04047208 */ /* 0x080fe20000000000 */
[----:B------:R-:W-:Y:S01]  /*5c50*/  FADD.FTZ R5, -R2, R8 ;  /* 0x0000000802057221 */ /* 0x000fe20000010100 */
[----:B------:R-:W-:Y:S02]  /*5c60*/  FSEL R6, R18, R108, P3 ;  /* 0x0000006c12067208 */ /* 0x000fe40001800000 */
[----:B------:R-:W-:Y:S01]  /*5c70*/  FSETP.GE.FTZ.AND P3, PT, R116, RZ, PT ;  /* 0x000000ff7400720b */ /* 0x000fe20003f76000 */
[----:B------:R-:W-:Y:S01]  /*5c80*/  FMUL.FTZ R128, R128, R4 ;  /* 0x0000000480807220 */ /* 0x000fe20000410000 */
        /* <DEDUP_REMOVED lines=9> */
[----:B---3--:R-:W-:Y:S01]  /*5d20*/  FADD.FTZ R5, -R0, R11 ;  /* 0x0000000b00057221 */ /* 0x008fe20000010100 */
[----:B------:R-:W-:Y:S01]  /*5d30*/  FSEL R12, R12, R2, P1 ;  /* 0x000000020c0c7208 */ /* 0x000fe20000800000 */
[----:B------:R-:W-:Y:S01]  /*5d40*/  FMUL.FTZ R17, R185, R4 ;  /* 0x00000004b9117220 */ /* 0x000fe20000410000 */
[----:B------:R-:W-:Y:S01]  /*5d50*/  FSETP.GE.FTZ.AND P1, PT, R125, RZ, PT ;  /* 0x000000ff7d00720b */ /* 0x000fe20003f36000 */
[----:B------:R-:W-:Y:S01]  /*5d60*/  FADD.FTZ R4, -R0, R14 ;  /* 0x0000000e00047221 */ /* 0x000fe20000010100 */
[----:B------:R-:W-:Y:S01]  /*5d70*/  FSEL R7, R7, R108, P5 ;  /* 0x0000006c07077208 */ /* 0x000fe20002800000 */
[----:B------:R-:W-:Y:S01]  /*5d80*/  FMUL.FTZ R182, R182, R12 ;  /* 0x0000000cb6b67220 */ /* 0x000fe20000410000 */
[----:B------:R-:W-:Y:S01]  /*5d90*/  FSEL R6, R6, R108, P4 ;  /* 0x0000006c06067208 */ /* 0x000fe20002000000 */
[----:B------:R-:W-:Y:S01]  /*5da0*/  @P3 FADD.FTZ R108, -R108, R35 ;  /* 0x000000236c6c3221 */ /* 0x000fe20000010100 */
        /* <DEDUP_REMOVED lines=8> */
[----:B------:R-:W-:Y:S01]  /*5e30*/  FSEL R13, R13, R2, P4 ;  /* 0x000000020d0d7208 */ /* 0x000fe20002000000 */
[----:B------:R-:W-:Y:S01]  /*5e40*/  FMUL.FTZ R108, R116, R108 ;  /* 0x0000006c746c7220 */ /* 0x000fe20000410000 */
[-C--:B------:R-:W-:Y:S01]  /*5e50*/  FSEL R24, R24, R2.reuse, P3 ;  /* 0x0000000218187208 */ /* 0x080fe20001800000 */
[----:B------:R-:W-:Y:S01]  /*5e60*/  FMUL.FTZ R9, R125, R25 ;  /* 0x000000197d097220 */ /* 0x000fe20000410000 */
[----:B------:R-:W-:Y:S01]  /*5e70*/  FSEL R28, R28, R2, P1 ;  /* 0x000000021c1c7208 */ /* 0x000fe20000800000 */
[----:B------:R-:W-:Y:S01]  /*5e80*/  @P0 FADD.FTZ R2, -R2, R29 ;  /* 0x0000001d02020221 */ /* 0x000fe20000010100 */
[----:B------:R-:W-:Y:S01]  /*5e90*/  FSETP.GE.FTZ.AND P0, PT, R183, RZ, PT ;  /* 0x000000ffb700720b */ /* 0x000fe20003f16000 */
[----:B------:R-:W-:Y:S01]  /*5ea0*/  FMUL.FTZ R13, R181, R13 ;  /* 0x0000000db50d7220 */ /* 0x000fe20000410000 */
[----:B------:R-:W-:Y:S01]  /*5eb0*/  FSETP.GE.FTZ.AND P1, PT, R187, RZ, PT ;  /* 0x000000ffbb00720b */ /* 0x000fe20003f36000 */
[----:B------:R-:W-:Y:S01]  /*5ec0*/  FMUL.FTZ R121, R121, R2 ;  /* 0x0000000279797220 */ /* 0x000fe20000410000 */
[----:B------:R-:W-:Y:S01]  /*5ed0*/  FSEL R4, R4, R0, P0 ;  /* 0x0000000004047208 */ /* 0x000fe20000000000 */
[----:B------:R-:W-:Y:S01]  /*5ee0*/  FADD.FTZ R2, -R0, R30 ;  /* 0x0000001e00027221 */ /* 0x000fe20000010100 */
[----:B------:R-:W-:Y:S01]  /*5ef0*/  FSETP.GE.FTZ.AND P0, PT, R113, RZ, PT ;  /* 0x000000ff7100720b */ /* 0x000fe20003f16000 */
[----:B------:R-:W-:Y:S01]  /*5f00*/  FMUL.FTZ R24, R126, R24 ;  /* 0x000000187e187220 */ /* 0x000fe20000410000 */
[----:B------:R-:W-:Y:S01]  /*5f10*/  FSEL R5, R5, R0, P1 ;  /* 0x0000000005057208 */ /* 0x000fe20000800000 */
[----:B------:R-:W-:Y:S01]  /*5f20*/  FMUL.FTZ R12, R183, R4 ;  /* 0x00000004b70c7220 */ /* 0x000fe20000410000 */
[----:B------:R-:W-:Y:S01]  /*5f30*/  FSETP.GE.FTZ.AND P3, PT, R192, RZ, PT ;  /* 0x000000ffc000720b */ /* 0x000fe20003f76000 */
[----:B------:R-:W-:Y:S01]  /*5f40*/  FADD.FTZ R4, -R0, R27 ;  /* 0x0000001b00047221 */ /* 0x000fe20000010100 */
[----:B------:R-:W-:Y:S01]  /*5f50*/  FSETP.GE.FTZ.AND P5, PT, R184, RZ, PT ;  /* 0x000000ffb800720b */ /* 0x000fe20003fb6000 */
[----:B------:R-:W-:Y:S01]  /*5f60*/  FMUL.FTZ R16, R187, R5 ;  /* 0x00000005bb107220 */ /* 0x000fe20000410000 */
[----:B------:R-:W-:Y:S01]  /*5f70*/  FSEL R7, R7, R0, P3 ;  /* 0x0000000007077208 */ /* 0x000fe20001800000 */
[----:B------:R-:W-:Y:S01]  /*5f80*/  FADD.FTZ R5, -R0, R26 ;  /* 0x0000001a00057221 */ /* 0x000fe20000010100 */
[----:B------:R-:W-:Y:S01]  /*5f90*/  FSETP.GE.FTZ.AND P4, PT, R124, RZ, PT ;  /* 0x000000ff7c00720b */ /* 0x000fe20003f96000 */
[----:B------:R-:W-:Y:S01]  /*5fa0*/  FMUL.FTZ R28, R122, R28 ;  /* 0x0000001c7a1c7220 */ /* 0x000fe20000410000 */
[----:B------:R-:W-:Y:S01]  /*5fb0*/  FSETP.GE.FTZ.AND P3, PT, R123, RZ, PT ;  /* 0x000000ff7b00720b */ /* 0x000fe20003f76000 */
[----:B------:R-:W-:Y:S01]  /*5fc0*/  FMUL.FTZ R7, R192, R7 ;  /* 0x00000007c0077220 */ /* 0x000fe20000410000 */
[----:B------:R-:W-:Y:S01]  /*5fd0*/  FSETP.GE.FTZ.AND P1, PT, R120, RZ, PT ;  /* 0x000000ff7800720b */ /* 0x000fe20003f36000 */
[----:B------:R-:W-:Y:S01]  /*5fe0*/  IMAD.MOV.U32 R122, RZ, RZ, R205 ;  /* 0x000000ffff7a7224 */ /* 0x000fe200078e00cd */
[-C--:B------:R-:W-:Y:S02]  /*5ff0*/  FSEL R6, R6, R0.reuse, P5 ;  /* 0x0000000006067208 */ /* 0x080fe40002800000 */
[-C--:B------:R-:W-:Y:S02]  /*6000*/  FSEL R5, R5, R0.reuse, P4 ;  /* 0x0000000005057208 */ /* 0x080fe40002000000 */
[----:B------:R-:W-:Y:S01]  /*6010*/  FSEL R4, R4, R0, P3 ;  /* 0x0000000004047208 */ /* 0x000fe20001800000 */
[----:B------:R-:W-:Y:S01]  /*6020*/  FMUL.FTZ R6, R184, R6 ;  /* 0x00000006b8067220 */ /* 0x000fe20000410000 */
[----:B------:R-:W-:Y:S01]  /*6030*/  FSEL R2, R2, R0, P1 ;  /* 0x0000000002027208 */ /* 0x000fe20000800000 */
[----:B------:R-:W-:Y:S02]  /*6040*/  @P0 FADD.FTZ R0, -R0, R31 ;  /* 0x0000001f00000221 */ /* 0x000fe40000010100 */
[----:B------:R-:W-:Y:S02]  /*6050*/  FMUL.FTZ R124, R124, R5 ;  /* 0x000000057c7c7220 */ /* 0x000fe40000410000 */
        /* <DEDUP_REMOVED lines=39> */
.L_x_462:
        /* <DEDUP_REMOVED lines=109> */
.L_x_463:
        /* <DEDUP_REMOVED lines=53> */
[----:B------:R-:W2:Y:S04]  /*6cf0*/  LDSM.16.MT88.4 R24, [R2+0x9800] ;  /* 0x009800000218783b */ /* 0x000ea80000004200 */
[----:B------:R-:W-:Y:S03]  /*6d00*/  LDSM.16.MT88.4 R100, [R3+0xd000] ;  /* 0x00d000000364783b */ /* 0x000fe60000004200 */
[C---:B------:R-:W-:Y:S08]  /*6d10*/  HMMA.16816.F32.BF16 R4, R108.reuse, R112, R4 ;  /* 0x000000706c04723c */ /* 0x040ff00000041804 */
[C---:B------:R-:W-:Y:S08]  /*6d20*/  HMMA.16816.F32.BF16 R8, R108.reuse, R114, R8 ;  /* 0x000000726c08723c */ /* 0x040ff00000041808 */
[C---:B-1----:R-:W-:Y:S07]  /*6d30*/  HMMA.16816.F32.BF16 R12, R108.reuse, R20, R12 ;  /* 0x000000146c0c723c */ /* 0x042fee000004180c */
[----:B------:R-:W-:Y:S01]  /*6d40*/  IMAD.MOV.U32 R20, RZ, RZ, R205 ;  /* 0x000000ffff147224 */ /* 0x000fe200078e00cd */
[----:B------:R-:W-:Y:S04]  /*6d50*/  HMMA.16816.F32.BF16 R16, R108, R22, R16 ;  /* 0x000000166c10723c */ /* 0x000fe80000041810 */
[----:B------:R-:W-:Y:S03]  /*6d60*/  IMAD.MOV.U32 R21, RZ, RZ, R204 ;  /* 0x000000ffff157224 */ /* 0x000fe600078e00cc */
[----:B------:R-:W-:Y:S01]  /*6d70*/  @P6 IADD3 R22, R215, -0x40, RZ ;  /* 0xffffffc0d7166810 */ /* 0x000fe20007ffe0ff */
[C---:B------:R-:W-:Y:S05]  /*6d80*/  HMMA.16816.F32.BF16 R4, R28.reuse, R32, R4 ;  /* 0x000000201c04723c */ /* 0x040fea0000041804 */
[----:B------:R-:W-:Y:S03]  /*6d90*/  @P6 IMAD.WIDE R22, R22, 0x4, R208 ;  /* 0x0000000416166825 */ /* 0x000fe600078e02d0 */
[C---:B------:R-:W-:Y:S01]  /*6da0*/  HMMA.16816.F32.BF16 R8, R28.reuse, R34, R8 ;  /* 0x000000221c08723c */ /* 0x040fe20000041808 */
[----:B------:R-:W-:Y:S04]  /*6db0*/  LDSM.16.MT88.4 R32, [R3+0xc800] ;  /* 0x00c800000320783b */ /* 0x000fe80000004200 */
[----:B------:R1:W5:Y:S03]  /*6dc0*/  @P6 LDG.E R213, [R22.64] ;  /* 0x0000000816d56981 */ /* 0x000366000c1e1900 */
[C---:B--2---:R-:W-:Y:S01]  /*6dd0*/  HMMA.16816.F32.BF16 R12, R28.reuse, R24, R12 ;  /* 0x000000181c0c723c */ /* 0x044fe2000004180c */
[----:B------:R1:W5:Y:S04]  /*6de0*/  @P6 LDG.E R214, [R22.64+0x20] ;  /* 0x0000200816d66981 */ /* 0x000368000c1e1900 */
[----:B------:R1:W5:Y:S02]  /*6df0*/  @P6 LDG.E R207, [R22.64+0x80] ;  /* 0x0000800816cf6981 */ /* 0x000364000c1e1900 */
[CC--:B------:R-:W-:Y:S01]  /*6e00*/  LEA R24, P1, R227.reuse, R20.reuse, 0x2 ;  /* 0x00000014e3187211 */ /* 0x0c0fe200078210ff */
[----:B------:R-:W-:Y:S01]  /*6e10*/  HMMA.16816.F32.BF16 R16, R28, R26, R16 ;  /* 0x0000001a1c10723c */ /* 0x000fe20000041810 */
[----:B------:R1:W5:Y:S03]  /*6e20*/  @P6 LDG.E R212, [R22.64+0xa0] ;  /* 0x0000a00816d46981 */ /* 0x000366000c1e1900 */
[-C--:B------:R-:W-:Y:S01]  /*6e30*/  LEA.HI.X.SX32 R25, R227, R21.reuse, 0x2, P1 ;  /* 0x00000015e3197211 */ /* 0x080fe200008f16ff */
[----:B------:R2:W-:Y:S04]  /*6e40*/  RED.E.ADD.F32.FTZ.RN.STRONG.GPU [R20.64], R4 ;  /* 0x000000041400798e */ /* 0x0005e8000c10e788 */
[----:B------:R3:W-:Y:S04]  /*6e50*/  RED.E.ADD.F32.FTZ.RN.STRONG.GPU [R24.64], R5 ;  /* 0x000000051800798e */ /* 0x0007e8000c10e788 */
[----:B------:R-:W-:Y:S01]  /*6e60*/  LDSM.16.MT88.4 R28, [R3+0xa800] ;  /* 0x00a80000031c783b */ /* 0x000fe20000004200 */
[CC--:B-1----:R-:W-:Y:S04]  /*6e70*/  LEA R22, P0, R240.reuse, R20.reuse, 0x2 ;  /* 0x00000014f0167211 */ /* 0x0c2fe800078010ff */
[-C--:B------:R-:W-:Y:S02]  /*6e80*/  LEA.HI.X.SX32 R23, R240, R21.reuse, 0x2, P0 ;  /* 0x00000015f0177211 */ /* 0x080fe400000f16ff */
[CC--:B--2---:R-:W-:Y:S02]  /*6e90*/  LEA R4, P1, R249.reuse, R20.reuse, 0x2 ;  /* 0x00000014f9047211 */ /* 0x0c4fe400078210ff */
[CC--:B------:R-:W-:Y:S01]  /*6ea0*/  LEA R26, P0, R248.reuse, R20.reuse, 0x2 ;  /* 0x00000014f81a7211 */ /* 0x0c0fe200078010ff */
[----:B------:R1:W-:Y:S01]  /*6eb0*/  RED.E.ADD.F32.FTZ.RN.STRONG.GPU [R22.64], R6 ;  /* 0x000000061600798e */ /* 0x0003e2000c10e788 */
[-C--:B---3--:R-:W-:Y:S02]  /*6ec0*/  LEA.HI.X.SX32 R5, R249, R21.reuse, 0x2, P1 ;  /* 0x00000015f9057211 */ /* 0x088fe400008f16ff */
[-C--:B------:R-:W-:Y:S03]  /*6ed0*/  LEA.HI.X.SX32 R27, R248, R21.reuse, 0x2, P0 ;  /* 0x00000015f81b7211 */ /* 0x080fe600000f16ff */
[----:B------:R2:W-:Y:S04]  /*6ee0*/  RED.E.ADD.F32.FTZ.RN.STRONG.GPU [R4.64], R7 ;  /* 0x000000070400798e */ /* 0x0005e8000c10e788 */
[----:B------:R3:W-:Y:S01]  /*6ef0*/  RED.E.ADD.F32.FTZ.RN.STRONG.GPU [R26.64], R8 ;  /* 0x000000081a00798e */ /* 0x0007e2000c10e788 */
[CC--:B-1----:R-:W-:Y:S02]  /*6f00*/  LEA R22, P3, R247.reuse, R20.reuse, 0x2 ;  /* 0x00000014f7167211 */ /* 0x0c2fe400078610ff */
[CC--:B------:R-:W-:Y:S02]  /*6f10*/  LEA R6, P1, R246.reuse, R20.reuse, 0x2 ;  /* 0x00000014f6067211 */ /* 0x0c0fe400078210ff */
[-C--:B------:R-:W-:Y:S02]  /*6f20*/  LEA.HI.X.SX32 R23, R247, R21.reuse, 0x2, P3 ;  /* 0x00000015f7177211 */ /* 0x080fe400018f16ff */
[CC--:B--2---:R-:W-:Y:S02]  /*6f30*/  LEA R4, P0, R245.reuse, R20.reuse, 0x2 ;  /* 0x00000014f5047211 */ /* 0x0c4fe400078010ff */
[-C--:B------:R-:W-:Y:S01]  /*6f40*/  LEA.HI.X.SX32 R7, R246, R21.reuse, 0x2, P1 ;  /* 0x00000015f6077211 */ /* 0x080fe200008f16ff */
[----:B------:R1:W-:Y:S01]  /*6f50*/  RED.E.ADD.F32.FTZ.RN.STRONG.GPU [R22.64], R9 ;  /* 0x000000091600798e */ /* 0x0003e2000c10e788 */
[-C--:B------:R-:W-:Y:S02]  /*6f60*/  LEA.HI.X.SX32 R5, R245, R21.reuse, 0x2, P0 ;  /* 0x00000015f5057211 */ /* 0x080fe400000f16ff */
[CC--:B---3--:R-:W-:Y:S01]  /*6f70*/  LEA R26, P0, R237.reuse, R20.reuse, 0x2 ;  /* 0x00000014ed1a7211 */ /* 0x0c8fe200078010ff */
[----:B------:R2:W-:Y:S01]  /*6f80*/  RED.E.ADD.F32.FTZ.RN.STRONG.GPU [R6.64], R10 ;  /* 0x0000000a0600798e */ /* 0x0005e2000c10e788 */
[CC--:B------:R-:W-:Y:S02]  /*6f90*/  LEA R8, P3, R222.reuse, R20.reuse, 0x2 ;  /* 0x00000014de087211 */ /* 0x0c0fe400078610ff */
[-C--:B------:R-:W-:Y:S01]  /*6fa0*/  LEA.HI.X.SX32 R27, R237, R21.reuse, 0x2, P0 ;  /* 0x00000015ed1b7211 */ /* 0x080fe200000f16ff */
[----:B------:R3:W-:Y:S04]  /*6fb0*/  RED.E.ADD.F32.FTZ.RN.STRONG.GPU [R4.64], R11 ;  /* 0x0000000b0400798e */ /* 0x0007e8000c10e788 */
[----:B------:R-:W-:Y:S04]  /*6fc0*/  RED.E.ADD.F32.FTZ.RN.STRONG.GPU [R20.64+0x80], R12 ;  /* 0x0000800c1400798e */ /* 0x000fe8000c10e788 */
[----:B------:R-:W-:Y:S04]  /*6fd0*/  RED.E.ADD.F32.FTZ.RN.STRONG.GPU [R24.64+0x80], R13 ;  /* 0x0000800d1800798e */ /* 0x000fe8000c10e788 */
[----:B------:R-:W-:Y:S04]  /*6fe0*/  RED.E.ADD.F32.FTZ.RN.STRONG.GPU [R26.64], R14 ;  /* 0x0000000e1a00798e */ /* 0x000fe8000c10e788 */
[----:B------:R-:W-:Y:S01]  /*6ff0*/  LDSM.16.MT88.4 R24, [R0] ;  /* 0x000000000018783b */ /* 0x000fe20000004200 */
[CC--:B-1----:R-:W-:Y:S02]  /*7000*/  LEA R22, P5, R233.reuse, R20.reuse, 0x2 ;  /* 0x00000014e9167211 */ /* 0x0c2fe400078a10ff */
[-C--:B------:R-:W-:Y:S02]  /*7010*/  LEA.HI.X.SX32 R9, R222, R21.reuse, 0x2, P3 ;  /* 0x00000015de097211 */ /* 0x080fe400018f16ff */
[CC--:B--2---:R-:W-:Y:S02]  /*7020*/  LEA R10, P4, R250.reuse, R20.reuse, 0x2 ;  /* 0x00000014fa0a7211 */ /* 0x0c4fe400078810ff */
[-C--:B------:R-:W-:Y:S02]  /*7030*/  LEA.HI.X.SX32 R23, R233, R21.reuse, 0x2, P5 ;  /* 0x00000015e9177211 */ /* 0x080fe400028f16ff */
[-C--:B---3--:R-:W-:Y:S02]  /*7040*/  LEA.HI.X.SX32 R11, R250, R21.reuse, 0x2, P4 ;  /* 0x00000015fa0b7211 */ /* 0x088fe400020f16ff */
[-C--:B------:R-:W-:Y:S01]  /*7050*/  LEA R6, P1, R219, R20.reuse, 0x2 ;  /* 0x00000014db067211 */ /* 0x080fe200078210ff */
[----:B------:R-:W-:Y:S01]  /*7060*/  RED.E.ADD.F32.FTZ.RN.STRONG.GPU [R22.64], R15 ;  /* 0x0000000f1600798e */ /* 0x000fe2000c10e788 */
        /* <DEDUP_REMOVED lines=13> */
[----:B------:R-:W3:Y:S04]  /*7140*/  LDSM.16.MT88.4 R12, [R165+0x800] ;  /* 0x00080000a50c783b */ /* 0x000ee80000004200 */
[----:B------:R-:W4:Y:S01]  /*7150*/  LDSM.16.MT88.4 R16, [R0+0x800] ;  /* 0x000800000010783b */ /* 0x000f220000004200 */
        /* <DEDUP_REMOVED lines=12> */
[-C--:B---3--:R-:W-:Y:S08]  /*7220*/  HMMA.16816.F32.BF16 R68, R28, R12.reuse, R68 ;  /* 0x0000000c1c44723c */ /* 0x088ff00000041844 */
[C---:B------:R-:W-:Y:S08]  /*7230*/  HMMA.16816.F32.BF16 R72, R32.reuse, R12, R72 ;  /* 0x0000000c2048723c */ /* 0x040ff00000041848 */
[-C--:B------:R-:W-:Y:S08]  /*7240*/  HMMA.16816.F32.BF16 R76, R32, R14.reuse, R76 ;  /* 0x0000000e204c723c */ /* 0x080ff0000004184c */
[C---:B------:R-:W-:Y:S01]  /*7250*/  HMMA.16816.F32.BF16 R80, R28.reuse, R14, R80 ;  /* 0x0000000e1c50723c */ /* 0x040fe20000041850 */
[----:B------:R-:W3:Y:S07]  /*7260*/  LDSM.16.MT88.4 R12, [R3+0xb800] ;  /* 0x00b80000030c783b */ /* 0x000eee0000004200 */
[-C--:B----4-:R-:W-:Y:S08]  /*7270*/  HMMA.16816.F32.BF16 R84, R28, R16.reuse, R84 ;  /* 0x000000101c54723c */ /* 0x090ff00000041854 */
[C---:B------:R-:W-:Y:S08]  /*7280*/  HMMA.16816.F32.BF16 R88, R32.reuse, R16, R88 ;  /* 0x000000102058723c */ /* 0x040ff00000041858 */
[-C--:B------:R-:W-:Y:S01]  /*7290*/  HMMA.16816.F32.BF16 R92, R32, R18.reuse, R92 ;  /* 0x00000012205c723c */ /* 0x080fe2000004185c */
[----:B------:R-:W4:Y:S07]  /*72a0*/  LDSM.16.MT88.4 R32, [R3+0xd800] ;  /* 0x00d800000320783b */ /* 0x000f2e0000004200 */
[----:B------:R-:W-:Y:S01]  /*72b0*/  HMMA.16816.F32.BF16 R96, R28, R18, R96 ;  /* 0x000000121c60723c */ /* 0x000fe20000041860 */
[----:B------:R2:W3:Y:S07]  /*72c0*/  LDSM.16.MT88.4 R16, [R0+0x1800] ;  /* 0x001800000010783b */ /* 0x0004ee0000004200 */
[-C--:B-1----:R-:W-:Y:S08]  /*72d0*/  HMMA.16816.F32.BF16 R68, R8, R20.reuse, R68 ;  /* 0x000000140844723c */ /* 0x082ff00000041844 */
[C---:B------:R-:W-:Y:S08]  /*72e0*/  HMMA.16816.F32.BF16 R72, R100.reuse, R20, R72 ;  /* 0x000000146448723c */ /* 0x040ff00000041848 */
[-C--:B------:R-:W-:Y:S04]  /*72f0*/  HMMA.16816.F32.BF16 R76, R100, R22.reuse, R76 ;  /* 0x00000016644c723c */ /* 0x080fe8000004184c */
[----:B--2---:R-:W-:Y:S04]  /*7300*/  LOP3.LUT R0, R194, 0x1, RZ, 0xc0, !PT ;  /* 0x00000001c2007812 */ /* 0x004fe800078ec0ff */
[C---:B------:R-:W-:Y:S04]  /*7310*/  HMMA.16816.F32.BF16 R80, R8.reuse, R22, R80 ;  /* 0x000000160850723c */ /* 0x040fe80000041850 */
[----:B------:R-:W-:Y:S02]  /*7320*/  ISETP.NE.U32.AND P0, PT, R0, 0x1, PT ;  /* 0x000000010000780c */ /* 0x000fe40003f05070 */
[C---:B------:R-:W-:Y:S02]  /*7330*/  IADD3 R0, R165.reuse, -0x2000, RZ ;  /* 0xffffe000a5007810 */ /* 0x040fe40007ffe0ff */
[-C--:B------:R-:W-:Y:S08]  /*7340*/  HMMA.16816.F32.BF16 R84, R8, R4.reuse, R84 ;  /* 0x000000040854723c */ /* 0x080ff00000041854 */
[C---:B------:R-:W-:Y:S04]  /*7350*/  HMMA.16816.F32.BF16 R88, R100.reuse, R4, R88 ;  /* 0x000000046458723c */ /* 0x040fe80000041858 */
[----:B------:R-:W-:Y:S03]  /*7360*/  @P0 IADD3 R0, R165, 0x2000, RZ ;  /* 0x00002000a5000810 */ /* 0x000fe60007ffe0ff */
[----:B------:R-:W-:Y:S01]  /*7370*/  @P6 IADD3 R4, P3, R208, -0x100, RZ ;  /* 0xffffff00d0046810 */ /* 0x000fe20007f7e0ff */
[-C--:B------:R-:W-:Y:S04]  /*7380*/  HMMA.16816.F32.BF16 R92, R100, R6.reuse, R92 ;  /* 0x00000006645c723c */ /* 0x080fe8000004185c */
[----:B------:R-:W-:Y:S01]  /*7390*/  IADD3 R5, R194, -0x1, RZ ;  /* 0xffffffffc2057810 */ /* 0x000fe20007ffe0ff */
[----:B------:R-:W-:Y:S01]  /*73a0*/  IMAD.MOV.U32 R165, RZ, RZ, R0 ;  /* 0x000000ffffa57224 */ /* 0x000fe200078e0000 */
[----:B------:R-:W-:Y:S01]  /*73b0*/  @P6 IADD3.X R2, R209, -0x1, RZ, P3, !PT ;  /* 0xffffffffd1026810 */ /* 0x000fe20001ffe4ff */
[----:B------:R-:W-:Y:S01]  /*73c0*/  @P6 IMAD.MOV.U32 R208, RZ, RZ, R4 ;  /* 0x000000ffffd06224 */ /* 0x000fe200078e0004 */
[----:B------:R-:W-:Y:S04]  /*73d0*/  HMMA.16816.F32.BF16 R96, R8, R6, R96 ;  /* 0x000000060860723c */ /* 0x000fe80000041860 */
[----:B------:R-:W-:Y:S02]  /*73e0*/  IMAD.MOV.U32 R194, RZ, RZ, R5 ;  /* 0x000000ffffc27224 */ /* 0x000fe400078e0005 */
[----:B------:R-:W-:Y:S02]  /*73f0*/  @P6 IMAD.MOV.U32 R209, RZ, RZ, R2 ;  /* 0x000000ffffd16224 */ /* 0x000fe400078e0002 */
[-C--:B---3--:R-:W-:Y:S08]  /*7400*/  HMMA.16816.F32.BF16 R68, R12, R24.reuse, R68 ;  /* 0x000000180c44723c */ /* 0x088ff00000041844 */
[C---:B----4-:R-:W-:Y:S08]  /*7410*/  HMMA.16816.F32.BF16 R72, R32.reuse, R24, R72 ;  /* 0x000000182048723c */ /* 0x050ff00000041848 */
        /* <DEDUP_REMOVED lines=9> */
[----:B------:R-:W-:Y:S01]  /*74b0*/  ISETP.NE.AND P0, PT, R239, -0x1, PT ;  /* 0xffffffffef00780c */ /* 0x000fe20003f05270 */
[----:B------:R-:W-:-:S02]  /*74c0*/  FMUL.FTZ R32, R69, c[0x0][0x2e0] ;  /* 0x0000b80045207a20 */ /* 0x000fc40000410000 */
[----:B------:R-:W-:Y:S02]  /*74d0*/  FMUL.FTZ R70, R70, c[0x0][0x2e0] ;  /* 0x0000b80046467a20 */ /* 0x000fe40000410000 */
        /* <DEDUP_REMOVED lines=95> */
[----:B------:R-:W-:-:S04]  /*7ad0*/  F2FP.BF16.PACK_AB R0, R0, R62 ;  /* 0x0000003e0000723e */ /* 0x000fc800000010ff */
[----:B------:R-:W-:Y:S01]  /*7ae0*/  F2FP.BF16.PACK_AB R2, R2, R60 ;  /* 0x0000003c0202723e */ /* 0x000fe200000010ff */
        /* <DEDUP_REMOVED lines=27> */
[----:B------:R2:W-:Y:S04]  /*7ca0*/  STS [R243+0x6400], R0 ;  /* 0x00640000f3007388 */ /* 0x0005e80000000800 */
[----:B------:R3:W-:Y:S01]  /*7cb0*/  STS [R243+0x6000], R2 ;  /* 0x00600002f3007388 */ /* 0x0007e20000000800 */
[----:B-1----:R-:W-:-:S02]  /*7cc0*/  SHF.R.S32.HI R6, RZ, 0x1f, R252 ;  /* 0x0000001fff067819 */ /* 0x002fc400000114fc */
[----:B--2---:R-:W-:-:S05]  /*7cd0*/  @P0 IADD3 R0, R228, R239, RZ ;  /* 0x000000efe4000210 */ /* 0x004fca0007ffe0ff */
[----:B------:R-:W-:-:S04]  /*7ce0*/  @P0 IMAD.WIDE.U32 R4, R0, c[0x0][0x3a0], RZ ;  /* 0x0000e80000040a25 */ /* 0x000fc800078e00ff */
[----:B------:R-:W-:Y:S01]  /*7cf0*/  @P0 IMAD R8, R0, c[0x0][0x3a4], R5 ;  /* 0x0000e90000080a24 */ /* 0x000fe200078e0205 */
[----:B---3--:R-:W-:Y:S01]  /*7d00*/  @P0 MOV R2, R4 ;  /* 0x0000000400020202 */ /* 0x008fe20000000f00 */
        /* <DEDUP_REMOVED lines=11> */
.L_x_465:
        /* <DEDUP_REMOVED lines=15> */
.L_x_466:
[----:B------:R-:W-:Y:S01]  /*7eb0*/  BAR.SYNC.DEFER_BLOCKING 0x0 ;  /* 0x0000000000007b1d */ /* 0x000fe20000010000 */
[----:B------:R-:W-:Y:S01]  /*7ec0*/  SHF.R.S32.HI R14, RZ, 0x1f, R234 ;  /* 0x0000001fff0e7819 */ /* 0x000fe200000114ea */
[--C-:B------:R-:W-:Y:S01]  /*7ed0*/  IMAD.MOV.U32 R6, RZ, RZ, R210.reuse ;  /* 0x000000ffff067224 */ /* 0x100fe200078e00d2 */
[----:B------:R-:W-:Y:S01]  /*7ee0*/  SHF.R.S32.HI R7, RZ, 0x1f, R210 ;  /* 0x0000001fff077819 */ /* 0x000fe200000114d2 */
[----:B------:R-:W-:Y:S01]  /*7ef0*/  IMAD R13, R226, -0x80, R203 ;  /* 0xffffff80e20d7824 */ /* 0x000fe200078e02cb */
[----:B------:R-:W-:Y:S01]  /*7f00*/  ISETP.GE.AND P1, PT, R210, c[0x0][0x220], PT ;  /* 0x00008800d2007a0c */ /* 0x000fe20003f26270 */
[----:B------:R-:W1:Y:S01]  /*7f10*/  S2R R31, SR_CTAID.Z ;  /* 0x00000000001f7919 */ /* 0x000e620000002700 */
        /* <DEDUP_REMOVED lines=31> */
.L_x_468:
[----:B------:R-:W-:Y:S05]  /*8110*/  BSYNC B0 ;  /* 0x0000000000007941 */ /* 0x000fea0003800000 */
.L_x_467:
        /* <DEDUP_REMOVED lines=10> */
[----:B--2---:R-:W-:-:S03]  /*81c0*/  LEA R10, P0, R8, c[0x0][0x340], 0x1 ;  /* 0x0000d000080a7a11 */ /* 0x004fc600078008ff */
[----:B------:R-:W-:-:S05]  /*81d0*/  IMAD R0, R0, c[0x0][0x3a4], R2 ;  /* 0x0000e90000007a24 */ /* 0x000fca00078e0202 */
[----:B------:R-:W-:-:S04]  /*81e0*/  IADD3 R0, R0, R9, RZ ;  /* 0x0000000900007210 */ /* 0x000fc80007ffe0ff */
[----:B------:R-:W-:-:S05]  /*81f0*/  LEA.HI.X R11, R8, c[0x0][0x344], R0, 0x1, P0 ;  /* 0x0000d100080b7a11 */ /* 0x000fca00000f0c00 */
[----:B---3--:R2:W-:Y:S02]  /*8200*/  STG.E.128 [R10.64], R16 ;  /* 0x000000100a007986 */ /* 0x0085e4000c101d08 */
.L_x_470:
[----:B------:R-:W-:Y:S05]  /*8210*/  BSYNC B0 ;  /* 0x0000000000007941 */ /* 0x000fea0003800000 */
.L_x_469:
        /* <DEDUP_REMOVED lines=14> */
[----:B----4-:R2:W-:Y:S02]  /*8300*/  STG.E.128 [R10.64], R20 ;  /* 0x000000140a007986 */ /* 0x0105e4000c101d08 */
.L_x_472:
[----:B------:R-:W-:Y:S05]  /*8310*/  BSYNC B0 ;  /* 0x0000000000007941 */ /* 0x000fea0003800000 */
.L_x_471:
        /* <DEDUP_REMOVED lines=14> */
.L_x_474:
[----:B------:R-:W-:Y:S05]  /*8400*/  BSYNC B0 ;  /* 0x0000000000007941 */ /* 0x000fea0003800000 */
.L_x_473:
        /* <DEDUP_REMOVED lines=20> */
.L_x_476:
[----:B------:R-:W-:Y:S05]  /*8550*/  BSYNC B0 ;  /* 0x0000000000007941 */ /* 0x000fea0003800000 */
.L_x_475:
        /* <DEDUP_REMOVED lines=13> */
.L_x_478:
[----:B------:R-:W-:Y:S05]  /*8630*/  BSYNC B0 ;  /* 0x0000000000007941 */ /* 0x000fea0003800000 */
.L_x_477:
        /* <DEDUP_REMOVED lines=13> */
.L_x_480:
[----:B------:R-:W-:Y:S05]  /*8710*/  BSYNC B0 ;  /* 0x0000000000007941 */ /* 0x000fea0003800000 */
.L_x_479:
        /* <DEDUP_REMOVED lines=11> */
.L_x_437:
[----:B------:R-:W-:Y:S05]  /*87d0*/  BSYNC B1 ;  /* 0x0000000000017941 */ /* 0x000fea0003800000 */
.L_x_415:
        /* <DEDUP_REMOVED lines=9> */
.L_x_481:
[----:B------:R-:W-:Y:S05]  /*8870*/  EXIT ;  /* 0x000000000000794d */ /* 0x000fea0003800000 */
.L_x_483:
        /* <DEDUP_REMOVED lines=16> */
.L_x_1260:


//--------------------- .text._ZN5flash44flash_bwd_dq_dk_dv_loop_seqk_parallel_kernelI23Flash_bwd_kernel_traitsILi64ELi64ELi128ELi8ELi2ELi4ELi4ELb1ELb0EN7cutlass10bfloat16_tE19Flash_kernel_traitsILi64ELi64ELi128ELi8ES3_EELb0ELb1ELb0ELb0ELb0ELb0ELb1EEEvNS_16Flash_bwd_paramsE --------------------------
	.section	.text._ZN5flash44flash_bwd_dq_dk_dv_loop_seqk_parallel_kernelI23Flash_bwd_kernel_traitsILi64ELi64ELi128ELi8ELi2ELi4ELi4ELb1ELb0EN7cutlass10bfloat16_tE19Flash_kernel_traitsILi64ELi64ELi128ELi8ES3_EELb0ELb1ELb0ELb0ELb0ELb0ELb1EEEvNS_16Flash_bwd_paramsE,"ax",@progbits
	.sectioninfo	@"SHI_REGISTERS=255"
	.align	128
        .global         _ZN5flash44flash_bwd_dq_dk_dv_loop_seqk_parallel_kernelI23Flash_bwd_kernel_traitsILi64ELi64ELi128ELi8ELi2ELi4ELi4ELb1ELb0EN7cutlass10bfloat16_tE19Flash_kernel_traitsILi64ELi64ELi128ELi8ES3_EELb0ELb1ELb0ELb0ELb0ELb0ELb1EEEvNS_16Flash_bwd_paramsE
        .type           _ZN5flash44flash_bwd_dq_dk_dv_loop_seqk_parallel_kernelI23Flash_bwd_kernel_traitsILi64ELi64ELi128ELi8ELi2ELi4ELi4ELb1ELb0EN7cutlass10bfloat16_tE19Flash_kernel_traitsILi64ELi64ELi128ELi8ES3_EELb0ELb1ELb0ELb0ELb0ELb0ELb1EEEvNS_16Flash_bwd_paramsE,@function
        .size           _ZN5flash44flash_bwd_dq_dk_dv_loop_seqk_parallel_kernelI23Flash_bwd_kernel_traitsILi64ELi64ELi128ELi8ELi2ELi4ELi4ELb1ELb0EN7cutlass10bfloat16_tE19Flash_kernel_traitsILi64ELi64ELi128ELi8ES3_EELb0ELb1ELb0ELb0ELb0ELb0ELb1EEEvNS_16Flash_bwd_paramsE,(.L_x_1261 - _ZN5flash44flash_bwd_dq_dk_dv_loop_seqk_parallel_kernelI23Flash_bwd_kernel_traitsILi64ELi64ELi128ELi8ELi2ELi4ELi4ELb1ELb0EN7cutlass10bfloat16_tE19Flash_kernel_traitsILi64ELi64ELi128ELi8ES3_EELb0ELb1ELb0ELb0ELb0ELb0ELb1EEEvNS_16Flash_bwd_paramsE)
        .other          _ZN5flash44flash_bwd_dq_dk_dv_loop_seqk_parallel_kernelI23Flash_bwd_kernel_traitsILi64ELi64ELi128ELi8ELi2ELi4ELi4ELb1ELb0EN7cutlass10bfloat16_tE19Flash_kernel_traitsILi64ELi64ELi128ELi8ES3_EELb0ELb1ELb0ELb0ELb0ELb0ELb1EEEvNS_16Flash_bwd_paramsE,@"STO_CUDA_ENTRY STV_DEFAULT"
_ZN5flash44flash_bwd_dq_dk_dv_loop_seqk_parallel_kernelI23Flash_bwd_kernel_traitsILi64ELi64ELi128ELi8ELi2ELi4ELi4ELb1ELb0EN7cutlass10bfloat16_tE19Flash_kernel_traitsILi64ELi64ELi128ELi8ES3_EELb0ELb1ELb0ELb0ELb0ELb0ELb1EEEvNS_16Flash_bwd_paramsE:
.text._ZN5flash44flash_bwd_dq_dk_dv_loop_seqk_parallel_kernelI23Flash_bwd_kernel_traitsILi64ELi64ELi128ELi8ELi2ELi4ELi4ELb1ELb0EN7cutlass10bfloat16_tE19Flash_kernel_traitsILi64ELi64ELi128ELi8ES3_EELb0ELb1ELb0ELb0ELb0ELb0ELb1EEEvNS_16Flash_bwd_paramsE:
        /* <DEDUP_REMOVED lines=13> */
[----:B------:R-:W-:Y:S01]  /*00d0*/  UMOV UR8, 0x80 ;  /* 0x0000008000087882 */ /* 0x000fe20000000000 */
[----:B------:R-:W-:Y:S01]  /*00e0*/  IMAD.MOV.U32 R187, RZ, RZ, -0x10 ;  /* 0xfffffff0ffbb7424 */ /* 0x000fe200078e00ff */
[----:B------:R-:W-:Y:S02]  /*00f0*/  ULDC UR7, c[0x0][0x210] ;  /* 0x0000840000077ab9 */ /* 0x000fe40000000800 */
[----:B------:R-:W-:Y:S02]  /*0100*/  ULDC UR6, c[0x0][0x234] ;  /* 0x00008d0000067ab9 */ /* 0x000fe40000000800 */
[----:B------:R-:W-:Y:S01]  /*0110*/  UIMAD UR6, UR8, UR7, UR6 ;  /* 0x00000007080672a4 */ /* 0x000fe2000f8e0206 */
[----:B------:R-:W3:Y:S01]  /*0120*/  S2UR UR45, SR_CTAID.Y ;  /* 0x00000000002d79c3 */ /* 0x000ee20000002600 */
[----:B------:R-:W-:-:S02]  /*0130*/  ULDC UR14, c[0x0][0x1c8] ;  /* 0x00007200000e7ab9 */ /* 0x000fc40000000800 */
[----:B------:R-:W-:Y:S02]  /*0140*/  ULDC.U8 UR10, c[0x0][0x328] ;  /* 0x0000ca00000a7ab9 */ /* 0x000fe40000000000 */
[----:B------:R-:W-:Y:S02]  /*0150*/  UISETP.NE.AND UP5, UPT, UR10, URZ, UPT ;  /* 0x0000003f0a00728c */ /* 0x000fe4000bfa5270 */
[----:B------:R-:W-:Y:S02]  /*0160*/  ULDC UR9, c[0x0][0x1c0] ;  /* 0x0000700000097ab9 */ /* 0x000fe40000000800 */
[----:B------:R-:W-:Y:S02]  /*0170*/  ULDC UR12, c[0x0][0x214] ;  /* 0x00008500000c7ab9 */ /* 0x000fe40000000800 */
[----:B------:R-:W-:Y:S02]  /*0180*/  ULDC UR16, c[0x0][0x224] ;  /* 0x0000890000107ab9 */ /* 0x000fe40000000800 */
[----:B------:R-:W-:Y:S01]  /*0190*/  ULDC UR17, c[0x0][0x224] ;  /* 0x0000890000117ab9 */ /* 0x000fe20000000800 */
[----:B-1----:R-:W-:Y:S01]  /*01a0*/  SHF.R.S32.HI R12, RZ, 0x1f, R9 ;  /* 0x0000001fff0c7819 */ /* 0x002fe20000011409 */
[----:B--2---:R-:W-:Y:S01]  /*01b0*/  ULOP3.LUT UR8, UR49, UR14, URZ, 0x3c, !UPT ;  /* 0x0000000e31087292 */ /* 0x004fe2000f8e3c3f */
[----:B------:R-:W-:Y:S01]  /*01c0*/  IMAD.SHL.U32 R246, R9, 0x2, RZ ;  /* 0x0000000209f67824 */ /* 0x000fe200078e00ff */
[----:B------:R-:W-:Y:S01]  /*01d0*/  USHF.R.S32.HI UR7, URZ, 0x1f, UR17 ;  /* 0x0000001f3f077899 */ /* 0x000fe20008011411 */
[CC--:B------:R-:W-:Y:S01]  /*01e0*/  LEA.HI R8, R12.reuse, R9.reuse, RZ, 0x5 ;  /* 0x000000090c087211 */ /* 0x0c0fe200078f28ff */
[----:B------:R-:W-:Y:S01]  /*01f0*/  ULDC UR58, c[0x0][0x22c] ;  /* 0x00008b00003a7ab9 */ /* 0x000fe20000000800 */
[----:B------:R-:W-:Y:S01]  /*0200*/  LEA.HI R7, R12, R9, RZ, 0x4 ;  /* 0x000000090c077211 */ /* 0x000fe200078f20ff */
[----:B------:R-:W-:Y:S01]  /*0210*/  UIMAD UR59, UR49, UR58, URZ ;  /* 0x0000003a313b72a4 */ /* 0x000fe2000f8e023f */
[--C-:B------:R-:W-:Y:S01]  /*0220*/  SHF.R.S32.HI R3, RZ, 0x5, R8.reuse ;  /* 0x00000005ff037819 */ /* 0x100fe20000011408 */
[----:B---3--:R-:W-:Y:S01]  /*0230*/  @UP5 UIMAD UR10, UR45, UR12, URZ ;  /* 0x0000000c2d0a52a4 */ /* 0x008fe2000f8e023f */
[----:B------:R-:W-:Y:S01]  /*0240*/  SHF.R.S32.HI R0, RZ, 0x1f, R8 ;  /* 0x0000001fff007819 */ /* 0x000fe20000011408 */
[----:B------:R-:W-:Y:S01]  /*0250*/  ULDC UR50, c[0x0][0x1c0] ;  /* 0x0000700000327ab9 */ /* 0x000fe20000000800 */
[-C--:B------:R-:W-:Y:S01]  /*0260*/  LEA.HI R2, R8, R3.reuse, RZ, 0x1 ;  /* 0x0000000308027211 */ /* 0x080fe200078f08ff */
[----:B------:R-:W-:Y:S01]  /*0270*/  UIMAD.WIDE UR50, UR58, UR50, URZ ;  /* 0x000000323a3272a5 */ /* 0x000fe2000f8e023f */
[----:B------:R-:W-:Y:S01]  /*0280*/  LEA.HI R0, R0, R3, RZ, 0x2 ;  /* 0x0000000300007211 */ /* 0x000fe200078f10ff */
[----:B------:R-:W-:Y:S01]  /*0290*/  UIMAD.WIDE.U32 UR60, UR45, UR17, URZ ;  /* 0x000000112d3c72a5 */ /* 0x000fe2000f8e003f */
[----:B------:R-:W-:Y:S01]  /*02a0*/  SHF.R.S32.HI R4, RZ, 0x4, R7 ;  /* 0x00000004ff047819 */ /* 0x000fe20000011407 */
[----:B------:R-:W-:Y:S01]  /*02b0*/  ULDC UR15, c[0x0][0x1c0] ;  /* 0x00007000000f7ab9 */ /* 0x000fe20000000800 */
[----:B------:R-:W-:Y:S01]  /*02c0*/  LOP3.LUT R0, R0, 0xfffffffc, RZ, 0xc0, !PT ;  /* 0xfffffffc00007812 */ /* 0x000fe200078ec0ff */
[----:B------:R-:W-:Y:S01]  /*02d0*/  ULDC UR13, c[0x0][0x1c0] ;  /* 0x00007000000d7ab9 */ /* 0x000fe20000000800 */
[----:B------:R-:W-:Y:S01]  /*02e0*/  LOP3.LUT R2, R2, 0xfffffffe, RZ, 0xc0, !PT ;  /* 0xfffffffe02027812 */ /* 0x000fe200078ec0ff */
[----:B------:R-:W-:Y:S01]  /*02f0*/  UIMAD UR58, UR58, UR13, URZ ;  /* 0x0000000d3a3a72a4 */ /* 0x000fe2000f8e023f */
[-C--:B------:R-:W-:Y:S01]  /*0300*/  LEA.HI R15, R12, R9.reuse, RZ, 0x2 ;  /* 0x000000090c0f7211 */ /* 0x080fe200078f10ff */
[----:B------:R-:W-:Y:S01]  /*0310*/  IMAD.IADD R175, R3, 0x1, -R0 ;  /* 0x0000000103af7824 */ /* 0x000fe200078e0a00 */
[----:B------:R-:W-:Y:S01]  /*0320*/  LEA.HI R0, R7, R4, RZ, 0x1 ;  /* 0x0000000407007211 */ /* 0x000fe200078f08ff */
[----:B------:R-:W-:Y:S01]  /*0330*/  IMAD.IADD R184, R3, 0x1, -R2 ;  /* 0x0000000103b87824 */ /* 0x000fe200078e0a02 */
[--C-:B------:R-:W-:Y:S01]  /*0340*/  SHF.R.S32.HI R5, RZ, 0x2, R15.reuse ;  /* 0x00000002ff057819 */ /* 0x100fe2000001140f */
[----:B------:R-:W-:Y:S01]  /*0350*/  USHF.L.U32 UR20, UR58, 0x4, URZ ;  /* 0x000000043a147899 */ /* 0x000fe2000800063f */
[----:B------:R-:W-:Y:S01]  /*0360*/  LOP3.LUT R2, R0, 0xfffffffe, RZ, 0xc0, !PT ;  /* 0xfffffffe00027812 */ /* 0x000fe200078ec0ff */
[----:B------:R-:W-:Y:S01]  /*0370*/  USHF.L.U32 UR14, UR58, 0x3, URZ ;  /* 0x000000033a0e7899 */ /* 0x000fe2000800063f */
[----:B------:R-:W-:Y:S01]  /*0380*/  SHF.R.S32.HI R3, RZ, 0x1f, R15 ;  /* 0x0000001fff037819 */ /* 0x000fe2000001140f */
[----:B------:R-:W-:Y:S01]  /*0390*/  UIADD3 UR19, UR20, 0x20, URZ ;  /* 0x0000002014137890 */ /* 0x000fe2000fffe03f */
[----:B------:R-:W-:Y:S01]  /*03a0*/  LEA.HI R14, R12, R9, RZ, 0x3 ;  /* 0x000000090c0e7211 */ /* 0x000fe200078f18ff */
[----:B------:R-:W-:Y:S01]  /*03b0*/  IMAD.IADD R10, R4, 0x1, -R2 ;  /* 0x00000001040a7824 */ /* 0x000fe200078e0a02 */
[----:B------:R-:W-:Y:S01]  /*03c0*/  LEA.HI R0, R3, R5, RZ, 0x3 ;  /* 0x0000000503007211 */ /* 0x000fe200078f18ff */
[----:B------:R-:W-:Y:S01]  /*03d0*/  IMAD.U32 R2, RZ, RZ, UR6 ;  /* 0x00000006ff027e24 */ /* 0x000fe2000f8e00ff */
[----:B------:R-:W-:Y:S01]  /*03e0*/  SHF.R.S32.HI R239, RZ, 0x3, R14 ;  /* 0x00000003ffef7819 */ /* 0x000fe2000001140e */
[----:B------:R-:W-:Y:S01]  /*03f0*/  UIMAD UR6, UR45, UR9, UR49 ;  /* 0x000000092d0672a4 */ /* 0x000fe2000f8e0231 */
[----:B------:R-:W-:Y:S01]  /*0400*/  LOP3.LUT R0, R0, 0xfffffff8, RZ, 0xc0, !PT ;  /* 0xfffffff800007812 */ /* 0x000fe200078ec0ff */
[----:B------:R-:W-:Y:S01]  /*0410*/  USHF.R.S32.HI UR9, URZ, 0x1f, UR49 ;  /* 0x0000001f3f097899 */ /* 0x000fe20008011431 */
[----:B------:R1:W-:Y:S01]  /*0420*/  STL [R1+0x8], R2 ;  /* 0x0000080201007387 */ /* 0x0003e20000100800 */
[----:B------:R-:W-:Y:S01]  /*0430*/  IMAD.SHL.U32 R3, R239, 0x40, RZ ;  /* 0x00000040ef037824 */ /* 0x000fe200078e00ff */
[----:B------:R-:W-:Y:S01]  /*0440*/  USHF.L.U32 UR55, UR58, 0x6, URZ ;  /* 0x000000063a377899 */ /* 0x000fe2000800063f */
[----:B------:R-:W-:Y:S01]  /*0450*/  IMAD.IADD R6, R5, 0x1, -R0 ;  /* 0x0000000105067824 */ /* 0x000fe200078e0a00 */
[----:B------:R-:W-:Y:S01]  /*0460*/  LOP3.LUT R0, R14, 0xfffffff8, RZ, 0xc0, !PT ;  /* 0xfffffff80e007812 */ /* 0x000fe200078ec0ff */
[----:B------:R-:W-:Y:S01]  /*0470*/  UIADD3 UR18, UR14, UR19, URZ ;  /* 0x000000130e127290 */ /* 0x000fe2000fffe03f */
[----:B------:R-:W-:Y:S01]  /*0480*/  LOP3.LUT R3, R3, 0x1c0, RZ, 0xc0, !PT ;  /* 0x000001c003037812 */ /* 0x000fe200078ec0ff */
[----:B------:R-:W-:-:S02]  /*0490*/  ULDC.U8 UR11, c[0x0][0x3d0] ;  /* 0x0000f400000b7ab9 */ /* 0x000fc40000000000 */
[----:B------:R-:W-:Y:S01]  /*04a0*/  IMAD.IADD R0, R9, 0x1, -R0 ;  /* 0x0000000109007824 */ /* 0x000fe200078e0a00 */
[----:B------:R-:W-:Y:S01]  /*04b0*/  SHF.R.U32.HI R4, RZ, 0x3, R3 ;  /* 0x00000003ff047819 */ /* 0x000fe20000011603 */
[----:B------:R-:W-:Y:S02]  /*04c0*/  UIADD3 UR17, UR14, UR18, URZ ;  /* 0x000000120e117290 */ /* 0x000fe4000fffe03f */
[C---:B------:R-:W-:Y:S01]  /*04d0*/  IMAD.SHL.U32 R220, R0.reuse, 0x8, RZ ;  /* 0x0000000800dc7824 */ /* 0x040fe200078e00ff */
[C---:B------:R-:W-:Y:S01]  /*04e0*/  LOP3.LUT P4, RZ, R0.reuse, 0x2, RZ, 0xc0, !PT ;  /* 0x0000000200ff7812 */ /* 0x040fe2000788c0ff */
[----:B------:R-:W-:Y:S01]  /*04f0*/  ULDC.64 UR4, c[0x0][0x118] ;  /* 0x0000460000047ab9 */ /* 0x000fe20000000a00 */
[C---:B------:R-:W-:Y:S01]  /*0500*/  LOP3.LUT P3, RZ, R0.reuse, 0x4, RZ, 0xc0, !PT ;  /* 0x0000000400ff7812 */ /* 0x040fe2000786c0ff */
[----:B------:R-:W-:Y:S01]  /*0510*/  IMAD.SHL.U32 R0, R0, 0x40, RZ ;  /* 0x0000004000007824 */ /* 0x000fe200078e00ff */
[----:B------:R-:W-:Y:S01]  /*0520*/  LOP3.LUT R3, R3, 0x38, R220, 0xf8, !PT ;  /* 0x0000003803037812 */ /* 0x000fe200078ef8dc */
[----:B------:R-:W-:-:S02]  /*0530*/  UISETP.NE.AND UP6, UPT, UR11, URZ, UPT ;  /* 0x0000003f0b00728c */ /* 0x000fc4000bfc5270 */
[----:B------:R-:W-:Y:S01]  /*0540*/  UIMAD.WIDE.U32 UR56, UR50, UR60, URZ ;  /* 0x0000003c323872a5 */ /* 0x000fe2000f8e003f */
[----:B------:R-:W-:Y:S01]  /*0550*/  LOP3.LUT R243, R3, R4, RZ, 0x3c, !PT ;  /* 0x0000000403f37212 */ /* 0x000fe200078e3cff */
[----:B------:R-:W-:Y:S01]  /*0560*/  UIMAD UR26, UR58, 0x18, URZ ;  /* 0x000000183a1a78a4 */ /* 0x000fe2000f8e023f */
[----:B------:R-:W-:Y:S01]  /*0570*/  LOP3.LUT R0, R0, 0x1c0, RZ, 0xc0, !PT ;  /* 0x000001c000007812 */ /* 0x000fe200078ec0ff */
[----:B------:R-:W-:Y:S01]  /*0580*/  USHF.L.U32 UR25, UR58, 0x5, URZ ;  /* 0x000000053a197899 */ /* 0x000fe2000800063f */
[----:B-1----:R-:W-:Y:S01]  /*0590*/  LOP3.LUT R2, R7, 0xfffffff0, RZ, 0xc0, !PT ;  /* 0xfffffff007027812 */ /* 0x002fe200078ec0ff */
[----:B------:R-:W-:Y:S01]  /*05a0*/  UIMAD UR24, UR58, 0x28, URZ ;  /* 0x000000283a1878a4 */ /* 0x000fe2000f8e023f */
[----:B------:R-:W-:Y:S01]  /*05b0*/  LOP3.LUT R178, R0, 0x8, R14, 0xf8, !PT ;  /* 0x0000000800b27812 */ /* 0x000fe200078ef80e */
[----:B------:R-:W-:Y:S02]  /*05c0*/  UIMAD UR23, UR58, 0x30, URZ ;  /* 0x000000303a1778a4 */ /* 0x000fe4000f8e023f */
[----:B------:R-:W-:Y:S01]  /*05d0*/  IMAD.IADD R2, R9, 0x1, -R2 ;  /* 0x0000000109027824 */ /* 0x000fe200078e0a02 */
[----:B------:R-:W-:-:S02]  /*05e0*/  UIMAD UR22, UR58, 0x38, URZ ;  /* 0x000000383a1678a4 */ /* 0x000fc4000f8e023f */
[----:B------:R-:W-:Y:S02]  /*05f0*/  UMOV UR54, 0xffffe000 ;  /* 0xffffe00000367882 */ /* 0x000fe40000000000 */
[----:B------:R-:W-:-:S04]  /*0600*/  SHF.R.S32.HI R5, RZ, 0x1f, R2 ;  /* 0x0000001fff057819 */ /* 0x000fc80000011402 */
[----:B------:R-:W-:Y:S01]  /*0610*/  LEA.HI R11, R5, R2, RZ, 0x3 ;  /* 0x00000002050b7211 */ /* 0x000fe200078f18ff */
[----:B------:R-:W-:Y:S01]  /*0620*/  IMAD.U32 R5, RZ, RZ, UR8 ;  /* 0x00000008ff057e24 */ /* 0x000fe2000f8e00ff */
[----:B------:R-:W-:Y:S02]  /*0630*/  USHF.R.S32.HI UR8, URZ, 0x1f, UR49 ;  /* 0x0000001f3f087899 */ /* 0x000fe40008011431 */
[----:B------:R-:W-:Y:S02]  /*0640*/  LOP3.LUT R3, R11, 0xfffffff8, RZ, 0xc0, !PT ;  /* 0xfffffff80b037812 */ /* 0x000fe400078ec0ff */
[----:B------:R1:W-:Y:S02]  /*0650*/  STL [R1+0x1c], R5 ;  /* 0x00001c0501007387 */ /* 0x0003e40000100800 */
[----:B------:R-:W-:Y:S01]  /*0660*/  IMAD.U32 R4, RZ, RZ, UR8 ;  /* 0x00000008ff047e24 */ /* 0x000fe2000f8e00ff */
[----:B------:R-:W-:Y:S01]  /*0670*/  USHF.L.U32 UR8, UR45, 0x7, URZ ;  /* 0x000000072d087899 */ /* 0x000fe2000800063f */
[----:B------:R-:W-:Y:S01]  /*0680*/  IMAD.IADD R13, R2, 0x1, -R3 ;  /* 0x00000001020d7824 */ /* 0x000fe200078e0a03 */
[----:B------:R-:W-:Y:S01]  /*0690*/  LEA.HI R2, R12, R9, RZ, 0x6 ;  /* 0x000000090c027211 */ /* 0x000fe200078f30ff */
[----:B------:R-:W-:Y:S01]  /*06a0*/  IMAD.SHL.U32 R3, R175, 0x10, RZ ;  /* 0x00000010af037824 */ /* 0x000fe200078e00ff */
[----:B------:R-:W-:-:S02]  /*06b0*/  LOP3.LUT R4, R6, 0x1, RZ, 0xc0, !PT ;  /* 0x0000000106047812 */ /* 0x000fc400078ec0ff */
[----:B------:R-:W-:Y:S02]  /*06c0*/  SHF.R.S32.HI R2, RZ, 0x6, R2 ;  /* 0x00000006ff027819 */ /* 0x000fe40000011402 */
[----:B------:R-:W-:-:S03]  /*06d0*/  ISETP.NE.U32.AND P0, PT, R4, 0x1, PT ;  /* 0x000000010400780c */ /* 0x000fc60003f05070 */
[----:B------:R-:W-:Y:S01]  /*06e0*/  IMAD R243, R2, 0x200, R243 ;  /* 0x0000020002f37824 */ /* 0x000fe200078e02f3 */
[----:B------:R-:W-:Y:S02]  /*06f0*/  R2P PR, R6, 0x6 ;  /* 0x0000000606007804 */ /* 0x000fe40000000000 */
[----:B------:R-:W-:Y:S01]  /*0700*/  SEL R187, R187, 0x10, !P0 ;  /* 0x00000010bbbb7807 */ /* 0x000fe20004000000 */
[----:B-1----:R-:W-:Y:S01]  /*0710*/  IMAD.U32 R5, RZ, RZ, UR8 ;  /* 0x00000008ff057e24 */ /* 0x002fe2000f8e00ff */
[----:B------:R-:W-:Y:S01]  /*0720*/  USHF.R.S32.HI UR8, URZ, 0x1f, UR45 ;  /* 0x0000001f3f087899 */ /* 0x000fe2000801142d */
[----:B------:R-:W-:Y:S01]  /*0730*/  LOP3.LUT R5, R0, 0x30, R3, 0xf8, !PT ;  /* 0x0000003000057812 */ /* 0x000fe200078ef803 */
[----:B------:R-:W-:Y:S01]  /*0740*/  IMAD.SHL.U32 R3, R10, 0x200, RZ ;  /* 0x000002000a037824 */ /* 0x000fe200078e00ff */
[----:B------:R-:W-:Y:S02]  /*0750*/  SHF.R.U32.HI R0, RZ, 0x3, R0 ;  /* 0x00000003ff007819 */ /* 0x000fe40000011600 */
[----:B------:R-:W-:Y:S01]  /*0760*/  LOP3.LUT R5, R5, 0x8, R14, 0xf8, !PT ;  /* 0x0000000805057812 */ /* 0x000fe200078ef80e */
[----:B------:R-:W-:Y:S01]  /*0770*/  IMAD.U32 R7, RZ, RZ, UR8 ;  /* 0x00000008ff077e24 */ /* 0x000fe2000f8e00ff */
[----:B------:R-:W-:Y:S01]  /*0780*/  LOP3.LUT R178, R178, R0, RZ, 0x3c, !PT ;  /* 0x00000000b2b27212 */ /* 0x000fe200078e3cff */
[----:B------:R-:W-:Y:S01]  /*0790*/  IMAD.U32 R7, RZ, RZ, UR9 ;  /* 0x00000009ff077e24 */ /* 0x000fe2000f8e00ff */
[----:B------:R-:W-:Y:S01]  /*07a0*/  UIMAD UR9, UR6, UR16, URZ ;  /* 0x00000010060972a4 */ /* 0x000fe2000f8e023f */
[----:B------:R-:W-:Y:S01]  /*07b0*/  IMAD R4, R2, 0x800, R3 ;  /* 0x0000080002047824 */ /* 0x000fe200078e0203 */
[----:B------:R-:W-:Y:S01]  /*07c0*/  LOP3.LUT R3, R3, R5, R0, 0xf6, !PT ;  /* 0x0000000503037212 */ /* 0x000fe200078ef600 */
[----:B------:R-:W-:Y:S01]  /*07d0*/  IMAD.U32 R0, RZ, RZ, UR10 ;  /* 0x0000000aff007e24 */ /* 0x000fe2000f8e00ff */
[----:B------:R-:W-:Y:S01]  /*07e0*/  UIMAD UR6, UR7, UR45, URZ ;  /* 0x0000002d070672a4 */ /* 0x000fe2000f8e023f */
[----:B------:R-:W-:Y:S01]  /*07f0*/  IMAD.IADD R178, R4, 0x1, R178 ;  /* 0x0000000104b27824 */ /* 0x000fe200078e02b2 */
[----:B------:R-:W-:Y:S01]  /*0800*/  LOP3.LUT R5, R8, 0xffffffe0, RZ, 0xc0, !PT ;  /* 0xffffffe008057812 */ /* 0x000fe200078ec0ff */
[----:B------:R-:W-:Y:S01]  /*0810*/  IMAD.U32 R7, RZ, RZ, UR9 ;  /* 0x00000009ff077e24 */ /* 0x000fe2000f8e00ff */
[----:B------:R1:W-:Y:S01]  /*0820*/  STL [R1+0x18], R0 ;  /* 0x0000180001007387 */ /* 0x0003e20000100800 */
[----:B------:R-:W-:Y:S01]  /*0830*/  LEA.HI R4, R12, R9, RZ, 0x7 ;  /* 0x000000090c047211 */ /* 0x000fe200078f38ff */
[----:B------:R-:W-:Y:S01]  /*0840*/  IMAD.SHL.U32 R2, R2, 0x20, RZ ;  /* 0x0000002002027824 */ /* 0x000fe200078e00ff */
[----:B------:R-:W-:Y:S01]  /*0850*/  @!UP5 UIMAD UR8, UR45, UR15, UR49 ;  /* 0x0000000f2d08d2a4 */ /* 0x000fe2000f8e0231 */
[----:B------:R2:W-:Y:S01]  /*0860*/  STL [R1+0x14], R7 ;  /* 0x0000140701007387 */ /* 0x0005e20000100800 */
[----:B------:R-:W-:Y:S01]  /*0870*/  SHF.R.S32.HI R4, RZ, 0x7, R4 ;  /* 0x00000007ff047819 */ /* 0x000fe20000011404 */
[----:B------:R-:W-:Y:S01]  /*0880*/  IMAD.IADD R12, R9, 0x1, -R5 ;  /* 0x00000001090c7824 */ /* 0x000fe200078e0a05 */
[----:B------:R-:W-:Y:S01]  /*0890*/  LOP3.LUT R246, R2, 0x6, R246, 0xf8, !PT ;  /* 0x0000000602f67812 */ /* 0x000fe200078ef8f6 */
[----:B------:R-:W-:Y:S01]  /*08a0*/  IMAD.SHL.U32 R178, R178, 0x2, RZ ;  /* 0x00000002b2b27824 */ /* 0x000fe200078e00ff */
[----:B------:R-:W-:Y:S01]  /*08b0*/  UIADD3 UR16, UR14, UR17, URZ ;  /* 0x000000110e107290 */ /* 0x000fe2000fffe03f */
[----:B------:R-:W-:-:S03]  /*08c0*/  IMAD.SHL.U32 R3, R3, 0x2, RZ ;  /* 0x0000000203037824 */ /* 0x000fc600078e00ff */
[----:B------:R-:W-:-:S04]  /*08d0*/  UIADD3 UR15, UR14, UR16, URZ ;  /* 0x000000100e0f7290 */ /* 0x000fc8000fffe03f */
[----:B------:R-:W-:Y:S01]  /*08e0*/  UIADD3 UR21, UR14, UR15, URZ ;  /* 0x0000000f0e157290 */ /* 0x000fe2000fffe03f */
[----:B-1----:R-:W-:Y:S01]  /*08f0*/  LOP3.LUT R0, R15, 0x7ffffffc, RZ, 0xc0, !PT ;  /* 0x7ffffffc0f007812 */ /* 0x002fe200078ec0ff */
[----:B--2---:R-:W-:Y:S01]  /*0900*/  IMAD.U32 R7, RZ, RZ, UR6 ;  /* 0x00000006ff077e24 */ /* 0x004fe2000f8e00ff */
[----:B------:R-:W-:-:S03]  /*0910*/  USHF.R.S32.HI UR6, URZ, 0x1f, UR59 ;  /* 0x0000001f3f067899 */ /* 0x000fc6000801143b */
[----:B------:R-:W-:Y:S01]  /*0920*/  IMAD.IADD R0, R9, 0x1, -R0 ;  /* 0x0000000109007824 */ /* 0x000fe200078e0a00 */
[----:B------:R1:W-:Y:S02]  /*0930*/  STL [R1+0x10], R7 ;  /* 0x0000100701007387 */ /* 0x0003e40000100800 */
[----:B------:R-:W-:Y:S01]  /*0940*/  IMAD.U32 R5, RZ, RZ, UR6 ;  /* 0x00000006ff057e24 */ /* 0x000fe2000f8e00ff */
[----:B------:R-:W-:Y:S01]  /*0950*/  UIMAD UR6, UR51, UR60, URZ ;  /* 0x0000003c330672a4 */ /* 0x000fe2000f8e023f */
[----:B------:R-:W-:Y:S01]  /*0960*/  IMAD.SHL.U32 R5, R6, 0x40, RZ ;  /* 0x0000004006057824 */ /* 0x000fe200078e00ff */
[----:B------:R-:W-:Y:S01]  /*0970*/  STL [R1+0x4], R12 ;  /* 0x0000040c01007387 */ /* 0x000fe20000100800 */
[----:B------:R-:W-:-:S03]  /*0980*/  IMAD.SHL.U32 R6, R0, 0x2, RZ ;  /* 0x0000000200067824 */ /* 0x000fc600078e00ff */
[----:B------:R-:W-:Y:S01]  /*0990*/  LOP3.LUT R0, R5, 0x1c0, RZ, 0xc0, !PT ;  /* 0x000001c005007812 */ /* 0x000fe200078ec0ff */
[----:B------:R-:W-:Y:S02]  /*09a0*/  IMAD R8, R4, 0x1000, R6 ;  /* 0x0000100004087824 */ /* 0x000fe400078e0206 */
[----:B------:R-:W-:Y:S01]  /*09b0*/  IMAD.U32 R14, RZ, RZ, UR6 ;  /* 0x00000006ff0e7e24 */ /* 0x000fe2000f8e00ff */
[----:B------:R-:W-:Y:S01]  /*09c0*/  @!UP5 UIMAD UR6, UR8, UR12, URZ ;  /* 0x0000000c0806d2a4 */ /* 0x000fe2000f8e023f */
[----:B------:R-:W-:Y:S02]  /*09d0*/  IMAD R8, R184, 0x400, R8 ;  /* 0x00000400b8087824 */ /* 0x000fe400078e0208 */
[----:B-1----:R-:W-:Y:S02]  /*09e0*/  IMAD.SHL.U32 R7, R4, 0x8, RZ ;  /* 0x0000000804077824 */ /* 0x002fe400078e00ff */
[----:B------:R-:W-:-:S03]  /*09f0*/  IMAD.SHL.U32 R4, R10, 0x10, RZ ;  /* 0x000000100a047824 */ /* 0x000fc600078e00ff */
[----:B------:R-:W-:Y:S02]  /*0a00*/  LOP3.LUT R5, R7, 0x8, RZ, 0xc0, !PT ;  /* 0x0000000807057812 */ /* 0x000fe400078ec0ff */
[----:B------:R-:W-:Y:S02]  /*0a10*/  LOP3.LUT R7, R0, 0x20, R2, 0xf8, !PT ;  /* 0x0000002000077812 */ /* 0x000fe400078ef802 */
[----:B------:R-:W-:Y:S02]  /*0a20*/  SHF.R.U32.HI R2, RZ, 0x3, R0 ;  /* 0x00000003ff027819 */ /* 0x000fe40000011600 */
[----:B------:R-:W-:Y:S02]  /*0a30*/  LOP3.LUT R9, R5, 0x10, R4, 0xf8, !PT ;  /* 0x0000001005097812 */ /* 0x000fe400078ef804 */
[----:B------:R-:W-:Y:S02]  /*0a40*/  LOP3.LUT R7, R7, R2, RZ, 0x3c, !PT ;  /* 0x0000000207077212 */ /* 0x000fe400078e3cff */
[----:B------:R-:W-:Y:S01]  /*0a50*/  LOP3.LUT R5, R2, R0, R5, 0x1e, !PT ;  /* 0x0000000002057212 */ /* 0x000fe200078e1e05 */
[----:B------:R-:W-:-:S02]  /*0a60*/  IMAD.SHL.U32 R2, R13, 0x40, RZ ;  /* 0x000000400d027824 */ /* 0x000fc400078e00ff */
[----:B------:R-:W-:Y:S02]  /*0a70*/  IMAD R0, R175, 0x400, R6 ;  /* 0x00000400af007824 */ /* 0x000fe400078e0206 */
[----:B------:R-:W-:Y:S01]  /*0a80*/  IMAD.SHL.U32 R6, R11, 0x40, RZ ;  /* 0x000000400b067824 */ /* 0x000fe200078e00ff */
[----:B------:R-:W-:Y:S01]  /*0a90*/  LOP3.LUT R2, R2, 0x1c0, RZ, 0xc0, !PT ;  /* 0x000001c002027812 */ /* 0x000fe200078ec0ff */
[----:B------:R-:W-:Y:S01]  /*0aa0*/  IMAD.IADD R248, R0, 0x1, R5 ;  /* 0x0000000100f87824 */ /* 0x000fe200078e0205 */
[----:B------:R-:W-:Y:S01]  /*0ab0*/  SHF.R.S32.HI R5, RZ, 0x1f, R12 ;  /* 0x0000001fff057819 */ /* 0x000fe2000001140c */
[----:B------:R-:W-:Y:S01]  /*0ac0*/  IMAD.SHL.U32 R0, R10, 0x8, RZ ;  /* 0x000000080a007824 */ /* 0x000fe200078e00ff */
[----:B------:R-:W-:Y:S01]  /*0ad0*/  SHF.R.U32.HI R4, RZ, 0x3, R2 ;  /* 0x00000003ff047819 */ /* 0x000fe20000011602 */
[----:B------:R-:W-:Y:S01]  /*0ae0*/  IMAD.IADD R8, R7, 0x1, R8 ;  /* 0x0000000107087824 */ /* 0x000fe200078e0208 */
[----:B------:R-:W-:Y:S02]  /*0af0*/  LEA R248, R248, 0x6000, 0x1 ;  /* 0x00006000f8f87811 */ /* 0x000fe400078e08ff */
[----:B------:R-:W-:Y:S01]  /*0b00*/  LOP3.LUT R7, R2, 0x8, R0, 0xf8, !PT ;  /* 0x0000000802077812 */ /* 0x000fe200078ef800 */
[----:B------:R-:W-:Y:S01]  /*0b10*/  IMAD.SHL.U32 R189, R8, 0x2, RZ ;  /* 0x0000000208bd7824 */ /* 0x000fe200078e00ff */
[----:B------:R-:W-:-:S02]  /*0b20*/  LOP3.LUT R2, R4, R9, R2, 0x1e, !PT ;  /* 0x0000000904027212 */ /* 0x000fc400078e1e02 */
[----:B------:R-:W-:Y:S01]  /*0b30*/  LOP3.LUT R0, R6, 0xfffffe00, RZ, 0xc0, !PT ;  /* 0xfffffe0006007812 */ /* 0x000fe200078ec0ff */
[----:B------:R-:W-:Y:S01]  /*0b40*/  IMAD.IADD R190, R189, 0x1, R187 ;  /* 0x00000001bdbe7824 */ /* 0x000fe200078e02bb */
[----:B------:R-:W-:Y:S02]  /*0b50*/  IADD3 R6, R248, 0x420, RZ ;  /* 0x00000420f8067810 */ /* 0x000fe40007ffe0ff */
[----:B------:R-:W-:Y:S01]  /*0b60*/  LOP3.LUT R183, R2, R0, RZ, 0xfc, !PT ;  /* 0x0000000002b77212 */ /* 0x000fe200078efcff */
[----:B------:R-:W-:Y:S01]  /*0b70*/  IMAD.U32 R2, RZ, RZ, UR6 ;  /* 0x00000006ff027e24 */ /* 0x000fe2000f8e00ff */
[----:B------:R-:W-:Y:S01]  /*0b80*/  LEA.HI R5, R5, R12, RZ, 0x2 ;  /* 0x0000000c05057211 */ /* 0x000fe200078f10ff */
[----:B------:R-:W-:Y:S01]  /*0b90*/  IMAD R175, R175, 0x400, R0 ;  /* 0x00000400afaf7824 */ /* 0x000fe200078e0200 */
[----:B------:R-:W-:Y:S01]  /*0ba0*/  @P1 IADD3 R6, R248, 0x3e0, RZ ;  /* 0x000003e0f8061810 */ /* 0x000fe20007ffe0ff */
[----:B------:R-:W-:Y:S01]  /*0bb0*/  USHF.R.S32.HI UR6, URZ, 0x1f, UR55 ;  /* 0x0000001f3f067899 */ /* 0x000fe20008011437 */
[----:B------:R-:W-:Y:S01]  /*0bc0*/  SHF.R.S32.HI R5, RZ, 0x2, R5 ;  /* 0x00000002ff057819 */ /* 0x000fe20000011405 */
[----:B------:R1:W-:Y:S01]  /*0bd0*/  STL [R1+0xc], R2 ;  /* 0x00000c0201007387 */ /* 0x0003e20000100800 */
[----:B------:R-:W-:-:S02]  /*0be0*/  LOP3.LUT R4, R7, R4, RZ, 0x3c, !PT ;  /* 0x0000000407047212 */ /* 0x000fc400078e3cff */
[----:B------:R-:W-:Y:S01]  /*0bf0*/  IADD3 R249, R248, 0x40, RZ ;  /* 0x00000040f8f97810 */ /* 0x000fe20007ffe0ff */
[----:B------:R2:W-:Y:S01]  /*0c00*/  STL [R1], R6 ;  /* 0x0000000601007387 */ /* 0x0005e20000100800 */
[----:B------:R-:W-:Y:S01]  /*0c10*/  IMAD R247, R184, 0x10, R5 ;  /* 0x00000010b8f77824 */ /* 0x000fe200078e0205 */
[----:B------:R-:W-:Y:S01]  /*0c20*/  @P2 IADD3 R249, R248, -0x40, RZ ;  /* 0xffffffc0f8f92810 */ /* 0x000fe20007ffe0ff */
[----:B------:R-:W-:Y:S02]  /*0c30*/  IMAD R184, R184, 0x400, R0 ;  /* 0x00000400b8b87824 */ /* 0x000fe400078e0200 */
[----:B------:R-:W-:Y:S02]  /*0c40*/  IMAD.MOV.U32 R5, RZ, RZ, 0x20 ;  /* 0x00000020ff057424 */ /* 0x000fe400078e00ff */
[----:B------:R-:W-:Y:S02]  /*0c50*/  IMAD.MOV.U32 R0, RZ, RZ, 0x40 ;  /* 0x00000040ff007424 */ /* 0x000fe400078e00ff */
[----:B------:R-:W-:Y:S01]  /*0c60*/  IMAD.IADD R184, R184, 0x1, R4 ;  /* 0x00000001b8b87824 */ /* 0x000fe200078e0204 */
[C---:B------:R-:W-:Y:S01]  /*0c70*/  SEL R180, R5.reuse, 0xffffffe0, !P4 ;  /* 0xffffffe005b47807 */ /* 0x040fe20006000000 */
[----:B------:R-:W-:Y:S01]  /*0c80*/  IMAD.IADD R175, R4, 0x1, R175 ;  /* 0x0000000104af7824 */ /* 0x000fe200078e02af */
[----:B------:R-:W-:Y:S01]  /*0c90*/  SEL R0, R0, 0xffffffc0, !P3 ;  /* 0xffffffc000007807 */ /* 0x000fe20005800000 */
[----:B------:R-:W-:Y:S01]  /*0ca0*/  IMAD.U32 R4, RZ, RZ, UR6 ;  /* 0x00000006ff047e24 */ /* 0x000fe2000f8e00ff */
[----:B------:R-:W-:Y:S01]  /*0cb0*/  SEL R5, R5, 0xffffffe0, !P1 ;  /* 0xffffffe005057807 */ /* 0x000fe20004800000 */
[C---:B------:R-:W-:Y:S01]  /*0cc0*/  IMAD.IADD R181, R178.reuse, 0x1, R180 ;  /* 0x00000001b2b57824 */ /* 0x040fe200078e02b4 */
[----:B------:R-:W-:Y:S01]  /*0cd0*/  LEA R175, R175, 0xa000, 0x1 ;  /* 0x0000a000afaf7811 */ /* 0x000fe200078e08ff */
[----:B------:R-:W-:-:S02]  /*0ce0*/  IMAD.IADD R179, R178, 0x1, R0 ;  /* 0x00000001b2b37824 */ /* 0x000fc400078e0200 */
[----:B------:R-:W-:Y:S01]  /*0cf0*/  IMAD.IADD R188, R189, 0x1, R5 ;  /* 0x00000001bdbc7824 */ /* 0x000fe200078e0205 */
[----:B-1----:R-:W-:Y:S01]  /*0d00*/  IADD3 R2, R247, -0x40, RZ ;  /* 0xffffffc0f7027810 */ /* 0x002fe20007ffe0ff */
[----:B------:R-:W-:Y:S02]  /*0d10*/  IMAD.IADD R180, R180, 0x1, R179 ;  /* 0x00000001b4b47824 */ /* 0x000fe400078e02b3 */
[----:B------:R-:W-:Y:S01]  /*0d20*/  IMAD.IADD R251, R5, 0x1, R248 ;  /* 0x0000000105fb7824 */ /* 0x000fe200078e02f8 */
[----:B------:R-:W-:Y:S01]  /*0d30*/  SHF.R.S32.HI R4, RZ, 0x1f, R2 ;  /* 0x0000001fff047819 */ /* 0x000fe20000011402 */
[C---:B------:R-:W-:Y:S02]  /*0d40*/  IMAD.SHL.U32 R244, R2.reuse, 0x4, RZ ;  /* 0x0000000402f47824 */ /* 0x040fe400078e00ff */
[----:B------:R-:W-:Y:S01]  /*0d50*/  IMAD.IADD R187, R187, 0x1, R188 ;  /* 0x00000001bbbb7824 */ /* 0x000fe200078e02bc */
[----:B------:R-:W-:Y:S01]  /*0d60*/  SHF.L.U64.HI R245, R2, 0x2, R4 ;  /* 0x0000000202f57819 */ /* 0x000fe20000010204 */
[----:B--2---:R-:W-:-:S02]  /*0d70*/  IMAD.IADD R250, R5, 0x1, R249 ;  /* 0x0000000105fa7824 */ /* 0x004fc400078e02f9 */
.L_x_552:
[----:B------:R-:W-:Y:S02]  /*0d80*/  USHF.L.U32 UR12, UR45, 0x2, URZ ;  /* 0x000000022d0c7899 */ /* 0x000fe4000800063f */
[----:B------:R-:W-:-:S02]  /*0d90*/  ULDC.64 UR10, c[0x0][0x240] ;  /* 0x00009000000a7ab9 */ /* 0x000fc40000000a00 */
[----:B------:R-:W-:Y:S02]  /*0da0*/  UISETP.NE.U32.AND UP1, UPT, URZ, UR10, UPT ;  /* 0x0000000a3f00728c */ /* 0x000fe4000bf25070 */
[----:B------:R-:W-:Y:S02]  /*0db0*/  UIADD3 UR6, UP2, UR12, UR10, URZ ;  /* 0x0000000a0c067290 */ /* 0x000fe4000ff5e03f */
[----:B------:R-:W-:Y:S02]  /*0dc0*/  USHF.R.S32.HI UR53, URZ, 0x1f, UR45 ;  /* 0x0000001f3f357899 */ /* 0x000fe4000801142d */
[----:B------:R-:W-:Y:S02]  /*0dd0*/  UISETP.NE.AND.EX UP1, UPT, URZ, UR11, UPT, UP1 ;  /* 0x0000000b3f00728c */ /* 0x000fe4000bf25310 */
[----:B------:R-:W-:Y:S01]  /*0de0*/  ULDC.64 UR8, c[0x0][0x250] ;  /* 0x0000940000087ab9 */ /* 0x000fe20000000a00 */
[----:B------:R-:W-:Y:S01]  /*0df0*/  IMAD.U32 R6, RZ, RZ, UR6 ;  /* 0x00000006ff067e24 */ /* 0x000fe2000f8e00ff */
[----:B------:R-:W-:-:S02]  /*0e00*/  UISETP.NE.U32.AND UP3, UPT, URZ, UR8, UPT ;  /* 0x000000083f00728c */ /* 0x000fc4000bf65070 */
[----:B------:R-:W-:Y:S01]  /*0e10*/  USHF.L.U64.HI UR7, UR45, 0x2, UR53 ;  /* 0x000000022d077899 */ /* 0x000fe20008010235 */
[----:B------:R-:W-:Y:S01]  /*0e20*/  PLOP3.LUT P2, PT, PT, PT, UP1, 0x80, 0x0 ;  /* 0x000000000000781c */ /* 0x000fe20003f4f018 */
[----:B------:R-:W-:Y:S02]  /*0e30*/  ULDC.U8 UR6, c[0x0][0x312] ;  /* 0x0000c48000067ab9 */ /* 0x000fe40000000000 */
[----:B------:R-:W-:Y:S02]  /*0e40*/  UISETP.NE.AND UP4, UPT, UR6, URZ, UPT ;  /* 0x0000003f0600728c */ /* 0x000fe4000bf85270 */
[----:B------:R-:W-:Y:S02]  /*0e50*/  UISETP.NE.AND.EX UP3, UPT, URZ, UR9, UPT, UP3 ;  /* 0x000000093f00728c */ /* 0x000fe4000bf65330 */
[----:B------:R-:W-:-:S03]  /*0e60*/  UIADD3.X UR6, UR7, UR11, URZ, UP2, !UPT ;  /* 0x0000000b07067290 */ /* 0x000fc600097fe43f */
[----:B------:R-:W-:Y:S01]  /*0e70*/  ULDC.64 UR10, c[0x0][0x248] ;  /* 0x00009200000a7ab9 */ /* 0x000fe20000000a00 */
[----:B------:R-:W-:Y:S01]  /*0e80*/  PLOP3.LUT P0, PT, PT, PT, UP3, 0x80, 0x0 ;  /* 0x000000000000781c */ /* 0x000fe20003f0f038 */
[----:B------:R-:W-:Y:S01]  /*0e90*/  UISETP.EQ.U32.AND UP2, UPT, URZ, UR10, UPT ;  /* 0x0000000a3f00728c */ /* 0x000fe2000bf42070 */
[----:B------:R-:W-:-:S03]  /*0ea0*/  IMAD.U32 R7, RZ, RZ, UR6 ;  /* 0x00000006ff077e24 */ /* 0x000fc6000f8e00ff */
[----:B------:R-:W-:Y:S02]  /*0eb0*/  @UP3 UIADD3 UR8, UP0, UR12, UR8, URZ ;  /* 0x000000080c083290 */ /* 0x000fe4000ff1e03f */
[----:B-12---:R1:W2:Y:S01]  /*0ec0*/  @P2 LDG.E R2, [R6.64] ;  /* 0x0000000406022981 */ /* 0x0062a2000c1e1900 */
[----:B------:R-:W-:Y:S02]  /*0ed0*/  UISETP.EQ.OR.EX UP2, UPT, URZ, UR11, !UP4, UP2 ;  /* 0x0000000b3f00728c */ /* 0x000fe4000e742720 */
[----:B------:R-:W-:Y:S01]  /*0ee0*/  @UP3 UIADD3.X UR9, UR7, UR9, URZ, UP0, !UPT ;  /* 0x0000000907093290 */ /* 0x000fe200087fe43f */
[----:B------:R-:W-:Y:S01]  /*0ef0*/  MOV R8, UR8 ;  /* 0x0000000800087c02 */ /* 0x000fe20008000f00 */
[----:B------:R-:W-:Y:S02]  /*0f00*/  UIADD3 UR10, UP0, UR12, UR10, URZ ;  /* 0x0000000a0c0a7290 */ /* 0x000fe4000ff1e03f */
[----:B------:R-:W-:Y:S02]  /*0f10*/  PLOP3.LUT P1, PT, PT, PT, UP2, 0x80, 0x0 ;  /* 0x000000000000781c */ /* 0x000fe40003f2f028 */
[----:B------:R-:W-:Y:S01]  /*0f20*/  IMAD.U32 R9, RZ, RZ, UR9 ;  /* 0x00000009ff097e24 */ /* 0x000fe2000f8e00ff */
[----:B------:R-:W-:Y:S01]  /*0f30*/  UIADD3.X UR11, UR7, UR11, URZ, UP0, !UPT ;  /* 0x0000000b070b7290 */ /* 0x000fe200087fe43f */
[----:B----4-:R-:W-:-:S03]  /*0f40*/  IMAD.U32 R4, RZ, RZ, UR10 ;  /* 0x0000000aff047e24 */ /* 0x010fc6000f8e00ff */
[----:B---3--:R-:W3:Y:S02]  /*0f50*/  @P0 LDG.E R8, [R8.64] ;  /* 0x0000000408080981 */ /* 0x008ee4000c1e1900 */
[----:B------:R-:W-:-:S05]  /*0f60*/  MOV R5, UR11 ;  /* 0x0000000b00057c02 */ /* 0x000fca0008000f00 */
[----:B------:R-:W4:Y:S04]  /*0f70*/  @!P1 LDG.E R0, [R4.64] ;  /* 0x0000000404009981 */ /* 0x000f28000c1e1900 */
[----:B-1---5:R-:W5:Y:S01]  /*0f80*/  @P2 LDG.E R6, [R6.64+0x4] ;  /* 0x0000040406062981 */ /* 0x022f62000c1e1900 */
[----:B------:R-:W-:Y:S02]  /*0f90*/  UMOV UR6, 0xffffffff ;  /* 0xffffffff00067882 */ /* 0x000fe40000000000 */
[----:B------:R-:W-:Y:S02]  /*0fa0*/  UMOV UR27, URZ ;  /* 0x0000003f001b7c82 */ /* 0x000fe40008000000 */
[----:B------:R-:W-:Y:S01]  /*0fb0*/  UMOV UR34, 0xffffffff ;  /* 0xffffffff00227882 */ /* 0x000fe20000000000 */
[----:B--2---:R-:W1:Y:S08]  /*0fc0*/  @P2 R2UR UR6, R2 ;  /* 0x00000000020623c2 */ /* 0x004e7000000e0000 */
[----:B-----5:R-:W1:Y:S08]  /*0fd0*/  @P2 R2UR UR8, R6 ;  /* 0x00000000060823c2 */ /* 0x020e7000000e0000 */
[----:B---3--:R2:W3:Y:S01]  /*0fe0*/  @P0 R2UR UR27, R8 ;  /* 0x00000000081b03c2 */ /* 0x0084e200000e0000 */
[----:B------:R-:W-:-:S04]  /*0ff0*/  ISETP.NE.U32.AND P0, PT, RZ, c[0x0][0x248], PT ;  /* 0x00009200ff007a0c */ /* 0x000fc80003f05070 */
[----:B------:R-:W-:-:S03]  /*1000*/  ISETP.NE.AND.EX P0, PT, RZ, c[0x0][0x24c], PT, P0 ;  /* 0x00009300ff007a0c */ /* 0x000fc60003f05300 */
[----:B----4-:R2:W4:Y:S01]  /*1010*/  @!P1 R2UR UR34, R0 ;  /* 0x00000000002293c2 */ /* 0x01052200000e0000 */
[----:B-1----:R-:W-:-:S03]  /*1020*/  @UP1 UIADD3 UR33, UR8, -UR6, URZ ;  /* 0x8000000608211290 */ /* 0x002fc6000fffe03f */
[----:B------:R-:W-:-:S04]  /*1030*/  ULDC UR8, c[0x0][0x218] ;  /* 0x0000860000087ab9 */ /* 0x000fc80000000800 */
[----:B------:R-:W-:Y:S02]  /*1040*/  @!UP1 ULDC UR33, c[0x0][0x214] ;  /* 0x0000850000219ab9 */ /* 0x000fe40000000800 */
[----:B------:R-:W-:Y:S05]  /*1050*/  @!P0 BRA `(.L_x_484) ;  /* 0x0000007000008947 */ /* 0x000fea0003800000 */
[----:B---3--:R-:W-:-:S13]  /*1060*/  PLOP3.LUT P0, PT, PT, PT, UP4, 0x80, 0x0 ;  /* 0x000000000000781c */ /* 0x008fda0003f0f048 */
[----:B--2---:R-:W2:Y:S04]  /*1070*/  @P0 LDG.E R0, [R4.64+0x4] ;  /* 0x0000040404000981 */ /* 0x004ea8000c1e1900 */
[----:B------:R-:W3:Y:S01]  /*1080*/  @!P0 LDG.E R4, [R4.64] ;  /* 0x0000000404048981 */ /* 0x000ee2000c1e1900 */
[----:B--2---:R-:W1:Y:S02]  /*1090*/  @P0 R2UR UR8, R0 ;  /* 0x00000000000803c2 */ /* 0x004e6400000e0000 */
[----:B-1--4-:R-:W-:-:S11]  /*10a0*/  @UP4 UIADD3 UR8, UR8, -UR34, URZ ;  /* 0x8000002208084290 */ /* 0x012fd6000fffe03f */
[----:B---3--:R1:W2:Y:S01]  /*10b0*/  @!P0 R2UR UR8, R4 ;  /* 0x00000000040883c2 */ /* 0x0082a200000e0000 */
[----:B------:R-:W-:-:S07]  /*10c0*/  DEPBAR.LE SB1, 0x0, {2} ;  /* 0x000090040000791a */ /* 0x000fce0000000000 */
.L_x_484:
[----:B---3--:R-:W-:Y:S02]  /*10d0*/  ULDC.64 UR10, c[0x0][0x258] ;  /* 0x00009600000a7ab9 */ /* 0x008fe40000000a00 */
[----:B------:R-:W-:Y:S02]  /*10e0*/  UISETP.NE.U32.AND UP2, UPT, URZ, UR10, UPT ;  /* 0x0000000a3f00728c */ /* 0x000fe4000bf45070 */
[----:B------:R-:W-:Y:S02]  /*10f0*/  ULDC UR9, c[0x0][0x21c] ;  /* 0x0000870000097ab9 */ /* 0x000fe40000000800 */
[----:B------:R-:W-:-:S06]  /*1100*/  UISETP.NE.AND.EX UP2, UPT, URZ, UR11, UPT, UP2 ;  /* 0x0000000b3f00728c */ /* 0x000fcc000bf45320 */
[----:B------:R-:W-:-:S05]  /*1110*/  PLOP3.LUT P0, PT, PT, PT, UP2, 0x80, 0x0 ;  /* 0x000000000000781c */ /* 0x000fca0003f0f028 */
[----:B------:R-:W-:-:S04]  /*1120*/  @UP2 UIADD3 UR10, UP0, UR12, UR10, URZ ;  /* 0x0000000a0c0a2290 */ /* 0x000fc8000ff1e03f */
[----:B------:R-:W-:Y:S02]  /*1130*/  @UP2 UIADD3.X UR11, UR7, UR11, URZ, UP0, !UPT ;  /* 0x0000000b070b2290 */ /* 0x000fe400087fe43f */
[----:B------:R-:W-:-:S04]  /*1140*/  IMAD.U32 R4, RZ, RZ, UR10 ;  /* 0x0000000aff047e24 */ /* 0x000fc8000f8e00ff */
[----:B------:R-:W-:Y:S01]  /*1150*/  IMAD.U32 R5, RZ, RZ, UR11 ;  /* 0x0000000bff057e24 */ /* 0x000fe2000f8e00ff */
[----:B------:R-:W-:Y:S02]  /*1160*/  ULDC.64 UR10, c[0x0][0x268] ;  /* 0x00009a00000a7ab9 */ /* 0x000fe40000000a00 */
[----:B------:R-:W-:Y:S02]  /*1170*/  @!UP2 UISETP.NE.U32.AND UP0, UPT, URZ, UR10, UPT ;  /* 0x0000000a3f00a28c */ /* 0x000fe4000bf05070 */
[----:B--2---:R-:W2:Y:S02]  /*1180*/  @P0 LDG.E R0, [R4.64] ;  /* 0x0000000404000981 */ /* 0x004ea4000c1e1900 */
[----:B------:R-:W-:-:S04]  /*1190*/  @!UP2 UISETP.NE.AND.EX UP0, UPT, URZ, UR11, UPT, UP0 ;  /* 0x0000000b3f00a28c */ /* 0x000fc8000bf05300 */
[----:B------:R-:W-:Y:S02]  /*11a0*/  @!UP2 USEL UR9, URZ, UR9, !UP0 ;  /* 0x000000093f09a287 */ /* 0x000fe4000c000000 */
[----:B------:R-:W-:Y:S01]  /*11b0*/  USHF.L.U32 UR29, UR28, 0x7, URZ ;  /* 0x000000071c1d7899 */ /* 0x000fe2000800063f */
[----:B--2---:R-:W1:Y:S02]  /*11c0*/  @P0 R2UR UR7, R0 ;  /* 0x00000000000703c2 */ /* 0x004e6400000e0000 */
[----:B-1----:R-:W-:Y:S02]  /*11d0*/  @UP2 UIADD3 UR7, UR7, -UR27, URZ ;  /* 0x8000001b07072290 */ /* 0x002fe4000fffe03f */
[----:B------:R-:W-:-:S04]  /*11e0*/  @!UP2 UIADD3 UR7, UR9, UR8, -UR27 ;  /* 0x000000080907a290 */ /* 0x000fc8000fffe81b */
[----:B------:R-:W-:-:S06]  /*11f0*/  UISETP.GT.AND UP0, UPT, UR7, UR29, UPT ;  /* 0x0000001d0700728c */ /* 0x000fcc000bf04270 */
[----:B------:R-:W-:-:S13]  /*1200*/  PLOP3.LUT P0, PT, PT, PT, UP0, 0x80, 0x0 ;  /* 0x000000000000781c */ /* 0x000fda0003f0f008 */
[----:B------:R-:W-:Y:S05]  /*1210*/  @!P0 BRA `(.L_x_485) ;  /* 0x00007ac000008947 */ /* 0x000fea0003800000 */
[----:B------:R-:W-:Y:S02]  /*1220*/  ULDC.64 UR10, c[0x0][0x178] ;  /* 0x00005e00000a7ab9 */ /* 0x000fe40000000a00 */
[----:B------:R-:W-:Y:S02]  /*1230*/  UIMAD UR8, UR53, UR10, URZ ;  /* 0x0000000a350872a4 */ /* 0x000fe4000f8e023f */
[----:B------:R-:W-:Y:S02]  /*1240*/  UISETP.NE.AND UP2, UPT, UR6, -0x1, UPT ;  /* 0xffffffff0600788c */ /* 0x000fe4000bf45270 */
[----:B------:R-:W-:Y:S02]  /*1250*/  UIMAD UR8, UR45, UR11, UR8 ;  /* 0x0000000b2d0872a4 */ /* 0x000fe4000f8e0208 */
[----:B------:R-:W-:Y:S02]  /*1260*/  UIMAD.WIDE.U32 UR10, UR45, UR10, URZ ;  /* 0x0000000a2d0a72a5 */ /* 0x000fe4000f8e003f */
[----:B------:R-:W-:-:S02]  /*1270*/  ULDC.64 UR12, c[0x0][0x190] ;  /* 0x00006400000c7ab9 */ /* 0x000fc40000000a00 */
[----:B------:R-:W-:Y:S02]  /*1280*/  UIADD3 UR48, UR11, UR8, URZ ;  /* 0x000000080b307290 */ /* 0x000fe4000fffe03f */
[----:B------:R-:W-:Y:S02]  /*1290*/  UIMAD.WIDE.U32 UR8, UR6, UR12, URZ ;  /* 0x0000000c060872a5 */ /* 0x000fe4000f8e003f */
[----:B----4-:R-:W-:Y:S02]  /*12a0*/  UISETP.NE.AND UP0, UPT, UR34, -0x1, UPT ;  /* 0xffffffff2200788c */ /* 0x010fe4000bf05270 */
[----:B------:R-:W-:Y:S02]  /*12b0*/  USEL UR52, UR10, UR8, !UP2 ;  /* 0x000000080a347287 */ /* 0x000fe4000d000000 */
[----:B------:R-:W-:Y:S02]  /*12c0*/  UIMAD UR8, UR6, UR13, URZ ;  /* 0x0000000d060872a4 */ /* 0x000fe4000f8e023f */
[----:B------:R-:W-:Y:S01]  /*12d0*/  PLOP3.LUT P1, PT, PT, PT, UP0, 0x80, 0x0 ;  /* 0x000000000000781c */ /* 0x000fe20003f2f008 */
[----:B------:R-:W-:-:S02]  /*12e0*/  ULDC.64 UR12, c[0x0][0x198] ;  /* 0x00006600000c7ab9 */ /* 0x000fc40000000a00 */
[----:B------:R-:W-:Y:S02]  /*12f0*/  @UP2 UIADD3 UR48, UR9, UR8, URZ ;  /* 0x0000000809302290 */ /* 0x000fe4000fffe03f */
[----:B------:R-:W-:Y:S02]  /*1300*/  UIADD3 UR8, UR33, 0x3f, URZ ;  /* 0x0000003f21087890 */ /* 0x000fe4000fffe03f */
[----:B------:R-:W-:Y:S02]  /*1310*/  @UP0 UIADD3 UR10, UR27, UR34, URZ ;  /* 0x000000221b0a0290 */ /* 0x000fe4000fffe03f */
[----:B------:R-:W-:-:S04]  /*1320*/  USHF.R.S32.HI UR11, URZ, 0x1f, UR8 ;  /* 0x0000001f3f0b7899 */ /* 0x000fc80008011408 */
[----:B------:R-:W-:Y:S02]  /*1330*/  ULEA.HI UR11, UR11, UR8, URZ, 0x6 ;  /* 0x000000080b0b7291 */ /* 0x000fe4000f8f303f */
[----:B------:R-:W-:Y:S02]  /*1340*/  @UP0 UIMAD.WIDE.U32 UR8, UR10, UR12, URZ ;  /* 0x0000000c0a0802a5 */ /* 0x000fe4000f8e003f */
[----:B------:R-:W-:Y:S02]  /*1350*/  USHF.R.S32.HI UR47, URZ, 0x6, UR11 ;  /* 0x000000063f2f7899 */ /* 0x000fe4000801140b */
[----:B------:R-:W-:-:S03]  /*1360*/  @UP0 UIMAD UR40, UR10, UR13, UR9 ;  /* 0x0000000d0a2802a4 */ /* 0x000fc6000f8e0209 */
[----:B------:R-:W-:Y:S02]  /*1370*/  @UP0 UMOV UR37, UR8 ;  /* 0x0000000800250c82 */ /* 0x000fe40008000000 */
[----:B------:R-:W-:-:S04]  /*1380*/  ULOP3.LUT UR8, UR11, 0xffffffc0, URZ, 0xc0, !UPT ;  /* 0xffffffc00b087892 */ /* 0x000fc8000f8ec03f */
[----:B------:R-:W-:-:S04]  /*1390*/  UIADD3 UR30, UR8, -0x40, URZ ;  /* 0xffffffc0081e7890 */ /* 0x000fc8000fffe03f */
[----:B------:R-:W-:Y:S01]  /*13a0*/  USHF.R.S32.HI UR41, URZ, 0x1f, UR30 ;  /* 0x0000001f3f297899 */ /* 0x000fe2000801141e */
[----:B------:R-:W-:Y:S05]  /*13b0*/  @P1 BRA `(.L_x_486) ;  /* 0x000000c000001947 */ /* 0x000fea0003800000 */
[----:B------:R-:W-:Y:S02]  /*13c0*/  USHF.R.S32.HI UR10, URZ, 0x1f, UR27 ;  /* 0x0000001f3f0a7899 */ /* 0x000fe4000801141b */
[----:B------:R-:W-:Y:S02]  /*13d0*/  ULDC.64 UR8, c[0x0][0x198] ;  /* 0x0000660000087ab9 */ /* 0x000fe40000000a00 */
[----:B------:R-:W-:-:S04]  /*13e0*/  UIMAD UR10, UR10, UR8, URZ ;  /* 0x000000080a0a72a4 */ /* 0x000fc8000f8e023f */
[----:B------:R-:W-:-:S03]  /*13f0*/  UIMAD UR12, UR27, UR9, UR10 ;  /* 0x000000091b0c72a4 */ /* 0x000fc6000f8e020a */
[----:B------:R-:W-:Y:S02]  /*1400*/  ULDC.64 UR10, c[0x0][0x180] ;  /* 0x00006000000a7ab9 */ /* 0x000fe40000000a00 */
[----:B------:R-:W-:-:S04]  /*1410*/  UIMAD UR9, UR53, UR10, URZ ;  /* 0x0000000a350972a4 */ /* 0x000fc8000f8e023f */
[----:B------:R-:W-:Y:S02]  /*1420*/  UIMAD UR11, UR45, UR11, UR9 ;  /* 0x0000000b2d0b72a4 */ /* 0x000fe4000f8e0209 */
[----:B------:R-:W-:-:S04]  /*1430*/  UIMAD.WIDE.U32 UR8, UR27, UR8, URZ ;  /* 0x000000081b0872a5 */ /* 0x000fc8000f8e003f */
[----:B------:R-:W-:-:S04]  /*1440*/  UIADD3 UR9, UR9, UR12, URZ ;  /* 0x0000000c09097290 */ /* 0x000fc8000fffe03f */
[----:B------:R-:W-:-:S04]  /*1450*/  UIMAD.WIDE.U32 UR8, UR45, UR10, UR8 ;  /* 0x0000000a2d0872a5 */ /* 0x000fc8000f8e0008 */
[----:B------:R-:W-:-:S03]  /*1460*/  UIADD3 UR40, UR9, UR11, URZ ;  /* 0x0000000b09287290 */ /* 0x000fc6000fffe03f */
[----:B------:R-:W-:Y:S02]  /*1470*/  UMOV UR37, UR8 ;  /* 0x0000000800257c82 */ /* 0x000fe40008000000 */
.L_x_486:
        /* <DEDUP_REMOVED lines=18> */
.L_x_487:
[----:B------:R-:W2:Y:S01]  /*15a0*/  LDL R0, [R1+0x10] ;  /* 0x0000100001007983 */ /* 0x000ea20000100800 */
[----:B------:R-:W-:-:S03]  /*15b0*/  ULDC.64 UR10, c[0x0][0x370] ;  /* 0x0000dc00000a7ab9 */ /* 0x000fc60000000a00 */
[----:B------:R-:W3:Y:S04]  /*15c0*/  LDL R4, [R1+0x1c] ;  /* 0x00001c0001047983 */ /* 0x000ee80000100800 */
[----:B------:R-:W4:Y:S01]  /*15d0*/  LDL R2, [R1+0x18] ;  /* 0x0000180001027983 */ /* 0x000f220000100800 */
[----:B------:R-:W-:-:S04]  /*15e0*/  @UP2 UIMAD.WIDE.U32 UR8, UR6, UR10, URZ ;  /* 0x0000000a060822a5 */ /* 0x000fc8000f8e003f */
[----:B------:R-:W-:-:S03]  /*15f0*/  @UP2 UIMAD UR42, UR6, UR11, UR9 ;  /* 0x0000000b062a22a4 */ /* 0x000fc6000f8e0209 */
[----:B------:R-:W-:Y:S02]  /*1600*/  @UP2 UMOV UR39, UR8 ;  /* 0x0000000800272c82 */ /* 0x000fe40008000000 */
[----:B------:R-:W-:Y:S02]  /*1610*/  ULDC.64 UR8, c[0x0][0x368] ;  /* 0x0000da0000087ab9 */ /* 0x000fe40000000a00 */
[----:B------:R-:W-:Y:S01]  /*1620*/  @!UP2 UIMAD UR10, UR53, UR8, URZ ;  /* 0x00000008350aa2a4 */ /* 0x000fe2000f8e023f */
[----:B------:R-:W-:-:S03]  /*1630*/  IABS R6, c[0x0][0x1c8] ;  /* 0x0000720000067a13 */ /* 0x000fc60000000000 */
[----:B------:R-:W-:Y:S02]  /*1640*/  @!UP2 UIMAD UR10, UR45, UR9, UR10 ;  /* 0x000000092d0aa2a4 */ /* 0x000fe4000f8e020a */
[----:B------:R-:W-:Y:S02]  /*1650*/  @!UP2 UIMAD.WIDE.U32 UR8, UR45, UR8, URZ ;  /* 0x000000082d08a2a5 */ /* 0x000fe4000f8e003f */
[----:B------:R-:W-:Y:S02]  /*1660*/  ULDC UR13, c[0x0][0x224] ;  /* 0x00008900000d7ab9 */ /* 0x000fe40000000800 */
[----:B------:R-:W-:-:S03]  /*1670*/  UIMAD UR12, UR51, UR60, URZ ;  /* 0x0000003c330c72a4 */ /* 0x000fc6000f8e023f */
[----:B------:R-:W-:Y:S01]  /*1680*/  @!UP2 UMOV UR39, UR8 ;  /* 0x000000080027ac82 */ /* 0x000fe20008000000 */
[----:B--2---:R1:W2:Y:S02]  /*1690*/  R2UR UR31, R0 ;  /* 0x00000000001f73c2 */ /* 0x0042a400000e0000 */
[----:B-1----:R-:W5:Y:S06]  /*16a0*/  LDL R0, [R1+0xc] ;  /* 0x00000c0001007983 */ /* 0x002f6c0000100800 */
[----:B---3--:R1:W3:Y:S01]  /*16b0*/  R2UR UR32, R4 ;  /* 0x00000000042073c2 */ /* 0x0082e200000e0000 */
[----:B--2---:R-:W-:-:S04]  /*16c0*/  UIMAD UR8, UR53, UR13, UR31 ;  /* 0x0000000d350872a4 */ /* 0x004fc8000f8e021f */
[----:B------:R-:W-:Y:S01]  /*16d0*/  UIADD3 UR8, UR61, UR8, URZ ;  /* 0x000000083d087290 */ /* 0x000fe2000fffe03f */
[----:B-1----:R-:W1:Y:S03]  /*16e0*/  I2F.RP R4, R6 ;  /* 0x0000000600047306 */ /* 0x002e660000209400 */
[----:B------:R-:W-:Y:S01]  /*16f0*/  UIMAD UR8, UR50, UR8, UR12 ;  /* 0x00000008320872a4 */ /* 0x000fe2000f8e020c */
[----:B------:R-:W2:Y:S04]  /*1700*/  S2UR UR12, SR_CTAID.X ;  /* 0x00000000000c79c3 */ /* 0x000ea80000002500 */
[----:B-1----:R-:W1:Y:S01]  /*1710*/  MUFU.RCP R4, R4 ;  /* 0x0000000400047308 */ /* 0x002e620000001000 */
[----:B------:R-:W-:-:S02]  /*1720*/  @!UP2 UIADD3 UR42, UR9, UR10, URZ ;  /* 0x0000000a092aa290 */ /* 0x000fc4000fffe03f */
[----:B------:R-:W-:Y:S02]  /*1730*/  UIMAD UR10, UR51, UR6, URZ ;  /* 0x00000006330a72a4 */ /* 0x000fe4000f8e023f */
[----:B------:R-:W-:Y:S02]  /*1740*/  UIADD3 UR13, UR57, UR8, URZ ;  /* 0x00000008390d7290 */ /* 0x000fe4000fffe03f */
[----:B------:R-:W-:-:S04]  /*1750*/  UIMAD.WIDE.U32 UR8, UR50, UR6, URZ ;  /* 0x00000006320872a5 */ /* 0x000fc8000f8e003f */
[----:B------:R-:W-:Y:S01]  /*1760*/  @UP2 UIADD3 UR13, UR9, UR10, URZ ;  /* 0x0000000a090d2290 */ /* 0x000fe2000fffe03f */
[----:B-1----:R-:W-:Y:S02]  /*1770*/  IADD3 R4, R4, 0xffffffe, RZ ;  /* 0x0ffffffe04047810 */ /* 0x002fe40007ffe0ff */
[----:B------:R-:W-:Y:S02]  /*1780*/  ULDC.64 UR10, c[0x0][0x3d8] ;  /* 0x0000f600000a7ab9 */ /* 0x000fe40000000a00 */
[----:B------:R1:W1:Y:S01]  /*1790*/  F2I.FTZ.U32.TRUNC.NTZ R5, R4 ;  /* 0x0000000400057305 */ /* 0x000262000021f000 */
[----:B------:R-:W-:Y:S02]  /*17a0*/  USEL UR36, UR56, UR8, !UP2 ;  /* 0x0000000838247287 */ /* 0x000fe4000d000000 */
[----:B--2---:R-:W-:Y:S02]  /*17b0*/  UIMAD.WIDE.U32 UR8, UR12, UR10, URZ ;  /* 0x0000000a0c0872a5 */ /* 0x004fe4000f8e003f */
[----:B------:R-:W-:-:S02]  /*17c0*/  USHF.L.U32 UR31, UR45, 0x7, URZ ;  /* 0x000000072d1f7899 */ /* 0x000fc4000800063f */
[----:B------:R-:W-:Y:S02]  /*17d0*/  USEL UR35, UR8, URZ, UP6 ;  /* 0x0000003f08237287 */ /* 0x000fe4000b000000 */
[----:B------:R-:W-:Y:S02]  /*17e0*/  USHF.L.U64.HI UR8, UR45, 0x7, UR53 ;  /* 0x000000072d087899 */ /* 0x000fe40008010235 */
[----:B------:R-:W-:Y:S02]  /*17f0*/  UIMAD UR12, UR12, UR11, UR9 ;  /* 0x0000000b0c0c72a4 */ /* 0x000fe4000f8e0209 */
[----:B------:R-:W-:Y:S02]  /*1800*/  USEL UR9, UR8, URZ, UP1 ;  /* 0x0000003f08097287 */ /* 0x000fe40008800000 */
[----:B------:R-:W-:Y:S01]  /*1810*/  USEL UR8, UR31, URZ, UP1 ;  /* 0x0000003f1f087287 */ /* 0x000fe20008800000 */
[----:B-1----:R-:W-:Y:S01]  /*1820*/  IMAD.MOV.U32 R4, RZ, RZ, RZ ;  /* 0x000000ffff047224 */ /* 0x002fe200078e00ff */
[----:B----4-:R1:W2:Y:S02]  /*1830*/  R2UR UR38, R2 ;  /* 0x00000000022673c2 */ /* 0x0102a400000e0000 */
[----:B-1----:R-:W-:Y:S01]  /*1840*/  IABS R2, UR49 ;  /* 0x0000003100027c13 */ /* 0x002fe20008000000 */
[----:B------:R-:W-:-:S04]  /*1850*/  UIADD3 UR8, UP1, UR30, UR8, URZ ;  /* 0x000000081e087290 */ /* 0x000fc8000ff3e03f */
[----:B------:R-:W-:Y:S02]  /*1860*/  UIADD3.X UR10, UR41, UR9, URZ, UP1, !UPT ;  /* 0x00000009290a7290 */ /* 0x000fe40008ffe43f */
[----:B------:R-:W-:Y:S01]  /*1870*/  UIMAD UR9, UR51, UR8, URZ ;  /* 0x00000008330972a4 */ /* 0x000fe2000f8e023f */
[----:B------:R-:W-:-:S03]  /*1880*/  ISETP.NE.AND P2, PT, RZ, c[0x0][0x1c8], PT ;  /* 0x00007200ff007a0c */ /* 0x000fc60003f45270 */
[----:B------:R-:W-:Y:S02]  /*1890*/  UIMAD UR11, UR50, UR10, UR9 ;  /* 0x0000000a320b72a4 */ /* 0x000fe4000f8e0209 */
[----:B--2---:R-:W-:Y:S01]  /*18a0*/  @UP5 USEL UR9, UR38, UR6, !UP2 ;  /* 0x0000000626095287 */ /* 0x004fe2000d000000 */
[----:B-----5:R1:W2:Y:S02]  /*18b0*/  R2UR UR31, R0 ;  /* 0x00000000001f73c2 */ /* 0x0202a400000e0000 */
[----:B-1----:R-:W-:-:S04]  /*18c0*/  IMAD.MOV R0, RZ, RZ, -R5 ;  /* 0x000000ffff007224 */ /* 0x002fc800078e0a05 */
[----:B------:R-:W-:-:S04]  /*18d0*/  IMAD R0, R0, R6, RZ ;  /* 0x0000000600007224 */ /* 0x000fc800078e02ff */
[----:B------:R-:W-:-:S06]  /*18e0*/  IMAD.HI.U32 R0, R5, R0, R4 ;  /* 0x0000000005007227 */ /* 0x000fcc00078e0004 */
[----:B------:R-:W-:-:S04]  /*18f0*/  IMAD.HI.U32 R0, R0, R2, RZ ;  /* 0x0000000200007227 */ /* 0x000fc800078e00ff */
[----:B------:R-:W-:-:S04]  /*1900*/  IMAD.MOV R4, RZ, RZ, -R0 ;  /* 0x000000ffff047224 */ /* 0x000fc800078e0a00 */
[----:B------:R-:W-:-:S05]  /*1910*/  IMAD R2, R6, R4, R2 ;  /* 0x0000000406027224 */ /* 0x000fca00078e0202 */
[----:B------:R-:W-:-:S13]  /*1920*/  ISETP.GT.U32.AND P0, PT, R6, R2, PT ;  /* 0x000000020600720c */ /* 0x000fda0003f04070 */
[----:B------:R-:W-:-:S05]  /*1930*/  @!P0 IMAD.IADD R2, R2, 0x1, -R6 ;  /* 0x0000000102028824 */ /* 0x000fca00078e0a06 */
[----:B------:R-:W-:Y:S02]  /*1940*/  ISETP.GE.U32.AND P3, PT, R2, R6, PT ;  /* 0x000000060200720c */ /* 0x000fe40003f66070 */
[----:B------:R-:W-:Y:S02]  /*1950*/  @!P0 IADD3 R0, R0, 0x1, RZ ;  /* 0x0000000100008810 */ /* 0x000fe40007ffe0ff */
[----:B---3--:R-:W-:-:S09]  /*1960*/  ISETP.LE.AND P0, PT, RZ, UR32, PT ;  /* 0x00000020ff007c0c */ /* 0x008fd2000bf03270 */
[----:B------:R-:W-:-:S05]  /*1970*/  @P3 IADD3 R0, R0, 0x1, RZ ;  /* 0x0000000100003810 */ /* 0x000fca0007ffe0ff */
[----:B------:R-:W-:Y:S01]  /*1980*/  IMAD.MOV.U32 R11, RZ, RZ, R0 ;  /* 0x000000ffff0b7224 */ /* 0x000fe200078e0000 */
[----:B------:R-:W-:-:S03]  /*1990*/  ULDC UR32, c[0x0][0x234] ;  /* 0x00008d0000207ab9 */ /* 0x000fc60000000800 */
[----:B------:R-:W-:Y:S01]  /*19a0*/  @!P0 IMAD.MOV R11, RZ, RZ, -R11 ;  /* 0x000000ffff0b8224 */ /* 0x000fe200078e0a0b */
[----:B------:R-:W-:Y:S01]  /*19b0*/  PLOP3.LUT P0, PT, PT, PT, UP5, 0x80, 0x0 ;  /* 0x000000000000781c */ /* 0x000fe20003f0f058 */
[----:B------:R-:W-:Y:S02]  /*19c0*/  @UP5 UIMAD UR10, UR49, UR32, UR9 ;  /* 0x00000020310a52a4 */ /* 0x000fe4000f8e0209 */
[----:B------:R-:W-:Y:S01]  /*19d0*/  UIMAD.WIDE.U32 UR8, UR50, UR8, URZ ;  /* 0x00000008320872a5 */ /* 0x000fe2000f8e003f */
[----:B------:R-:W-:Y:S01]  /*19e0*/  @!P2 LOP3.LUT R11, RZ, c[0x0][0x1c8], RZ, 0x33, !PT ;  /* 0x00007200ff0baa12 */ /* 0x000fe200078e33ff */
[----:B------:R-:W-:-:S03]  /*19f0*/  USHF.R.S32.HI UR32, URZ, 0x1f, UR29 ;  /* 0x0000001f3f207899 */ /* 0x000fc6000801141d */
[----:B--2---:R-:W-:Y:S02]  /*1a00*/  @!UP5 UMOV UR10, UR31 ;  /* 0x0000001f000adc82 */ /* 0x004fe40008000000 */
[----:B------:R-:W-:Y:S02]  /*1a10*/  USEL UR31, UR12, URZ, UP6 ;  /* 0x0000003f0c1f7287 */ /* 0x000fe4000b000000 */
[----:B------:R-:W-:Y:S01]  /*1a20*/  UIADD3 UR12, UR9, UR11, URZ ;  /* 0x0000000b090c7290 */ /* 0x000fe2000fffe03f */
[----:B------:R-:W-:Y:S01]  /*1a30*/  SHF.R.S32.HI R12, RZ, 0x1f, R11 ;  /* 0x0000001fff0c7819 */ /* 0x000fe2000001140b */
[----:B------:R-:W-:Y:S05]  /*1a40*/  @!P0 BRA `(.L_x_488) ;  /* 0x0000007000008947 */ /* 0x000fea0003800000 */
[----:B------:R-:W2:Y:S01]  /*1a50*/  LDL R7, [R1+0x8] ;  /* 0x0000080001077983 */ /* 0x000ea20000100800 */
[----:B------:R-:W-:Y:S02]  /*1a60*/  ULDC UR38, c[0x0][0x224] ;  /* 0x0000890000267ab9 */ /* 0x000fe40000000800 */
[----:B------:R-:W-:-:S04]  /*1a70*/  @!UP2 UIMAD UR6, UR45, UR38, URZ ;  /* 0x000000262d06a2a4 */ /* 0x000fc8000f8e023f */
[----:B------:R-:W-:Y:S01]  /*1a80*/  ULEA UR6, UR45, UR6, 0x7 ;  /* 0x000000062d067291 */ /* 0x000fe2000f8e383f */
[----:B--2---:R-:W1:Y:S03]  /*1a90*/  R2UR UR11, R7 ;  /* 0x00000000070b73c2 */ /* 0x004e6600000e0000 */
[----:B-1----:R-:W-:Y:S01]  /*1aa0*/  UIMAD UR11, UR11, UR49, UR6 ;  /* 0x000000310b0b72a4 */ /* 0x002fe2000f8e0206 */
[----:B------:R-:W-:Y:S05]  /*1ab0*/  BRA `(.L_x_489) ;  /* 0x0000003000007947 */ /* 0x000fea0003800000 */
.L_x_488:
[----:B------:R-:W2:Y:S02]  /*1ac0*/  LDL R0, [R1+0x14] ;  /* 0x0000140001007983 */ /* 0x000ea40000100800 */
[----:B--2---:R1:W2:Y:S01]  /*1ad0*/  R2UR UR11, R0 ;  /* 0x00000000000b73c2 */ /* 0x0042a200000e0000 */
[----:B------:R-:W-:-:S07]  /*1ae0*/  DEPBAR.LE SB1, 0x0, {2} ;  /* 0x000090040000791a */ /* 0x000fce0000000000 */
.L_x_489:
[----:B------:R-:W2:Y:S01]  /*1af0*/  LDL R10, [R1+0x4] ;  /* 0x00000400010a7983 */ /* 0x000ea20000100800 */
[----:B------:R-:W-:Y:S01]  /*1b00*/  USHF.R.S32.HI UR6, URZ, 0x1f, UR55 ;  /* 0x0000001f3f067899 */ /* 0x000fe20008011437 */
[----:B------:R-:W-:Y:S01]  /*1b10*/  IMAD.U32 R9, RZ, RZ, UR5 ;  /* 0x00000005ff097e24 */ /* 0x000fe2000f8e00ff */
[----:B------:R-:W-:Y:S01]  /*1b20*/  USHF.R.S32.HI UR38, URZ, 0x1f, UR59 ;  /* 0x0000001f3f267899 */ /* 0x000fe2000801143b */
[----:B------:R-:W1:Y:S01]  /*1b30*/  S2R R16, SR_TID.X ;  /* 0x0000000000107919 */ /* 0x000e620000002100 */
[----:B------:R-:W-:Y:S01]  /*1b40*/  UIADD3 UR8, UP4, UP3, UR8, UR55, UR59 ;  /* 0x0000003708087290 */ /* 0x000fe2000fb9e03b */
[----:B------:R-:W-:Y:S01]  /*1b50*/  SHF.R.S32.HI R14, RZ, 0x1f, R239 ;  /* 0x0000001fff0e7819 */ /* 0x000fe200000114ef */
[----:B------:R-:W-:Y:S01]  /*1b60*/  USHF.R.S32.HI UR5, URZ, 0x1f, UR49 ;  /* 0x0000001f3f057899 */ /* 0x000fe20008011431 */
[----:B------:R-:W-:Y:S01]  /*1b70*/  IADD3 R0, P0, R239, UR30, RZ ;  /* 0x0000001eef007c10 */ /* 0x000fe2000ff1e0ff */
[----:B------:R-:W-:Y:S01]  /*1b80*/  UIADD3 UR43, UP2, UP1, UR35, UR8, UR36 ;  /* 0x00000008232b7290 */ /* 0x000fe2000f95e024 */
[--C-:B------:R-:W-:Y:S01]  /*1b90*/  SHF.R.S32.HI R221, RZ, 0x1f, R220.reuse ;  /* 0x0000001fffdd7819 */ /* 0x100fe200000114dc */
[----:B------:R-:W-:Y:S01]  /*1ba0*/  UIADD3.X UR6, UR12, UR6, UR38, UP4, UP3 ;  /* 0x000000060c067290 */ /* 0x000fe2000a7e6426 */
[----:B------:R-:W-:Y:S01]  /*1bb0*/  IADD3.X R2, R14, UR41, RZ, P0, !PT ;  /* 0x000000290e027c10 */ /* 0x000fe200087fe4ff */
[----:B------:R-:W-:Y:S01]  /*1bc0*/  ULDC.64 UR8, c[0x0][0x1a8] ;  /* 0x00006a0000087ab9 */ /* 0x000fe20000000a00 */
[----:B------:R-:W-:Y:S01]  /*1bd0*/  IMAD.U32 R8, RZ, RZ, UR4 ;  /* 0x00000004ff087e24 */ /* 0x000fe2000f8e00ff */
[----:B------:R-:W-:Y:S01]  /*1be0*/  UIADD3.X UR38, UR31, UR6, UR13, UP2, UP1 ;  /* 0x000000061f267290 */ /* 0x000fe200097e240d */
[----:B------:R-:W-:Y:S01]  /*1bf0*/  IMAD.WIDE.U32 R4, R0, c[0x0][0x190], R220 ;  /* 0x0000640000047a25 */ /* 0x000fe200078e00dc */
[----:B------:R-:W-:Y:S01]  /*1c00*/  UIMAD UR6, UR5, UR8, URZ ;  /* 0x00000008050672a4 */ /* 0x000fe2000f8e023f */
[----:B------:R-:W-:Y:S01]  /*1c10*/  BSSY B1, `(.L_x_485) ;  /* 0x000070c000017945 */ /* 0x000fe20003800000 */
[----:B------:R-:W-:Y:S01]  /*1c20*/  UMOV UR13, 0x4 ;  /* 0x00000004000d7882 */ /* 0x000fe20000000000 */
[----:B------:R-:W-:Y:S01]  /*1c30*/  IMAD R2, R2, c[0x0][0x190], RZ ;  /* 0x0000640002027a24 */ /* 0x000fe200078e02ff */
[----:B------:R-:W-:Y:S01]  /*1c40*/  UIMAD UR36, UR49, UR9, UR6 ;  /* 0x00000009312472a4 */ /* 0x000fe2000f8e0206 */
[----:B------:R-:W-:Y:S01]  /*1c50*/  IADD3 R6, P0, R4, UR52, RZ ;  /* 0x0000003404067c10 */ /* 0x000fe2000ff1e0ff */
[----:B------:R-:W-:Y:S01]  /*1c60*/  UIADD3 UR12, UR30, UR11, URZ ;  /* 0x0000000b1e0c7290 */ /* 0x000fe2000fffe03f */
[----:B------:R-:W-:Y:S01]  /*1c70*/  IMAD R0, R0, c[0x0][0x194], R2 ;  /* 0x0000650000007a24 */ /* 0x000fe200078e0202 */
[----:B------:R-:W-:Y:S01]  /*1c80*/  ULDC.64 UR8, c[0x0][0x378] ;  /* 0x0000de0000087ab9 */ /* 0x000fe20000000a00 */
[----:B------:R-:W-:Y:S01]  /*1c90*/  IMAD.U32 R2, RZ, RZ, UR30 ;  /* 0x0000001eff027e24 */ /* 0x000fe2000f8e00ff */
[----:B------:R-:W-:Y:S01]  /*1ca0*/  UIMAD UR6, UR5, UR8, URZ ;  /* 0x00000008050672a4 */ /* 0x000fe2000f8e023f */
[----:B-1----:R-:W-:-:S02]  /*1cb0*/  SHF.R.S32.HI R15, RZ, 0x1f, R16 ;  /* 0x0000001fff0f7819 */ /* 0x002fc40000011410 */
[----:B------:R-:W-:Y:S01]  /*1cc0*/  ULDC.64 UR4, c[0x0][0x200] ;  /* 0x0000800000047ab9 */ /* 0x000fe20000000a00 */
[----:B------:R-:W-:Y:S01]  /*1cd0*/  IADD3.X R7, R5, UR48, R0, P0, !PT ;  /* 0x0000003005077c10 */ /* 0x000fe200087fe400 */
[----:B------:R-:W-:Y:S01]  /*1ce0*/  UIMAD UR35, UR49, UR9, UR6 ;  /* 0x00000009312372a4 */ /* 0x000fe2000f8e0206 */
[----:B------:R-:W-:Y:S02]  /*1cf0*/  LEA.HI R0, R15, R16, RZ, 0x5 ;  /* 0x000000100f007211 */ /* 0x000fe400078f28ff */
[----:B------:R-:W-:Y:S01]  /*1d00*/  ULDC.64 UR8, c[0x0][0x370] ;  /* 0x0000dc0000087ab9 */ /* 0x000fe20000000a00 */
[----:B------:R-:W-:Y:S01]  /*1d10*/  IADD3 R4, P0, R220, UR39, RZ ;  /* 0x00000027dc047c10 */ /* 0x000fe2000ff1e0ff */
[----:B------:R-:W-:Y:S01]  /*1d20*/  UIMAD UR6, UR41, UR8, URZ ;  /* 0x00000008290672a4 */ /* 0x000fe2000f8e023f */
[----:B------:R-:W-:Y:S01]  /*1d30*/  SHF.R.S32.HI R0, RZ, 0x5, R0 ;  /* 0x00000005ff007819 */ /* 0x000fe20000011400 */
[----:B------:R-:W-:Y:S01]  /*1d40*/  UIADD3 UR8, UR30, UR10, URZ ;  /* 0x0000000a1e087290 */ /* 0x000fe2000fffe03f */
[----:B------:R-:W-:Y:S01]  /*1d50*/  IADD3.X R5, R221, UR42, RZ, P0, !PT ;  /* 0x0000002add057c10 */ /* 0x000fe200087fe4ff */
[----:B------:R-:W-:-:S02]  /*1d60*/  UIMAD UR31, UR30, UR9, UR6 ;  /* 0x000000091e1f72a4 */ /* 0x000fc4000f8e0206 */
[----:B------:R-:W-:Y:S02]  /*1d70*/  UIMAD.WIDE UR8, UR8, UR13, UR4 ;  /* 0x0000000d080872a5 */ /* 0x000fe4000f8e0204 */
[----:B------:R-:W-:Y:S01]  /*1d80*/  UIADD3 UR6, -UR7, UR33, UR29 ;  /* 0x0000002107067290 */ /* 0x000fe2000fffe11d */
[----:B------:R-:W-:Y:S01]  /*1d90*/  IMAD.WIDE.U32 R4, R2, c[0x0][0x370], R4 ;  /* 0x0000dc0002047a25 */ /* 0x000fe200078e0004 */
[----:B------:R-:W-:Y:S02]  /*1da0*/  ULDC.64 UR4, c[0x0][0x3c8] ;  /* 0x0000f20000047ab9 */ /* 0x000fe40000000a00 */
[----:B------:R-:W-:Y:S02]  /*1db0*/  UIMAD.WIDE UR12, UR12, UR13, UR4 ;  /* 0x0000000d0c0c72a5 */ /* 0x000fe4000f8e0204 */
[----:B------:R-:W-:Y:S01]  /*1dc0*/  ULDC UR41, c[0x0][0x2e8] ;  /* 0x0000ba0000297ab9 */ /* 0x000fe20000000800 */
[----:B------:R1:W3:Y:S01]  /*1dd0*/  R2UR UR4, R8 ;  /* 0x00000000080473c2 */ /* 0x0002e200000e0000 */
[----:B------:R-:W-:Y:S01]  /*1de0*/  UIADD3 UR6, UR6, -UR41, URZ ;  /* 0x8000002906067290 */ /* 0x000fe2000fffe03f */
[----:B------:R-:W-:Y:S01]  /*1df0*/  IADD3 R5, R5, UR31, RZ ;  /* 0x0000001f05057c10 */ /* 0x000fe2000fffe0ff */
[----:B------:R-:W-:-:S02]  /*1e00*/  UMOV UR10, UR8 ;  /* 0x00000008000a7c82 */ /* 0x000fc40008000000 */
[----:B------:R-:W-:Y:S02]  /*1e10*/  UMOV UR11, UR13 ;  /* 0x0000000d000b7c82 */ /* 0x000fe40008000000 */
[----:B------:R-:W-:Y:S01]  /*1e20*/  USHF.R.S32.HI UR13, URZ, 0x1f, UR6 ;  /* 0x0000001f3f0d7899 */ /* 0x000fe20008011406 */
[----:B------:R4:W1:Y:S03]  /*1e30*/  R2UR UR5, R9 ;  /* 0x00000000090573c2 */ /* 0x00086600000e0000 */
[----:B------:R-:W-:Y:S02]  /*1e40*/  ULEA.HI UR13, UR13, UR6, URZ, 0x6 ;  /* 0x000000060d0d7291 */ /* 0x000fe4000f8f303f */
[----:B------:R-:W-:Y:S02]  /*1e50*/  UIADD3 UR6, UR47, -0x1, URZ ;  /* 0xffffffff2f067890 */ /* 0x000fe4000fffe03f */
[----:B------:R-:W-:-:S04]  /*1e60*/  USHF.R.S32.HI UR13, URZ, 0x6, UR13 ;  /* 0x000000063f0d7899 */ /* 0x000fc8000801140d */
[----:B------:R-:W-:-:S04]  /*1e70*/  UISETP.LT.AND UP1, UPT, URZ, UR13, UPT ;  /* 0x0000000d3f00728c */ /* 0x000fc8000bf21270 */
[----:B------:R-:W-:-:S04]  /*1e80*/  USEL UR13, URZ, UR13, !UP1 ;  /* 0x0000000d3f0d7287 */ /* 0x000fc8000c800000 */
[----:B------:R-:W-:Y:S01]  /*1e90*/  UISETP.GT.AND UP1, UPT, UR47, UR13, UPT ;  /* 0x0000000d2f00728c */ /* 0x000fe2000bf24270 */
[----:B--2---:R-:W-:-:S05]  /*1ea0*/  IMAD R0, R0, UR58, R10 ;  /* 0x0000003a00007c24 */ /* 0x004fca000f8e020a */
[----:B-1----:R-:W-:-:S04]  /*1eb0*/  IADD3 R8, P0, R0, UR43, RZ ;  /* 0x0000002b00087c10 */ /* 0x002fc8000ff1e0ff */
        /* <DEDUP_REMOVED lines=17> */
[----:B---34-:R-:W-:Y:S05]  /*1fd0*/  @P0 BRA `(.L_x_490) ;  /* 0x00000b2000000947 */ /* 0x018fea0003800000 */
        /* <DEDUP_REMOVED lines=11> */
[----:B------:R-:W-:-:S02]  /*2090*/  UIMAD.WIDE.U32 UR8, UR27, UR8, URZ ;  /* 0x000000081b0872a5 */ /* 0x000fc4000f8e003f */
[----:B------:R-:W-:Y:S02]  /*20a0*/  UIMAD UR6, UR53, UR10, URZ ;  /* 0x0000000a350672a4 */ /* 0x000fe4000f8e023f */
[----:B------:R-:W-:Y:S02]  /*20b0*/  UIADD3 UR9, UR9, UR12, URZ ;  /* 0x0000000c09097290 */ /* 0x000fe4000fffe03f */
[----:B------:R-:W-:Y:S02]  /*20c0*/  UIMAD UR6, UR45, UR11, UR6 ;  /* 0x0000000b2d0672a4 */ /* 0x000fe4000f8e0206 */
[----:B------:R-:W-:-:S04]  /*20d0*/  UIMAD.WIDE.U32 UR8, UR45, UR10, UR8 ;  /* 0x0000000a2d0872a5 */ /* 0x000fc8000f8e0008 */
[----:B------:R-:W-:-:S03]  /*20e0*/  UIADD3 UR30, UR9, UR6, URZ ;  /* 0x00000006091e7290 */ /* 0x000fc6000fffe03f */
[----:B------:R-:W-:Y:S02]  /*20f0*/  UMOV UR13, UR8 ;  /* 0x00000008000d7c82 */ /* 0x000fe40008000000 */
.L_x_491:
[----:B------:R-:W-:Y:S02]  /*2100*/  @UP0 UIADD3 UR6, UR27, UR34, URZ ;  /* 0x000000221b060290 */ /* 0x000fe4000fffe03f */
[----:B------:R-:W-:Y:S02]  /*2110*/  ULDC.64 UR10, c[0x0][0x3a8] ;  /* 0x0000ea00000a7ab9 */ /* 0x000fe40000000a00 */
[----:B------:R-:W-:-:S04]  /*2120*/  @UP0 UIMAD.WIDE.U32 UR8, UR6, UR10, URZ ;  /* 0x0000000a060802a5 */ /* 0x000fc8000f8e003f */
[----:B------:R-:W-:Y:S01]  /*2130*/  @UP0 UIMAD UR6, UR6, UR11, UR9 ;  /* 0x0000000b060602a4 */ /* 0x000fe2000f8e0209 */
        /* <DEDUP_REMOVED lines=11> */
[----:B------:R-:W-:Y:S02]  /*21f0*/  UIADD3 UR6, UR9, UR6, URZ ;  /* 0x0000000609067290 */ /* 0x000fe4000fffe03f */
.L_x_492:
[----:B------:R-:W-:Y:S01]  /*2200*/  ULDC.64 UR10, c[0x0][0x3a0] ;  /* 0x0000e800000a7ab9 */ /* 0x000fe20000000a00 */
[----:B------:R-:W-:Y:S01]  /*2210*/  IMAD.U32 R4, RZ, RZ, UR29 ;  /* 0x0000001dff047e24 */ /* 0x000fe2000f8e00ff */
[----:B------:R-:W-:Y:S01]  /*2220*/  UIMAD UR9, UR32, UR10, URZ ;  /* 0x0000000a200972a4 */ /* 0x000fe2000f8e023f */
[----:B------:R-:W-:Y:S01]  /*2230*/  ISETP.GE.AND P4, PT, R220, c[0x0][0x220], PT ;  /* 0x00008800dc007a0c */ /* 0x000fe20003f86270 */
[----:B------:R-:W-:Y:S01]  /*2240*/  UIMAD UR7, UR28, -0x80, UR7 ;  /* 0xffffff801c0778a4 */ /* 0x000fe2000f8e0207 */
[----:B------:R-:W-:Y:S01]  /*2250*/  IMAD.WIDE.U32 R4, R4, c[0x0][0x3a0], R220 ;  /* 0x0000e80004047a25 */ /* 0x000fe200078e00dc */
[----:B------:R-:W-:Y:S01]  /*2260*/  UIMAD UR9, UR29, UR11, UR9 ;  /* 0x0000000b1d0972a4 */ /* 0x000fe2000f8e0209 */
[----:B------:R-:W-:Y:S01]  /*2270*/  BSSY B0, `(.L_x_493) ;  /* 0x0000016000007945 */ /* 0x000fe20003800000 */
[----:B------:R-:W-:Y:S02]  /*2280*/  USHF.R.S32.HI UR12, URZ, 0x1f, UR49 ;  /* 0x0000001f3f0c7899 */ /* 0x000fe40008011431 */
[----:B------:R-:W-:Y:S01]  /*2290*/  IADD3 R4, P0, R4, UR13, RZ ;  /* 0x0000000d04047c10 */ /* 0x000fe2000ff1e0ff */
[----:B------:R-:W-:Y:S01]  /*22a0*/  ULDC.64 UR10, c[0x0][0x3b8] ;  /* 0x0000ee00000a7ab9 */ /* 0x000fe20000000a00 */
[----:B------:R-:W-:Y:S01]  /*22b0*/  IMAD.U32 R0, RZ, RZ, UR9 ;  /* 0x00000009ff007e24 */ /* 0x000fe2000f8e00ff */
[----:B------:R-:W-:Y:S01]  /*22c0*/  ISETP.GE.OR P3, PT, R239, UR7, P4 ;  /* 0x00000007ef007c0c */ /* 0x000fe2000a766670 */
[----:B------:R-:W-:-:S03]  /*22d0*/  UIMAD UR9, UR12, UR10, URZ ;  /* 0x0000000a0c0972a4 */ /* 0x000fc6000f8e023f */
        /* <DEDUP_REMOVED lines=15> */
.L_x_494:
[----:B------:R-:W-:Y:S05]  /*23d0*/  BSYNC B0 ;  /* 0x0000000000007941 */ /* 0x000fea0003800000 */
.L_x_493:
[----:B------:R-:W-:Y:S01]  /*23e0*/  IADD3 R0, R239, 0x20, RZ ;  /* 0x00000020ef007810 */ /* 0x000fe20007ffe0ff */
[----:B------:R-:W-:Y:S03]  /*23f0*/  BSSY B0, `(.L_x_495) ;  /* 0x000000e000007945 */ /* 0x000fe60003800000 */
[----:B------:R-:W-:-:S13]  /*2400*/  ISETP.GE.OR P2, PT, R0, UR7, P4 ;  /* 0x0000000700007c0c */ /* 0x000fda000a746670 */
        /* <DEDUP_REMOVED lines=12> */
.L_x_496:
[----:B------:R-:W-:Y:S05]  /*24d0*/  BSYNC B0 ;  /* 0x0000000000007941 */ /* 0x000fea0003800000 */
.L_x_495:
        /* <DEDUP_REMOVED lines=15> */
.L_x_498:
[----:B------:R-:W-:Y:S05]  /*25d0*/  BSYNC B0 ;  /* 0x0000000000007941 */ /* 0x000fea0003800000 */
.L_x_497:
[----:B------:R-:W-:Y:S01]  /*25e0*/  IADD3 R0, R239, 0x60, RZ ;  /* 0x00000060ef007810 */ /* 0x000fe20007ffe0ff */
[----:B------:R-:W-:Y:S03]  /*25f0*/  BSSY B0, `(.L_x_499) ;  /* 0x000000d000007945 */ /* 0x000fe60003800000 */
[----:B------:R-:W-:-:S13]  /*2600*/  ISETP.GE.OR P0, PT, R0, UR7, P4 ;  /* 0x0000000700007c0c */ /* 0x000fda000a706670 */
        /* <DEDUP_REMOVED lines=11> */
.L_x_500:
[----:B------:R-:W-:Y:S05]  /*26c0*/  BSYNC B0 ;  /* 0x0000000000007941 */ /* 0x000fea0003800000 */
.L_x_499:
[----:B------:R-:W-:Y:S01]  /*26d0*/  ULDC.64 UR10, c[0x0][0x3a8] ;  /* 0x0000ea00000a7ab9 */ /* 0x000fe20000000a00 */
[----:B--2---:R-:W-:Y:S01]  /*26e0*/  IMAD.U32 R4, RZ, RZ, UR29 ;  /* 0x0000001dff047e24 */ /* 0x004fe2000f8e00ff */
[----:B------:R-:W-:Y:S01]  /*26f0*/  UIMAD UR7, UR32, UR10, URZ ;  /* 0x0000000a200772a4 */ /* 0x000fe2000f8e023f */
[----:B------:R-:W-:Y:S01]  /*2700*/  BSSY B0, `(.L_x_501) ;  /* 0x0000017000007945 */ /* 0x000fe20003800000 */
[----:B------:R-:W-:Y:S01]  /*2710*/  USHF.R.S32.HI UR12, URZ, 0x1f, UR49 ;  /* 0x0000001f3f0c7899 */ /* 0x000fe20008011431 */
[----:B------:R-:W-:Y:S01]  /*2720*/  IMAD.WIDE.U32 R4, R4, c[0x0][0x3a8], R220 ;  /* 0x0000ea0004047a25 */ /* 0x000fe200078e00dc */
[----:B------:R-:W-:-:S04]  /*2730*/  UIMAD UR29, UR29, UR11, UR7 ;  /* 0x0000000b1d1d72a4 */ /* 0x000fc8000f8e0207 */
[----:B------:R-:W-:Y:S01]  /*2740*/  IADD3 R4, P4, R4, UR8, RZ ;  /* 0x0000000804047c10 */ /* 0x000fe2000ff9e0ff */
[----:B------:R-:W-:Y:S01]  /*2750*/  ULDC.64 UR8, c[0x0][0x3c0] ;  /* 0x0000f00000087ab9 */ /* 0x000fe20000000a00 */
[----:B------:R-:W-:Y:S01]  /*2760*/  MOV R0, UR29 ;  /* 0x0000001d00007c02 */ /* 0x000fe20008000f00 */
        /* <DEDUP_REMOVED lines=16> */
.L_x_502:
[----:B------:R-:W-:Y:S05]  /*2870*/  BSYNC B0 ;  /* 0x0000000000007941 */ /* 0x000fea0003800000 */
.L_x_501:
        /* <DEDUP_REMOVED lines=13> */
.L_x_504:
[----:B------:R-:W-:Y:S05]  /*2950*/  BSYNC B0 ;  /* 0x0000000000007941 */ /* 0x000fea0003800000 */
.L_x_503:
        /* <DEDUP_REMOVED lines=13> */
.L_x_506:
[----:B------:R-:W-:Y:S05]  /*2a30*/  BSYNC B0 ;  /* 0x0000000000007941 */ /* 0x000fea0003800000 */
.L_x_505:
        /* <DEDUP_REMOVED lines=12> */
.L_x_490:
[----:B------:R-:W-:Y:S01]  /*2b00*/  ULDC.64 UR30, c[0x0][0x1a0] ;  /* 0x00006800001e7ab9 */ /* 0x000fe20000000a00 */
[----:B------:R-:W-:Y:S01]  /*2b10*/  IMAD.U32 R4, RZ, RZ, UR29 ;  /* 0x0000001dff047e24 */ /* 0x000fe2000f8e00ff */
[----:B------:R-:W-:Y:S01]  /*2b20*/  UIMAD UR8, UR32, UR30, URZ ;  /* 0x0000001e200872a4 */ /* 0x000fe2000f8e023f */
[----:B------:R-:W-:Y:S01]  /*2b30*/  IMAD R2, R12, c[0x0][0x1b8], RZ ;  /* 0x00006e000c027a24 */ /* 0x000fe200078e02ff */
[----:B------:R-:W-:Y:S01]  /*2b40*/  BSSY B0, `(.L_x_508) ;  /* 0x0000023000007945 */ /* 0x000fe20003800000 */
[----:B------:R-:W-:Y:S01]  /*2b50*/  IMAD.WIDE.U32 R4, R4, c[0x0][0x1a0], R220 ;  /* 0x0000680004047a25 */ /* 0x000fe200078e00dc */
[----:B------:R-:W-:-:S03]  /*2b60*/  UIMAD UR8, UR29, UR31, UR8 ;  /* 0x0000001f1d0872a4 */ /* 0x000fc6000f8e0208 */
[----:B------:R-:W-:Y:S01]  /*2b70*/  IMAD R2, R11, c[0x0][0x1bc], R2 ;  /* 0x00006f000b027a24 */ /* 0x000fe200078e0202 */
[----:B------:R-:W-:Y:S02]  /*2b80*/  IADD3 R4, P0, R4, UR44, RZ ;  /* 0x0000002c04047c10 */ /* 0x000fe4000ff1e0ff */
[----:B------:R-:W-:Y:S01]  /*2b90*/  IMAD.U32 R0, RZ, RZ, UR8 ;  /* 0x00000008ff007e24 */ /* 0x000fe2000f8e00ff */
[----:B------:R-:W-:-:S04]  /*2ba0*/  ULEA.HI UR8, UR6, UR6, URZ, 0x1 ;  /* 0x0000000606087291 */ /* 0x000fc8000f8f083f */
[----:B------:R-:W-:Y:S01]  /*2bb0*/  IADD3.X R5, R5, UR46, R0, P0, !PT ;  /* 0x0000002e05057c10 */ /* 0x000fe200087fe400 */
[----:B------:R-:W-:Y:S01]  /*2bc0*/  ULOP3.LUT UR8, UR8, 0xfffffffe, URZ, 0xc0, !UPT ;  /* 0xfffffffe08087892 */ /* 0x000fe2000f8ec03f */
[----:B------:R-:W-:Y:S02]  /*2bd0*/  PLOP3.LUT P0, PT, PT, PT, UP6, 0x80, 0x0 ;  /* 0x000000000000781c */ /* 0x000fe40003f0f068 */
[----:B------:R-:W-:Y:S01]  /*2be0*/  SHF.L.U32 R0, R243, 0x1, RZ ;  /* 0x00000001f3007819 */ /* 0x000fe200000006ff */
[----:B------:R-:W-:Y:S01]  /*2bf0*/  UIADD3 UR8, UR6, -UR8, URZ ;  /* 0x8000000806087290 */ /* 0x000fe2000fffe03f */
[----:B------:R-:W-:-:S03]  /*2c00*/  IMAD.WIDE.U32 R4, R11, c[0x0][0x1b8], R4 ;  /* 0x00006e000b047a25 */ /* 0x000fc600078e0004 */
[----:B------:R-:W-:Y:S02]  /*2c10*/  UISETP.NE.AND UP0, UPT, UR8, 0x1, UPT ;  /* 0x000000010800788c */ /* 0x000fe4000bf05270 */
[----:B------:R-:W-:Y:S01]  /*2c20*/  UIMAD UR8, UR28, -0x80, UR7 ;  /* 0xffffff801c0878a4 */ /* 0x000fe2000f8e0207 */
[----:B------:R-:W-:-:S03]  /*2c30*/  IADD3 R10, R5, R2, RZ ;  /* 0x00000002050a7210 */ /* 0x000fc60007ffe0ff */
[----:B------:R-:W-:Y:S02]  /*2c40*/  @P0 BAR.SYNC.DEFER_BLOCKING 0x0 ;  /* 0x0000000000000b1d */ /* 0x000fe40000010000 */
[----:B------:R-:W-:-:S13]  /*2c50*/  ISETP.GE.AND P6, PT, R239, UR8, PT ;  /* 0x00000008ef007c0c */ /* 0x000fda000bfc6270 */
[----:B------:R1:W-:Y:S01]  /*2c60*/  @P6 STS.128 [R0+0xa000], RZ ;  /* 0x00a000ff00006388 */ /* 0x0003e20000000c00 */
        /* <DEDUP_REMOVED lines=16> */
.L_x_509:
[----:B------:R-:W-:Y:S05]  /*2d70*/  BSYNC B0 ;  /* 0x0000000000007941 */ /* 0x000fea0003800000 */
.L_x_508:
        /* <DEDUP_REMOVED lines=22> */
.L_x_511:
[----:B------:R-:W-:Y:S05]  /*2ee0*/  BSYNC B0 ;  /* 0x0000000000007941 */ /* 0x000fea0003800000 */
.L_x_510:
        /* <DEDUP_REMOVED lines=22> */
.L_x_513:
[----:B------:R-:W-:Y:S05]  /*3050*/  BSYNC B0 ;  /* 0x0000000000007941 */ /* 0x000fea0003800000 */
.L_x_512:
        /* <DEDUP_REMOVED lines=21> */
.L_x_515:
[----:B------:R-:W-:Y:S05]  /*31b0*/  BSYNC B0 ;  /* 0x0000000000007941 */ /* 0x000fea0003800000 */
.L_x_514:
[----:B------:R-:W-:Y:S01]  /*31c0*/  UIMAD UR8, UR6, -0x40, UR33 ;  /* 0xffffffc0060878a4 */ /* 0x000fe2000f8e0221 */
[----:B------:R-:W0:Y:S01]  /*31d0*/  LDGDEPBAR ;  /* 0x00000000000079af */ /* 0x000e220000000000 */
[----:B------:R-:W-:Y:S04]  /*31e0*/  BSSY B0, `(.L_x_516) ;  /* 0x000000b000007945 */ /* 0x000fe80003800000 */
[----:B------:R-:W-:-:S13]  /*31f0*/  ISETP.GE.AND P2, PT, R239, UR8, PT ;  /* 0x00000008ef007c0c */ /* 0x000fda000bf46270 */
        /* <DEDUP_REMOVED lines=9> */
.L_x_517:
[----:B------:R-:W-:Y:S05]  /*3290*/  BSYNC B0 ;  /* 0x0000000000007941 */ /* 0x000fea0003800000 */
.L_x_516:
[----:B------:R-:W-:Y:S01]  /*32a0*/  ISETP.GE.AND P1, PT, R13, UR8, PT ;  /* 0x000000080d007c0c */ /* 0x000fe2000bf26270 */
[----:B------:R-:W-:-:S12]  /*32b0*/  BSSY B0, `(.L_x_518) ;  /* 0x000000e000007945 */ /* 0x000fd80003800000 */
[----:B------:R1:W-:Y:S01]  /*32c0*/  @P1 STS.128 [R0+0x5000], RZ ;  /* 0x005000ff00001388 */ /* 0x0003e20000000c00 */
[----:B------:R-:W-:Y:S05]  /*32d0*/  @P1 BRA `(.L_x_519) ;  /* 0x000000b000001947 */ /* 0x000fea0003800000 */
[----:B------:R-:W-:-:S13]  /*32e0*/  ISETP.GE.AND P0, PT, R220, c[0x0][0x220], PT ;  /* 0x00008800dc007a0c */ /* 0x000fda0003f06270 */
[----:B------:R1:W-:Y:S01]  /*32f0*/  @P0 STS.128 [R0+0x5000], RZ ;  /* 0x005000ff00000388 */ /* 0x0003e20000000c00 */
[----:B------:R-:W-:Y:S05]  /*3300*/  @P0 BRA `(.L_x_519) ;  /* 0x0000008000000947 */ /* 0x000fea0003800000 */
[----:B------:R-:W-:Y:S02]  /*3310*/  IMAD.MOV.U32 R2, RZ, RZ, c[0x0][0x370] ;  /* 0x0000dc00ff027624 */ /* 0x000fe400078e00ff */
[----:B---3--:R-:W-:-:S03]  /*3320*/  IMAD.MOV.U32 R5, RZ, RZ, c[0x0][0x374] ;  /* 0x0000dd00ff057624 */ /* 0x008fc600078e00ff */
[----:B------:R-:W-:-:S04]  /*3330*/  LEA R4, P0, R2, R192, 0x6 ;  /* 0x000000c002047211 */ /* 0x000fc800078030ff */
[----:B------:R-:W-:-:S05]  /*3340*/  LEA.HI.X R5, R2, R193, R5, 0x6, P0 ;  /* 0x000000c102057211 */ /* 0x000fca00000f3405 */
[----:B------:R-:W-:Y:S01]  /*3350*/  @!PT LDS RZ, [RZ] ;  /* 0x00000000fffff984 */ /* 0x000fe20000000800 */
[----:B------:R-:W-:Y:S01]  /*3360*/  @!PT LDS RZ, [RZ] ;  /* 0x00000000fffff984 */ /* 0x000fe20000000800 */
[----:B------:R-:W-:Y:S01]  /*3370*/  @!PT LDS RZ, [RZ] ;  /* 0x00000000fffff984 */ /* 0x000fe20000000800 */
[----:B------:R3:W-:Y:S04]  /*3380*/  LDGSTS.E.BYPASS.LTC128B.128 [R0+0x5000], [R4.64] ;  /* 0x0500000004007fae */ /* 0x0007e8000b901d44 */
.L_x_519:
[----:B------:R-:W-:Y:S05]  /*3390*/  BSYNC B0 ;  /* 0x0000000000007941 */ /* 0x000fea0003800000 */
.L_x_518:
[----:B------:R-:W-:Y:S01]  /*33a0*/  PLOP3.LUT P0, PT, PT, PT, UP0, 0x40, 0x0 ;  /* 0x000000000000781c */ /* 0x000fe20003f0e808 */
[----:B------:R-:W-:Y:S01]  /*33b0*/  BSSY B0, `(.L_x_520) ;  /* 0x0000013000007945 */ /* 0x000fe20003800000 */
[----:B------:R-:W-:-:S04]  /*33c0*/  IADD3 R2, R243, 0x1000, RZ ;  /* 0x00001000f3027810 */ /* 0x000fc80007ffe0ff */
[----:B------:R-:W-:-:S05]  /*33d0*/  SEL R2, R2, R243, P0 ;  /* 0x000000f302027207 */ /* 0x000fca0000000000 */
        /* <DEDUP_REMOVED lines=16> */
.L_x_521:
[----:B------:R-:W-:Y:S05]  /*34e0*/  BSYNC B0 ;  /* 0x0000000000007941 */ /* 0x000fea0003800000 */
.L_x_520:
        /* <DEDUP_REMOVED lines=20> */
.L_x_523:
[----:B------:R-:W-:Y:S05]  /*3630*/  BSYNC B0 ;  /* 0x0000000000007941 */ /* 0x000fea0003800000 */
.L_x_522:
[----:B------:R-:W-:Y:S01]  /*3640*/  ULDC.64 UR30, c[0x0][0x198] ;  /* 0x00006600001e7ab9 */ /* 0x000fe20000000a00 */
[----:B---3--:R-:W-:Y:S01]  /*3650*/  IMAD.U32 R4, RZ, RZ, UR29 ;  /* 0x0000001dff047e24 */ /* 0x008fe2000f8e00ff */
[----:B------:R-:W-:Y:S01]  /*3660*/  UIMAD UR30, UR32, UR30, URZ ;  /* 0x0000001e201e72a4 */ /* 0x000fe2000f8e023f */
[----:B------:R-:W-:Y:S01]  /*3670*/  SHF.R.S32.HI R13, RZ, 0x1f, R247 ;  /* 0x0000001fff0d7819 */ /* 0x000fe200000114f7 */
[----:B------:R-:W-:Y:S01]  /*3680*/  IMAD.MOV.U32 R238, RZ, RZ, 0x7f800000 ;  /* 0x7f800000ffee7424 */ /* 0x000fe200078e00ff */
[C---:B------:R-:W-:Y:S01]  /*3690*/  ISETP.GE.AND P2, PT, R247.reuse, UR8, PT ;  /* 0x00000008f7007c0c */ /* 0x040fe2000bf46270 */
[----:B------:R-:W-:Y:S01]  /*36a0*/  UIMAD UR30, UR29, UR31, UR30 ;  /* 0x0000001f1d1e72a4 */ /* 0x000fe2000f8e021e */
[----:B------:R-:W-:Y:S01]  /*36b0*/  IMAD.WIDE.U32 R4, R4, c[0x0][0x198], R220 ;  /* 0x0000660004047a25 */ /* 0x000fe200078e00dc */
[----:B------:R-:W-:-:S04]  /*36c0*/  IADD3 R10, R247, 0x8, RZ ;  /* 0x00000008f70a7810 */ /* 0x000fc80007ffe0ff */
[----:B------:R-:W-:Y:S01]  /*36d0*/  IMAD.U32 R2, RZ, RZ, UR30 ;  /* 0x0000001eff027e24 */ /* 0x000fe2000f8e00ff */
[----:B------:R-:W-:-:S04]  /*36e0*/  IADD3 R6, P0, R4, UR37, RZ ;  /* 0x0000002504067c10 */ /* 0x000fc8000ff1e0ff */
[----:B------:R-:W-:Y:S01]  /*36f0*/  IADD3.X R7, R5, UR40, R2, P0, !PT ;  /* 0x0000002805077c10 */ /* 0x000fe200087fe402 */
[----:B------:R-:W-:Y:S01]  /*3700*/  IMAD.MOV.U32 R236, RZ, RZ, 0x7f800000 ;  /* 0x7f800000ffec7424 */ /* 0x000fe200078e00ff */
[C---:B------:R-:W-:Y:S01]  /*3710*/  IADD3 R2, R247.reuse, 0x28, RZ ;  /* 0x00000028f7027810 */ /* 0x040fe20007ffe0ff */
[----:B------:R-:W-:-:S03]  /*3720*/  IMAD.SHL.U32 R5, R247, 0x4, RZ ;  /* 0x00000004f7057824 */ /* 0x000fc600078e00ff */
[----:B------:R-:W-:Y:S02]  /*3730*/  ISETP.GE.AND P1, PT, R2, UR8, PT ;  /* 0x0000000802007c0c */ /* 0x000fe4000bf26270 */
[----:B------:R-:W-:-:S11]  /*3740*/  SHF.R.S32.HI R4, RZ, 0x1f, R2 ;  /* 0x0000001fff047819 */ /* 0x000fd60000011402 */
[----:B------:R-:W-:-:S04]  /*3750*/  @!P1 LEA R8, P0, R2, UR10, 0x2 ;  /* 0x0000000a02089c11 */ /* 0x000fc8000f8010ff */
[----:B------:R-:W-:Y:S02]  /*3760*/  @!P1 LEA.HI.X R9, R2, UR9, R4, 0x2, P0 ;  /* 0x0000000902099c11 */ /* 0x000fe400080f1404 */
[----:B------:R-:W-:Y:S02]  /*3770*/  IADD3 R4, P0, R5, UR10, RZ ;  /* 0x0000000a05047c10 */ /* 0x000fe4000ff1e0ff */
[C---:B------:R-:W-:Y:S01]  /*3780*/  SHF.L.U64.HI R2, R247.reuse, 0x2, R13 ;  /* 0x00000002f7027819 */ /* 0x040fe2000001020d */
[----:B------:R3:W5:Y:S03]  /*3790*/  @!P1 LDG.E R236, [R8.64] ;  /* 0x0000000408ec9981 */ /* 0x000766000c1e1900 */
[----:B------:R-:W-:Y:S02]  /*37a0*/  IADD3.X R5, R2, UR9, RZ, P0, !PT ;  /* 0x0000000902057c10 */ /* 0x000fe400087fe4ff */
[----:B------:R-:W-:Y:S01]  /*37b0*/  IADD3 R2, R247, 0x20, RZ ;  /* 0x00000020f7027810 */ /* 0x000fe20007ffe0ff */
[----:B------:R3:W-:Y:S01]  /*37c0*/  @P6 STS.128 [R0+0x6000], RZ ;  /* 0x006000ff00006388 */ /* 0x0007e20000000c00 */
[----:B------:R-:W-:-:S03]  /*37d0*/  ISETP.GE.AND P0, PT, R10, UR8, PT ;  /* 0x000000080a007c0c */ /* 0x000fc6000bf06270 */
[----:B------:R1:W5:Y:S01]  /*37e0*/  @!P2 LDG.E R238, [R4.64] ;  /* 0x0000000404eea981 */ /* 0x000362000c1e1900 */
[----:B------:R-:W-:Y:S01]  /*37f0*/  ISETP.GE.AND P2, PT, R2, UR8, PT ;  /* 0x0000000802007c0c */ /* 0x000fe2000bf46270 */
[----:B------:R-:W-:Y:S02]  /*3800*/  IMAD.MOV.U32 R237, RZ, RZ, 0x7f800000 ;  /* 0x7f800000ffed7424 */ /* 0x000fe400078e00ff */
[----:B------:R-:W-:Y:S02]  /*3810*/  IMAD.MOV.U32 R235, RZ, RZ, 0x7f800000 ;  /* 0x7f800000ffeb7424 */ /* 0x000fe400078e00ff */
[----:B------:R-:W-:Y:S01]  /*3820*/  IMAD R2, R12, c[0x0][0x1b0], RZ ;  /* 0x00006c000c027a24 */ /* 0x000fe200078e02ff */
[----:B------:R-:W-:Y:S03]  /*3830*/  BSSY B0, `(.L_x_524) ;  /* 0x0000016000007945 */ /* 0x000fe60003800000 */
[----:B------:R1:W5:Y:S01]  /*3840*/  @!P0 LDG.E R237, [R4.64+0x20] ;  /* 0x0000200404ed8981 */ /* 0x000362000c1e1900 */
[----:B------:R-:W-:-:S03]  /*3850*/  IMAD R2, R11, c[0x0][0x1b4], R2 ;  /* 0x00006d000b027a24 */ /* 0x000fc600078e0202 */
[----:B------:R1:W5:Y:S02]  /*3860*/  @!P2 LDG.E R235, [R4.64+0x80] ;  /* 0x0000800404eba981 */ /* 0x000364000c1e1900 */
[----:B-1----:R-:W-:-:S04]  /*3870*/  IMAD.WIDE.U32 R4, R11, c[0x0][0x1b0], R6 ;  /* 0x00006c000b047a25 */ /* 0x002fc800078e0006 */
        /* <DEDUP_REMOVED lines=17> */
.L_x_525:
[----:B---3--:R-:W-:Y:S05]  /*3990*/  BSYNC B0 ;  /* 0x0000000000007941 */ /* 0x008fea0003800000 */
.L_x_524:
        /* <DEDUP_REMOVED lines=20> */
.L_x_527:
[----:B------:R-:W-:Y:S05]  /*3ae0*/  BSYNC B0 ;  /* 0x0000000000007941 */ /* 0x000fea0003800000 */
.L_x_526:
        /* <DEDUP_REMOVED lines=20> */
.L_x_529:
[----:B------:R-:W-:Y:S05]  /*3c30*/  BSYNC B0 ;  /* 0x0000000000007941 */ /* 0x000fea0003800000 */
.L_x_528:
        /* <DEDUP_REMOVED lines=19> */
.L_x_531:
[----:B------:R-:W-:Y:S05]  /*3d70*/  BSYNC B0 ;  /* 0x0000000000007941 */ /* 0x000fea0003800000 */
.L_x_530:
[----:B------:R-:W0:Y:S01]  /*3d80*/  LDGDEPBAR ;  /* 0x00000000000079af */ /* 0x000e220000000000 */
[----:B-1234-:R-:W-:Y:S01]  /*3d90*/  LEA.HI R0, R15, R16, RZ, 0x4 ;  /* 0x000000100f007211 */ /* 0x01efe200078f20ff */
[----:B------:R-:W-:Y:S01]  /*3da0*/  IMAD.MOV.U32 R182, RZ, RZ, 0x20 ;  /* 0x00000020ffb67424 */ /* 0x000fe200078e00ff */
[----:B------:R-:W-:Y:S01]  /*3db0*/  PLOP3.LUT P3, PT, PT, PT, UP0, 0x40, 0x0 ;  /* 0x000000000000781c */ /* 0x000fe20003f6e808 */
[----:B------:R-:W-:Y:S01]  /*3dc0*/  IMAD.U32 R4, RZ, RZ, UR33 ;  /* 0x00000021ff047e24 */ /* 0x000fe2000f8e00ff */
[----:B------:R-:W-:Y:S01]  /*3dd0*/  LOP3.LUT R0, R0, 0xfffffff0, RZ, 0xc0, !PT ;  /* 0xfffffff000007812 */ /* 0x000fe200078ec0ff */
[----:B------:R-:W-:Y:S01]  /*3de0*/  IMAD.MOV.U32 R128, RZ, RZ, 0x40 ;  /* 0x00000040ff807424 */ /* 0x000fe200078e00ff */
[----:B------:R-:W-:Y:S01]  /*3df0*/  PLOP3.LUT P2, PT, PT, PT, UP0, 0x40, 0x0 ;  /* 0x000000000000781c */ /* 0x000fe20003f4e808 */
[----:B------:R-:W-:Y:S01]  /*3e00*/  IMAD.SHL.U32 R174, R184, 0x2, RZ ;  /* 0x00000002b8ae7824 */ /* 0x000fe200078e00ff */
[----:B------:R-:W-:Y:S01]  /*3e10*/  IADD3 R5, R247, 0x1, RZ ;  /* 0x00000001f7057810 */ /* 0x000fe20007ffe0ff */
[----:B------:R-:W-:Y:S01]  /*3e20*/  IMAD.IADD R0, R16, 0x1, -R0 ;  /* 0x0000000110007824 */ /* 0x000fe200078e0a00 */
[----:B------:R-:W-:Y:S01]  /*3e30*/  UIADD3 UR31, UR33, 0x80, UR29 ;  /* 0x00000080211f7890 */ /* 0x000fe2000fffe01d */
[----:B------:R-:W-:Y:S01]  /*3e40*/  IMAD.MOV.U32 R203, RZ, RZ, R186 ;  /* 0x000000ffffcb7224 */ /* 0x000fe200078e00ba */
[----:B------:R-:W-:Y:S01]  /*3e50*/  IADD3 R242, R5, UR7, -R4 ;  /* 0x0000000705f27c10 */ /* 0x000fe2000fffe804 */
[----:B------:R-:W-:Y:S01]  /*3e60*/  IMAD R252, RZ, RZ, -UR55 ;  /* 0x80000037fffc7e24 */ /* 0x000fe2000f8e02ff */
[----:B------:R-:W-:Y:S01]  /*3e70*/  SHF.R.S32.HI R2, RZ, 0x1f, R0 ;  /* 0x0000001fff027819 */ /* 0x000fe20000011400 */
        /* <DEDUP_REMOVED lines=8> */
[----:B------:R-:W-:-:S04]  /*3f00*/  DEPBAR.LE SB0, 0x1 ;  /* 0x000080400000791a */ /* 0x000fc80000000000 */
[----:B------:R-:W-:Y:S01]  /*3f10*/  BAR.SYNC.DEFER_BLOCKING 0x0 ;  /* 0x0000000000007b1d */ /* 0x000fe20000010000 */
[----:B------:R-:W-:Y:S01]  /*3f20*/  IMAD.IADD R0, R0, 0x1, -R2 ;  /* 0x0000000100007824 */ /* 0x000fe200078e0a02 */
[----:B------:R-:W-:Y:S01]  /*3f30*/  IADD3 R2, R184, 0x1000, RZ ;  /* 0x00001000b8027810 */ /* 0x000fe20007ffe0ff */
[----:B------:R-:W-:Y:S01]  /*3f40*/  CS2R R86, SRZ ;  /* 0x0000000000567805 */ /* 0x000fe2000001ff00 */
[----:B------:R-:W-:Y:S01]  /*3f50*/  CS2R R84, SRZ ;  /* 0x0000000000547805 */ /* 0x000fe2000001ff00 */
[----:B------:R-:W-:Y:S01]  /*3f60*/  CS2R R78, SRZ ;  /* 0x00000000004e7805 */ /* 0x000fe2000001ff00 */
[C---:B------:R-:W-:Y:S01]  /*3f70*/  LOP3.LUT P0, RZ, R0.reuse, 0x2, RZ, 0xc0, !PT ;  /* 0x0000000200ff7812 */ /* 0x040fe2000780c0ff */
[----:B------:R-:W-:Y:S01]  /*3f80*/  CS2R R76, SRZ ;  /* 0x00000000004c7805 */ /* 0x000fe2000001ff00 */
[----:B------:R-:W-:Y:S01]  /*3f90*/  LOP3.LUT P1, RZ, R0, 0x4, RZ, 0xc0, !PT ;  /* 0x0000000400ff7812 */ /* 0x000fe2000782c0ff */
[----:B------:R-:W-:Y:S01]  /*3fa0*/  CS2R R82, SRZ ;  /* 0x0000000000527805 */ /* 0x000fe2000001ff00 */
[----:B------:R-:W-:Y:S01]  /*3fb0*/  IADD3 R0, R183, 0x1000, RZ ;  /* 0x00001000b7007810 */ /* 0x000fe20007ffe0ff */
[----:B------:R-:W-:Y:S01]  /*3fc0*/  CS2R R80, SRZ ;  /* 0x0000000000507805 */ /* 0x000fe2000001ff00 */
[----:B------:R-:W-:Y:S01]  /*3fd0*/  SEL R2, R2, R184, P3 ;  /* 0x000000b802027207 */ /* 0x000fe20001800000 */
[----:B------:R-:W-:Y:S01]  /*3fe0*/  CS2R R74, SRZ ;  /* 0x00000000004a7805 */ /* 0x000fe2000001ff00 */
[----:B------:R-:W-:Y:S01]  /*3ff0*/  SEL R0, R0, R183, P2 ;  /* 0x000000b700007207 */ /* 0x000fe20001000000 */
[----:B------:R-:W-:Y:S01]  /*4000*/  CS2R R72, SRZ ;  /* 0x0000000000487805 */ /* 0x000fe2000001ff00 */
[----:B------:R-:W-:Y:S01]  /*4010*/  SEL R182, R182, 0xffffffe0, !P0 ;  /* 0xffffffe0b6b67807 */ /* 0x000fe20004000000 */
[----:B------:R-:W-:Y:S01]  /*4020*/  CS2R R70, SRZ ;  /* 0x0000000000467805 */ /* 0x000fe2000001ff00 */
[----:B------:R-:W-:Y:S01]  /*4030*/  CS2R R68, SRZ ;  /* 0x0000000000447805 */ /* 0x000fe2000001ff00 */
[----:B------:R-:W-:Y:S01]  /*4040*/  CS2R R62, SRZ ;  /* 0x00000000003e7805 */ /* 0x000fe2000001ff00 */
[----:B------:R-:W-:Y:S01]  /*4050*/  CS2R R60, SRZ ;  /* 0x00000000003c7805 */ /* 0x000fe2000001ff00 */
        /* <DEDUP_REMOVED lines=11> */
[----:B------:R1:W4:Y:S01]  /*4110*/  LDSM.16.M88.4 R148, [R181+0xa000] ;  /* 0x00a00000b594783b */ /* 0x0003220000000200 */
[----:B------:R-:W-:Y:S01]  /*4120*/  CS2R R48, SRZ ;  /* 0x0000000000307805 */ /* 0x000fe2000001ff00 */
[----:B------:R-:W-:Y:S01]  /*4130*/  CS2R R42, SRZ ;  /* 0x00000000002a7805 */ /* 0x000fe2000001ff00 */
[----:B------:R-:W-:Y:S01]  /*4140*/  CS2R R40, SRZ ;  /* 0x0000000000287805 */ /* 0x000fe2000001ff00 */
[----:B------:R1:W1:Y:S01]  /*4150*/  LDSM.16.M88.4 R152, [R181+0xa800] ;  /* 0x00a80000b598783b */ /* 0x0002620000000200 */
[----:B------:R-:W-:Y:S01]  /*4160*/  CS2R R38, SRZ ;  /* 0x0000000000267805 */ /* 0x000fe2000001ff00 */
[----:B------:R-:W-:Y:S01]  /*4170*/  CS2R R36, SRZ ;  /* 0x0000000000247805 */ /* 0x000fe2000001ff00 */
[----:B------:R-:W-:Y:S01]  /*4180*/  IMAD.SHL.U32 R173, R2, 0x2, RZ ;  /* 0x0000000202ad7824 */ /* 0x000fe200078e00ff */
[----:B------:R1:W1:Y:S01]  /*4190*/  LDSM.16.M88.4 R156, [R179+0xa000] ;  /* 0x00a00000b39c783b */ /* 0x0002620000000200 */
[----:B------:R-:W-:Y:S01]  /*41a0*/  IMAD.SHL.U32 R172, R0, 0x2, RZ ;  /* 0x0000000200ac7824 */ /* 0x000fe200078e00ff */
[----:B------:R-:W-:Y:S01]  /*41b0*/  SEL R128, R128, 0xffffffc0, !P1 ;  /* 0xffffffc080807807 */ /* 0x000fe20004800000 */
[C---:B------:R-:W-:Y:S01]  /*41c0*/  IMAD.SHL.U32 R241, R247.reuse, 0x4, RZ ;  /* 0x00000004f7f17824 */ /* 0x040fe200078e00ff */
[----:B------:R1:W1:Y:S01]  /*41d0*/  LDSM.16.M88.4 R160, [R179+0xa800] ;  /* 0x00a80000b3a0783b */ /* 0x0002620000000200 */
[----:B------:R-:W-:Y:S01]  /*41e0*/  SHF.L.U64.HI R240, R247, 0x2, R13 ;  /* 0x00000002f7f07819 */ /* 0x000fe2000001020d */
[----:B------:R-:W-:Y:S01]  /*41f0*/  IMAD.IADD R176, R175, 0x1, R182 ;  /* 0x00000001afb07824 */ /* 0x000fe200078e02b6 */
[----:B------:R-:W-:Y:S01]  /*4200*/  UIADD3 UR31, UR31, -UR7, URZ ;  /* 0x800000071f1f7290 */ /* 0x000fe2000fffe03f */
[----:B------:R1:W1:Y:S01]  /*4210*/  LDSM.16.M88.4 R164, [R180+0xa000] ;  /* 0x00a00000b4a4783b */ /* 0x0002620000000200 */
[----:B------:R-:W-:Y:S01]  /*4220*/  IMAD.IADD R177, R182, 0x1, R174 ;  /* 0x00000001b6b17824 */ /* 0x000fe200078e02ae */
[----:B------:R-:W-:-:S02]  /*4230*/  UIADD3 UR30, UR29, 0x80, URZ ;  /* 0x000000801d1e7890 */ /* 0x000fc4000fffe03f */
[----:B------:R1:W1:Y:S04]  /*4240*/  LDSM.16.M88.4 R168, [R180+0xa800] ;  /* 0x00a80000b4a8783b */ /* 0x0002680000000200 */
.L_x_534:
[----:B------:R-:W0:Y:S01]  /*4250*/  LDGDEPBAR ;  /* 0x00000000000079af */ /* 0x000e220000000000 */
[C---:B------:R-:W-:Y:S01]  /*4260*/  IADD3 R0, R173.reuse, R182, RZ ;  /* 0x000000b6ad007210 */ /* 0x040fe20007ffe0ff */
[----:B------:R-:W-:Y:S01]  /*4270*/  USHF.L.U32 UR8, UR6, 0x6, URZ ;  /* 0x0000000606087899 */ /* 0x000fe2000800063f */
[-C--:B------:R-:W-:Y:S01]  /*4280*/  IADD3 R2, R173, R128.reuse, RZ ;  /* 0x00000080ad027210 */ /* 0x080fe20007ffe0ff */
[----:B------:R-:W-:Y:S01]  /*4290*/  UISETP.GT.AND UP3, UPT, UR6, UR13, UPT ;  /* 0x0000000d0600728c */ /* 0x000fe2000bf64270 */
[----:B-----5:R-:W-:Y:S01]  /*42a0*/  FSETP.NEU.FTZ.AND P2, PT, R238, -INF , PT ;  /* 0xff800000ee00780b */ /* 0x020fe20003f5d000 */
[----:B------:R-:W-:Y:S04]  /*42b0*/  UISETP.GE.AND UP0, UPT, UR8, UR31, UPT ;  /* 0x0000001f0800728c */ /* 0x000fe8000bf06270 */
[----:B------:R-:W-:Y:S06]  /*42c0*/  UISETP.LT.AND UP0, UPT, UR30, UR7, UP0 ;  /* 0x000000071e00728c */ /* 0x000fec0008701270 */
[----:B------:R-:W-:Y:S01]  /*42d0*/  PLOP3.LUT P0, PT, PT, PT, UP0, 0x80, 0x0 ;  /* 0x000000000000781c */ /* 0x000fe20003f0f008 */
[----:B------:R-:W-:Y:S04]  /*42e0*/  DEPBAR.LE SB0, 0x0 ;  /* 0x000080000000791a */ /* 0x000fe80000000000 */
[----:B------:R-:W-:Y:S08]  /*42f0*/  BAR.SYNC.DEFER_BLOCKING 0x0 ;  /* 0x0000000000007b1d */ /* 0x000ff00000010000 */
[----:B------:R-:W-:Y:S01]  /*4300*/  @!P0 IADD3 R185, R242, UR8, RZ ;  /* 0x00000008f2b98c10 */ /* 0x000fe2000fffe0ff */
[----:B------:R-:W-:Y:S08]  /*4310*/  LDSM.16.M88.4 R32, [R173] ;  /* 0x00000000ad20783b */ /* 0x000ff00000000200 */
[----:B------:R-:W4:Y:S08]  /*4320*/  LDSM.16.M88.4 R16, [R178+0x6000] ;  /* 0x00600000b210783b */ /* 0x000f300000000200 */
[----:B------:R-:W3:Y:S08]  /*4330*/  LDSM.16.M88.4 R28, [R173+0x1000] ;  /* 0x00100000ad1c783b */ /* 0x000ef00000000200 */
[----:B------:R-:W2:Y:S08]  /*4340*/  LDSM.16.M88.4 R100, [R178+0x6800] ;  /* 0x00680000b264783b */ /* 0x000eb00000000200 */
[----:B------:R-:W-:Y:S08]  /*4350*/  LDSM.16.M88.4 R104, [R0] ;  /* 0x000000000068783b */ /* 0x000ff00000000200 */
[----:B------:R-:W1:Y:S01]  /*4360*/  LDSM.16.M88.4 R108, [R181+0x6000] ;  /* 0x00600000b56c783b */ /* 0x000e620000000200 */
[-C--:B----4-:R-:W-:Y:S07]  /*4370*/  HMMA.16816.F32.BF16 R4, R32, R16.reuse, RZ ;  /* 0x000000102004723c */ /* 0x090fee00000418ff */
[----:B------:R4:W1:Y:S01]  /*4380*/  LDSM.16.M88.4 R112, [R0+0x1000] ;  /* 0x001000000070783b */ /* 0x0008620000000200 */
[C---:B---3--:R-:W-:Y:S07]  /*4390*/  HMMA.16816.F32.BF16 R8, R28.reuse, R16, RZ ;  /* 0x000000101c08723c */ /* 0x048fee00000418ff */
[----:B------:R-:W3:Y:S01]  /*43a0*/  LDSM.16.M88.4 R116, [R181+0x6800] ;  /* 0x00680000b574783b */ /* 0x000ee20000000200 */
[-C--:B------:R-:W-:Y:S07]  /*43b0*/  HMMA.16816.F32.BF16 R12, R28, R18.reuse, RZ ;  /* 0x000000121c0c723c */ /* 0x080fee00000418ff */
[----:B------:R-:W-:Y:S01]  /*43c0*/  LDSM.16.M88.4 R120, [R2] ;  /* 0x000000000278783b */ /* 0x000fe20000000200 */
[C---:B------:R-:W-:Y:S07]  /*43d0*/  HMMA.16816.F32.BF16 R16, R32.reuse, R18, RZ ;  /* 0x000000122010723c */ /* 0x040fee00000418ff */
[----:B------:R-:W3:Y:S01]  /*43e0*/  LDSM.16.M88.4 R124, [R179+0x6000] ;  /* 0x00600000b37c783b */ /* 0x000ee20000000200 */
[----:B----4-:R-:W-:Y:S01]  /*43f0*/  IADD3 R0, R0, R128, RZ ;  /* 0x0000008000007210 */ /* 0x010fe20007ffe0ff */
[-C--:B--2---:R-:W-:Y:S06]  /*4400*/  HMMA.16816.F32.BF16 R20, R32, R100.reuse, RZ ;  /* 0x000000642014723c */ /* 0x084fec00000418ff */
[----:B------:R-:W-:Y:S02]  /*4410*/  LDSM.16.M88.4 R128, [R179+0x6800] ;  /* 0x00680000b380783b */ /* 0x000fe40000000200 */
[C---:B------:R-:W-:Y:S06]  /*4420*/  HMMA.16816.F32.BF16 R24, R28.reuse, R100, RZ ;  /* 0x000000641c18723c */ /* 0x040fec00000418ff */
[----:B------:R-:W-:Y:S02]  /*4430*/  LDSM.16.M88.4 R132, [R0] ;  /* 0x000000000084783b */ /* 0x000fe40000000200 */
[-C--:B------:R-:W-:Y:S06]  /*4440*/  HMMA.16816.F32.BF16 R28, R28, R102.reuse, RZ ;  /* 0x000000661c1c723c */ /* 0x080fec00000418ff */
[----:B------:R-:W-:Y:S02]  /*4450*/  LDSM.16.M88.4 R136, [R180+0x6000] ;  /* 0x00600000b488783b */ /* 0x000fe40000000200 */
[----:B------:R-:W-:Y:S06]  /*4460*/  HMMA.16816.F32.BF16 R32, R32, R102, RZ ;  /* 0x000000662020723c */ /* 0x000fec00000418ff */
[----:B------:R-:W2:Y:S02]  /*4470*/  LDSM.16.M88.4 R100, [R2+0x1000] ;  /* 0x001000000264783b */ /* 0x000ea40000000200 */
[-C--:B-1----:R-:W-:Y:S08]  /*4480*/  HMMA.16816.F32.BF16 R4, R104, R108.reuse, R4 ;  /* 0x0000006c6804723c */ /* 0x082ff00000041804 */
[C---:B------:R-:W-:Y:S07]  /*4490*/  HMMA.16816.F32.BF16 R8, R112.reuse, R108, R8 ;  /* 0x0000006c7008723c */ /* 0x040fee0000041808 */
[----:B------:R-:W-:Y:S01]  /*44a0*/  MOV R108, 0x40 ;  /* 0x00000040006c7802 */ /* 0x000fe20000000f00 */
[-C--:B------:R-:W-:Y:S08]  /*44b0*/  HMMA.16816.F32.BF16 R12, R112, R110.reuse, R12 ;  /* 0x0000006e700c723c */ /* 0x080ff0000004180c */
[C---:B------:R-:W-:Y:S08]  /*44c0*/  HMMA.16816.F32.BF16 R16, R104.reuse, R110, R16 ;  /* 0x0000006e6810723c */ /* 0x040ff00000041810 */
[-C--:B---3--:R-:W-:Y:S08]  /*44d0*/  HMMA.16816.F32.BF16 R20, R104, R116.reuse, R20 ;  /* 0x000000746814723c */ /* 0x088ff00000041814 */
[C---:B------:R-:W-:Y:S08]  /*44e0*/  HMMA.16816.F32.BF16 R24, R112.reuse, R116, R24 ;  /* 0x000000747018723c */ /* 0x040ff00000041818 */
[-C--:B------:R-:W-:Y:S08]  /*44f0*/  HMMA.16816.F32.BF16 R28, R112, R118.reuse, R28 ;  /* 0x00000076701c723c */ /* 0x080ff0000004181c */
[----:B------:R-:W-:Y:S01]  /*4500*/  HMMA.16816.F32.BF16 R32, R104, R118, R32 ;  /* 0x000000766820723c */ /* 0x000fe20000041820 */
[----:B------:R1:W3:Y:S07]  /*4510*/  LDSM.16.M88.4 R104, [R0+0x1000] ;  /* 0x001000000068783b */ /* 0x0002ee0000000200 */
[-C--:B------:R-:W-:Y:S08]  /*4520*/  HMMA.16816.F32.BF16 R4, R120, R124.reuse, R4 ;  /* 0x0000007c7804723c */ /* 0x080ff00000041804 */
[C---:B--2---:R-:W-:Y:S08]  /*4530*/  HMMA.16816.F32.BF16 R8, R100.reuse, R124, R8 ;  /* 0x0000007c6408723c */ /* 0x044ff00000041808 */
[-C--:B------:R-:W-:Y:S01]  /*4540*/  HMMA.16816.F32.BF16 R12, R100, R126.reuse, R12 ;  /* 0x0000007e640c723c */ /* 0x080fe2000004180c */
[----:B-1----:R-:W-:Y:S04]  /*4550*/  MOV R0, UR28 ;  /* 0x0000001c00007c02 */ /* 0x002fe80008000f00 */
[----:B------:R-:W-:Y:S03]  /*4560*/  @!P0 LEA R0, R0, R246, 0x7 ;  /* 0x000000f600008211 */ /* 0x000fe600078e38ff */
[C---:B------:R-:W-:Y:S08]  /*4570*/  HMMA.16816.F32.BF16 R16, R120.reuse, R126, R16 ;  /* 0x0000007e7810723c */ /* 0x040ff00000041810 */
[-C--:B------:R-:W-:Y:S08]  /*4580*/  HMMA.16816.F32.BF16 R20, R120, R128.reuse, R20 ;  /* 0x000000807814723c */ /* 0x080ff00000041814 */
[C---:B------:R-:W-:Y:S07]  /*4590*/  HMMA.16816.F32.BF16 R24, R100.reuse, R128, R24 ;  /* 0x000000806418723c */ /* 0x040fee0000041818 */
[----:B------:R-:W-:Y:S01]  /*45a0*/  SEL R128, R108, 0xffffffc0, !P1 ;  /* 0xffffffc06c807807 */ /* 0x000fe20004800000 */
[-C--:B------:R-:W-:Y:S08]  /*45b0*/  HMMA.16816.F32.BF16 R28, R100, R130.reuse, R28 ;  /* 0x00000082641c723c */ /* 0x080ff0000004181c */
[----:B------:R-:W-:Y:S08]  /*45c0*/  HMMA.16816.F32.BF16 R32, R120, R130, R32 ;  /* 0x000000827820723c */ /* 0x000ff00000041820 */
[-C--:B------:R-:W-:Y:S08]  /*45d0*/  HMMA.16816.F32.BF16 R4, R132, R136.reuse, R4 ;  /* 0x000000888404723c */ /* 0x080ff00000041804 */
[C---:B---3--:R-:W-:Y:S08]  /*45e0*/  HMMA.16816.F32.BF16 R8, R104.reuse, R136, R8 ;  /* 0x000000886808723c */ /* 0x048ff00000041808 */
[-C--:B------:R-:W-:Y:S08]  /*45f0*/  HMMA.16816.F32.BF16 R12, R104, R138.reuse, R12 ;  /* 0x0000008a680c723c */ /* 0x080ff0000004180c */
[----:B------:R-:W-:Y:S01]  /*4600*/  FMUL.FTZ R4, R4, c[0x0][0x2ec] ;  /* 0x0000bb0004047a20 */ /* 0x000fe20000410000 */
[C---:B------:R-:W-:Y:S03]  /*4610*/  HMMA.16816.F32.BF16 R16, R132.reuse, R138, R16 ;  /* 0x0000008a8410723c */ /* 0x040fe60000041810 */
[----:B------:R-:W1:Y:S01]  /*4620*/  MUFU.TANH R109, R4 ;  /* 0x00000004006d7308 */ /* 0x000e620000002400 */
[----:B------:R-:W-:Y:S02]  /*4630*/  FMUL.FTZ R5, R5, c[0x0][0x2ec] ;  /* 0x0000bb0005057a20 */ /* 0x000fe40000410000 */
[----:B------:R-:W-:Y:S02]  /*4640*/  FMUL.FTZ R6, R6, c[0x0][0x2ec] ;  /* 0x0000bb0006067a20 */ /* 0x000fe40000410000 */
[----:B------:R-:W-:Y:S04]  /*4650*/  FMUL.FTZ R7, R7, c[0x0][0x2ec] ;  /* 0x0000bb0007077a20 */ /* 0x000fe80000410000 */
[----:B------:R-:W-:Y:S01]  /*4660*/  FMUL.FTZ R11, R11, c[0x0][0x2ec] ;  /* 0x0000bb000b0b7a20 */ /* 0x000fe20000410000 */
[----:B------:R-:W2:Y:S01]  /*4670*/  MUFU.TANH R112, R5 ;  /* 0x0000000500707308 */ /* 0x000ea20000002400 */
[----:B------:R-:W-:Y:S02]  /*4680*/  FMUL.FTZ R10, R10, c[0x0][0x2ec] ;  /* 0x0000bb000a0a7a20 */ /* 0x000fe40000410000 */
[----:B------:R-:W-:Y:S02]  /*4690*/  FMUL.FTZ R14, R14, c[0x0][0x2ec] ;  /* 0x0000bb000e0e7a20 */ /* 0x000fe40000410000 */
[----:B------:R-:W-:Y:S02]  /*46a0*/  FMUL.FTZ R13, R13, c[0x0][0x2ec] ;  /* 0x0000bb000d0d7a20 */ /* 0x000fe40000410000 */
[----:B------:R-:W-:Y:S02]  /*46b0*/  FMUL.FTZ R8, R8, c[0x0][0x2ec] ;  /* 0x0000bb0008087a20 */ /* 0x000fe40000410000 */
[----:B------:R-:W-:Y:S01]  /*46c0*/  FMUL.FTZ R9, R9, c[0x0][0x2ec] ;  /* 0x0000bb0009097a20 */ /* 0x000fe20000410000 */
[----:B------:R3:W-:Y:S01]  /*46d0*/  MUFU.TANH R218, R14 ;  /* 0x0000000e00da7308 */ /* 0x0007e20000002400 */
[----:B------:R-:W-:Y:S02]  /*46e0*/  FMUL.FTZ R17, R17, c[0x0][0x2ec] ;  /* 0x0000bb0011117a20 */ /* 0x000fe40000410000 */
[----:B------:R-:W-:Y:S01]  /*46f0*/  FMUL.FTZ R18, R18, c[0x0][0x2ec] ;  /* 0x0000bb0012127a20 */ /* 0x000fe20000410000 */
[----:B-1----:R-:W-:Y:S01]  /*4700*/  MOV R2, R109 ;  /* 0x0000006d00027202 */ /* 0x002fe20000000f00 */
[----:B------:R-:W-:Y:S02]  /*4710*/  FMUL.FTZ R19, R19, c[0x0][0x2ec] ;  /* 0x0000bb0013137a20 */ /* 0x000fe40000410000 */
[----:B------:R-:W-:Y:S02]  /*4720*/  FMUL.FTZ R12, R12, c[0x0][0x2ec] ;  /* 0x0000bb000c0c7a20 */ /* 0x000fe40000410000 */
[----:B------:R-:W-:Y:S01]  /*4730*/  FMUL.FTZ R15, R15, c[0x0][0x2ec] ;  /* 0x0000bb000f0f7a20 */ /* 0x000fe20000410000 */
[----:B------:R-:W1:Y:S01]  /*4740*/  MUFU.TANH R202, R6 ;  /* 0x0000000600ca7308 */ /* 0x000e620000002400 */
[----:B------:R-:W-:Y:S09]  /*4750*/  FMUL.FTZ R16, R16, c[0x0][0x2ec] ;  /* 0x0000bb0010107a20 */ /* 0x000ff20000410000 */
[----:B------:R4:W-:Y:S01]  /*4760*/  MUFU.TANH R214, R8 ;  /* 0x0000000800d67308 */ /* 0x0009e20000002400 */
[----:B---3--:R-:W-:Y:S04]  /*4770*/  @!P0 IMNMX R14, R185, UR7, PT ;  /* 0x00000007b90e8c17 */ /* 0x008fe8000b800200 */
[-C--:B------:R-:W-:Y:S05]  /*4780*/  @!P0 ISETP.GE.AND P3, PT, R0, R14.reuse, PT ;  /* 0x0000000e0000820c */ /* 0x080fea0003f66270 */
[----:B------:R3:W1:Y:S01]  /*4790*/  MUFU.TANH R201, R7 ;  /* 0x0000000700c97308 */ /* 0x0006620000002400 */
[----:B------:R-:W-:Y:S09]  /*47a0*/  @!P0 FSEL R2, R109, -INF , !P3 ;  /* 0xff8000006d028808 */ /* 0x000ff20005800000 */
[----:B------:R1:W-:Y:S01]  /*47b0*/  MUFU.TANH R219, R11 ;  /* 0x0000000b00db7308 */ /* 0x0003e20000002400 */
[----:B----4-:R-:W-:Y:S05]  /*47c0*/  FMUL.FTZ R8, R238, 1.4426950216293334961 ;  /* 0x3fb8aa3bee087820 */ /* 0x010fea0000410000 */
[----:B------:R-:W-:Y:S04]  /*47d0*/  FSEL R8, R8, RZ, P2 ;  /* 0x000000ff08087208 */ /* 0x000fe80001000000 */
[----:B------:R4:W2:Y:S01]  /*47e0*/  MUFU.TANH R211, R9 ;  /* 0x0000000900d37308 */ /* 0x0008a20000002400 */
[----:B---3--:R-:W3:Y:S09]  /*47f0*/  LDSM.16.M88.4 R4, [R180+0x6800] ;  /* 0x00680000b404783b */ /* 0x008ef20000000200 */
[----:B------:R2:W-:Y:S01]  /*4800*/  MUFU.TANH R206, R13 ;  /* 0x0000000d00ce7308 */ /* 0x0005e20000002400 */
[----:B-1----:R-:W-:Y:S04]  /*4810*/  @!P0 IADD3 R11, R0, 0x1, RZ ;  /* 0x00000001000b8810 */ /* 0x002fe80007ffe0ff */
[----:B------:R-:W-:Y:S05]  /*4820*/  @!P0 ISETP.GE.AND P2, PT, R11, R14, PT ;  /* 0x0000000e0b00820c */ /* 0x000fea0003f46270 */
[----:B------:R1:W-:Y:S01]  /*4830*/  MUFU.TANH R222, R10 ;  /* 0x0000000a00de7308 */ /* 0x0003e20000002400 */
[--C-:B----4-:R-:W-:Y:S01]  /*4840*/  FFMA.FTZ R9, R2, c[0x0][0x23c], -R8.reuse ;  /* 0x00008f0002097a23 */ /* 0x110fe20000010808 */
[----:B--2---:R-:W-:Y:S02]  /*4850*/  MOV R2, R112 ;  /* 0x0000007000027202 */ /* 0x004fe40000000f00 */
[----:B------:R-:W-:Y:S02]  /*4860*/  @!P0 FSEL R2, R112, -INF , !P2 ;  /* 0xff80000070028808 */ /* 0x000fe40005000000 */
[----:B------:R-:W-:Y:S04]  /*4870*/  FSETP.NEU.FTZ.AND P2, PT, R237, -INF , PT ;  /* 0xff800000ed00780b */ /* 0x000fe80003f5d000 */
[----:B------:R-:W2:Y:S01]  /*4880*/  MUFU.TANH R209, R12 ;  /* 0x0000000c00d17308 */ /* 0x000ea20000002400 */
[----:B------:R-:W-:Y:S04]  /*4890*/  @!P0 IADD3 R13, R185, 0x8, RZ ;  /* 0x00000008b90d8810 */ /* 0x000fe80007ffe0ff */
[----:B------:R-:W-:Y:S05]  /*48a0*/  @!P0 IMNMX R13, R13, UR7, PT ;  /* 0x000000070d0d8c17 */ /* 0x000fea000b800200 */
[----:B------:R4:W-:Y:S01]  /*48b0*/  MUFU.EX2 R198, R9 ;  /* 0x0000000900c67308 */ /* 0x0009e20000000800 */
[-C--:B------:R-:W-:Y:S01]  /*48c0*/  @!P0 ISETP.GE.AND P3, PT, R0, R13.reuse, PT ;  /* 0x0000000d0000820c */ /* 0x080fe20003f66270 */
[-C--:B---3--:R-:W-:Y:S01]  /*48d0*/  HMMA.16816.F32.BF16 R20, R132, R4.reuse, R20 ;  /* 0x000000048414723c */ /* 0x088fe20000041814 */
[C---:B-1----:R-:W-:Y:S04]  /*48e0*/  @!P0 IADD3 R10, R185.reuse, 0x20, RZ ;  /* 0x00000020b90a8810 */ /* 0x042fe80007ffe0ff */
[----:B------:R-:W-:Y:S03]  /*48f0*/  @!P0 IMNMX R10, R10, UR7, PT ;  /* 0x000000070a0a8c17 */ /* 0x000fe6000b800200 */
[----:B------:R1:W3:Y:S01]  /*4900*/  MUFU.TANH R216, R15 ;  /* 0x0000000f00d87308 */ /* 0x0002e20000002400 */
[C---:B------:R-:W-:Y:S07]  /*4910*/  HMMA.16816.F32.BF16 R24, R104.reuse, R4, R24 ;  /* 0x000000046818723c */ /* 0x040fee0000041818 */
[----:B------:R-:W-:Y:S02]  /*4920*/  FFMA.FTZ R4, R2, c[0x0][0x23c], -R8 ;  /* 0x00008f0002047a23 */ /* 0x000fe40000010808 */
[----:B------:R-:W2:Y:S01]  /*4930*/  MUFU.TANH R125, R16 ;  /* 0x00000010007d7308 */ /* 0x000ea20000002400 */
[-C--:B------:R-:W-:Y:S02]  /*4940*/  HMMA.16816.F32.BF16 R28, R104, R6.reuse, R28 ;  /* 0x00000006681c723c */ /* 0x080fe4000004181c */
[----:B----4-:R-:W-:Y:S01]  /*4950*/  @!P0 IADD3 R9, R185, 0x28, RZ ;  /* 0x00000028b9098810 */ /* 0x010fe20007ffe0ff */
[----:B------:R-:W-:Y:S01]  /*4960*/  FMUL.FTZ R5, R237, 1.4426950216293334961 ;  /* 0x3fb8aa3bed057820 */ /* 0x000fe20000410000 */
[----:B------:R-:W-:Y:S02]  /*4970*/  MOV R2, R202 ;  /* 0x000000ca00027202 */ /* 0x000fe40000000f00 */
[----:B------:R-:W-:Y:S02]  /*4980*/  @!P0 FSEL R2, R202, -INF , !P3 ;  /* 0xff800000ca028808 */ /* 0x000fe40005800000 */
[----:B------:R-:W-:Y:S01]  /*4990*/  HMMA.16816.F32.BF16 R32, R132, R6, R32 ;  /* 0x000000068420723c */ /* 0x000fe20000041820 */
[----:B------:R4:W-:Y:S01]  /*49a0*/  MUFU.EX2 R113, R4 ;  /* 0x0000000400717308 */ /* 0x0009e20000000800 */
[----:B------:R-:W-:Y:S02]  /*49b0*/  @!P0 ISETP.GE.AND P3, PT, R0, R10, PT ;  /* 0x0000000a0000820c */ /* 0x000fe40003f66270 */
[----:B------:R-:W-:Y:S01]  /*49c0*/  FSEL R5, R5, RZ, P2 ;  /* 0x000000ff05057208 */ /* 0x000fe20001000000 */
[----:B-1----:R-:W-:Y:S01]  /*49d0*/  FMUL.FTZ R15, R236, 1.4426950216293334961 ;  /* 0x3fb8aa3bec0f7820 */ /* 0x002fe20000410000 */
[----:B------:R-:W-:Y:S01]  /*49e0*/  @!P0 ISETP.GE.AND P2, PT, R11, R13, PT ;  /* 0x0000000d0b00820c */ /* 0x000fe20003f46270 */
[----:B------:R-:W-:Y:S01]  /*49f0*/  FMUL.FTZ R20, R20, c[0x0][0x2ec] ;  /* 0x0000bb0014147a20 */ /* 0x000fe20000410000 */
[----:B------:R-:W-:Y:S01]  /*4a00*/  @!P0 IMNMX R9, R9, UR7, PT ;  /* 0x0000000709098c17 */ /* 0x000fe2000b800200 */
[----:B------:R-:W-:Y:S02]  /*4a10*/  FMUL.FTZ R21, R21, c[0x0][0x2ec] ;  /* 0x0000bb0015157a20 */ /* 0x000fe40000410000 */
[----:B------:R-:W1:Y:S01]  /*4a20*/  MUFU.TANH R123, R17 ;  /* 0x00000011007b7308 */ /* 0x000e620000002400 */
[----:B------:R-:W-:Y:S01]  /*4a30*/  MOV R6, R218 ;  /* 0x000000da00067202 */ /* 0x000fe20000000f00 */
[----:B------:R-:W-:Y:S02]  /*4a40*/  FMUL.FTZ R22, R22, c[0x0][0x2ec] ;  /* 0x0000bb0016167a20 */ /* 0x000fe40000410000 */
[----:B------:R-:W-:Y:S02]  /*4a50*/  FMUL.FTZ R23, R23, c[0x0][0x2ec] ;  /* 0x0000bb0017177a20 */ /* 0x000fe40000410000 */
[----:B------:R-:W-:Y:S02]  /*4a60*/  FMUL.FTZ R28, R28, c[0x0][0x2ec] ;  /* 0x0000bb001c1c7a20 */ /* 0x000fe40000410000 */
[----:B------:R-:W-:Y:S02]  /*4a70*/  FMUL.FTZ R29, R29, c[0x0][0x2ec] ;  /* 0x0000bb001d1d7a20 */ /* 0x000fe40000410000 */
[----:B------:R-:W-:Y:S01]  /*4a80*/  MUFU.TANH R136, R28 ;  /* 0x0000001c00887308 */ /* 0x000fe20000002400 */
[----:B------:R-:W-:Y:S02]  /*4a90*/  FMUL.FTZ R30, R30, c[0x0][0x2ec] ;  /* 0x0000bb001e1e7a20 */ /* 0x000fe40000410000 */
[----:B------:R-:W-:Y:S02]  /*4aa0*/  FMUL.FTZ R32, R32, c[0x0][0x2ec] ;  /* 0x0000bb0020207a20 */ /* 0x000fe40000410000 */
[--C-:B----4-:R-:W-:Y:S01]  /*4ab0*/  FFMA.FTZ R4, R2, c[0x0][0x23c], -R5.reuse ;  /* 0x00008f0002047a23 */ /* 0x110fe20000010805 */
[----:B------:R-:W-:Y:S01]  /*4ac0*/  MOV R2, R201 ;  /* 0x000000c900027202 */ /* 0x000fe20000000f00 */
[----:B------:R-:W-:Y:S01]  /*4ad0*/  FMUL.FTZ R33, R33, c[0x0][0x2ec] ;  /* 0x0000bb0021217a20 */ /* 0x000fe20000410000 */
[----:B------:R-:W-:Y:S01]  /*4ae0*/  @!P0 FSEL R2, R201, -INF , !P2 ;  /* 0xff800000c9028808 */ /* 0x000fe20005000000 */
[----:B------:R-:W-:Y:S01]  /*4af0*/  FMUL.FTZ R34, R34, c[0x0][0x2ec] ;  /* 0x0000bb0022227a20 */ /* 0x000fe20000410000 */
[----:B------:R-:W4:Y:S01]  /*4b00*/  MUFU.TANH R138, R18 ;  /* 0x00000012008a7308 */ /* 0x000f220000002400 */
[----:B------:R-:W-:Y:S01]  /*4b10*/  FMUL.FTZ R35, R35, c[0x0][0x2ec] ;  /* 0x0000bb0023237a20 */ /* 0x000fe20000410000 */
[----:B------:R-:W-:Y:S01]  /*4b20*/  FSETP.NEU.FTZ.AND P2, PT, R235, -INF , PT ;  /* 0xff800000eb00780b */ /* 0x000fe20003f5d000 */
[----:B------:R-:W-:Y:S02]  /*4b30*/  FMUL.FTZ R31, R31, c[0x0][0x2ec] ;  /* 0x0000bb001f1f7a20 */ /* 0x000fe40000410000 */
[--C-:B------:R-:W-:Y:S02]  /*4b40*/  FFMA.FTZ R2, R2, c[0x0][0x23c], -R5.reuse ;  /* 0x00008f0002027a23 */ /* 0x100fe40000010805 */
[----:B------:R-:W-:Y:S02]  /*4b50*/  FMUL.FTZ R24, R24, c[0x0][0x2ec] ;  /* 0x0000bb0018187a20 */ /* 0x000fe40000410000 */
[----:B------:R-:W-:Y:S01]  /*4b60*/  FMUL.FTZ R25, R25, c[0x0][0x2ec] ;  /* 0x0000bb0019197a20 */ /* 0x000fe20000410000 */
[----:B------:R1:W-:Y:S01]  /*4b70*/  MUFU.EX2 R226, R4 ;  /* 0x0000000400e27308 */ /* 0x0003e20000000800 */
[----:B------:R-:W-:Y:S02]  /*4b80*/  FMUL.FTZ R26, R26, c[0x0][0x2ec] ;  /* 0x0000bb001a1a7a20 */ /* 0x000fe40000410000 */
[----:B------:R-:W-:Y:S07]  /*4b90*/  FMUL.FTZ R27, R27, c[0x0][0x2ec] ;  /* 0x0000bb001b1b7a20 */ /* 0x000fee0000410000 */
[----:B------:R-:W2:Y:S10]  /*4ba0*/  MUFU.TANH R137, R19 ;  /* 0x0000001300897308 */ /* 0x000eb40000002400 */
[----:B------:R2:W-:Y:S01]  /*4bb0*/  MUFU.EX2 R224, R2 ;  /* 0x0000000200e07308 */ /* 0x0005e20000000800 */
[----:B-1----:R-:W-:Y:S05]  /*4bc0*/  FMUL.FTZ R4, R235, 1.4426950216293334961 ;  /* 0x3fb8aa3beb047820 */ /* 0x002fea0000410000 */
[----:B------:R-:W-:Y:S04]  /*4bd0*/  FSEL R4, R4, RZ, P2 ;  /* 0x000000ff04047208 */ /* 0x000fe80001000000 */
[----:B------:R-:W1:Y:S01]  /*4be0*/  MUFU.TANH R127, R20 ;  /* 0x00000014007f7308 */ /* 0x000e620000002400 */
[----:B------:R-:W-:Y:S09]  /*4bf0*/  @!P0 ISETP.GE.AND P2, PT, R11, R10, PT ;  /* 0x0000000a0b00820c */ /* 0x000ff20003f46270 */
[----:B------:R-:W-:Y:S01]  /*4c00*/  MUFU.TANH R131, R29 ;  /* 0x0000001d00837308 */ /* 0x000fe20000002400 */
[----:B--2---:R-:W-:Y:S02]  /*4c10*/  MOV R2, R214 ;  /* 0x000000d600027202 */ /* 0x004fe40000000f00 */
[----:B------:R-:W-:Y:S02]  /*4c20*/  @!P0 FSEL R2, R214, -INF , !P3 ;  /* 0xff800000d6028808 */ /* 0x000fe40005800000 */
[----:B------:R-:W-:Y:S05]  /*4c30*/  @!P0 ISETP.GE.AND P3, PT, R0, R9, PT ;  /* 0x000000090000820c */ /* 0x000fea0003f66270 */
[----:B------:R-:W2:Y:S01]  /*4c40*/  MUFU.TANH R126, R21 ;  /* 0x00000015007e7308 */ /* 0x000ea20000002400 */
[--C-:B------:R-:W-:Y:S01]  /*4c50*/  FFMA.FTZ R12, R2, c[0x0][0x23c], -R4.reuse ;  /* 0x00008f00020c7a23 */ /* 0x100fe20000010804 */
[----:B------:R-:W-:Y:S02]  /*4c60*/  MOV R2, R211 ;  /* 0x000000d300027202 */ /* 0x000fe40000000f00 */
[----:B------:R-:W-:Y:S02]  /*4c70*/  @!P0 FSEL R2, R211, -INF , !P2 ;  /* 0xff800000d3028808 */ /* 0x000fe40005000000 */
[----:B------:R-:W-:Y:S03]  /*4c80*/  FSETP.NEU.FTZ.AND P2, PT, R236, -INF , PT ;  /* 0xff800000ec00780b */ /* 0x000fe60003f5d000 */
[----:B------:R-:W-:Y:S01]  /*4c90*/  FFMA.FTZ R16, R2, c[0x0][0x23c], -R4 ;  /* 0x00008f0002107a23 */ /* 0x000fe20000010804 */
[----:B------:R1:W-:Y:S01]  /*4ca0*/  MUFU.EX2 R230, R12 ;  /* 0x0000000c00e67308 */ /* 0x0003e20000000800 */
[----:B------:R-:W-:Y:S02]  /*4cb0*/  FSEL R2, R15, RZ, P2 ;  /* 0x000000ff0f027208 */ /* 0x000fe40001000000 */
[----:B------:R-:W-:Y:S02]  /*4cc0*/  @!P0 ISETP.GE.AND P2, PT, R11, R9, PT ;  /* 0x000000090b00820c */ /* 0x000fe40003f46270 */
[----:B------:R-:W-:Y:S02]  /*4cd0*/  MOV R11, R219 ;  /* 0x000000db000b7202 */ /* 0x000fe40000000f00 */
[----:B------:R-:W-:Y:S02]  /*4ce0*/  @!P0 FSEL R11, R219, -INF , !P2 ;  /* 0xff800000db0b8808 */ /* 0x000fe40005000000 */
[----:B------:R-:W-:Y:S01]  /*4cf0*/  MOV R15, R209 ;  /* 0x000000d1000f7202 */ /* 0x000fe20000000f00 */
[----:B------:R-:W2:Y:S02]  /*4d00*/  MUFU.TANH R197, R22 ;  /* 0x0000001600c57308 */ /* 0x000ea40000002400 */
[--C-:B------:R-:W-:Y:S08]  /*4d10*/  FFMA.FTZ R11, R11, c[0x0][0x23c], -R2.reuse ;  /* 0x00008f000b0b7a23 */ /* 0x100ff00000010802 */
[----:B------:R-:W-:Y:S01]  /*4d20*/  MUFU.EX2 R229, R16 ;  /* 0x0000001000e57308 */ /* 0x000fe20000000800 */
[----:B-1----:R-:W-:Y:S02]  /*4d30*/  MOV R12, R222 ;  /* 0x000000de000c7202 */ /* 0x002fe40000000f00 */
[----:B------:R-:W-:Y:S07]  /*4d40*/  @!P0 FSEL R12, R222, -INF , !P3 ;  /* 0xff800000de0c8808 */ /* 0x000fee0005800000 */
[----:B------:R1:W-:Y:S01]  /*4d50*/  MUFU.EX2 R233, R11 ;  /* 0x0000000b00e97308 */ /* 0x0003e20000000800 */
[----:B------:R-:W-:Y:S09]  /*4d60*/  FFMA.FTZ R12, R12, c[0x0][0x23c], -R2 ;  /* 0x00008f000c0c7a23 */ /* 0x000ff20000010802 */
[----:B------:R2:W-:Y:S10]  /*4d70*/  MUFU.EX2 R234, R12 ;  /* 0x0000000c00ea7308 */ /* 0x0005f40000000800 */
[----:B------:R-:W3:Y:S01]  /*4d80*/  MUFU.TANH R139, R23 ;  /* 0x00000017008b7308 */ /* 0x000ee20000002400 */
[C---:B-1----:R-:W-:Y:S09]  /*4d90*/  @!P0 IADD3 R11, R0.reuse, 0x9, RZ ;  /* 0x00000009000b8810 */ /* 0x042ff20007ffe0ff */
[----:B------:R-:W1:Y:S01]  /*4da0*/  MUFU.TANH R200, R24 ;  /* 0x0000001800c87308 */ /* 0x000e620000002400 */
[----:B--2---:R-:W-:Y:S04]  /*4db0*/  @!P0 IADD3 R12, R0, 0x8, RZ ;  /* 0x00000008000c8810 */ /* 0x004fe80007ffe0ff */
[-C--:B------:R-:W-:Y:S05]  /*4dc0*/  @!P0 ISETP.GE.AND P2, PT, R12, R10.reuse, PT ;  /* 0x0000000a0c00820c */ /* 0x080fea0003f46270 */
[----:B------:R-:W2:Y:S01]  /*4dd0*/  MUFU.TANH R199, R25 ;  /* 0x0000001900c77308 */ /* 0x000ea20000002400 */
[----:B------:R-:W-:Y:S02]  /*4de0*/  @!P0 FSEL R15, R209, -INF , !P2 ;  /* 0xff800000d10f8808 */ /* 0x000fe40005000000 */
[----:B------:R-:W-:Y:S03]  /*4df0*/  @!P0 ISETP.GE.AND P2, PT, R11, R10, PT ;  /* 0x0000000a0b00820c */ /* 0x000fe60003f46270 */
[--C-:B------:R-:W-:Y:S01]  /*4e00*/  FFMA.FTZ R16, R15, c[0x0][0x23c], -R4.reuse ;  /* 0x00008f000f107a23 */ /* 0x100fe20000010804 */
[----:B------:R-:W-:Y:S02]  /*4e10*/  MOV R15, R206 ;  /* 0x000000ce000f7202 */ /* 0x000fe40000000f00 */
[----:B------:R-:W-:Y:S01]  /*4e20*/  @!P0 FSEL R15, R206, -INF , !P2 ;  /* 0xff800000ce0f8808 */ /* 0x000fe20005000000 */
[----:B------:R-:W-:Y:S01]  /*4e30*/  MUFU.TANH R204, R30 ;  /* 0x0000001e00cc7308 */ /* 0x000fe20000002400 */
[-C--:B------:R-:W-:Y:S03]  /*4e40*/  @!P0 ISETP.GE.AND P2, PT, R12, R9.reuse, PT ;  /* 0x000000090c00820c */ /* 0x080fe60003f46270 */
[----:B------:R-:W-:Y:S01]  /*4e50*/  FFMA.FTZ R7, R15, c[0x0][0x23c], -R4 ;  /* 0x00008f000f077a23 */ /* 0x000fe20000010804 */
[----:B------:R-:W-:Y:S02]  /*4e60*/  @!P0 FSEL R6, R218, -INF , !P2 ;  /* 0xff800000da068808 */ /* 0x000fe40005000000 */
[----:B------:R-:W-:Y:S03]  /*4e70*/  @!P0 ISETP.GE.AND P2, PT, R11, R9, PT ;  /* 0x000000090b00820c */ /* 0x000fe60003f46270 */
[----:B------:R1:W-:Y:S10]  /*4e80*/  MUFU.EX2 R217, R7 ;  /* 0x0000000700d97308 */ /* 0x0003f40000000800 */
[----:B------:R-:W-:Y:S10]  /*4e90*/  MUFU.TANH R115, R32 ;  /* 0x0000002000737308 */ /* 0x000ff40000002400 */
[----:B------:R-:W-:Y:S01]  /*4ea0*/  MUFU.TANH R114, R33 ;  /* 0x0000002100727308 */ /* 0x000fe20000002400 */
[--C-:B-1----:R-:W-:Y:S01]  /*4eb0*/  FFMA.FTZ R7, R6, c[0x0][0x23c], -R2.reuse ;  /* 0x00008f0006077a23 */ /* 0x102fe20000010802 */
[----:B---3--:R-:W-:Y:S02]  /*4ec0*/  MOV R6, R216 ;  /* 0x000000d800067202 */ /* 0x008fe40000000f00 */
[----:B------:R-:W-:Y:S02]  /*4ed0*/  @!P0 FSEL R6, R216, -INF , !P2 ;  /* 0xff800000d8068808 */ /* 0x000fe40005000000 */
[-C--:B------:R-:W-:Y:S04]  /*4ee0*/  @!P0 ISETP.GE.AND P2, PT, R12, R14.reuse, PT ;  /* 0x0000000e0c00820c */ /* 0x080fe80003f46270 */
[----:B------:R-:W-:Y:S01]  /*4ef0*/  MUFU.TANH R117, R34 ;  /* 0x0000002200757308 */ /* 0x000fe20000002400 */
[----:B------:R-:W-:Y:S09]  /*4f00*/  FFMA.FTZ R6, R6, c[0x0][0x23c], -R2 ;  /* 0x00008f0006067a23 */ /* 0x000ff20000010802 */
[----:B------:R1:W-:Y:S10]  /*4f10*/  MUFU.EX2 R231, R6 ;  /* 0x0000000600e77308 */ /* 0x0003f40000000800 */
[----:B------:R3:W-:Y:S10]  /*4f20*/  MUFU.EX2 R232, R7 ;  /* 0x0000000700e87308 */ /* 0x0007f40000000800 */
[----:B------:R-:W2:Y:S01]  /*4f30*/  MUFU.TANH R210, R26 ;  /* 0x0000001a00d27308 */ /* 0x000ea20000002400 */
[----:B-1----:R-:W-:Y:S02]  /*4f40*/  MOV R6, R125 ;  /* 0x0000007d00067202 */ /* 0x002fe40000000f00 */
[----:B------:R-:W-:Y:S02]  /*4f50*/  @!P0 FSEL R6, R125, -INF , !P2 ;  /* 0xff8000007d068808 */ /* 0x000fe40005000000 */
[----:B------:R-:W-:Y:S05]  /*4f60*/  @!P0 ISETP.GE.AND P2, PT, R11, R14, PT ;  /* 0x0000000e0b00820c */ /* 0x000fea0003f46270 */
[----:B------:R-:W-:Y:S01]  /*4f70*/  MUFU.TANH R116, R35 ;  /* 0x0000002300747308 */ /* 0x000fe20000002400 */
[--C-:B---3--:R-:W-:Y:S01]  /*4f80*/  FFMA.FTZ R7, R6, c[0x0][0x23c], -R8.reuse ;  /* 0x00008f0006077a23 */ /* 0x108fe20000010808 */
[----:B------:R-:W-:Y:S02]  /*4f90*/  MOV R6, R123 ;  /* 0x0000007b00067202 */ /* 0x000fe40000000f00 */
[----:B------:R-:W-:Y:S02]  /*4fa0*/  @!P0 FSEL R6, R123, -INF , !P2 ;  /* 0xff8000007b068808 */ /* 0x000fe40005000000 */
[-C--:B------:R-:W-:Y:S04]  /*4fb0*/  @!P0 ISETP.GE.AND P2, PT, R12, R13.reuse, PT ;  /* 0x0000000d0c00820c */ /* 0x080fe80003f46270 */
[----:B------:R1:W-:Y:S10]  /*4fc0*/  MUFU.EX2 R124, R7 ;  /* 0x00000007007c7308 */ /* 0x0003f40000000800 */
[----:B------:R-:W-:Y:S10]  /*4fd0*/  MUFU.TANH R185, R31 ;  /* 0x0000001f00b97308 */ /* 0x000ff40000002400 */
[----:B------:R-:W-:Y:S01]  /*4fe0*/  MUFU.EX2 R225, R16 ;  /* 0x0000001000e17308 */ /* 0x000fe20000000800 */
[--C-:B-1----:R-:W-:Y:S01]  /*4ff0*/  FFMA.FTZ R7, R6, c[0x0][0x23c], -R8.reuse ;  /* 0x00008f0006077a23 */ /* 0x102fe20000010808 */
[----:B----4-:R-:W-:Y:S02]  /*5000*/  MOV R6, R138 ;  /* 0x0000008a00067202 */ /* 0x010fe40000000f00 */
[----:B------:R-:W-:Y:S02]  /*5010*/  @!P0 FSEL R6, R138, -INF , !P2 ;  /* 0xff8000008a068808 */ /* 0x000fe40005000000 */
[----:B------:R-:W-:Y:S04]  /*5020*/  @!P0 ISETP.GE.AND P2, PT, R11, R13, PT ;  /* 0x0000000d0b00820c */ /* 0x000fe80003f46270 */
[----:B------:R1:W-:Y:S01]  /*5030*/  MUFU.EX2 R122, R7 ;  /* 0x00000007007a7308 */ /* 0x0003e20000000800 */
[--C-:B------:R-:W-:Y:S01]  /*5040*/  FFMA.FTZ R11, R6, c[0x0][0x23c], -R5.reuse ;  /* 0x00008f00060b7a23 */ /* 0x100fe20000010805 */
[----:B------:R-:W-:Y:S02]  /*5050*/  MOV R6, R137 ;  /* 0x0000008900067202 */ /* 0x000fe40000000f00 */
[----:B------:R-:W-:Y:S05]  /*5060*/  @!P0 FSEL R6, R137, -INF , !P2 ;  /* 0xff80000089068808 */ /* 0x000fea0005000000 */
[--C-:B------:R-:W-:Y:S01]  /*5070*/  FFMA.FTZ R12, R6, c[0x0][0x23c], -R5.reuse ;  /* 0x00008f00060c7a23 */ /* 0x100fe20000010805 */
[----:B------:R3:W-:Y:S01]  /*5080*/  MUFU.EX2 R135, R11 ;  /* 0x0000000b00877308 */ /* 0x0007e20000000800 */
[C---:B------:R-:W-:Y:S09]  /*5090*/  @!P0 IADD3 R6, R0.reuse, 0x11, RZ ;  /* 0x0000001100068810 */ /* 0x040ff20007ffe0ff */
[----:B------:R4:W-:Y:S01]  /*50a0*/  MUFU.EX2 R134, R12 ;  /* 0x0000000c00867308 */ /* 0x0009e20000000800 */
[----:B-1----:R-:W-:Y:S04]  /*50b0*/  @!P0 IADD3 R7, R0, 0x10, RZ ;  /* 0x0000001000078810 */ /* 0x002fe80007ffe0ff */
[-C--:B------:R-:W-:Y:S05]  /*50c0*/  @!P0 ISETP.GE.AND P2, PT, R7, R14.reuse, PT ;  /* 0x0000000e0700820c */ /* 0x080fea0003f46270 */
[----:B------:R-:W1:Y:S01]  /*50d0*/  MUFU.TANH R208, R27 ;  /* 0x0000001b00d07308 */ /* 0x000e620000002400 */
[----:B---3--:R-:W-:Y:S02]  /*50e0*/  MOV R11, R127 ;  /* 0x0000007f000b7202 */ /* 0x008fe40000000f00 */
[----:B------:R-:W-:Y:S02]  /*50f0*/  @!P0 FSEL R11, R127, -INF , !P2 ;  /* 0xff8000007f0b8808 */ /* 0x000fe40005000000 */
[----:B------:R-:W-:Y:S03]  /*5100*/  @!P0 ISETP.GE.AND P2, PT, R6, R14, PT ;  /* 0x0000000e0600820c */ /* 0x000fe60003f46270 */
[--C-:B----4-:R-:W-:Y:S01]  /*5110*/  FFMA.FTZ R12, R11, c[0x0][0x23c], -R8.reuse ;  /* 0x00008f000b0c7a23 */ /* 0x110fe20000010808 */
[----:B------:R-:W-:Y:S02]  /*5120*/  MOV R11, R126 ;  /* 0x0000007e000b7202 */ /* 0x000fe40000000f00 */
[----:B------:R-:W-:Y:S01]  /*5130*/  @!P0 FSEL R11, R126, -INF , !P2 ;  /* 0xff8000007e0b8808 */ /* 0x000fe20005000000 */
[----:B------:R3:W-:Y:S01]  /*5140*/  MUFU.EX2 R121, R12 ;  /* 0x0000000c00797308 */ /* 0x0007e20000000800 */
[----:B------:R-:W-:Y:S03]  /*5150*/  @!P0 ISETP.GE.AND P2, PT, R7, R13, PT ;  /* 0x0000000d0700820c */ /* 0x000fe60003f46270 */
[----:B---3--:R-:W-:Y:S01]  /*5160*/  FFMA.FTZ R12, R11, c[0x0][0x23c], -R8 ;  /* 0x00008f000b0c7a23 */ /* 0x008fe20000010808 */
[----:B------:R-:W-:Y:S02]  /*5170*/  MOV R11, R197 ;  /* 0x000000c5000b7202 */ /* 0x000fe40000000f00 */
[----:B------:R-:W-:Y:S03]  /*5180*/  @!P0 FSEL R11, R197, -INF , !P2 ;  /* 0xff800000c50b8808 */ /* 0x000fe60005000000 */
[----:B------:R3:W-:Y:S01]  /*5190*/  MUFU.EX2 R120, R12 ;  /* 0x0000000c00787308 */ /* 0x0007e20000000800 */
[----:B------:R-:W-:Y:S01]  /*51a0*/  @!P0 ISETP.GE.AND P2, PT, R6, R13, PT ;  /* 0x0000000d0600820c */ /* 0x000fe20003f46270 */
[--C-:B---3--:R-:W-:Y:S01]  /*51b0*/  FFMA.FTZ R12, R11, c[0x0][0x23c], -R5.reuse ;  /* 0x00008f000b0c7a23 */ /* 0x108fe20000010805 */
[----:B------:R-:W-:Y:S02]  /*51c0*/  MOV R11, R139 ;  /* 0x0000008b000b7202 */ /* 0x000fe40000000f00 */
[----:B------:R-:W-:Y:S05]  /*51d0*/  @!P0 FSEL R11, R139, -INF , !P2 ;  /* 0xff8000008b0b8808 */ /* 0x000fea0005000000 */
        /* <DEDUP_REMOVED lines=8> */
[----:B--2---:R-:W-:Y:S02]  /*5260*/  MOV R11, R199 ;  /* 0x000000c7000b7202 */ /* 0x004fe40000000f00 */
[----:B------:R-:W-:Y:S05]  /*5270*/  @!P0 FSEL R11, R199, -INF , !P2 ;  /* 0xff800000c70b8808 */ /* 0x000fea0005000000 */
[----:B------:R-:W-:Y:S01]  /*5280*/  MUFU.EX2 R213, R12 ;  /* 0x0000000c00d57308 */ /* 0x000fe20000000800 */
[-C--:B------:R-:W-:Y:S02]  /*5290*/  @!P0 ISETP.GE.AND P2, PT, R7, R9.reuse, PT ;  /* 0x000000090700820c */ /* 0x080fe40003f46270 */
[----:B------:R-:W-:Y:S01]  /*52a0*/  MOV R7, R210 ;  /* 0x000000d200077202 */ /* 0x000fe20000000f00 */
[----:B------:R-:W-:Y:S01]  /*52b0*/  FFMA.FTZ R11, R11, c[0x0][0x23c], -R4 ;  /* 0x00008f000b0b7a23 */ /* 0x000fe20000010804 */
[----:B------:R-:W-:Y:S02]  /*52c0*/  @!P0 FSEL R7, R210, -INF , !P2 ;  /* 0xff800000d2078808 */ /* 0x000fe40005000000 */
[----:B------:R-:W-:Y:S02]  /*52d0*/  @!P0 ISETP.GE.AND P2, PT, R6, R9, PT ;  /* 0x000000090600820c */ /* 0x000fe40003f46270 */
[C---:B------:R-:W-:Y:S01]  /*52e0*/  @!P0 IADD3 R6, R0.reuse, 0x18, RZ ;  /* 0x0000001800068810 */ /* 0x040fe20007ffe0ff */
[----:B------:R2:W-:Y:S01]  /*52f0*/  MUFU.EX2 R212, R11 ;  /* 0x0000000b00d47308 */ /* 0x0005e20000000800 */
[----:B------:R-:W-:Y:S02]  /*5300*/  @!P0 IADD3 R0, R0, 0x19, RZ ;  /* 0x0000001900008810 */ /* 0x000fe40007ffe0ff */
[----:B------:R-:W-:Y:S01]  /*5310*/  @!P0 ISETP.GE.AND P3, PT, R6, R10, PT ;  /* 0x0000000a0600820c */ /* 0x000fe20003f66270 */
[--C-:B--2---:R-:W-:Y:S01]  /*5320*/  FFMA.FTZ R11, R7, c[0x0][0x23c], -R2.reuse ;  /* 0x00008f00070b7a23 */ /* 0x104fe20000010802 */
[----:B-1----:R-:W-:Y:S02]  /*5330*/  MOV R7, R208 ;  /* 0x000000d000077202 */ /* 0x002fe40000000f00 */
[----:B------:R-:W-:Y:S03]  /*5340*/  @!P0 FSEL R7, R208, -INF , !P2 ;  /* 0xff800000d0078808 */ /* 0x000fe60005000000 */
[----:B------:R1:W-:Y:S01]  /*5350*/  MUFU.EX2 R228, R11 ;  /* 0x0000000b00e47308 */ /* 0x0003e20000000800 */
[----:B------:R-:W-:Y:S01]  /*5360*/  @!P0 ISETP.GE.AND P2, PT, R0, R10, PT ;  /* 0x0000000a0000820c */ /* 0x000fe20003f46270 */
[----:B------:R-:W-:Y:S01]  /*5370*/  FFMA.FTZ R12, R7, c[0x0][0x23c], -R2 ;  /* 0x00008f00070c7a23 */ /* 0x000fe20000010802 */
[----:B------:R-:W-:Y:S02]  /*5380*/  MOV R7, R131 ;  /* 0x0000008300077202 */ /* 0x000fe40000000f00 */
[----:B------:R-:W-:Y:S02]  /*5390*/  @!P0 FSEL R7, R131, -INF , !P2 ;  /* 0xff80000083078808 */ /* 0x000fe40005000000 */
[----:B------:R-:W-:Y:S03]  /*53a0*/  @!P0 ISETP.GE.AND P2, PT, R6, R9, PT ;  /* 0x000000090600820c */ /* 0x000fe60003f46270 */
[----:B------:R-:W-:Y:S01]  /*53b0*/  MUFU.EX2 R227, R12 ;  /* 0x0000000c00e37308 */ /* 0x000fe20000000800 */
[----:B-1----:R-:W-:Y:S02]  /*53c0*/  MOV R11, R136 ;  /* 0x00000088000b7202 */ /* 0x002fe40000000f00 */
[----:B------:R-:W-:Y:S05]  /*53d0*/  @!P0 FSEL R11, R136, -INF , !P3 ;  /* 0xff800000880b8808 */ /* 0x000fea0005800000 */
[--C-:B------:R-:W-:Y:S02]  /*53e0*/  FFMA.FTZ R10, R11, c[0x0][0x23c], -R4.reuse ;  /* 0x00008f000b0a7a23 */ /* 0x100fe40000010804 */
[----:B------:R-:W-:Y:S01]  /*53f0*/  FFMA.FTZ R4, R7, c[0x0][0x23c], -R4 ;  /* 0x00008f0007047a23 */ /* 0x000fe20000010804 */
[----:B------:R-:W-:Y:S01]  /*5400*/  MOV R7, R204 ;  /* 0x000000cc00077202 */ /* 0x000fe20000000f00 */
[----:B------:R-:W-:Y:S01]  /*5410*/  MUFU.EX2 R207, R10 ;  /* 0x0000000a00cf7308 */ /* 0x000fe20000000800 */
[----:B------:R-:W-:Y:S02]  /*5420*/  @!P0 FSEL R7, R204, -INF , !P2 ;  /* 0xff800000cc078808 */ /* 0x000fe40005000000 */
[-C--:B------:R-:W-:Y:S03]  /*5430*/  @!P0 ISETP.GE.AND P2, PT, R6, R14.reuse, PT ;  /* 0x0000000e0600820c */ /* 0x080fe60003f46270 */
[----:B------:R-:W-:Y:S04]  /*5440*/  FFMA.FTZ R7, R7, c[0x0][0x23c], -R2 ;  /* 0x00008f0007077a23 */ /* 0x000fe80000010802 */
[----:B------:R1:W-:Y:S10]  /*5450*/  MUFU.EX2 R205, R4 ;  /* 0x0000000400cd7308 */ /* 0x0003f40000000800 */
[----:B------:R2:W-:Y:S01]  /*5460*/  MUFU.EX2 R223, R7 ;  /* 0x0000000700df7308 */ /* 0x0005e20000000800 */
[----:B-1----:R-:W-:Y:S02]  /*5470*/  MOV R4, R115 ;  /* 0x0000007300047202 */ /* 0x002fe40000000f00 */
[----:B------:R-:W-:Y:S02]  /*5480*/  @!P0 FSEL R4, R115, -INF , !P2 ;  /* 0xff80000073048808 */ /* 0x000fe40005000000 */
[----:B------:R-:W-:Y:S03]  /*5490*/  @!P0 ISETP.GE.AND P2, PT, R0, R14, PT ;  /* 0x0000000e0000820c */ /* 0x000fe60003f46270 */
[--C-:B--2---:R-:W-:Y:S01]  /*54a0*/  FFMA.FTZ R7, R4, c[0x0][0x23c], -R8.reuse ;  /* 0x00008f0004077a23 */ /* 0x104fe20000010808 */
[----:B------:R-:W-:Y:S02]  /*54b0*/  MOV R4, R114 ;  /* 0x0000007200047202 */ /* 0x000fe40000000f00 */
[----:B------:R-:W-:Y:S01]  /*54c0*/  @!P0 FSEL R4, R114, -INF , !P2 ;  /* 0xff80000072048808 */ /* 0x000fe20005000000 */
[----:B------:R-:W-:Y:S01]  /*54d0*/  MUFU.EX2 R119, R7 ;  /* 0x0000000700777308 */ /* 0x000fe20000000800 */
[----:B------:R-:W-:Y:S03]  /*54e0*/  @!P0 ISETP.GE.AND P2, PT, R6, R13, PT ;  /* 0x0000000d0600820c */ /* 0x000fe60003f46270 */
[----:B------:R-:W-:Y:S01]  /*54f0*/  FFMA.FTZ R8, R4, c[0x0][0x23c], -R8 ;  /* 0x00008f0004087a23 */ /* 0x000fe20000010808 */
[----:B------:R-:W-:Y:S02]  /*5500*/  MOV R4, R117 ;  /* 0x0000007500047202 */ /* 0x000fe40000000f00 */
[----:B------:R-:W-:Y:S02]  /*5510*/  @!P0 FSEL R4, R117, -INF , !P2 ;  /* 0xff80000075048808 */ /* 0x000fe40005000000 */
[----:B------:R-:W-:Y:S01]  /*5520*/  @!P0 ISETP.GE.AND P2, PT, R0, R13, PT ;  /* 0x0000000d0000820c */ /* 0x000fe20003f46270 */
[----:B------:R-:W1:Y:S02]  /*5530*/  MUFU.EX2 R118, R8 ;  /* 0x0000000800767308 */ /* 0x000e640000000800 */
[--C-:B------:R-:W-:Y:S01]  /*5540*/  FFMA.FTZ R6, R4, c[0x0][0x23c], -R5.reuse ;  /* 0x00008f0004067a23 */ /* 0x100fe20000010805 */
[----:B------:R-:W-:Y:S02]  /*5550*/  MOV R4, R116 ;  /* 0x0000007400047202 */ /* 0x000fe40000000f00 */
[----:B------:R-:W-:Y:S02]  /*5560*/  @!P0 FSEL R4, R116, -INF , !P2 ;  /* 0xff80000074048808 */ /* 0x000fe40005000000 */
[----:B------:R-:W-:Y:S02]  /*5570*/  @!P0 ISETP.GE.AND P2, PT, R0, R9, PT ;  /* 0x000000090000820c */ /* 0x000fe40003f46270 */
[----:B------:R-:W-:Y:S01]  /*5580*/  F2FP.BF16.PACK_AB R0, R113, R198 ;  /* 0x000000c67100723e */ /* 0x000fe200000010ff */
[----:B------:R-:W-:Y:S01]  /*5590*/  FFMA.FTZ R5, R4, c[0x0][0x23c], -R5 ;  /* 0x00008f0004057a23 */ /* 0x000fe20000010805 */
[----:B------:R-:W-:Y:S01]  /*55a0*/  MOV R4, R185 ;  /* 0x000000b900047202 */ /* 0x000fe20000000f00 */
[----:B------:R2:W-:Y:S01]  /*55b0*/  MUFU.EX2 R130, R6 ;  /* 0x0000000600827308 */ /* 0x0005e20000000800 */
[----:B------:R-:W-:Y:S01]  /*55c0*/  @!P0 FSEL R4, R185, -INF , !P2 ;  /* 0xff800000b9048808 */ /* 0x000fe20005000000 */
[----:B------:R3:W-:Y:S01]  /*55d0*/  STS [R189+0xe000], R0 ;  /* 0x00e00000bd007388 */ /* 0x0007e20000000800 */
[----:B------:R-:W-:Y:S02]  /*55e0*/  IADD3 R110, P0, R241, UR12, RZ ;  /* 0x0000000cf16e7c10 */ /* 0x000fe4000ff1e0ff */
[----:B------:R-:W-:Y:S01]  /*55f0*/  PLOP3.LUT P2, PT, PT, PT, UP3, 0x80, 0x0 ;  /* 0x000000000000781c */ /* 0x000fe20003f4f038 */
[----:B------:R-:W-:Y:S01]  /*5600*/  FFMA.FTZ R2, R4, c[0x0][0x23c], -R2 ;  /* 0x00008f0004027a23 */ /* 0x000fe20000010802 */
[----:B------:R-:W-:Y:S02]  /*5610*/  F2FP.BF16.PACK_AB R4, R233, R234 ;  /* 0x000000eae904723e */ /* 0x000fe400000010ff */
[----:B------:R-:W-:Y:S01]  /*5620*/  IADD3.X R111, R240, UR11, RZ, P0, !PT ;  /* 0x0000000bf06f7c10 */ /* 0x000fe200087fe4ff */
[----:B------:R3:W-:Y:S04]  /*5630*/  MUFU.EX2 R215, R2 ;  /* 0x0000000200d77308 */ /* 0x0007e80000000800 */
[----:B------:R-:W4:Y:S06]  /*5640*/  LDG.E R108, [R110.64] ;  /* 0x000000046e6c7981 */ /* 0x000f2c000c1e1900 */
[----:B------:R1:W1:Y:S01]  /*5650*/  MUFU.EX2 R129, R5 ;  /* 0x0000000500817308 */ /* 0x0002620000000800 */
[----:B--2---:R-:W-:Y:S02]  /*5660*/  F2FP.BF16.PACK_AB R6, R224, R226 ;  /* 0x000000e2e006723e */ /* 0x004fe400000010ff */
[----:B---3--:R-:W-:Y:S03]  /*5670*/  F2FP.BF16.PACK_AB R0, R134, R135 ;  /* 0x000000878600723e */ /* 0x008fe600000010ff */
[----:B------:R2:W-:Y:S04]  /*5680*/  STS [R189+0xe400], R6 ;  /* 0x00e40006bd007388 */ /* 0x0005e80000000800 */
[----:B------:R3:W-:Y:S01]  /*5690*/  STS [R190+0xe400], R0 ;  /* 0x00e40000be007388 */ /* 0x0007e20000000800 */
[----:B------:R-:W-:Y:S05]  /*56a0*/  F2FP.BF16.PACK_AB R2, R122, R124 ;  /* 0x0000007c7a02723e */ /* 0x000fea00000010ff */
[----:B------:R3:W-:Y:S04]  /*56b0*/  STS [R190+0xe000], R2 ;  /* 0x00e00002be007388 */ /* 0x0007e80000000800 */
[----:B------:R3:W-:Y:S01]  /*56c0*/  STS [R189+0xf400], R4 ;  /* 0x00f40004bd007388 */ /* 0x0007e20000000800 */
[----:B-1----:R-:W-:Y:S05]  /*56d0*/  F2FP.BF16.PACK_AB R5, R229, R230 ;  /* 0x000000e6e505723e */ /* 0x002fea00000010ff */
[----:B------:R1:W-:Y:S01]  /*56e0*/  STS [R189+0xf000], R5 ;  /* 0x00f00005bd007388 */ /* 0x0003e20000000800 */
[----:B--2---:R-:W-:Y:S02]  /*56f0*/  F2FP.BF16.PACK_AB R6, R217, R225 ;  /* 0x000000e1d906723e */ /* 0x004fe400000010ff */
[----:B---3--:R-:W-:Y:S03]  /*5700*/  F2FP.BF16.PACK_AB R0, R118, R119 ;  /* 0x000000777600723e */ /* 0x008fe600000010ff */
[----:B------:R2:W-:Y:S01]  /*5710*/  STS [R190+0xf000], R6 ;  /* 0x00f00006be007388 */ /* 0x0005e20000000800 */
[----:B------:R-:W-:Y:S02]  /*5720*/  F2FP.BF16.PACK_AB R2, R132, R133 ;  /* 0x000000858402723e */ /* 0x000fe400000010ff */
[----:B------:R-:W-:Y:S02]  /*5730*/  F2FP.BF16.PACK_AB R4, R120, R121 ;  /* 0x000000797804723e */ /* 0x000fe400000010ff */
[----:B-1----:R-:W-:Y:S05]  /*5740*/  F2FP.BF16.PACK_AB R5, R231, R232 ;  /* 0x000000e8e705723e */ /* 0x002fea00000010ff */
[----:B------:R1:W-:Y:S04]  /*5750*/  STS [R190+0xf400], R5 ;  /* 0x00f40005be007388 */ /* 0x0003e80000000800 */
[----:B------:R3:W-:Y:S01]  /*5760*/  STS [R188+0xe000], R4 ;  /* 0x00e00004bc007388 */ /* 0x0007e20000000800 */
[----:B--2---:R-:W-:Y:S03]  /*5770*/  F2FP.BF16.PACK_AB R6, R212, R213 ;  /* 0x000000d5d406723e */ /* 0x004fe600000010ff */
[----:B------:R2:W-:Y:S04]  /*5780*/  STS [R188+0xe400], R2 ;  /* 0x00e40002bc007388 */ /* 0x0005e80000000800 */
[----:B------:R2:W-:Y:S01]  /*5790*/  STS [R187+0xe000], R0 ;  /* 0x00e00000bb007388 */ /* 0x0005e20000000800 */
[----:B-1----:R-:W-:Y:S02]  /*57a0*/  F2FP.BF16.PACK_AB R5, R227, R228 ;  /* 0x000000e4e305723e */ /* 0x002fe400000010ff */
[----:B---3--:R-:W-:Y:S02]  /*57b0*/  F2FP.BF16.PACK_AB R4, R129, R130 ;  /* 0x000000828104723e */ /* 0x008fe400000010ff */
[----:B--2---:R-:W-:Y:S03]  /*57c0*/  F2FP.BF16.PACK_AB R2, R205, R207 ;  /* 0x000000cfcd02723e */ /* 0x004fe600000010ff */
[----:B------:R-:W-:Y:S01]  /*57d0*/  STS [R187+0xe400], R4 ;  /* 0x00e40004bb007388 */ /* 0x000fe20000000800 */
[----:B------:R-:W-:Y:S03]  /*57e0*/  F2FP.BF16.PACK_AB R0, R215, R223 ;  /* 0x000000dfd700723e */ /* 0x000fe600000010ff */
[----:B------:R-:W-:Y:S04]  /*57f0*/  STS [R188+0xf000], R6 ;  /* 0x00f00006bc007388 */ /* 0x000fe80000000800 */
[----:B------:R-:W-:Y:S04]  /*5800*/  STS [R188+0xf400], R5 ;  /* 0x00f40005bc007388 */ /* 0x000fe80000000800 */
[----:B------:R1:W-:Y:S04]  /*5810*/  STS [R187+0xf000], R2 ;  /* 0x00f00002bb007388 */ /* 0x0003e80000000800 */
[----:B------:R2:W-:Y:S04]  /*5820*/  STS [R187+0xf400], R0 ;  /* 0x00f40000bb007388 */ /* 0x0005e80000000800 */
[----:B------:R-:W3:Y:S08]  /*5830*/  LDSM.16.M88.4 R32, [R174+0x4000] ;  /* 0x00400000ae20783b */ /* 0x000ef00000000200 */
[----:B------:R-:W3:Y:S08]  /*5840*/  LDSM.16.M88.4 R28, [R174+0x5000] ;  /* 0x00500000ae1c783b */ /* 0x000ef00000000200 */
[----:B------:R-:W3:Y:S01]  /*5850*/  LDSM.16.M88.4 R100, [R177+0x4000] ;  /* 0x00400000b164783b */ /* 0x000ee20000000200 */
[----:B-1----:R-:W-:Y:S02]  /*5860*/  FFMA.FTZ R2, -R112, R112, 1 ;  /* 0x3f80000070027423 */ /* 0x002fe40000010170 */
[----:B--2---:R-:W-:Y:S05]  /*5870*/  FFMA.FTZ R0, -R109, R109, 1 ;  /* 0x3f8000006d007423 */ /* 0x004fea000001016d */
[----:B------:R-:W1:Y:S01]  /*5880*/  LDSM.16.M88.4 R104, [R177+0x5000] ;  /* 0x00500000b168783b */ /* 0x000e620000000200 */
[----:B------:R-:W-:Y:S01]  /*5890*/  FMUL.FTZ R0, R0, c[0x0][0x2ec] ;  /* 0x0000bb0000007a20 */ /* 0x000fe20000410000 */
[-C--:B---3--:R-:W-:Y:S08]  /*58a0*/  HMMA.16816.F32.BF16 R4, R32, R140.reuse, RZ ;  /* 0x0000008c2004723c */ /* 0x088ff000000418ff */
[C---:B------:R-:W-:Y:S08]  /*58b0*/  HMMA.16816.F32.BF16 R8, R28.reuse, R140, RZ ;  /* 0x0000008c1c08723c */ /* 0x040ff000000418ff */
        /* <DEDUP_REMOVED lines=12> */
[-C--:B------:R-:W-:Y:S07]  /*5980*/  HMMA.16816.F32.BF16 R28, R104, R154.reuse, R28 ;  /* 0x0000009a681c723c */ /* 0x080fee000004181c */
[C---:B------:R-:W-:Y:S01]  /*5990*/  IADD3 R104, R128.reuse, R174, RZ ;  /* 0x000000ae80687210 */ /* 0x040fe20007ffe0ff */
[----:B------:R-:W-:Y:S04]  /*59a0*/  HMMA.16816.F32.BF16 R32, R100, R154, R32 ;  /* 0x0000009a6420723c */ /* 0x000fe80000041820 */
[----:B------:R-:W1:Y:S08]  /*59b0*/  LDSM.16.M88.4 R100, [R104+0x4000] ;  /* 0x004000006864783b */ /* 0x000e700000000200 */
[----:B------:R-:W2:Y:S01]  /*59c0*/  LDSM.16.M88.4 R104, [R104+0x5000] ;  /* 0x005000006868783b */ /* 0x000ea20000000200 */
[-C--:B-1----:R-:W-:Y:S08]  /*59d0*/  HMMA.16816.F32.BF16 R4, R100, R156.reuse, R4 ;  /* 0x0000009c6404723c */ /* 0x082ff00000041804 */
[C---:B--2---:R-:W-:Y:S08]  /*59e0*/  HMMA.16816.F32.BF16 R8, R104.reuse, R156, R8 ;  /* 0x0000009c6808723c */ /* 0x044ff00000041808 */
[-C--:B------:R-:W-:Y:S08]  /*59f0*/  HMMA.16816.F32.BF16 R12, R104, R158.reuse, R12 ;  /* 0x0000009e680c723c */ /* 0x080ff0000004180c */
[C---:B------:R-:W-:Y:S08]  /*5a00*/  HMMA.16816.F32.BF16 R16, R100.reuse, R158, R16 ;  /* 0x0000009e6410723c */ /* 0x040ff00000041810 */
[-C--:B------:R-:W-:Y:S08]  /*5a10*/  HMMA.16816.F32.BF16 R20, R100, R160.reuse, R20 ;  /* 0x000000a06414723c */ /* 0x080ff00000041814 */
[C---:B------:R-:W-:Y:S08]  /*5a20*/  HMMA.16816.F32.BF16 R24, R104.reuse, R160, R24 ;  /* 0x000000a06818723c */ /* 0x040ff00000041818 */
[-C--:B------:R-:W-:Y:S07]  /*5a30*/  HMMA.16816.F32.BF16 R28, R104, R162.reuse, R28 ;  /* 0x000000a2681c723c */ /* 0x080fee000004181c */
[----:B------:R-:W-:Y:S01]  /*5a40*/  IADD3 R104, R128, R177, RZ ;  /* 0x000000b180687210 */ /* 0x000fe20007ffe0ff */
[----:B------:R-:W-:Y:S04]  /*5a50*/  HMMA.16816.F32.BF16 R32, R100, R162, R32 ;  /* 0x000000a26420723c */ /* 0x000fe80000041820 */
[----:B------:R-:W1:Y:S08]  /*5a60*/  LDSM.16.M88.4 R100, [R104+0x4000] ;  /* 0x004000006864783b */ /* 0x000e700000000200 */
[----:B------:R-:W2:Y:S01]  /*5a70*/  LDSM.16.M88.4 R104, [R104+0x5000] ;  /* 0x005000006868783b */ /* 0x000ea20000000200 */
[-C--:B-1----:R-:W-:Y:S08]  /*5a80*/  HMMA.16816.F32.BF16 R4, R100, R164.reuse, R4 ;  /* 0x000000a46404723c */ /* 0x082ff00000041804 */
[C---:B--2---:R-:W-:Y:S08]  /*5a90*/  HMMA.16816.F32.BF16 R8, R104.reuse, R164, R8 ;  /* 0x000000a46808723c */ /* 0x044ff00000041808 */
[-C--:B------:R-:W-:Y:S08]  /*5aa0*/  HMMA.16816.F32.BF16 R12, R104, R166.reuse, R12 ;  /* 0x000000a6680c723c */ /* 0x080ff0000004180c */
[C---:B----4-:R-:W-:Y:S01]  /*5ab0*/  FADD.FTZ R4, -R108.reuse, R4 ;  /* 0x000000046c047221 */ /* 0x050fe20000010100 */
[C---:B------:R-:W-:Y:S03]  /*5ac0*/  HMMA.16816.F32.BF16 R16, R100.reuse, R166, R16 ;  /* 0x000000a66410723c */ /* 0x040fe60000041810 */
[----:B------:R-:W-:Y:S02]  /*5ad0*/  FADD.FTZ R5, -R108, R5 ;  /* 0x000000056c057221 */ /* 0x000fe40000010100 */
[----:B------:R-:W-:Y:S02]  /*5ae0*/  FMUL.FTZ R4, R198, R4 ;  /* 0x00000004c6047220 */ /* 0x000fe40000410000 */
[----:B------:R-:W-:Y:S01]  /*5af0*/  FMUL.FTZ R5, R113, R5 ;  /* 0x0000000571057220 */ /* 0x000fe20000410000 */
[-C--:B------:R-:W-:Y:S01]  /*5b00*/  HMMA.16816.F32.BF16 R20, R100, R168.reuse, R20 ;  /* 0x000000a86414723c */ /* 0x080fe20000041814 */
[----:B------:R-:W-:Y:S02]  /*5b10*/  FMUL.FTZ R113, R4, R0 ;  /* 0x0000000004717220 */ /* 0x000fe40000410000 */
[----:B------:R-:W2:Y:S01]  /*5b20*/  LDG.E R4, [R110.64+0x20] ;  /* 0x000020046e047981 */ /* 0x000ea2000c1e1900 */
[----:B------:R-:W-:Y:S03]  /*5b30*/  FMUL.FTZ R0, R2, c[0x0][0x2ec] ;  /* 0x0000bb0002007a20 */ /* 0x000fe60000410000 */
[----:B------:R-:W3:Y:S01]  /*5b40*/  LDG.E R2, [R110.64+0x80] ;  /* 0x000080046e027981 */ /* 0x000ee2000c1e1900 */
[----:B------:R-:W-:Y:S01]  /*5b50*/  FMUL.FTZ R112, R5, R0 ;  /* 0x0000000005707220 */ /* 0x000fe20000410000 */
[C---:B------:R-:W-:Y:S02]  /*5b60*/  HMMA.16816.F32.BF16 R24, R104.reuse, R168, R24 ;  /* 0x000000a86818723c */ /* 0x040fe40000041818 */
[----:B------:R-:W4:Y:S01]  /*5b70*/  LDG.E R0, [R110.64+0xa0] ;  /* 0x0000a0046e007981 */ /* 0x000f22000c1e1900 */
[----:B------:R-:W-:Y:S04]  /*5b80*/  FFMA.FTZ R5, -R123, R123, 1 ;  /* 0x3f8000007b057423 */ /* 0x000fe8000001017b */
[C---:B------:R-:W-:Y:S01]  /*5b90*/  FADD.FTZ R16, -R108.reuse, R16 ;  /* 0x000000106c107221 */ /* 0x040fe20000010100 */
[-C--:B------:R-:W-:Y:S01]  /*5ba0*/  HMMA.16816.F32.BF16 R28, R104, R170.reuse, R28 ;  /* 0x000000aa681c723c */ /* 0x080fe2000004181c */
[----:B------:R-:W-:Y:S03]  /*5bb0*/  FADD.FTZ R17, -R108, R17 ;  /* 0x000000116c117221 */ /* 0x000fe60000010100 */
[----:B------:R-:W-:Y:S02]  /*5bc0*/  FMUL.FTZ R5, R5, c[0x0][0x2ec] ;  /* 0x0000bb0005057a20 */ /* 0x000fe40000410000 */
[----:B------:R-:W-:Y:S02]  /*5bd0*/  FMUL.FTZ R17, R122, R17 ;  /* 0x000000117a117220 */ /* 0x000fe40000410000 */
[C---:B------:R-:W-:Y:S01]  /*5be0*/  FADD.FTZ R21, -R108.reuse, R21 ;  /* 0x000000156c157221 */ /* 0x040fe20000010100 */
[----:B------:R-:W-:Y:S03]  /*5bf0*/  HMMA.16816.F32.BF16 R32, R100, R170, R32 ;  /* 0x000000aa6420723c */ /* 0x000fe60000041820 */
[----:B------:R-:W-:Y:S04]  /*5c00*/  FADD.FTZ R20, -R108, R20 ;  /* 0x000000146c147221 */ /* 0x000fe80000010100 */
[----:B------:R-:W-:Y:S02]  /*5c10*/  FMUL.FTZ R100, R124, R16 ;  /* 0x000000107c647220 */ /* 0x000fe40000410000 */
[----:B------:R-:W-:Y:S03]  /*5c20*/  FFMA.FTZ R16, -R125, R125, 1 ;  /* 0x3f8000007d107423 */ /* 0x000fe6000001017d */
[----:B------:R-:W-:Y:S02]  /*5c30*/  FMUL.FTZ R101, R120, R21 ;  /* 0x0000001578657220 */ /* 0x000fe40000410000 */
[----:B------:R-:W-:Y:S02]  /*5c40*/  FMUL.FTZ R16, R16, c[0x0][0x2ec] ;  /* 0x0000bb0010107a20 */ /* 0x000fe40000410000 */
[----:B------:R-:W-:Y:S02]  /*5c50*/  FMUL.FTZ R102, R121, R20 ;  /* 0x0000001479667220 */ /* 0x000fe40000410000 */
[----:B------:R-:W-:Y:S02]  /*5c60*/  FMUL.FTZ R109, R100, R16 ;  /* 0x00000010646d7220 */ /* 0x000fe40000410000 */
[----:B------:R-:W-:Y:S02]  /*5c70*/  FFMA.FTZ R16, -R115, R115, 1 ;  /* 0x3f80000073107423 */ /* 0x000fe40000010173 */
[----:B------:R-:W-:Y:S02]  /*5c80*/  FFMA.FTZ R20, -R127, R127, 1 ;  /* 0x3f8000007f147423 */ /* 0x000fe4000001017f */
[C---:B------:R-:W-:Y:S02]  /*5c90*/  FADD.FTZ R32, -R108.reuse, R32 ;  /* 0x000000206c207221 */ /* 0x040fe40000010100 */
[----:B------:R-:W-:Y:S02]  /*5ca0*/  FADD.FTZ R21, -R108, R33 ;  /* 0x000000216c157221 */ /* 0x000fe40000010100 */
[----:B------:R-:W-:Y:S02]  /*5cb0*/  FMUL.FTZ R108, R17, R5 ;  /* 0x00000005116c7220 */ /* 0x000fe40000410000 */
[----:B------:R-:W-:Y:S02]  /*5cc0*/  FFMA.FTZ R5, -R114, R114, 1 ;  /* 0x3f80000072057423 */ /* 0x000fe40000010172 */
[----:B------:R-:W-:Y:S02]  /*5cd0*/  FMUL.FTZ R32, R119, R32 ;  /* 0x0000002077207220 */ /* 0x000fe40000410000 */
[----:B------:R-:W-:Y:S02]  /*5ce0*/  FMUL.FTZ R21, R118, R21 ;  /* 0x0000001576157220 */ /* 0x000fe40000410000 */
[----:B------:R-:W-:Y:S02]  /*5cf0*/  FMUL.FTZ R16, R16, c[0x0][0x2ec] ;  /* 0x0000bb0010107a20 */ /* 0x000fe40000410000 */
[----:B------:R-:W-:Y:S02]  /*5d00*/  FMUL.FTZ R5, R5, c[0x0][0x2ec] ;  /* 0x0000bb0005057a20 */ /* 0x000fe40000410000 */
[----:B------:R-:W-:Y:S02]  /*5d10*/  FMUL.FTZ R105, R32, R16 ;  /* 0x0000001020697220 */ /* 0x000fe40000410000 */
[----:B------:R-:W-:Y:S02]  /*5d20*/  FMUL.FTZ R104, R21, R5 ;  /* 0x0000000515687220 */ /* 0x000fe40000410000 */
[----:B------:R-:W-:Y:S02]  /*5d30*/  FFMA.FTZ R5, -R201, R201, 1 ;  /* 0x3f800000c9057423 */ /* 0x000fe400000101c9 */
[----:B------:R-:W-:Y:S02]  /*5d40*/  FMUL.FTZ R20, R20, c[0x0][0x2ec] ;  /* 0x0000bb0014147a20 */ /* 0x000fe40000410000 */
[----:B------:R-:W-:Y:S02]  /*5d50*/  FMUL.FTZ R5, R5, c[0x0][0x2ec] ;  /* 0x0000bb0005057a20 */ /* 0x000fe40000410000 */
[----:B------:R-:W-:Y:S02]  /*5d60*/  FFMA.FTZ R17, -R126, R126, 1 ;  /* 0x3f8000007e117423 */ /* 0x000fe4000001017e */
[----:B------:R-:W-:Y:S02]  /*5d70*/  FMUL.FTZ R107, R102, R20 ;  /* 0x00000014666b7220 */ /* 0x000fe40000410000 */
[----:B------:R-:W-:Y:S02]  /*5d80*/  FMUL.FTZ R17, R17, c[0x0][0x2ec] ;  /* 0x0000bb0011117a20 */ /* 0x000fe40000410000 */
[----:B------:R-:W-:Y:S02]  /*5d90*/  FFMA.FTZ R20, -R210, R210, 1 ;  /* 0x3f800000d2147423 */ /* 0x000fe400000101d2 */
[----:B------:R-:W-:Y:S02]  /*5da0*/  FMUL.FTZ R106, R101, R17 ;  /* 0x00000011656a7220 */ /* 0x000fe40000410000 */
[----:B------:R-:W-:Y:S02]  /*5db0*/  FFMA.FTZ R21, -R185, R185, 1 ;  /* 0x3f800000b9157423 */ /* 0x000fe400000101b9 */
[----:B------:R-:W-:Y:S02]  /*5dc0*/  FMUL.FTZ R20, R20, c[0x0][0x2ec] ;  /* 0x0000bb0014147a20 */ /* 0x000fe40000410000 */
[----:B------:R-:W-:Y:S02]  /*5dd0*/  FMUL.FTZ R21, R21, c[0x0][0x2ec] ;  /* 0x0000bb0015157a20 */ /* 0x000fe40000410000 */
[C---:B--2---:R-:W-:Y:S02]  /*5de0*/  FADD.FTZ R16, -R4.reuse, R6 ;  /* 0x0000000604107221 */ /* 0x044fe40000010100 */
[----:B------:R-:W-:Y:S02]  /*5df0*/  FADD.FTZ R7, -R4, R7 ;  /* 0x0000000704077221 */ /* 0x000fe40000010100 */
[----:B------:R-:W-:Y:S02]  /*5e00*/  FFMA.FTZ R6, -R202, R202, 1 ;  /* 0x3f800000ca067423 */ /* 0x000fe400000101ca */
[----:B------:R-:W-:Y:S02]  /*5e10*/  FMUL.FTZ R16, R226, R16 ;  /* 0x00000010e2107220 */ /* 0x000fe40000410000 */
[----:B------:R-:W-:Y:S02]  /*5e20*/  FMUL.FTZ R7, R224, R7 ;  /* 0x00000007e0077220 */ /* 0x000fe40000410000 */
[----:B------:R-:W-:Y:S02]  /*5e30*/  FMUL.FTZ R6, R6, c[0x0][0x2ec] ;  /* 0x0000bb0006067a20 */ /* 0x000fe40000410000 */
[C---:B------:R-:W-:Y:S02]  /*5e40*/  FADD.FTZ R18, -R4.reuse, R18 ;  /* 0x0000001204127221 */ /* 0x040fe40000010100 */
[----:B------:R-:W-:Y:S02]  /*5e50*/  FADD.FTZ R19, -R4, R19 ;  /* 0x0000001304137221 */ /* 0x000fe40000010100 */
[----:B------:R-:W-:Y:S02]  /*5e60*/  FMUL.FTZ R103, R16, R6 ;  /* 0x0000000610677220 */ /* 0x000fe40000410000 */
[----:B------:R-:W-:Y:S02]  /*5e70*/  FMUL.FTZ R102, R7, R5 ;  /* 0x0000000507667220 */ /* 0x000fe40000410000 */
[----:B------:R-:W-:Y:S02]  /*5e80*/  FFMA.FTZ R6, -R138, R138, 1 ;  /* 0x3f8000008a067423 */ /* 0x000fe4000001018a */
[----:B------:R-:W-:Y:S02]  /*5e90*/  FFMA.FTZ R5, -R137, R137, 1 ;  /* 0x3f80000089057423 */ /* 0x000fe40000010189 */
[----:B------:R-:W-:Y:S02]  /*5ea0*/  FMUL.FTZ R16, R135, R18 ;  /* 0x0000001287107220 */ /* 0x000fe40000410000 */
[----:B------:R-:W-:Y:S02]  /*5eb0*/  FMUL.FTZ R7, R134, R19 ;  /* 0x0000001386077220 */ /* 0x000fe40000410000 */
[----:B------:R-:W-:Y:S02]  /*5ec0*/  FMUL.FTZ R6, R6, c[0x0][0x2ec] ;  /* 0x0000bb0006067a20 */ /* 0x000fe40000410000 */
[----:B------:R-:W-:Y:S02]  /*5ed0*/  FMUL.FTZ R5, R5, c[0x0][0x2ec] ;  /* 0x0000bb0005057a20 */ /* 0x000fe40000410000 */
[C---:B------:R-:W-:Y:S02]  /*5ee0*/  FADD.FTZ R19, -R4.reuse, R22 ;  /* 0x0000001604137221 */ /* 0x040fe40000010100 */
[C---:B------:R-:W-:Y:S02]  /*5ef0*/  FADD.FTZ R18, -R4.reuse, R23 ;  /* 0x0000001704127221 */ /* 0x040fe40000010100 */
[C---:B------:R-:W-:Y:S02]  /*5f00*/  FADD.FTZ R17, -R4.reuse, R34 ;  /* 0x0000002204117221 */ /* 0x040fe40000010100 */
[----:B------:R-:W-:Y:S02]  /*5f10*/  FADD.FTZ R35, -R4, R35 ;  /* 0x0000002304237221 */ /* 0x000fe40000010100 */
[----:B------:R-:W-:Y:S02]  /*5f20*/  FMUL.FTZ R101, R16, R6 ;  /* 0x0000000610657220 */ /* 0x000fe40000410000 */
[----:B------:R-:W-:Y:S02]  /*5f30*/  FMUL.FTZ R100, R7, R5 ;  /* 0x0000000507647220 */ /* 0x000fe40000410000 */
[----:B------:R-:W-:Y:S02]  /*5f40*/  FFMA.FTZ R6, -R139, R139, 1 ;  /* 0x3f8000008b067423 */ /* 0x000fe4000001018b */
[----:B------:R-:W-:Y:S01]  /*5f50*/  FFMA.FTZ R5, -R117, R117, 1 ;  /* 0x3f80000075057423 */ /* 0x000fe20000010175 */
[----:B------:R-:W-:Y:S01]  /*5f60*/  MOV R117, R191 ;  /* 0x000000bf00757202 */ /* 0x000fe20000000f00 */
[----:B------:R-:W-:Y:S01]  /*5f70*/  FFMA.FTZ R4, -R116, R116, 1 ;  /* 0x3f80000074047423 */ /* 0x000fe20000010174 */
[----:B------:R-:W-:Y:S01]  /*5f80*/  MOV R116, R196 ;  /* 0x000000c400747202 */ /* 0x000fe20000000f00 */
[----:B------:R-:W-:Y:S02]  /*5f90*/  FMUL.FTZ R18, R132, R18 ;  /* 0x0000001284127220 */ /* 0x000fe40000410000 */
[----:B------:R-:W-:Y:S02]  /*5fa0*/  FMUL.FTZ R17, R130, R17 ;  /* 0x0000001182117220 */ /* 0x000fe40000410000 */
[----:B------:R-:W-:Y:S02]  /*5fb0*/  FMUL.FTZ R16, R129, R35 ;  /* 0x0000002381107220 */ /* 0x000fe40000410000 */
[----:B------:R-:W-:Y:S02]  /*5fc0*/  FMUL.FTZ R6, R6, c[0x0][0x2ec] ;  /* 0x0000bb0006067a20 */ /* 0x000fe40000410000 */
[----:B------:R-:W-:Y:S02]  /*5fd0*/  FMUL.FTZ R5, R5, c[0x0][0x2ec] ;  /* 0x0000bb0005057a20 */ /* 0x000fe40000410000 */
[----:B------:R-:W-:Y:S02]  /*5fe0*/  FMUL.FTZ R4, R4, c[0x0][0x2ec] ;  /* 0x0000bb0004047a20 */ /* 0x000fe40000410000 */
[----:B------:R-:W-:Y:S02]  /*5ff0*/  FFMA.FTZ R7, -R197, R197, 1 ;  /* 0x3f800000c5077423 */ /* 0x000fe400000101c5 */
[----:B------:R-:W-:Y:S02]  /*6000*/  FMUL.FTZ R34, R18, R6 ;  /* 0x0000000612227220 */ /* 0x000fe40000410000 */
[----:B------:R-:W-:Y:S02]  /*6010*/  FMUL.FTZ R33, R17, R5 ;  /* 0x0000000511217220 */ /* 0x000fe40000410000 */
[----:B------:R-:W-:Y:S02]  /*6020*/  FMUL.FTZ R32, R16, R4 ;  /* 0x0000000410207220 */ /* 0x000fe40000410000 */
[C---:B---3--:R-:W-:Y:S02]  /*6030*/  FADD.FTZ R4, -R2.reuse, R8 ;  /* 0x0000000802047221 */ /* 0x048fe40000010100 */
[C---:B------:R-:W-:Y:S02]  /*6040*/  FADD.FTZ R5, -R2.reuse, R9 ;  /* 0x0000000902057221 */ /* 0x040fe40000010100 */
[----:B------:R-:W-:Y:S02]  /*6050*/  FADD.FTZ R6, -R2, R12 ;  /* 0x0000000c02067221 */ /* 0x000fe40000010100 */
[----:B------:R-:W-:Y:S02]  /*6060*/  FFMA.FTZ R9, -R214, R214, 1 ;  /* 0x3f800000d6097423 */ /* 0x000fe400000101d6 */
[----:B------:R-:W-:Y:S02]  /*6070*/  FFMA.FTZ R17, -R211, R211, 1 ;  /* 0x3f800000d3117423 */ /* 0x000fe400000101d3 */
[----:B------:R-:W-:Y:S02]  /*6080*/  FFMA.FTZ R23, -R209, R209, 1 ;  /* 0x3f800000d1177423 */ /* 0x000fe400000101d1 */
[----:B------:R-:W-:Y:S02]  /*6090*/  FMUL.FTZ R19, R133, R19 ;  /* 0x0000001385137220 */ /* 0x000fe40000410000 */
[----:B------:R-:W-:Y:S02]  /*60a0*/  FMUL.FTZ R7, R7, c[0x0][0x2ec] ;  /* 0x0000bb0007077a20 */ /* 0x000fe40000410000 */
[----:B------:R-:W-:Y:S02]  /*60b0*/  FMUL.FTZ R4, R230, R4 ;  /* 0x00000004e6047220 */ /* 0x000fe40000410000 */
[----:B------:R-:W-:Y:S02]  /*60c0*/  FMUL.FTZ R5, R229, R5 ;  /* 0x00000005e5057220 */ /* 0x000fe40000410000 */
[----:B------:R-:W-:Y:S02]  /*60d0*/  FMUL.FTZ R6, R225, R6 ;  /* 0x00000006e1067220 */ /* 0x000fe40000410000 */
[----:B------:R-:W-:Y:S02]  /*60e0*/  FMUL.FTZ R9, R9, c[0x0][0x2ec] ;  /* 0x0000bb0009097a20 */ /* 0x000fe40000410000 */
[----:B------:R-:W-:Y:S02]  /*60f0*/  FMUL.FTZ R17, R17, c[0x0][0x2ec] ;  /* 0x0000bb0011117a20 */ /* 0x000fe40000410000 */
[----:B------:R-:W-:Y:S02]  /*6100*/  FMUL.FTZ R23, R23, c[0x0][0x2ec] ;  /* 0x0000bb0017177a20 */ /* 0x000fe40000410000 */
[C---:B------:R-:W-:Y:S02]  /*6110*/  FADD.FTZ R24, -R2.reuse, R24 ;  /* 0x0000001802187221 */ /* 0x040fe40000010100 */
[----:B------:R-:W-:Y:S02]  /*6120*/  FMUL.FTZ R35, R19, R7 ;  /* 0x0000000713237220 */ /* 0x000fe40000410000 */
[----:B------:R-:W-:Y:S02]  /*6130*/  FADD.FTZ R7, -R2, R13 ;  /* 0x0000000d02077221 */ /* 0x000fe40000010100 */
[----:B------:R-:W-:Y:S02]  /*6140*/  FFMA.FTZ R13, -R206, R206, 1 ;  /* 0x3f800000ce0d7423 */ /* 0x000fe400000101ce */
[----:B------:R-:W-:Y:S02]  /*6150*/  FMUL.FTZ R9, R4, R9 ;  /* 0x0000000904097220 */ /* 0x000fe40000410000 */
[----:B------:R-:W-:Y:S02]  /*6160*/  FMUL.FTZ R17, R5, R17 ;  /* 0x0000001105117220 */ /* 0x000fe40000410000 */
[----:B------:R-:W-:Y:S02]  /*6170*/  FMUL.FTZ R23, R6, R23 ;  /* 0x0000001706177220 */ /* 0x000fe40000410000 */
[C---:B------:R-:W-:Y:S02]  /*6180*/  FADD.FTZ R4, -R2.reuse, R25 ;  /* 0x0000001902047221 */ /* 0x040fe40000010100 */
[C---:B------:R-:W-:Y:S02]  /*6190*/  FADD.FTZ R5, -R2.reuse, R28 ;  /* 0x0000001c02057221 */ /* 0x040fe40000010100 */
[----:B------:R-:W-:Y:S02]  /*61a0*/  FADD.FTZ R6, -R2, R29 ;  /* 0x0000001d02067221 */ /* 0x000fe40000010100 */
[----:B------:R-:W-:Y:S02]  /*61b0*/  FMUL.FTZ R2, R213, R24 ;  /* 0x00000018d5027220 */ /* 0x000fe40000410000 */
[----:B------:R-:W-:Y:S02]  /*61c0*/  FFMA.FTZ R25, -R200, R200, 1 ;  /* 0x3f800000c8197423 */ /* 0x000fe400000101c8 */
        /* <DEDUP_REMOVED lines=11> */
[----:B------:R-:W-:Y:S02]  /*6280*/  FMUL.FTZ R28, R28, c[0x0][0x2ec] ;  /* 0x0000bb001c1c7a20 */ /* 0x000fe40000410000 */
[----:B------:R-:W-:Y:S02]  /*6290*/  FMUL.FTZ R13, R7, R13 ;  /* 0x0000000d070d7220 */ /* 0x000fe40000410000 */
[----:B------:R-:W-:Y:S02]  /*62a0*/  FMUL.FTZ R25, R2, R25 ;  /* 0x0000001902197220 */ /* 0x000fe40000410000 */
[----:B------:R-:W-:Y:S02]  /*62b0*/  FMUL.FTZ R24, R4, R24 ;  /* 0x0000001804187220 */ /* 0x000fe40000410000 */
[----:B------:R-:W-:Y:S02]  /*62c0*/  FMUL.FTZ R29, R5, R29 ;  /* 0x0000001d051d7220 */ /* 0x000fe40000410000 */
[----:B------:R-:W-:Y:S02]  /*62d0*/  FMUL.FTZ R28, R6, R28 ;  /* 0x0000001c061c7220 */ /* 0x000fe40000410000 */
[C---:B----4-:R-:W-:Y:S02]  /*62e0*/  FADD.FTZ R2, -R0.reuse, R10 ;  /* 0x0000000a00027221 */ /* 0x050fe40000010100 */
[C---:B------:R-:W-:Y:S02]  /*62f0*/  FADD.FTZ R4, -R0.reuse, R11 ;  /* 0x0000000b00047221 */ /* 0x040fe40000010100 */
[C---:B------:R-:W-:Y:S02]  /*6300*/  FADD.FTZ R5, -R0.reuse, R14 ;  /* 0x0000000e00057221 */ /* 0x040fe40000010100 */
[----:B------:R-:W-:Y:S02]  /*6310*/  FADD.FTZ R8, -R0, R15 ;  /* 0x0000000f00087221 */ /* 0x000fe40000010100 */
[----:B------:R-:W-:Y:S02]  /*6320*/  FFMA.FTZ R6, -R222, R222, 1 ;  /* 0x3f800000de067423 */ /* 0x000fe400000101de */
[----:B------:R-:W-:Y:S02]  /*6330*/  FFMA.FTZ R16, -R219, R219, 1 ;  /* 0x3f800000db107423 */ /* 0x000fe400000101db */
[----:B------:R-:W-:Y:S02]  /*6340*/  FFMA.FTZ R7, -R218, R218, 1 ;  /* 0x3f800000da077423 */ /* 0x000fe400000101da */
[----:B------:R-:W-:Y:S02]  /*6350*/  FFMA.FTZ R12, -R216, R216, 1 ;  /* 0x3f800000d80c7423 */ /* 0x000fe400000101d8 */
[----:B------:R-:W-:Y:S02]  /*6360*/  FMUL.FTZ R2, R234, R2 ;  /* 0x00000002ea027220 */ /* 0x000fe40000410000 */
        /* <DEDUP_REMOVED lines=23> */
[----:B------:R-:W-:Y:S02]  /*64e0*/  FMUL.FTZ R20, R0, R20 ;  /* 0x0000001400147220 */ /* 0x000fe40000410000 */
[----:B------:R-:W-:Y:S02]  /*64f0*/  FMUL.FTZ R8, R2, R8 ;  /* 0x0000000802087220 */ /* 0x000fe40000410000 */
[----:B------:R-:W-:Y:S02]  /*6500*/  FMUL.FTZ R22, R4, R22 ;  /* 0x0000001604167220 */ /* 0x000fe40000410000 */
[----:B------:R-:W-:Y:S01]  /*6510*/  FMUL.FTZ R21, R5, R21 ;  /* 0x0000001505157220 */ /* 0x000fe20000410000 */
[----:B------:R-:W-:-:S05]  /*6520*/  @!P2 BRA `(.L_x_532) ;  /* 0x000002100000a947 */ /* 0x000fca0003800000 */
[----:B------:R-:W-:Y:S01]  /*6530*/  IMAD.MOV.U32 R10, RZ, RZ, c[0x0][0x190] ;  /* 0x00006400ff0a7624 */ /* 0x000fe200078e00ff */
[----:B------:R-:W-:Y:S01]  /*6540*/  ULOP3.LUT UR8, UR6, 0x1, URZ, 0xc0, !UPT ;  /* 0x0000000106087892 */ /* 0x000fe2000f8ec03f */
[----:B------:R-:W-:Y:S02]  /*6550*/  ISETP.GE.AND P3, PT, R220, c[0x0][0x220], PT ;  /* 0x00008800dc007a0c */ /* 0x000fe40003f66270 */
[----:B------:R-:W-:Y:S01]  /*6560*/  IMAD.U32 R0, R10, -0x40, RZ ;  /* 0xffffffc00a007824 */ /* 0x000fe200078e00ff */
[----:B------:R-:W-:Y:S04]  /*6570*/  UISETP.NE.U32.AND UP0, UPT, UR8, 0x1, UPT ;  /* 0x000000010800788c */ /* 0x000fe8000bf05070 */
[----:B------:R-:W-:Y:S01]  /*6580*/  USEL UR8, UR54, 0x2000, !UP0 ;  /* 0x0000200036087887 */ /* 0x000fe2000c000000 */
[C---:B------:R-:W-:Y:S04]  /*6590*/  LEA R2, P0, R0.reuse, R194, 0x1 ;  /* 0x000000c200027211 */ /* 0x040fe800078008ff */
[----:B------:R-:W-:Y:S01]  /*65a0*/  LEA.HI.X.SX32 R0, R0, R195, 0x1, P0 ;  /* 0x000000c300007211 */ /* 0x000fe200000f0eff */
[----:B------:R-:W-:Y:S01]  /*65b0*/  IMAD.MOV.U32 R194, RZ, RZ, R2 ;  /* 0x000000ffffc27224 */ /* 0x000fe200078e0002 */
[----:B------:R-:W-:Y:S01]  /*65c0*/  IADD3 R186, R186, UR8, RZ ;  /* 0x00000008baba7c10 */ /* 0x000fe2000fffe0ff */
[----:B------:R-:W-:Y:S01]  /*65d0*/  @!P3 IMAD.MOV.U32 R5, RZ, RZ, c[0x0][0x194] ;  /* 0x00006500ff05b624 */ /* 0x000fe200078e00ff */
[----:B------:R-:W-:Y:S01]  /*65e0*/  IADD3 R203, R203, UR8, RZ ;  /* 0x00000008cbcb7c10 */ /* 0x000fe2000fffe0ff */
[----:B------:R-:W-:Y:S01]  /*65f0*/  IMAD.MOV.U32 R195, RZ, RZ, R0 ;  /* 0x000000ffffc37224 */ /* 0x000fe200078e0000 */
[C---:B------:R-:W-:Y:S01]  /*6600*/  @!P3 LEA R4, P0, R10.reuse, R194, 0x6 ;  /* 0x000000c20a04b211 */ /* 0x040fe200078030ff */
[----:B------:R1:W-:Y:S01]  /*6610*/  @P3 STS [R186], RZ ;  /* 0x000000ffba003388 */ /* 0x0003e20000000800 */
[----:B------:R-:W-:Y:S02]  /*6620*/  IADD3 R173, R173, UR8, RZ ;  /* 0x00000008adad7c10 */ /* 0x000fe4000fffe0ff */
[----:B------:R-:W-:Y:S01]  /*6630*/  @!P3 LEA.HI.X R5, R10, R195, R5, 0x6, P0 ;  /* 0x000000c30a05b211 */ /* 0x000fe200000f3405 */
[----:B------:R1:W-:Y:S04]  /*6640*/  @P3 STS [R186+0x4], RZ ;  /* 0x000004ffba003388 */ /* 0x0003e80000000800 */
        /* <DEDUP_REMOVED lines=15> */
.L_x_532:
        /* <DEDUP_REMOVED lines=109> */
.L_x_533:
[----:B------:R-:W-:Y:S01]  /*6e10*/  LDSM.16.M88.4 R16, [R175] ;  /* 0x00000000af10783b */ /* 0x000fe20000000200 */
[--C-:B------:R-:W-:Y:S01]  /*6e20*/  IMAD.IADD R2, R0, 0x1, R128.reuse ;  /* 0x0000000100027824 */ /* 0x100fe200078e0280 */
[----:B------:R-:W-:Y:S01]  /*6e30*/  LEA R196, P0, R252, R116, 0x2 ;  /* 0x00000074fcc47211 */ /* 0x000fe200078010ff */
[----:B------:R-:W-:Y:S01]  /*6e40*/  IMAD.IADD R112, R175, 0x1, R128 ;  /* 0x00000001af707824 */ /* 0x000fe200078e0280 */
[----:B------:R-:W2:Y:S01]  /*6e50*/  LDSM.16.MT88.4 R8, [R0+0x6000] ;  /* 0x006000000008783b */ /* 0x000ea20000004200 */
[----:B------:R-:W-:Y:S01]  /*6e60*/  IMAD.IADD R113, R128, 0x1, R176 ;  /* 0x0000000180717824 */ /* 0x000fe200078e02b0 */
[----:B------:R-:W-:Y:S01]  /*6e70*/  LEA.HI.X.SX32 R191, R252, R117, 0x2, P0 ;  /* 0x00000075fcbf7211 */ /* 0x000fe200000f16ff */
[----:B------:R-:W-:Y:S01]  /*6e80*/  ULOP3.LUT UR8, UR6, 0x1, URZ, 0xc0, !UPT ;  /* 0x0000000106087892 */ /* 0x000fe2000f8ec03f */
[----:B------:R-:W3:Y:S01]  /*6e90*/  LDSM.16.MT88.4 R20, [R2+0x6000] ;  /* 0x006000000214783b */ /* 0x000ee20000004200 */
[----:B------:R-:W-:Y:S02]  /*6ea0*/  UISETP.GT.AND UP2, UPT, UR6, UR13, UPT ;  /* 0x0000000d0600728c */ /* 0x000fe4000bf44270 */
[----:B------:R-:W-:Y:S01]  /*6eb0*/  UISETP.NE.U32.AND UP0, UPT, UR8, 0x1, UPT ;  /* 0x000000010800788c */ /* 0x000fe2000bf05070 */
[----:B------:R-:W-:Y:S01]  /*6ec0*/  LDSM.16.M88.4 R24, [R176] ;  /* 0x00000000b018783b */ /* 0x000fe20000000200 */
[----:B------:R-:W-:Y:S03]  /*6ed0*/  UIADD3 UR6, UR6, -0x1, URZ ;  /* 0xffffffff06067890 */ /* 0x000fe6000fffe03f */
[----:B------:R-:W4:Y:S04]  /*6ee0*/  LDSM.16.MT88.4 R28, [R0+0x6800] ;  /* 0x00680000001c783b */ /* 0x000f280000004200 */
[----:B------:R-:W1:Y:S04]  /*6ef0*/  LDSM.16.MT88.4 R32, [R2+0x6800] ;  /* 0x006800000220783b */ /* 0x000e680000004200 */
[----:B------:R-:W-:Y:S04]  /*6f00*/  LDSM.16.MT88.4 R104, [R0+0x7000] ;  /* 0x007000000068783b */ /* 0x000fe80000004200 */
[----:B------:R-:W1:Y:S04]  /*6f10*/  LDSM.16.M88.4 R100, [R112] ;  /* 0x000000007064783b */ /* 0x000e680000000200 */
[----:B------:R-:W-:Y:S01]  /*6f20*/  LDSM.16.MT88.4 R108, [R0+0x7800] ;  /* 0x00780000006c783b */ /* 0x000fe20000004200 */
[C---:B-12---:R-:W-:Y:S08]  /*6f30*/  HMMA.16816.F32.BF16 R4, R16.reuse, R8, RZ ;  /* 0x000000081004723c */ /* 0x046ff000000418ff */
[C---:B------:R-:W-:Y:S08]  /*6f40*/  HMMA.16816.F32.BF16 R8, R16.reuse, R10, RZ ;  /* 0x0000000a1008723c */ /* 0x040ff000000418ff */
[C---:B---3--:R-:W-:Y:S08]  /*6f50*/  HMMA.16816.F32.BF16 R12, R16.reuse, R20, RZ ;  /* 0x00000014100c723c */ /* 0x048ff000000418ff */
[----:B------:R-:W-:Y:S01]  /*6f60*/  HMMA.16816.F32.BF16 R16, R16, R22, RZ ;  /* 0x000000161010723c */ /* 0x000fe200000418ff */
[----:B------:R-:W1:Y:S07]  /*6f70*/  LDSM.16.MT88.4 R20, [R2+0x7000] ;  /* 0x007000000214783b */ /* 0x000e6e0000004200 */
[C---:B----4-:R-:W-:Y:S08]  /*6f80*/  HMMA.16816.F32.BF16 R4, R24.reuse, R28, R4 ;  /* 0x0000001c1804723c */ /* 0x050ff00000041804 */
[C---:B------:R-:W-:Y:S01]  /*6f90*/  HMMA.16816.F32.BF16 R8, R24.reuse, R30, R8 ;  /* 0x0000001e1808723c */ /* 0x040fe20000041808 */
[----:B------:R-:W2:Y:S07]  /*6fa0*/  LDSM.16.M88.4 R28, [R113] ;  /* 0x00000000711c783b */ /* 0x000eae0000000200 */
[C---:B------:R-:W-:Y:S08]  /*6fb0*/  HMMA.16816.F32.BF16 R12, R24.reuse, R32, R12 ;  /* 0x00000020180c723c */ /* 0x040ff0000004180c */
        /* <DEDUP_REMOVED lines=26> */
[----:B------:R2:W1:Y:S07]  /*7160*/  LDSM.16.MT88.4 R108, [R0+0x9800] ;  /* 0x00980000006c783b */ /* 0x00046e0000004200 */
[C---:B---3--:R-:W-:Y:S08]  /*7170*/  HMMA.16816.F32.BF16 R12, R100.reuse, R24, R12 ;  /* 0x00000018640c723c */ /* 0x048ff0000004180c */
[----:B------:R-:W-:Y:S01]  /*7180*/  HMMA.16816.F32.BF16 R16, R100, R26, R16 ;  /* 0x0000001a6410723c */ /* 0x000fe20000041810 */
[----:B------:R3:W1:Y:S07]  /*7190*/  LDSM.16.MT88.4 R24, [R2+0x9800] ;  /* 0x009800000218783b */ /* 0x00066e0000004200 */
[C---:B----4-:R-:W-:Y:S01]  /*71a0*/  HMMA.16816.F32.BF16 R4, R28.reuse, R104, R4 ;  /* 0x000000681c04723c */ /* 0x050fe20000041804 */
[----:B--2---:R-:W-:Y:S07]  /*71b0*/  IMAD.U32 R0, RZ, RZ, UR14 ;  /* 0x0000000eff007e24 */ /* 0x004fee000f8e00ff */
[C---:B------:R-:W-:Y:S08]  /*71c0*/  HMMA.16816.F32.BF16 R8, R28.reuse, R106, R8 ;  /* 0x0000006a1c08723c */ /* 0x040ff00000041808 */
[C---:B-1----:R-:W-:Y:S01]  /*71d0*/  HMMA.16816.F32.BF16 R12, R28.reuse, R20, R12 ;  /* 0x000000141c0c723c */ /* 0x042fe2000004180c */
[----:B---3--:R-:W-:Y:S06]  /*71e0*/  IMAD.U32 R2, RZ, RZ, UR26 ;  /* 0x0000001aff027e24 */ /* 0x008fec000f8e00ff */
[----:B------:R-:W-:Y:S01]  /*71f0*/  @P2 IADD3 R20, P3, R244, UR10, RZ ;  /* 0x0000000af4142c10 */ /* 0x000fe2000ff7e0ff */
[----:B------:R-:W-:Y:S01]  /*7200*/  HMMA.16816.F32.BF16 R16, R28, R22, R16 ;  /* 0x000000161c10723c */ /* 0x000fe20000041810 */
[----:B------:R-:W-:Y:S03]  /*7210*/  @UP3 UIADD3 UR10, UP1, UR10, -0x100, URZ ;  /* 0xffffff000a0a3890 */ /* 0x000fe6000ff3e03f */
[----:B------:R-:W-:Y:S01]  /*7220*/  @P2 IADD3.X R21, R245, UR9, RZ, P3, !PT ;  /* 0x00000009f5152c10 */ /* 0x000fe20009ffe4ff */
[----:B------:R-:W-:Y:S02]  /*7230*/  @UP3 UIADD3.X UR9, UR9, -0x1, URZ, UP1, !UPT ;  /* 0xffffffff09093890 */ /* 0x000fe40008ffe43f */
[----:B------:R-:W-:Y:S01]  /*7240*/  IMAD.U32 R22, RZ, RZ, UR14 ;  /* 0x0000000eff167e24 */ /* 0x000fe2000f8e00ff */
[C---:B------:R-:W-:Y:S01]  /*7250*/  HMMA.16816.F32.BF16 R4, R32.reuse, R108, R4 ;  /* 0x0000006c2004723c */ /* 0x040fe20000041804 */
[----:B------:R1:W5:Y:S03]  /*7260*/  @P2 LDG.E R238, [R20.64] ;  /* 0x0000000414ee2981 */ /* 0x000366000c1e1900 */
[----:B------:R-:W-:Y:S01]  /*7270*/  IMAD.U32 R28, RZ, RZ, UR20 ;  /* 0x00000014ff1c7e24 */ /* 0x000fe2000f8e00ff */
[----:B------:R1:W5:Y:S03]  /*7280*/  @P2 LDG.E R237, [R20.64+0x20] ;  /* 0x0000200414ed2981 */ /* 0x000366000c1e1900 */
[C---:B------:R-:W-:Y:S01]  /*7290*/  HMMA.16816.F32.BF16 R8, R32.reuse, R110, R8 ;  /* 0x0000006e2008723c */ /* 0x040fe20000041808 */
[----:B------:R1:W5:Y:S04]  /*72a0*/  @P2 LDG.E R235, [R20.64+0x80] ;  /* 0x0000800414eb2981 */ /* 0x000368000c1e1900 */
[----:B------:R1:W5:Y:S03]  /*72b0*/  @P2 LDG.E R236, [R20.64+0xa0] ;  /* 0x0000a00414ec2981 */ /* 0x000366000c1e1900 */
[C---:B------:R-:W-:Y:S07]  /*72c0*/  HMMA.16816.F32.BF16 R12, R32.reuse, R24, R12 ;  /* 0x00000018200c723c */ /* 0x040fee000004180c */
[----:B------:R-:W-:Y:S01]  /*72d0*/  IMAD.U32 R24, RZ, RZ, UR26 ;  /* 0x0000001aff187e24 */ /* 0x000fe2000f8e00ff */
[----:B------:R-:W-:Y:S01]  /*72e0*/  HMMA.16816.F32.BF16 R16, R32, R26, R16 ;  /* 0x0000001a2010723c */ /* 0x000fe20000041810 */
[----:B------:R-:W-:Y:S01]  /*72f0*/  IMAD.U32 R25, RZ, RZ, UR20 ;  /* 0x00000014ff197e24 */ /* 0x000fe2000f8e00ff */
[----:B------:R-:W-:Y:S05]  /*7300*/  LDSM.16.MT88.4 R32, [R3+0xc800] ;  /* 0x00c800000320783b */ /* 0x000fea0000004200 */
[----:B------:R-:W-:Y:S02]  /*7310*/  IMAD.U32 R26, RZ, RZ, UR25 ;  /* 0x00000019ff1a7e24 */ /* 0x000fe4000f8e00ff */
[----:B-1----:R-:W-:Y:S03]  /*7320*/  IMAD.MOV.U32 R20, RZ, RZ, R196 ;  /* 0x000000ffff147224 */ /* 0x002fe600078e00c4 */
[----:B------:R-:W-:Y:S02]  /*7330*/  IMAD.MOV.U32 R21, RZ, RZ, R191 ;  /* 0x000000ffff157224 */ /* 0x000fe400078e00bf */
[-C--:B------:R-:W-:Y:S02]  /*7340*/  LEA R22, P3, R22, R20.reuse, 0x2 ;  /* 0x0000001416167211 */ /* 0x080fe400078610ff */
[-C--:B------:R-:W-:Y:S01]  /*7350*/  LEA R28, P2, R28, R20.reuse, 0x2 ;  /* 0x000000141c1c7211 */ /* 0x080fe200078410ff */
[----:B------:R1:W-:Y:S01]  /*7360*/  RED.E.ADD.F32.FTZ.RN.STRONG.GPU [R20.64], R4 ;  /* 0x000000041400798e */ /* 0x0003e2000c10e784 */
[-C--:B------:R-:W-:Y:S01]  /*7370*/  LEA.HI.X.SX32 R23, R0, R21.reuse, 0x2, P3 ;  /* 0x0000001500177211 */ /* 0x080fe200018f16ff */
[----:B------:R-:W-:Y:S01]  /*7380*/  IMAD.U32 R0, RZ, RZ, UR25 ;  /* 0x00000019ff007e24 */ /* 0x000fe2000f8e00ff */
[-C--:B------:R-:W-:Y:S02]  /*7390*/  LEA R24, P0, R24, R20.reuse, 0x2 ;  /* 0x0000001418187211 */ /* 0x080fe400078010ff */
[-C--:B------:R-:W-:Y:S01]  /*73a0*/  LEA.HI.X.SX32 R29, R25, R21.reuse, 0x2, P2 ;  /* 0x00000015191d7211 */ /* 0x080fe200010f16ff */
[----:B------:R2:W-:Y:S01]  /*73b0*/  RED.E.ADD.F32.FTZ.RN.STRONG.GPU [R22.64], R5 ;  /* 0x000000051600798e */ /* 0x0005e2000c10e784 */
[-C--:B------:R-:W-:Y:S01]  /*73c0*/  LEA.HI.X.SX32 R25, R2, R21.reuse, 0x2, P0 ;  /* 0x0000001502197211 */ /* 0x080fe200000f16ff */
[----:B------:R-:W-:Y:S01]  /*73d0*/  IMAD.U32 R2, RZ, RZ, UR23 ;  /* 0x00000017ff027e24 */ /* 0x000fe2000f8e00ff */
[-C--:B------:R-:W-:Y:S01]  /*73e0*/  LEA R26, P0, R26, R20.reuse, 0x2 ;  /* 0x000000141a1a7211 */ /* 0x080fe200078010ff */
[----:B------:R3:W-:Y:S03]  /*73f0*/  RED.E.ADD.F32.FTZ.RN.STRONG.GPU [R28.64], R6 ;  /* 0x000000061c00798e */ /* 0x0007e6000c10e784 */
[-C--:B------:R-:W-:Y:S01]  /*7400*/  LEA.HI.X.SX32 R27, R0, R21.reuse, 0x2, P0 ;  /* 0x00000015001b7211 */ /* 0x080fe200000f16ff */
[----:B------:R4:W-:Y:S01]  /*7410*/  RED.E.ADD.F32.FTZ.RN.STRONG.GPU [R24.64], R7 ;  /* 0x000000071800798e */ /* 0x0009e2000c10e784 */
[----:B------:R-:W-:Y:S03]  /*7420*/  IMAD.U32 R0, RZ, RZ, UR22 ;  /* 0x00000016ff007e24 */ /* 0x000fe6000f8e00ff */
[----:B------:R4:W-:Y:S04]  /*7430*/  RED.E.ADD.F32.FTZ.RN.STRONG.GPU [R26.64], R8 ;  /* 0x000000081a00798e */ /* 0x0009e8000c10e784 */
[----:B------:R-:W-:Y:S01]  /*7440*/  LDSM.16.MT88.4 R28, [R3+0xa800] ;  /* 0x00a80000031c783b */ /* 0x000fe20000004200 */
[----:B-1----:R-:W-:Y:S05]  /*7450*/  IMAD.U32 R4, RZ, RZ, UR22 ;  /* 0x00000016ff047e24 */ /* 0x002fea000f8e00ff */
[-C--:B------:R-:W-:Y:S01]  /*7460*/  LEA R4, P0, R4, R20.reuse, 0x2 ;  /* 0x0000001404047211 */ /* 0x080fe200078010ff */
[----:B--2---:R-:W-:Y:S02]  /*7470*/  IMAD.U32 R5, RZ, RZ, UR24 ;  /* 0x00000018ff057e24 */ /* 0x004fe4000f8e00ff */
[----:B---3--:R-:W-:Y:S02]  /*7480*/  IMAD.U32 R6, RZ, RZ, UR23 ;  /* 0x00000017ff067e24 */ /* 0x008fe4000f8e00ff */
[----:B----4-:R-:W-:Y:S03]  /*7490*/  IMAD.U32 R24, RZ, RZ, UR24 ;  /* 0x00000018ff187e24 */ /* 0x010fe6000f8e00ff */
[-C--:B------:R-:W-:Y:S01]  /*74a0*/  LEA R6, P2, R6, R20.reuse, 0x2 ;  /* 0x0000001406067211 */ /* 0x080fe200078410ff */
[----:B------:R-:W-:Y:S01]  /*74b0*/  IMAD.U32 R26, RZ, RZ, UR19 ;  /* 0x00000013ff1a7e24 */ /* 0x000fe2000f8e00ff */
[-C--:B------:R-:W-:Y:S01]  /*74c0*/  LEA R24, P3, R24, R20.reuse, 0x2 ;  /* 0x0000001418187211 */ /* 0x080fe200078610ff */
[----:B------:R-:W-:Y:S01]  /*74d0*/  IMAD.U32 R8, RZ, RZ, UR16 ;  /* 0x00000010ff087e24 */ /* 0x000fe2000f8e00ff */
[-C--:B------:R-:W-:Y:S01]  /*74e0*/  LEA.HI.X.SX32 R7, R2, R21.reuse, 0x2, P2 ;  /* 0x0000001502077211 */ /* 0x080fe200010f16ff */
[----:B------:R-:W-:Y:S01]  /*74f0*/  IMAD.U32 R2, RZ, RZ, UR15 ;  /* 0x0000000fff027e24 */ /* 0x000fe2000f8e00ff */
[-C--:B------:R-:W-:Y:S02]  /*7500*/  LEA.HI.X.SX32 R25, R5, R21.reuse, 0x2, P3 ;  /* 0x0000001505197211 */ /* 0x080fe400018f16ff */
[-C--:B------:R-:W-:Y:S01]  /*7510*/  LEA.HI.X.SX32 R5, R0, R21.reuse, 0x2, P0 ;  /* 0x0000001500057211 */ /* 0x080fe200000f16ff */
[----:B------:R-:W-:Y:S01]  /*7520*/  IMAD.U32 R0, RZ, RZ, UR21 ;  /* 0x00000015ff007e24 */ /* 0x000fe2000f8e00ff */
[-C--:B------:R-:W-:Y:S01]  /*7530*/  LEA R26, P6, R26, R20.reuse, 0x2 ;  /* 0x000000141a1a7211 */ /* 0x080fe200078c10ff */
[----:B------:R1:W-:Y:S01]  /*7540*/  RED.E.ADD.F32.FTZ.RN.STRONG.GPU [R24.64], R9 ;  /* 0x000000091800798e */ /* 0x0003e2000c10e784 */
[-C--:B------:R-:W-:Y:S03]  /*7550*/  LEA R8, P3, R8, R20.reuse, 0x2 ;  /* 0x0000001408087211 */ /* 0x080fe600078610ff */
[----:B------:R2:W-:Y:S04]  /*7560*/  RED.E.ADD.F32.FTZ.RN.STRONG.GPU [R6.64], R10 ;  /* 0x0000000a0600798e */ /* 0x0005e8000c10e784 */
[----:B------:R3:W-:Y:S04]  /*7570*/  RED.E.ADD.F32.FTZ.RN.STRONG.GPU [R4.64], R11 ;  /* 0x0000000b0400798e */ /* 0x0007e8000c10e784 */
[----:B------:R-:W-:Y:S04]  /*7580*/  RED.E.ADD.F32.FTZ.RN.STRONG.GPU [R20.64+0x80], R12 ;  /* 0x0000800c1400798e */ /* 0x000fe8000c10e784 */
[----:B------:R-:W-:Y:S01]  /*7590*/  RED.E.ADD.F32.FTZ.RN.STRONG.GPU [R22.64+0x80], R13 ;  /* 0x0000800d1600798e */ /* 0x000fe2000c10e784 */
[----:B-1----:R-:W-:Y:S02]  /*75a0*/  IMAD.U32 R24, RZ, RZ, UR18 ;  /* 0x00000012ff187e24 */ /* 0x002fe4000f8e00ff */
[----:B------:R-:W-:Y:S02]  /*75b0*/  IMAD.U32 R9, RZ, RZ, UR18 ;  /* 0x00000012ff097e24 */ /* 0x000fe4000f8e00ff */
[----:B--2---:R-:W-:Y:S01]  /*75c0*/  IMAD.U32 R10, RZ, RZ, UR17 ;  /* 0x00000011ff0a7e24 */ /* 0x004fe2000f8e00ff */
[-C--:B------:R-:W-:Y:S01]  /*75d0*/  LEA R24, P5, R24, R20.reuse, 0x2 ;  /* 0x0000001418187211 */ /* 0x080fe200078a10ff */
[----:B------:R-:W-:Y:S02]  /*75e0*/  IMAD.U32 R7, RZ, RZ, UR17 ;  /* 0x00000011ff077e24 */ /* 0x000fe4000f8e00ff */
[----:B---3--:R-:W-:Y:S01]  /*75f0*/  IMAD.U32 R11, RZ, RZ, UR19 ;  /* 0x00000013ff0b7e24 */ /* 0x008fe2000f8e00ff */
[-C--:B------:R-:W-:Y:S01]  /*7600*/  LEA R10, P4, R10, R20.reuse, 0x2 ;  /* 0x000000140a0a7211 */ /* 0x080fe200078810ff */
[----:B------:R-:W-:Y:S01]  /*7610*/  IMAD.U32 R6, RZ, RZ, UR15 ;  /* 0x0000000fff067e24 */ /* 0x000fe2000f8e00ff */
[-C--:B------:R-:W-:Y:S01]  /*7620*/  LEA.HI.X.SX32 R25, R9, R21.reuse, 0x2, P5 ;  /* 0x0000001509197211 */ /* 0x080fe200028f16ff */
[----:B------:R-:W-:Y:S01]  /*7630*/  IMAD.U32 R5, RZ, RZ, UR16 ;  /* 0x00000010ff057e24 */ /* 0x000fe2000f8e00ff */
[-C--:B------:R-:W-:Y:S01]  /*7640*/  LEA.HI.X.SX32 R27, R11, R21.reuse, 0x2, P6 ;  /* 0x000000150b1b7211 */ /* 0x080fe200030f16ff */
[----:B------:R-:W-:Y:S01]  /*7650*/  IMAD.U32 R4, RZ, RZ, UR21 ;  /* 0x00000015ff047e24 */ /* 0x000fe2000f8e00ff */
[-C--:B------:R-:W-:Y:S02]  /*7660*/  LEA.HI.X.SX32 R11, R7, R21.reuse, 0x2, P4 ;  /* 0x00000015070b7211 */ /* 0x080fe400020f16ff */
[-C--:B------:R-:W-:Y:S01]  /*7670*/  LEA R6, P2, R6, R20.reuse, 0x2 ;  /* 0x0000001406067211 */ /* 0x080fe200078410ff */
[----:B------:R-:W-:Y:S01]  /*7680*/  RED.E.ADD.F32.FTZ.RN.STRONG.GPU [R26.64], R14 ;  /* 0x0000000e1a00798e */ /* 0x000fe2000c10e784 */
[-C--:B------:R-:W-:Y:S02]  /*7690*/  LEA.HI.X.SX32 R9, R5, R21.reuse, 0x2, P3 ;  /* 0x0000001505097211 */ /* 0x080fe400018f16ff */
[----:B------:R-:W-:Y:S01]  /*76a0*/  LEA R4, P0, R4, R20, 0x2 ;  /* 0x0000001404047211 */ /* 0x000fe200078010ff */
[----:B------:R-:W-:Y:S01]  /*76b0*/  RED.E.ADD.F32.FTZ.RN.STRONG.GPU [R24.64], R15 ;  /* 0x0000000f1800798e */ /* 0x000fe2000c10e784 */
[-C--:B------:R-:W-:Y:S02]  /*76c0*/  LEA.HI.X.SX32 R7, R2, R21.reuse, 0x2, P2 ;  /* 0x0000001502077211 */ /* 0x080fe400010f16ff */
[----:B------:R-:W-:Y:S01]  /*76d0*/  LEA.HI.X.SX32 R5, R0, R21, 0x2, P0 ;  /* 0x0000001500057211 */ /* 0x000fe200000f16ff */
[----:B------:R-:W-:Y:S01]  /*76e0*/  RED.E.ADD.F32.FTZ.RN.STRONG.GPU [R10.64], R16 ;  /* 0x000000100a00798e */ /* 0x000fe2000c10e784 */
[----:B------:R-:W-:Y:S01]  /*76f0*/  IMAD.IADD R0, R128, 0x1, R172 ;  /* 0x0000000180007824 */ /* 0x000fe200078e02ac */
[----:B------:R-:W-:Y:S01]  /*7700*/  PLOP3.LUT P2, PT, PT, PT, UP0, 0x80, 0x0 ;  /* 0x000000000000781c */ /* 0x000fe20003f4f008 */
[----:B------:R-:W-:Y:S01]  /*7710*/  @UP3 UIADD3 UR12, UP0, UR12, -0x100, URZ ;  /* 0xffffff000c0c3890 */ /* 0x000fe2000ff1e03f */
[----:B------:R-:W-:Y:S01]  /*7720*/  RED.E.ADD.F32.FTZ.RN.STRONG.GPU [R8.64], R17 ;  /* 0x000000110800798e */ /* 0x000fe2000c10e784 */
[----:B------:R-:W-:Y:S02]  /*7730*/  PLOP3.LUT P0, PT, PT, PT, UP2, 0x80, 0x0 ;  /* 0x000000000000781c */ /* 0x000fe40003f0f028 */
[----:B------:R-:W-:Y:S01]  /*7740*/  @UP3 UIADD3.X UR11, UR11, -0x1, URZ, UP0, !UPT ;  /* 0xffffffff0b0b3890 */ /* 0x000fe200087fe43f */
[----:B------:R-:W-:Y:S04]  /*7750*/  RED.E.ADD.F32.FTZ.RN.STRONG.GPU [R6.64], R18 ;  /* 0x000000120600798e */ /* 0x000fe8000c10e784 */
[----:B------:R-:W-:Y:S04]  /*7760*/  LDSM.16.MT88.4 R8, [R172] ;  /* 0x00000000ac08783b */ /* 0x000fe80000004200 */
[----:B------:R-:W-:Y:S04]  /*7770*/  RED.E.ADD.F32.FTZ.RN.STRONG.GPU [R4.64], R19 ;  /* 0x000000130400798e */ /* 0x000fe8000c10e784 */
[----:B------:R-:W1:Y:S04]  /*7780*/  LDSM.16.MT88.4 R4, [R3+0xa000] ;  /* 0x00a000000304783b */ /* 0x000e680000004200 */
[----:B------:R-:W2:Y:S04]  /*7790*/  LDSM.16.MT88.4 R20, [R3+0xc000] ;  /* 0x00c000000314783b */ /* 0x000ea80000004200 */
[----:B------:R-:W3:Y:S04]  /*77a0*/  LDSM.16.MT88.4 R24, [R0] ;  /* 0x000000000018783b */ /* 0x000ee80000004200 */
[----:B------:R-:W4:Y:S04]  /*77b0*/  LDSM.16.MT88.4 R12, [R172+0x800] ;  /* 0x00080000ac0c783b */ /* 0x000f280000004200 */
        /* <DEDUP_REMOVED lines=14> */
[C---:B------:R-:W-:Y:S08]  /*78a0*/  HMMA.16816.F32.BF16 R72, R32.reuse, R12, R72 ;  /* 0x0000000c2048723c */ /* 0x040ff00000041848 */
[-C--:B------:R-:W-:Y:S08]  /*78b0*/  HMMA.16816.F32.BF16 R76, R32, R14.reuse, R76 ;  /* 0x0000000e204c723c */ /* 0x080ff0000004184c */
[C---:B------:R-:W-:Y:S01]  /*78c0*/  HMMA.16816.F32.BF16 R80, R28.reuse, R14, R80 ;  /* 0x0000000e1c50723c */ /* 0x040fe20000041850 */
[----:B------:R-:W-:Y:S07]  /*78d0*/  LDSM.16.MT88.4 R12, [R3+0xb800] ;  /* 0x00b80000030c783b */ /* 0x000fee0000004200 */
[-C--:B------:R-:W-:Y:S08]  /*78e0*/  HMMA.16816.F32.BF16 R84, R28, R16.reuse, R84 ;  /* 0x000000101c54723c */ /* 0x080ff00000041854 */
[C---:B------:R-:W-:Y:S08]  /*78f0*/  HMMA.16816.F32.BF16 R88, R32.reuse, R16, R88 ;  /* 0x000000102058723c */ /* 0x040ff00000041858 */
[-C--:B------:R-:W-:Y:S01]  /*7900*/  HMMA.16816.F32.BF16 R92, R32, R18.reuse, R92 ;  /* 0x00000012205c723c */ /* 0x080fe2000004185c */
[----:B------:R3:W-:Y:S07]  /*7910*/  LDSM.16.MT88.4 R32, [R0+0x1800] ;  /* 0x001800000020783b */ /* 0x0007ee0000004200 */
[----:B------:R-:W-:Y:S01]  /*7920*/  HMMA.16816.F32.BF16 R96, R28, R18, R96 ;  /* 0x000000121c60723c */ /* 0x000fe20000041860 */
[----:B------:R4:W2:Y:S04]  /*7930*/  LDSM.16.MT88.4 R16, [R172+0x1800] ;  /* 0x00180000ac10783b */ /* 0x0008a80000004200 */
[----:B------:R-:W2:Y:S03]  /*7940*/  LDSM.16.MT88.4 R28, [R3+0xd800] ;  /* 0x00d80000031c783b */ /* 0x000ea60000004200 */
[-C--:B-1----:R-:W-:Y:S08]  /*7950*/  HMMA.16816.F32.BF16 R68, R4, R8.reuse, R68 ;  /* 0x000000080444723c */ /* 0x082ff00000041844 */
[C---:B------:R-:W-:Y:S04]  /*7960*/  HMMA.16816.F32.BF16 R72, R20.reuse, R8, R72 ;  /* 0x000000081448723c */ /* 0x040fe80000041848 */
[C---:B---3--:R-:W-:Y:S02]  /*7970*/  IADD3 R0, R172.reuse, -0x2000, RZ ;  /* 0xffffe000ac007810 */ /* 0x048fe40007ffe0ff */
[----:B------:R-:W-:Y:S02]  /*7980*/  @P2 IADD3 R0, R172, 0x2000, RZ ;  /* 0x00002000ac002810 */ /* 0x000fe40007ffe0ff */
[-C--:B------:R-:W-:Y:S04]  /*7990*/  HMMA.16816.F32.BF16 R76, R20, R10.reuse, R76 ;  /* 0x0000000a144c723c */ /* 0x080fe8000004184c */
[----:B----4-:R-:W-:Y:S04]  /*79a0*/  IMAD.MOV.U32 R172, RZ, RZ, R0 ;  /* 0x000000ffffac7224 */ /* 0x010fe800078e0000 */
[C---:B------:R-:W-:Y:S08]  /*79b0*/  HMMA.16816.F32.BF16 R80, R4.reuse, R10, R80 ;  /* 0x0000000a0450723c */ /* 0x040ff00000041850 */
[-C--:B--2---:R-:W-:Y:S08]  /*79c0*/  HMMA.16816.F32.BF16 R84, R4, R24.reuse, R84 ;  /* 0x000000180454723c */ /* 0x084ff00000041854 */
[C---:B------:R-:W-:Y:S08]  /*79d0*/  HMMA.16816.F32.BF16 R88, R20.reuse, R24, R88 ;  /* 0x000000181458723c */ /* 0x040ff00000041858 */
[-C--:B------:R-:W-:Y:S08]  /*79e0*/  HMMA.16816.F32.BF16 R92, R20, R26.reuse, R92 ;  /* 0x0000001a145c723c */ /* 0x080ff0000004185c */
[----:B------:R-:W-:Y:S08]  /*79f0*/  HMMA.16816.F32.BF16 R96, R4, R26, R96 ;  /* 0x0000001a0460723c */ /* 0x000ff00000041860 */
[-C--:B------:R-:W-:Y:S08]  /*7a00*/  HMMA.16816.F32.BF16 R68, R12, R16.reuse, R68 ;  /* 0x000000100c44723c */ /* 0x080ff00000041844 */
[C---:B------:R-:W-:Y:S08]  /*7a10*/  HMMA.16816.F32.BF16 R72, R28.reuse, R16, R72 ;  /* 0x000000101c48723c */ /* 0x040ff00000041848 */
        /* <DEDUP_REMOVED lines=50> */
[----:B------:R1:W-:Y:S01]  /*7d40*/  STS [R251], R13 ;  /* 0x0000000dfb007388 */ /* 0x0003e20000000800 */
        /* <DEDUP_REMOVED lines=22> */
[----:B------:R-:W-:Y:S01]  /*7eb0*/  UISETP.NE.AND UP0, UPT, UR34, -0x1, UPT ;  /* 0xffffffff2200788c */ /* 0x000fe2000bf05270 */
[----:B------:R-:W-:Y:S01]  /*7ec0*/  F2FP.BF16.PACK_AB R60, R61, R60 ;  /* 0x0000003c3d3c723e */ /* 0x000fe200000010ff */
[----:B------:R-:W-:Y:S01]  /*7ed0*/  ULDC.64 UR10, c[0x0][0x3a0] ;  /* 0x0000e800000a7ab9 */ /* 0x000fe20000000a00 */
[----:B------:R-:W-:-:S02]  /*7ee0*/  F2FP.BF16.PACK_AB R0, R0, R94 ;  /* 0x0000005e0000723e */ /* 0x000fc400000010ff */
[----:B------:R-:W-:Y:S02]  /*7ef0*/  F2FP.BF16.PACK_AB R62, R63, R62 ;  /* 0x0000003e3f3e723e */ /* 0x000fe400000010ff */
[----:B------:R-:W-:-:S04]  /*7f00*/  PLOP3.LUT P0, PT, PT, PT, UP0, 0x80, 0x0 ;  /* 0x000000000000781c */ /* 0x000fc80003f0f008 */
[----:B------:R-:W-:-:S04]  /*7f10*/  @UP0 UIADD3 UR6, UR27, UR34, URZ ;  /* 0x000000221b060290 */ /* 0x000fc8000fffe03f */
[----:B------:R-:W-:-:S04]  /*7f20*/  @UP0 UIMAD.WIDE.U32 UR8, UR6, UR10, URZ ;  /* 0x0000000a060802a5 */ /* 0x000fc8000f8e003f */
[----:B------:R-:W-:-:S03]  /*7f30*/  @UP0 UIMAD UR30, UR6, UR11, UR9 ;  /* 0x0000000b061e02a4 */ /* 0x000fc6000f8e0209 */
[----:B------:R-:W-:Y:S01]  /*7f40*/  @UP0 UMOV UR13, UR8 ;  /* 0x00000008000d0c82 */ /* 0x000fe20008000000 */
[----:B--2---:R1:W-:Y:S04]  /*7f50*/  STS [R115], R12 ;  /* 0x0000000c73007388 */ /* 0x0043e80000000800 */
[----:B------:R1:W-:Y:S04]  /*7f60*/  STS [R248+0x2000], R15 ;  /* 0x0020000ff8007388 */ /* 0x0003e80000000800 */
[----:B------:R1:W-:Y:S04]  /*7f70*/  STS [R248+0x2400], R14 ;  /* 0x0024000ef8007388 */ /* 0x0003e80000000800 */
[----:B------:R1:W-:Y:S04]  /*7f80*/  STS [R251+0x2000], R11 ;  /* 0x0020000bfb007388 */ /* 0x0003e80000000800 */
[----:B------:R1:W-:Y:S04]  /*7f90*/  STS [R251+0x2400], R10 ;  /* 0x0024000afb007388 */ /* 0x0003e80000000800 */
[----:B------:R1:W-:Y:S04]  /*7fa0*/  STS [R249], R9 ;  /* 0x00000009f9007388 */ /* 0x0003e80000000800 */
[----:B------:R1:W-:Y:S04]  /*7fb0*/  STS [R249+0x400], R8 ;  /* 0x00040008f9007388 */ /* 0x0003e80000000800 */
        /* <DEDUP_REMOVED lines=26> */
[----:B------:R-:W-:Y:S02]  /*8160*/  USHF.R.S32.HI UR13, URZ, 0x1f, UR45 ;  /* 0x0000001f3f0d7899 */ /* 0x000fe4000801142d */
[----:B------:R-:W-:Y:S02]  /*8170*/  UIMAD UR12, UR27, UR9, UR6 ;  /* 0x000000091b0c72a4 */ /* 0x000fe4000f8e0206 */
[----:B------:R-:W-:Y:S02]  /*8180*/  UIMAD.WIDE.U32 UR8, UR27, UR8, URZ ;  /* 0x000000081b0872a5 */ /* 0x000fe4000f8e003f */
[----:B------:R-:W-:Y:S02]  /*8190*/  ULDC.64 UR10, c[0x0][0x388] ;  /* 0x0000e200000a7ab9 */ /* 0x000fe40000000a00 */
[----:B------:R-:W-:-:S02]  /*81a0*/  UIADD3 UR9, UR9, UR12, URZ ;  /* 0x0000000c09097290 */ /* 0x000fc4000fffe03f */
[----:B------:R-:W-:Y:S02]  /*81b0*/  UIMAD UR6, UR13, UR10, URZ ;  /* 0x0000000a0d0672a4 */ /* 0x000fe4000f8e023f */
[----:B------:R-:W-:Y:S02]  /*81c0*/  UIMAD.WIDE.U32 UR8, UR45, UR10, UR8 ;  /* 0x0000000a2d0872a5 */ /* 0x000fe4000f8e0008 */
[----:B------:R-:W-:-:S04]  /*81d0*/  UIMAD UR6, UR45, UR11, UR6 ;  /* 0x0000000b2d0672a4 */ /* 0x000fc8000f8e0206 */
[----:B------:R-:W-:Y:S02]  /*81e0*/  UIADD3 UR30, UR9, UR6, URZ ;  /* 0x00000006091e7290 */ /* 0x000fe4000fffe03f */
[----:B------:R-:W-:Y:S02]  /*81f0*/  UMOV UR13, UR8 ;  /* 0x00000008000d7c82 */ /* 0x000fe40008000000 */
.L_x_535:
        /* <DEDUP_REMOVED lines=8> */
[----:B------:R-:W-:Y:S02]  /*8280*/  USHF.R.S32.HI UR31, URZ, 0x1f, UR45 ;  /* 0x0000001f3f1f7899 */ /* 0x000fe4000801142d */
[----:B------:R-:W-:Y:S02]  /*8290*/  UIMAD UR12, UR27, UR9, UR6 ;  /* 0x000000091b0c72a4 */ /* 0x000fe4000f8e0206 */
[----:B------:R-:W-:-:S02]  /*82a0*/  UIMAD.WIDE.U32 UR8, UR27, UR8, URZ ;  /* 0x000000081b0872a5 */ /* 0x000fc4000f8e003f */
[----:B------:R-:W-:Y:S02]  /*82b0*/  ULDC.64 UR10, c[0x0][0x390] ;  /* 0x0000e400000a7ab9 */ /* 0x000fe40000000a00 */
[----:B------:R-:W-:Y:S02]  /*82c0*/  UIMAD UR6, UR31, UR10, URZ ;  /* 0x0000000a1f0672a4 */ /* 0x000fe4000f8e023f */
[----:B------:R-:W-:Y:S02]  /*82d0*/  UIADD3 UR9, UR9, UR12, URZ ;  /* 0x0000000c09097290 */ /* 0x000fe4000fffe03f */
[----:B------:R-:W-:Y:S02]  /*82e0*/  UIMAD UR6, UR45, UR11, UR6 ;  /* 0x0000000b2d0672a4 */ /* 0x000fe4000f8e0206 */
[----:B------:R-:W-:-:S04]  /*82f0*/  UIMAD.WIDE.U32 UR8, UR45, UR10, UR8 ;  /* 0x0000000a2d0872a5 */ /* 0x000fc8000f8e0008 */
[----:B------:R-:W-:Y:S02]  /*8300*/  UIADD3 UR9, UR9, UR6, URZ ;  /* 0x0000000609097290 */ /* 0x000fe4000fffe03f */
.L_x_536:
[----:B------:R-:W-:Y:S01]  /*8310*/  BAR.SYNC.DEFER_BLOCKING 0x0 ;  /* 0x0000000000007b1d */ /* 0x000fe20000010000 */
[----:B------:R-:W-:Y:S01]  /*8320*/  USHF.R.S32.HI UR6, URZ, 0x1f, UR29 ;  /* 0x0000001f3f067899 */ /* 0x000fe2000801141d */
[--C-:B-1----:R-:W-:Y:S01]  /*8330*/  SHF.R.S32.HI R7, RZ, 0x1f, R220.reuse ;  /* 0x0000001fff077819 */ /* 0x102fe200000114dc */
[----:B------:R-:W-:Y:S01]  /*8340*/  IMAD.U32 R4, RZ, RZ, UR29 ;  /* 0x0000001dff047e24 */ /* 0x000fe2000f8e00ff */
[----:B------:R-:W-:Y:S01]  /*8350*/  UIMAD UR7, UR28, -0x80, UR7 ;  /* 0xffffff801c0778a4 */ /* 0x000fe2000f8e0207 */
[----:B------:R-:W-:Y:S01]  /*8360*/  IMAD.MOV.U32 R6, RZ, RZ, R220 ;  /* 0x000000ffff067224 */ /* 0x000fe200078e00dc */
[----:B------:R-:W-:Y:S01]  /*8370*/  ULDC.64 UR10, c[0x0][0x3a0] ;  /* 0x0000e800000a7ab9 */ /* 0x000fe20000000a00 */
[----:B------:R-:W-:Y:S01]  /*8380*/  ISETP.GE.AND P1, PT, R220, c[0x0][0x220], PT ;  /* 0x00008800dc007a0c */ /* 0x000fe20003f26270 */
[----:B------:R-:W-:Y:S01]  /*8390*/  UIMAD UR10, UR6, UR10, URZ ;  /* 0x0000000a060a72a4 */ /* 0x000fe2000f8e023f */
[----:B------:R-:W-:Y:S01]  /*83a0*/  IMAD.WIDE.U32 R4, R4, c[0x0][0x3a0], R6 ;  /* 0x0000e80004047a25 */ /* 0x000fe200078e0006 */
[----:B------:R-:W-:Y:S01]  /*83b0*/  USHF.R.S32.HI UR12, URZ, 0x1f, UR49 ;  /* 0x0000001f3f0c7899 */ /* 0x000fe20008011431 */
[----:B------:R-:W-:Y:S01]  /*83c0*/  ISETP.GE.OR P4, PT, R239, UR7, P1 ;  /* 0x00000007ef007c0c */ /* 0x000fe20008f86670 */
[----:B------:R-:W-:Y:S01]  /*83d0*/  UIMAD UR10, UR29, UR11, UR10 ;  /* 0x0000000b1d0a72a4 */ /* 0x000fe2000f8e020a */
[----:B------:R-:W-:Y:S01]  /*83e0*/  BSSY B0, `(.L_x_537) ;  /* 0x000001d000007945 */ /* 0x000fe20003800000 */
[----:B------:R-:W-:-:S02]  /*83f0*/  IADD3 R4, P0, R4, UR13, RZ ;  /* 0x0000000d04047c10 */ /* 0x000fc4000ff1e0ff */
[----:B------:R-:W-:Y:S02]  /*8400*/  SHF.R.S32.HI R13, RZ, 0x1f, R239 ;  /* 0x0000001fff0d7819 */ /* 0x000fe400000114ef */
[----:B------:R-:W-:Y:S01]  /*8410*/  IMAD.U32 R0, RZ, RZ, UR10 ;  /* 0x0000000aff007e24 */ /* 0x000fe2000f8e00ff */
[----:B------:R-:W-:Y:S02]  /*8420*/  ULDC.64 UR10, c[0x0][0x3b8] ;  /* 0x0000ee00000a7ab9 */ /* 0x000fe40000000a00 */
[----:B------:R-:W-:Y:S02]  /*8430*/  UIMAD UR10, UR12, UR10, URZ ;  /* 0x0000000a0c0a72a4 */ /* 0x000fe4000f8e023f */
[----:B------:R-:W-:Y:S01]  /*8440*/  IADD3.X R5, R5, UR30, R0, P0, !PT ;  /* 0x0000001e05057c10 */ /* 0x000fe200087fe400 */
[----:B------:R1:W2:Y:S01]  /*8450*/  LDS.128 R16, [R114+0x7000] ;  /* 0x0070000072107984 */ /* 0x0002a20000000c00 */
[----:B------:R-:W-:Y:S01]  /*8460*/  IMAD.U32 R0, RZ, RZ, UR49 ;  /* 0x00000031ff007e24 */ /* 0x000fe2000f8e00ff */
[----:B------:R-:W-:-:S02]  /*8470*/  UIMAD UR10, UR49, UR11, UR10 ;  /* 0x0000000b310a72a4 */ /* 0x000fc4000f8e020a */
[----:B------:R1:W3:Y:S01]  /*8480*/  LDS.128 R20, [R114+0x8000] ;  /* 0x0080000072147984 */ /* 0x0002e20000000c00 */
[----:B------:R-:W-:-:S03]  /*8490*/  IMAD.WIDE.U32 R4, R0, c[0x0][0x3b8], R4 ;  /* 0x0000ee0000047a25 */ /* 0x000fc600078e0004 */
[----:B------:R1:W4:Y:S02]  /*84a0*/  LDS.128 R24, [R114+0x9000] ;  /* 0x0090000072187984 */ /* 0x0003240000000c00 */
[----:B------:R-:W-:Y:S02]  /*84b0*/  IADD3 R12, R5, UR10, RZ ;  /* 0x0000000a050c7c10 */ /* 0x000fe4000fffe0ff */
        /* <DEDUP_REMOVED lines=15> */
.L_x_538:
[----:B------:R-:W-:Y:S05]  /*85b0*/  BSYNC B0 ;  /* 0x0000000000007941 */ /* 0x000fea0003800000 */
.L_x_537:
        /* <DEDUP_REMOVED lines=15> */
.L_x_540:
[----:B------:R-:W-:Y:S05]  /*86b0*/  BSYNC B0 ;  /* 0x0000000000007941 */ /* 0x000fea0003800000 */
.L_x_539:
        /* <DEDUP_REMOVED lines=15> */
.L_x_542:
[----:B------:R-:W-:Y:S05]  /*87b0*/  BSYNC B0 ;  /* 0x0000000000007941 */ /* 0x000fea0003800000 */
.L_x_541:
        /* <DEDUP_REMOVED lines=14> */
.L_x_544:
[----:B------:R-:W-:Y:S05]  /*88a0*/  BSYNC B0 ;  /* 0x0000000000007941 */ /* 0x000fea0003800000 */
.L_x_543:
        /* <DEDUP_REMOVED lines=8> */
[----:B----4-:R-:W-:Y:S01]  /*8930*/  IADD3 R4, P0, R6, UR8, RZ ;  /* 0x0000000806047c10 */ /* 0x010fe2000ff1e0ff */
[----:B------:R-:W-:Y:S01]  /*8940*/  UIMAD UR6, UR12, UR6, URZ ;  /* 0x000000060c0672a4 */ /* 0x000fe2000f8e023f */
[----:B------:R-:W-:-:S03]  /*8950*/  MOV R0, UR29 ;  /* 0x0000001d00007c02 */ /* 0x000fc60008000f00 */
[----:B------:R-:W-:Y:S01]  /*8960*/  UIMAD UR6, UR49, UR7, UR6 ;  /* 0x00000007310672a4 */ /* 0x000fe2000f8e0206 */
[----:B------:R-:W-:Y:S01]  /*8970*/  IADD3.X R5, R7, UR9, R0, P0, !PT ;  /* 0x0000000907057c10 */ /* 0x000fe200087fe400 */
[----:B------:R-:W-:-:S04]  /*8980*/  IMAD.U32 R0, RZ, RZ, UR49 ;  /* 0x00000031ff007e24 */ /* 0x000fc8000f8e00ff */
        /* <DEDUP_REMOVED lines=12> */
.L_x_546:
[----:B------:R-:W-:Y:S05]  /*8a50*/  BSYNC B0 ;  /* 0x0000000000007941 */ /* 0x000fea0003800000 */
.L_x_545:
        /* <DEDUP_REMOVED lines=13> */
.L_x_548:
[----:B------:R-:W-:Y:S05]  /*8b30*/  BSYNC B0 ;  /* 0x0000000000007941 */ /* 0x000fea0003800000 */
.L_x_547:
        /* <DEDUP_REMOVED lines=13> */
.L_x_550:
[----:B------:R-:W-:Y:S05]  /*8c10*/  BSYNC B0 ;  /* 0x0000000000007941 */ /* 0x000fea0003800000 */
.L_x_549:
        /* <DEDUP_REMOVED lines=11> */
.L_x_507:
[----:B------:R-:W-:Y:S05]  /*8cd0*/  BSYNC B1 ;  /* 0x0000000000017941 */ /* 0x000fea0003800000 */
.L_x_485:
        /* <DEDUP_REMOVED lines=11> */
.L_x_551:
[----:B------:R-:W-:Y:S05]  /*8d90*/  EXIT ;  /* 0x000000000000794d */ /* 0x000fea0003800000 */
.L_x_553:
        /* <DEDUP_REMOVED lines=14> */
.L_x_1261:


//--------------------- .text._ZN5flash44flash_bwd_dq_dk_dv_loop_seqk_parallel_kernelI23Flash_bwd_kernel_traitsILi64ELi64ELi128ELi8ELi2ELi4ELi4ELb1ELb0EN7cutlass10bfloat16_tE19Flash_kernel_traitsILi64ELi64ELi128ELi8ES3_EELb1ELb1ELb0ELb0ELb1ELb1ELb0EEEvNS_16Flash_bwd_paramsE --------------------------
	.section	.text._ZN5flash44flash_bwd_dq_dk_dv_loop_seqk_parallel_kernelI23Flash_bwd_kernel_traitsILi64ELi64ELi128ELi8ELi2ELi4ELi4ELb1ELb0EN7cutlass10bfloat16_tE19Flash_kernel_traitsILi64ELi64ELi128ELi8ES3_EELb1ELb1ELb0ELb0ELb1ELb1ELb0EEEvNS_16Flash_bwd_paramsE,"ax",@progbits
	.sectioninfo	@"SHI_REGISTERS=255"
	.align	128
        .global         _ZN5flash44flash_bwd_dq_dk_dv_loop_seqk_parallel_kernelI23Flash_bwd_kernel_traitsILi64ELi64ELi128ELi8ELi2ELi4ELi4ELb1ELb0EN7cutlass10bfloat16_tE19Flash_kernel_traitsILi64ELi64ELi128ELi8ES3_EELb1ELb1ELb0ELb0ELb1ELb1ELb0EEEvNS_16Flash_bwd_paramsE
        .type           _ZN5flash44flash_bwd_dq_dk_dv_loop_seqk_parallel_kernelI23Flash_bwd_kernel_traitsILi64ELi64ELi128ELi8ELi2ELi4ELi4ELb1ELb0EN7cutlass10bfloat16_tE19Flash_kernel_traitsILi64ELi64ELi128ELi8ES3_EELb1ELb1ELb0ELb0ELb1ELb1ELb0EEEvNS_16Flash_bwd_paramsE,@function
        .size           _ZN5flash44flash_bwd_dq_dk_dv_loop_seqk_parallel_kernelI23Flash_bwd_kernel_traitsILi64ELi64ELi128ELi8ELi2ELi4ELi4ELb1ELb0EN7cutlass10bfloat16_tE19Flash_kernel_traitsILi64ELi64ELi128ELi8ES3_EELb1ELb1ELb0ELb0ELb1ELb1ELb0EEEvNS_16Flash_bwd_paramsE,(.L_x_1262 - _ZN5flash44flash_bwd_dq_dk_dv_loop_seqk_parallel_kernelI23Flash_bwd_kernel_traitsILi64ELi64ELi128ELi8ELi2ELi4ELi4ELb1ELb0EN7cutlass10bfloat16_tE19Flash_kernel_traitsILi64ELi64ELi128ELi8ES3_EELb1ELb1ELb0ELb0ELb1ELb1ELb0EEEvNS_16Flash_bwd_paramsE)
        .other          _ZN5flash44flash_bwd_dq_dk_dv_loop_seqk_parallel_kernelI23Flash_bwd_kernel_traitsILi64ELi64ELi128ELi8ELi2ELi4ELi4ELb1ELb0EN7cutlass10bfloat16_tE19Flash_kernel_traitsILi64ELi64ELi128ELi8ES3_EELb1ELb1ELb0ELb0ELb1ELb1ELb0EEEvNS_16Flash_bwd_paramsE,@"STO_CUDA_ENTRY STV_DEFAULT"
_ZN5flash44flash_bwd_dq_dk_dv_loop_seqk_parallel_kernelI23Flash_bwd_kernel_traitsILi64ELi64ELi128ELi8ELi2ELi4ELi4ELb1ELb0EN7cutlass10bfloat16_tE19Flash_kernel_traitsILi64ELi64ELi128ELi8ES3_EELb1ELb1ELb0ELb0ELb1ELb1ELb0EEEvNS_16Flash_bwd_paramsE:
.text._ZN5flash44flash_bwd_dq_dk_dv_loop_seqk_parallel_kernelI23Flash_bwd_kernel_traitsILi64ELi64ELi128ELi8ELi2ELi4ELi4ELb1ELb0EN7cutlass10bfloat16_tE19Flash_kernel_traitsILi64ELi64ELi128ELi8ES3_EELb1ELb1ELb0ELb0ELb1ELb1ELb0EEEvNS_16Flash_bwd_paramsE:
        /* <DEDUP_REMOVED lines=11> */
[----:B------:R-:W-:Y:S01]  /*00b0*/  IMAD.MOV.U32 R220, RZ, RZ, -0x10 ;  /* 0xfffffff0ffdc7424 */ /* 0x000fe200078e00ff */
[----:B------:R-:W-:Y:S02]  /*00c0*/  ULDC UR10, c[0x0][0x1c0] ;  /* 0x00007000000a7ab9 */ /* 0x000fe40000000800 */
[----:B------:R-:W-:Y:S02]  /*00d0*/  UIMAD UR26, UR9, UR10, URZ ;  /* 0x0000000a091a72a4 */ /* 0x000fe4000f8e023f */
        /* <DEDUP_REMOVED lines=16> */
[CC--:B------:R-:W-:Y:S01]  /*01e0*/  LEA.HI R14, R3.reuse, R0.reuse, RZ, 0x3 ;  /* 0x00000000030e7211 */ /* 0x0c0fe200078f18ff */
[----:B------:R-:W-:Y:S01]  /*01f0*/  UIMAD UR10, UR4, UR10, URZ ;  /* 0x0000000a040a72a4 */ /* 0x000fe2000f8e023f */
[CC--:B------:R-:W-:Y:S01]  /*0200*/  LEA.HI R5, R3.reuse, R0.reuse, RZ, 0x4 ;  /* 0x0000000003057211 */ /* 0x0c0fe200078f20ff */
[----:B------:R-:W-:Y:S01]  /*0210*/  UIMAD UR22, UR26, 0x18, URZ ;  /* 0x000000181a1678a4 */ /* 0x000fe2000f8e023f */
[CC--:B------:R-:W-:Y:S01]  /*0220*/  LEA.HI R193, R3.reuse, R0.reuse, RZ, 0x6 ;  /* 0x0000000003c17211 */ /* 0x0c0fe200078f30ff */
[----:B------:R-:W-:Y:S01]  /*0230*/  USHF.L.U32 UR21, UR26, 0x5, URZ ;  /* 0x000000051a157899 */ /* 0x000fe2000800063f */
[----:B------:R-:W-:Y:S01]  /*0240*/  LEA.HI R8, R3, R0, RZ, 0x7 ;  /* 0x0000000003087211 */ /* 0x000fe200078f38ff */
[----:B------:R-:W-:Y:S01]  /*0250*/  UIMAD UR20, UR26, 0x28, URZ ;  /* 0x000000281a1478a4 */ /* 0x000fe2000f8e023f */
[----:B------:R-:W-:Y:S01]  /*0260*/  LOP3.LUT R7, R10, 0xffffffe0, RZ, 0xc0, !PT ;  /* 0xffffffe00a077812 */ /* 0x000fe200078ec0ff */
[----:B------:R-:W-:Y:S01]  /*0270*/  UIMAD UR19, UR26, 0x30, URZ ;  /* 0x000000301a1378a4 */ /* 0x000fe2000f8e023f */
[----:B------:R-:W-:Y:S01]  /*0280*/  LOP3.LUT R9, R195, 0x7ffffffc, RZ, 0xc0, !PT ;  /* 0x7ffffffcc3097812 */ /* 0x000fe200078ec0ff */
[----:B------:R-:W-:Y:S01]  /*0290*/  UIMAD UR18, UR26, 0x38, URZ ;  /* 0x000000381a1278a4 */ /* 0x000fe2000f8e023f */
[----:B------:R-:W-:Y:S01]  /*02a0*/  LOP3.LUT R13, R14, 0xfffffff8, RZ, 0xc0, !PT ;  /* 0xfffffff80e0d7812 */ /* 0x000fe200078ec0ff */
[C---:B------:R-:W-:Y:S01]  /*02b0*/  IMAD.IADD R7, R0.reuse, 0x1, -R7 ;  /* 0x0000000100077824 */ /* 0x040fe200078e0a07 */
[----:B------:R-:W-:Y:S01]  /*02c0*/  LOP3.LUT R3, R5, 0xfffffff0, RZ, 0xc0, !PT ;  /* 0xfffffff005037812 */ /* 0x000fe200078ec0ff */
[C---:B------:R-:W-:Y:S01]  /*02d0*/  IMAD.IADD R9, R0.reuse, 0x1, -R9 ;  /* 0x0000000100097824 */ /* 0x040fe200078e0a09 */
[--C-:B------:R-:W-:Y:S01]  /*02e0*/  SHF.R.S32.HI R2, RZ, 0x1f, R10.reuse ;  /* 0x0000001fff027819 */ /* 0x100fe2000001140a */
[C---:B------:R-:W-:Y:S01]  /*02f0*/  IMAD.IADD R13, R0.reuse, 0x1, -R13 ;  /* 0x00000001000d7824 */ /* 0x040fe200078e0a0d */
[----:B------:R-:W-:Y:S01]  /*0300*/  SHF.R.S32.HI R6, RZ, 0x2, R195 ;  /* 0x00000002ff067819 */ /* 0x000fe200000114c3 */
[----:B------:R-:W-:Y:S01]  /*0310*/  IMAD.IADD R0, R0, 0x1, -R3 ;  /* 0x0000000100007824 */ /* 0x000fe200078e0a03 */
[----:B------:R-:W-:Y:S01]  /*0320*/  SHF.R.S32.HI R3, RZ, 0x5, R10 ;  /* 0x00000005ff037819 */ /* 0x000fe2000001140a */
[----:B------:R-:W-:Y:S01]  /*0330*/  IMAD.SHL.U32 R198, R13, 0x8, RZ ;  /* 0x000000080dc67824 */ /* 0x000fe200078e00ff */
[----:B------:R-:W-:Y:S01]  /*0340*/  SHF.R.S32.HI R195, RZ, 0x1f, R195 ;  /* 0x0000001fffc37819 */ /* 0x000fe200000114c3 */
[----:B------:R-:W-:Y:S01]  /*0350*/  IMAD.SHL.U32 R9, R9, 0x2, RZ ;  /* 0x0000000209097824 */ /* 0x000fe200078e00ff */
[-C--:B------:R-:W-:Y:S01]  /*0360*/  LEA.HI R10, R10, R3.reuse, RZ, 0x1 ;  /* 0x000000030a0a7211 */ /* 0x080fe200078f08ff */
[----:B------:R-:W-:Y:S01]  /*0370*/  USHF.R.S32.HI UR11, URZ, 0x1f, UR25 ;  /* 0x0000001f3f0b7899 */ /* 0x000fe20008011419 */
[----:B------:R-:W-:Y:S01]  /*0380*/  LEA.HI R2, R2, R3, RZ, 0x2 ;  /* 0x0000000302027211 */ /* 0x000fe200078f10ff */
[----:B------:R-:W-:Y:S01]  /*0390*/  UIADD3 UR12, UR24, UR13, URZ ;  /* 0x0000000d180c7290 */ /* 0x000fe2000fffe03f */
[----:B------:R-:W-:Y:S01]  /*03a0*/  LEA.HI R195, R195, R6, RZ, 0x3 ;  /* 0x00000006c3c37211 */ /* 0x000fe200078f18ff */
[----:B------:R-:W-:Y:S01]  /*03b0*/  UMOV UR6, 0x6 ;  /* 0x0000000600067882 */ /* 0x000fe20000000000 */
[----:B------:R-:W-:-:S02]  /*03c0*/  LOP3.LUT R10, R10, 0xfffffffe, RZ, 0xc0, !PT ;  /* 0xfffffffe0a0a7812 */ /* 0x000fc400078ec0ff */
[----:B------:R-:W-:Y:S02]  /*03d0*/  LOP3.LUT R2, R2, 0xfffffffc, RZ, 0xc0, !PT ;  /* 0xfffffffc02027812 */ /* 0x000fe400078ec0ff */
[----:B------:R-:W-:Y:S01]  /*03e0*/  SHF.R.S32.HI R194, RZ, 0x3, R14 ;  /* 0x00000003ffc27819 */ /* 0x000fe2000001140e */
[----:B------:R-:W-:Y:S01]  /*03f0*/  IMAD.IADD R191, R3, 0x1, -R10 ;  /* 0x0000000103bf7824 */ /* 0x000fe200078e0a0a */
[----:B------:R-:W-:Y:S01]  /*0400*/  LOP3.LUT R195, R195, 0xfffffff8, RZ, 0xc0, !PT ;  /* 0xfffffff8c3c37812 */ /* 0x000fe200078ec0ff */
[----:B------:R-:W-:Y:S01]  /*0410*/  IMAD.IADD R2, R3, 0x1, -R2 ;  /* 0x0000000103027824 */ /* 0x000fe200078e0a02 */
[----:B------:R-:W-:Y:S01]  /*0420*/  SHF.R.S32.HI R11, RZ, 0x1f, R0 ;  /* 0x0000001fff0b7819 */ /* 0x000fe20000011400 */
[----:B------:R-:W-:Y:S01]  /*0430*/  IMAD.SHL.U32 R3, R194, 0x40, RZ ;  /* 0x00000040c2037824 */ /* 0x000fe200078e00ff */
[----:B------:R-:W-:Y:S01]  /*0440*/  SHF.R.S32.HI R4, RZ, 0x4, R5 ;  /* 0x00000004ff047819 */ /* 0x000fe20000011405 */
[----:B------:R-:W-:Y:S01]  /*0450*/  IMAD.IADD R195, R6, 0x1, -R195 ;  /* 0x0000000106c37824 */ /* 0x000fe200078e0ac3 */
[----:B------:R-:W-:-:S02]  /*0460*/  LEA.HI R6, R11, R0, RZ, 0x3 ;  /* 0x000000000b067211 */ /* 0x000fc400078f18ff */
[----:B------:R-:W-:Y:S02]  /*0470*/  LEA.HI R5, R5, R4, RZ, 0x1 ;  /* 0x0000000405057211 */ /* 0x000fe400078f08ff */
[----:B------:R-:W-:Y:S02]  /*0480*/  LOP3.LUT R3, R3, 0x1c0, RZ, 0xc0, !PT ;  /* 0x000001c003037812 */ /* 0x000fe400078ec0ff */
[----:B------:R-:W-:Y:S02]  /*0490*/  LOP3.LUT R11, R6, 0xfffffff8, RZ, 0xc0, !PT ;  /* 0xfffffff8060b7812 */ /* 0x000fe400078ec0ff */
[----:B------:R-:W-:Y:S02]  /*04a0*/  LOP3.LUT R5, R5, 0xfffffffe, RZ, 0xc0, !PT ;  /* 0xfffffffe05057812 */ /* 0x000fe400078ec0ff */
[C---:B------:R-:W-:Y:S01]  /*04b0*/  LOP3.LUT P4, RZ, R13.reuse, 0x2, RZ, 0xc0, !PT ;  /* 0x000000020dff7812 */ /* 0x040fe2000788c0ff */
[----:B------:R-:W-:Y:S01]  /*04c0*/  IMAD.IADD R11, R0, 0x1, -R11 ;  /* 0x00000001000b7824 */ /* 0x000fe200078e0a0b */
[C---:B------:R-:W-:Y:S01]  /*04d0*/  LOP3.LUT P3, RZ, R13.reuse, 0x4, RZ, 0xc0, !PT ;  /* 0x000000040dff7812 */ /* 0x040fe2000786c0ff */
[----:B------:R-:W-:Y:S01]  /*04e0*/  IMAD.SHL.U32 R13, R13, 0x40, RZ ;  /* 0x000000400d0d7824 */ /* 0x000fe200078e00ff */
[----:B------:R-:W-:Y:S01]  /*04f0*/  SHF.R.U32.HI R192, RZ, 0x3, R3 ;  /* 0x00000003ffc07819 */ /* 0x000fe20000011603 */
[----:B------:R-:W-:Y:S01]  /*0500*/  IMAD.IADD R5, R4, 0x1, -R5 ;  /* 0x0000000104057824 */ /* 0x000fe200078e0a05 */
[----:B------:R-:W-:Y:S01]  /*0510*/  LOP3.LUT R3, R3, 0x38, R198, 0xf8, !PT ;  /* 0x0000003803037812 */ /* 0x000fe200078ef8c6 */
[----:B------:R-:W-:Y:S01]  /*0520*/  IMAD.SHL.U32 R0, R2, 0x10, RZ ;  /* 0x0000001002007824 */ /* 0x000fe200078e00ff */
[----:B------:R-:W-:Y:S01]  /*0530*/  SHF.R.S32.HI R4, RZ, 0x1f, R7 ;  /* 0x0000001fff047819 */ /* 0x000fe20000011407 */
[----:B------:R-:W-:Y:S01]  /*0540*/  IMAD.SHL.U32 R10, R5, 0x200, RZ ;  /* 0x00000200050a7824 */ /* 0x000fe200078e00ff */
[----:B------:R-:W-:Y:S01]  /*0550*/  LOP3.LUT R13, R13, 0x1c0, RZ, 0xc0, !PT ;  /* 0x000001c00d0d7812 */ /* 0x000fe200078ec0ff */
[----:B------:R-:W-:Y:S01]  /*0560*/  IMAD.SHL.U32 R11, R11, 0x40, RZ ;  /* 0x000000400b0b7824 */ /* 0x000fe200078e00ff */
[----:B------:R-:W-:-:S02]  /*0570*/  LOP3.LUT R192, R3, R192, RZ, 0x3c, !PT ;  /* 0x000000c003c07212 */ /* 0x000fc400078e3cff */
[----:B------:R-:W-:Y:S02]  /*0580*/  LOP3.LUT R3, R195, 0x1, RZ, 0xc0, !PT ;  /* 0x00000001c3037812 */ /* 0x000fe400078ec0ff */
[----:B------:R-:W-:Y:S02]  /*0590*/  LEA.HI R4, R4, R7, RZ, 0x2 ;  /* 0x0000000704047211 */ /* 0x000fe400078f10ff */
[C---:B------:R-:W-:Y:S02]  /*05a0*/  LOP3.LUT R183, R13.reuse, 0x30, R0, 0xf8, !PT ;  /* 0x000000300db77812 */ /* 0x040fe400078ef800 */
[----:B------:R-:W-:Y:S02]  /*05b0*/  SHF.R.S32.HI R193, RZ, 0x6, R193 ;  /* 0x00000006ffc17819 */ /* 0x000fe400000114c1 */
[----:B------:R-:W-:Y:S02]  /*05c0*/  LOP3.LUT R7, R13, 0x8, R14, 0xf8, !PT ;  /* 0x000000080d077812 */ /* 0x000fe400078ef80e */
[----:B------:R-:W-:Y:S01]  /*05d0*/  SHF.R.U32.HI R0, RZ, 0x3, R13 ;  /* 0x00000003ff007819 */ /* 0x000fe2000001160d */
[----:B------:R-:W-:Y:S01]  /*05e0*/  IMAD R12, R193, 0x800, R10 ;  /* 0x00000800c10c7824 */ /* 0x000fe200078e020a */
[----:B------:R-:W-:Y:S01]  /*05f0*/  ISETP.NE.U32.AND P0, PT, R3, 0x1, PT ;  /* 0x000000010300780c */ /* 0x000fe20003f05070 */
[----:B------:R-:W-:Y:S01]  /*0600*/  IMAD.SHL.U32 R13, R5, 0x10, RZ ;  /* 0x00000010050d7824 */ /* 0x000fe200078e00ff */
[----:B------:R-:W-:Y:S01]  /*0610*/  LOP3.LUT R3, R7, R0, RZ, 0x3c, !PT ;  /* 0x0000000007037212 */ /* 0x000fe200078e3cff */
[----:B------:R-:W-:Y:S01]  /*0620*/  IMAD R192, R193, 0x200, R192 ;  /* 0x00000200c1c07824 */ /* 0x000fe200078e02c0 */
[----:B------:R-:W-:-:S02]  /*0630*/  SHF.R.S32.HI R8, RZ, 0x7, R8 ;  /* 0x00000007ff087819 */ /* 0x000fc40000011408 */
[C---:B------:R-:W-:Y:S01]  /*0640*/  R2P PR, R195.reuse, 0x6 ;  /* 0x00000006c3007804 */ /* 0x040fe20000000000 */
[----:B------:R-:W-:Y:S01]  /*0650*/  IMAD.SHL.U32 R195, R195, 0x40, RZ ;  /* 0x00000040c3c37824 */ /* 0x000fe200078e00ff */
[----:B------:R-:W-:Y:S01]  /*0660*/  LOP3.LUT R183, R183, 0x8, R14, 0xf8, !PT ;  /* 0x00000008b7b77812 */ /* 0x000fe200078ef80e */
[----:B------:R-:W-:Y:S01]  /*0670*/  IMAD.IADD R3, R12, 0x1, R3 ;  /* 0x000000010c037824 */ /* 0x000fe200078e0203 */
[----:B------:R-:W-:Y:S01]  /*0680*/  LOP3.LUT R11, R11, 0x1c0, RZ, 0xc0, !PT ;  /* 0x000001c00b0b7812 */ /* 0x000fe200078ec0ff */
[C---:B------:R-:W-:Y:S01]  /*0690*/  IMAD.SHL.U32 R12, R8.reuse, 0x8, RZ ;  /* 0x00000008080c7824 */ /* 0x040fe200078e00ff */
[----:B------:R-:W-:Y:S01]  /*06a0*/  LOP3.LUT R195, R195, 0x1c0, RZ, 0xc0, !PT ;  /* 0x000001c0c3c37812 */ /* 0x000fe200078ec0ff */
[----:B------:R-:W-:Y:S01]  /*06b0*/  IMAD R8, R8, 0x1000, R9 ;  /* 0x0000100008087824 */ /* 0x000fe200078e0209 */
[----:B------:R-:W-:Y:S01]  /*06c0*/  LOP3.LUT R183, R10, R183, R0, 0xf6, !PT ;  /* 0x000000b70ab77212 */ /* 0x000fe200078ef600 */
[----:B------:R-:W-:Y:S01]  /*06d0*/  IMAD.SHL.U32 R10, R193, 0x20, RZ ;  /* 0x00000020c10a7824 */ /* 0x000fe200078e00ff */
[----:B------:R-:W-:Y:S01]  /*06e0*/  LOP3.LUT R12, R12, 0x8, RZ, 0xc0, !PT ;  /* 0x000000080c0c7812 */ /* 0x000fe200078ec0ff */
[----:B------:R-:W-:Y:S01]  /*06f0*/  IMAD R197, R191, 0x400, R8 ;  /* 0x00000400bfc57824 */ /* 0x000fe200078e0208 */
[----:B------:R-:W-:Y:S01]  /*0700*/  SHF.R.U32.HI R7, RZ, 0x3, R195 ;  /* 0x00000003ff077819 */ /* 0x000fe200000116c3 */
[----:B------:R-:W-:Y:S01]  /*0710*/  IMAD R8, R2, 0x400, R9 ;  /* 0x0000040002087824 */ /* 0x000fe200078e0209 */
[----:B------:R-:W-:Y:S01]  /*0720*/  LOP3.LUT R10, R195, 0x20, R10, 0xf8, !PT ;  /* 0x00000020c30a7812 */ /* 0x000fe200078ef80a */
[----:B------:R-:W-:Y:S01]  /*0730*/  IMAD.SHL.U32 R185, R3, 0x2, RZ ;  /* 0x0000000203b97824 */ /* 0x000fe200078e00ff */
[----:B------:R-:W-:Y:S01]  /*0740*/  LOP3.LUT R195, R7, R195, R12, 0x1e, !PT ;  /* 0x000000c307c37212 */ /* 0x000fe200078e1e0c */
[----:B------:R-:W-:Y:S01]  /*0750*/  IMAD.SHL.U32 R183, R183, 0x2, RZ ;  /* 0x00000002b7b77824 */ /* 0x000fe200078e00ff */
[----:B------:R-:W-:Y:S01]  /*0760*/  LOP3.LUT R10, R10, R7, RZ, 0x3c, !PT ;  /* 0x000000070a0a7212 */ /* 0x000fe200078e3cff */
[----:B------:R-:W-:Y:S01]  /*0770*/  IMAD.SHL.U32 R7, R6, 0x40, RZ ;  /* 0x0000004006077824 */ /* 0x000fe200078e00ff */
[----:B------:R-:W-:Y:S01]  /*0780*/  LOP3.LUT R0, R12, 0x10, R13, 0xf8, !PT ;  /* 0x000000100c007812 */ /* 0x000fe200078ef80d */
[----:B------:R-:W-:Y:S01]  /*0790*/  IMAD.IADD R195, R8, 0x1, R195 ;  /* 0x0000000108c37824 */ /* 0x000fe200078e02c3 */
[----:B------:R-:W-:Y:S01]  /*07a0*/  SEL R220, R220, 0x10, !P0 ;  /* 0x00000010dcdc7807 */ /* 0x000fe20004000000 */
[----:B------:R-:W-:Y:S01]  /*07b0*/  IMAD.SHL.U32 R8, R5, 0x8, RZ ;  /* 0x0000000805087824 */ /* 0x000fe200078e00ff */
[----:B------:R-:W-:Y:S01]  /*07c0*/  SHF.R.U32.HI R5, RZ, 0x3, R11 ;  /* 0x00000003ff057819 */ /* 0x000fe2000001160b */
[----:B------:R-:W-:Y:S01]  /*07d0*/  IMAD.IADD R197, R10, 0x1, R197 ;  /* 0x000000010ac57824 */ /* 0x000fe200078e02c5 */
[----:B------:R-:W-:-:S02]  /*07e0*/  LOP3.LUT R7, R7, 0xfffffe00, RZ, 0xc0, !PT ;  /* 0xfffffe0007077812 */ /* 0x000fc400078ec0ff */
[----:B------:R-:W-:Y:S01]  /*07f0*/  LOP3.LUT R0, R5, R0, R11, 0x1e, !PT ;  /* 0x0000000005007212 */ /* 0x000fe200078e1e0b */
[----:B------:R-:W-:Y:S01]  /*0800*/  IMAD.SHL.U32 R197, R197, 0x2, RZ ;  /* 0x00000002c5c57824 */ /* 0x000fe200078e00ff */
[----:B------:R-:W-:Y:S01]  /*0810*/  LOP3.LUT R6, R11, 0x8, R8, 0xf8, !PT ;  /* 0x000000080b067812 */ /* 0x000fe200078ef808 */
[--C-:B------:R-:W-:Y:S01]  /*0820*/  IMAD R184, R2, 0x400, R7.reuse ;  /* 0x0000040002b87824 */ /* 0x100fe200078e0207 */
[----:B------:R-:W-:Y:S01]  /*0830*/  LOP3.LUT R186, R0, R7, RZ, 0xfc, !PT ;  /* 0x0000000700ba7212 */ /* 0x000fe200078efcff */
[----:B------:R-:W-:Y:S01]  /*0840*/  IMAD.MOV.U32 R2, RZ, RZ, 0x20 ;  /* 0x00000020ff027424 */ /* 0x000fe200078e00ff */
[----:B------:R-:W-:Y:S01]  /*0850*/  LOP3.LUT R5, R6, R5, RZ, 0x3c, !PT ;  /* 0x0000000506057212 */ /* 0x000fe200078e3cff */
[----:B------:R-:W-:Y:S01]  /*0860*/  IMAD.MOV.U32 R0, RZ, RZ, 0x40 ;  /* 0x00000040ff007424 */ /* 0x000fe200078e00ff */
[----:B------:R-:W-:Y:S01]  /*0870*/  LEA R195, R195, 0x6000, 0x1 ;  /* 0x00006000c3c37811 */ /* 0x000fe200078e08ff */
[----:B------:R-:W-:Y:S01]  /*0880*/  IMAD R6, R191, 0x400, R7 ;  /* 0x00000400bf067824 */ /* 0x000fe200078e0207 */
[----:B------:R-:W-:Y:S01]  /*0890*/  SEL R176, R2, 0xffffffe0, !P4 ;  /* 0xffffffe002b07807 */ /* 0x000fe20006000000 */
[----:B------:R-:W-:Y:S01]  /*08a0*/  IMAD.IADD R184, R5, 0x1, R184 ;  /* 0x0000000105b87824 */ /* 0x000fe200078e02b8 */
[----:B------:R-:W-:Y:S01]  /*08b0*/  SEL R0, R0, 0xffffffc0, !P3 ;  /* 0xffffffc000007807 */ /* 0x000fe20005800000 */
[----:B------:R-:W-:Y:S01]  /*08c0*/  IMAD.IADD R204, R197, 0x1, R220 ;  /* 0x00000001c5cc7824 */ /* 0x000fe200078e02dc */
[----:B------:R-:W-:Y:S01]  /*08d0*/  SEL R2, R2, 0xffffffe0, !P1 ;  /* 0xffffffe002027807 */ /* 0x000fe20004800000 */
[----:B------:R-:W-:Y:S01]  /*08e0*/  IMAD R178, R3, 0x2, R176 ;  /* 0x0000000203b27824 */ /* 0x000fe200078e02b0 */
[----:B------:R-:W-:Y:S01]  /*08f0*/  IADD3 R200, R195, 0x40, RZ ;  /* 0x00000040c3c87810 */ /* 0x000fe20007ffe0ff */
[----:B------:R-:W-:Y:S01]  /*0900*/  IMAD R177, R3, 0x2, R0 ;  /* 0x0000000203b17824 */ /* 0x000fe200078e0200 */
[----:B------:R-:W-:Y:S01]  /*0910*/  SHF.R.S32.HI R4, RZ, 0x2, R4 ;  /* 0x00000002ff047819 */ /* 0x000fe20000011404 */
[----:B------:R-:W-:Y:S01]  /*0920*/  IMAD.IADD R203, R197, 0x1, R2 ;  /* 0x00000001c5cb7824 */ /* 0x000fe200078e0202 */
[C---:B------:R-:W-:Y:S01]  /*0930*/  @P2 IADD3 R200, R195.reuse, -0x40, RZ ;  /* 0xffffffc0c3c82810 */ /* 0x040fe20007ffe0ff */
[----:B------:R-:W-:Y:S01]  /*0940*/  IMAD.IADD R187, R6, 0x1, R5 ;  /* 0x0000000106bb7824 */ /* 0x000fe200078e0205 */
[----:B------:R-:W-:Y:S01]  /*0950*/  IADD3 R201, R195, 0x420, RZ ;  /* 0x00000420c3c97810 */ /* 0x000fe20007ffe0ff */
[----:B------:R-:W-:Y:S01]  /*0960*/  IMAD R190, R191, 0x10, R4 ;  /* 0x00000010bfbe7824 */ /* 0x000fe200078e0204 */
[----:B------:R-:W-:Y:S01]  /*0970*/  LEA R184, R184, 0xa000, 0x1 ;  /* 0x0000a000b8b87811 */ /* 0x000fe200078e08ff */
[----:B------:R-:W-:Y:S01]  /*0980*/  IMAD.IADD R176, R176, 0x1, R177 ;  /* 0x00000001b0b07824 */ /* 0x000fe200078e02b1 */
[----:B------:R-:W-:Y:S01]  /*0990*/  @P1 IADD3 R201, R195, 0x3e0, RZ ;  /* 0x000003e0c3c91810 */ /* 0x000fe20007ffe0ff */
[----:B------:R-:W-:-:S02]  /*09a0*/  IMAD.IADD R202, R2, 0x1, R195 ;  /* 0x0000000102ca7824 */ /* 0x000fc400078e02c3 */
[----:B------:R-:W-:Y:S02]  /*09b0*/  IMAD.IADD R220, R220, 0x1, R203 ;  /* 0x00000001dcdc7824 */ /* 0x000fe400078e02cb */
[----:B------:R-:W-:Y:S02]  /*09c0*/  IMAD.SHL.U32 R182, R186, 0x2, RZ ;  /* 0x00000002bab67824 */ /* 0x000fe400078e00ff */
[----:B------:R-:W-:Y:S02]  /*09d0*/  IMAD.IADD R209, R2, 0x1, R200 ;  /* 0x0000000102d17824 */ /* 0x000fe400078e02c8 */
.L_x_562:
[----:B------:R-:W-:Y:S01]  /*09e0*/  ISETP.NE.U32.AND P0, PT, RZ, c[0x0][0x250], PT ;  /* 0x00009400ff007a0c */ /* 0x000fe20003f05070 */
[----:B------:R-:W-:Y:S01]  /*09f0*/  IMAD.MOV.U32 R207, RZ, RZ, RZ ;  /* 0x000000ffffcf7224 */ /* 0x000fe200078e00ff */
[----:B------:R-:W-:Y:S02]  /*0a00*/  ISETP.NE.U32.AND P1, PT, RZ, c[0x0][0x258], PT ;  /* 0x00009600ff007a0c */ /* 0x000fe40003f25070 */
[----:B------:R-:W-:Y:S02]  /*0a10*/  ISETP.NE.AND.EX P0, PT, RZ, c[0x0][0x254], PT, P0 ;  /* 0x00009500ff007a0c */ /* 0x000fe40003f05300 */
[----:B------:R-:W-:-:S11]  /*0a20*/  ISETP.NE.AND.EX P1, PT, RZ, c[0x0][0x25c], PT, P1 ;  /* 0x00009700ff007a0c */ /* 0x000fd60003f25310 */
[----:B--2---:R-:W1:Y:S01]  /*0a30*/  @P0 S2R R5, SR_CTAID.Y ;  /* 0x0000000000050919 */ /* 0x004e620000002600 */
[----:B------:R-:W-:Y:S02]  /*0a40*/  @P0 IMAD.MOV.U32 R2, RZ, RZ, 0x4 ;  /* 0x00000004ff020424 */ /* 0x000fe400078e00ff */
[----:B------:R-:W-:Y:S01]  /*0a50*/  @P1 IMAD.MOV.U32 R0, RZ, RZ, 0x4 ;  /* 0x00000004ff001424 */ /* 0x000fe200078e00ff */
[----:B------:R-:W2:Y:S01]  /*0a60*/  @P1 S2R R3, SR_CTAID.Y ;  /* 0x0000000000031919 */ /* 0x000ea20000002600 */
        /* <DEDUP_REMOVED lines=32> */
[----:B------:R-:W-:Y:S02]  /*0c70*/  USHF.R.S32.HI UR4, URZ, 0x1f, UR32 ;  /* 0x0000001f3f047899 */ /* 0x000fe40008011420 */
[----:B------:R-:W-:Y:S01]  /*0c80*/  IMAD.U32 R12, RZ, RZ, UR32 ;  /* 0x00000020ff0c7e24 */ /* 0x000fe2000f8e00ff */
[----:B---3--:R-:W-:-:S03]  /*0c90*/  SHF.R.S32.HI R22, RZ, 0x1f, R7 ;  /* 0x0000001fff167819 */ /* 0x008fc60000011407 */
[----:B------:R-:W-:Y:S01]  /*0ca0*/  IMAD.U32 R13, RZ, RZ, UR4 ;  /* 0x00000004ff0d7e24 */ /* 0x000fe2000f8e00ff */
[----:B--2---:R-:W-:Y:S02]  /*0cb0*/  IADD3 R10, R10, 0xffffffe, RZ ;  /* 0x0ffffffe0a0a7810 */ /* 0x004fe40007ffe0ff */
[----:B------:R-:W-:Y:S02]  /*0cc0*/  LOP3.LUT R5, R6, c[0x0][0x1c8], RZ, 0x3c, !PT ;  /* 0x0000720006057a12 */ /* 0x000fe400078e3cff */
[----:B------:R-:W1:Y:S02]  /*0cd0*/  F2I.FTZ.U32.TRUNC.NTZ R11, R10 ;  /* 0x0000000a000b7305 */ /* 0x000e64000021f000 */
[----:B------:R-:W-:Y:S01]  /*0ce0*/  ISETP.GE.AND P2, PT, R5, RZ, PT ;  /* 0x000000ff0500720c */ /* 0x000fe20003f46270 */
[----:B-1----:R-:W-:Y:S02]  /*0cf0*/  IMAD.MOV R2, RZ, RZ, -R11 ;  /* 0x000000ffff027224 */ /* 0x002fe400078e0a0b */
[----:B------:R-:W-:-:S02]  /*0d00*/  IMAD.MOV.U32 R10, RZ, RZ, RZ ;  /* 0x000000ffff0a7224 */ /* 0x000fc400078e00ff */
[----:B------:R-:W-:Y:S02]  /*0d10*/  IMAD R8, R2, R4, RZ ;  /* 0x0000000402087224 */ /* 0x000fe400078e02ff */
[----:B------:R-:W1:Y:S02]  /*0d20*/  LDC.U8 R2, c[0x0][0x328] ;  /* 0x0000ca00ff027b82 */ /* 0x000e640000000000 */
[----:B------:R-:W-:-:S04]  /*0d30*/  IMAD.HI.U32 R8, R11, R8, R10 ;  /* 0x000000080b087227 */ /* 0x000fc800078e000a */
[----:B------:R-:W-:-:S04]  /*0d40*/  IMAD.WIDE R10, R7, 0x80, RZ ;  /* 0x00000080070a7825 */ /* 0x000fc800078e02ff */
[----:B------:R-:W-:Y:S02]  /*0d50*/  IMAD.HI.U32 R15, R8, R3, RZ ;  /* 0x00000003080f7227 */ /* 0x000fe400078e00ff */
[----:B------:R-:W2:Y:S02]  /*0d60*/  S2R R8, SR_CTAID.X ;  /* 0x0000000000087919 */ /* 0x000ea40000002500 */
[----:B------:R-:W-:-:S04]  /*0d70*/  IMAD.MOV R9, RZ, RZ, -R15 ;  /* 0x000000ffff097224 */ /* 0x000fc800078e0a0f */
[----:B------:R-:W-:Y:S01]  /*0d80*/  IMAD R9, R4, R9, R3 ;  /* 0x0000000904097224 */ /* 0x000fe200078e0203 */
[----:B------:R-:W-:-:S04]  /*0d90*/  SEL R3, R10, RZ, P1 ;  /* 0x000000ff0a037207 */ /* 0x000fc80000800000 */
[----:B------:R-:W-:Y:S02]  /*0da0*/  ISETP.GT.U32.AND P3, PT, R4, R9, PT ;  /* 0x000000090400720c */ /* 0x000fe40003f64070 */
[----:B-1----:R-:W-:Y:S02]  /*0db0*/  ISETP.NE.AND P0, PT, R2, RZ, PT ;  /* 0x000000ff0200720c */ /* 0x002fe40003f05270 */
[----:B------:R-:W-:Y:S02]  /*0dc0*/  SEL R2, R11, RZ, P1 ;  /* 0x000000ff0b027207 */ /* 0x000fe40000800000 */
[----:B------:R-:W-:-:S07]  /*0dd0*/  ISETP.NE.AND P1, PT, RZ, UR5, PT ;  /* 0x00000005ff007c0c */ /* 0x000fce000bf25270 */
[----:B------:R-:W-:Y:S01]  /*0de0*/  @!P3 IMAD.IADD R9, R9, 0x1, -R4 ;  /* 0x000000010909b824 */ /* 0x000fe200078e0a04 */
[----:B------:R-:W-:Y:S01]  /*0df0*/  @!P3 IADD3 R15, R15, 0x1, RZ ;  /* 0x000000010f0fb810 */ /* 0x000fe20007ffe0ff */
[C---:B--2---:R-:W-:Y:S01]  /*0e00*/  IMAD.WIDE.U32 R10, R8.reuse, c[0x0][0x3d8], RZ ;  /* 0x0000f600080a7a25 */ /* 0x044fe200078e00ff */
[----:B------:R-:W-:Y:S02]  /*0e10*/  ISETP.NE.AND P3, PT, RZ, c[0x0][0x1c8], PT ;  /* 0x00007200ff007a0c */ /* 0x000fe40003f65270 */
[----:B------:R-:W-:Y:S01]  /*0e20*/  ISETP.GE.U32.AND P4, PT, R9, R4, PT ;  /* 0x000000040900720c */ /* 0x000fe20003f86070 */
[C---:B------:R-:W-:Y:S02]  /*0e30*/  @P0 IMAD R9, R7.reuse, c[0x0][0x214], RZ ;  /* 0x0000850007090a24 */ /* 0x040fe400078e02ff */
[----:B------:R-:W-:Y:S02]  /*0e40*/  IMAD R8, R8, c[0x0][0x3dc], R11 ;  /* 0x0000f70008087a24 */ /* 0x000fe400078e020b */
[----:B------:R-:W-:-:S02]  /*0e50*/  @!P0 IMAD R5, R7, c[0x0][0x1c0], R6 ;  /* 0x0000700007058a24 */ /* 0x000fc400078e0206 */
[----:B------:R-:W-:Y:S01]  /*0e60*/  IMAD R11, R6, c[0x0][0x22c], RZ ;  /* 0x00008b00060b7a24 */ /* 0x000fe200078e02ff */
[----:B------:R-:W-:Y:S01]  /*0e70*/  SEL R8, R8, RZ, P1 ;  /* 0x000000ff08087207 */ /* 0x000fe20000800000 */
[----:B------:R-:W-:Y:S01]  /*0e80*/  @P0 IMAD R4, R6, c[0x0][0x234], R9 ;  /* 0x00008d0006040a24 */ /* 0x000fe200078e0209 */
[----:B------:R-:W-:Y:S01]  /*0e90*/  SEL R9, R10, RZ, P1 ;  /* 0x000000ff0a097207 */ /* 0x000fe20000800000 */
[----:B------:R-:W-:Y:S01]  /*0ea0*/  @!P0 IMAD R4, R5, c[0x0][0x214], RZ ;  /* 0x0000850005048a24 */ /* 0x000fe200078e02ff */
[----:B------:R-:W-:Y:S02]  /*0eb0*/  SHF.R.S32.HI R5, RZ, 0x1f, R6 ;  /* 0x0000001fff057819 */ /* 0x000fe40000011406 */
[----:B------:R-:W-:Y:S02]  /*0ec0*/  @P4 IADD3 R15, R15, 0x1, RZ ;  /* 0x000000010f0f4810 */ /* 0x000fe40007ffe0ff */
[----:B------:R-:W-:-:S03]  /*0ed0*/  SHF.R.S32.HI R10, RZ, 0x1f, R11 ;  /* 0x0000001fff0a7819 */ /* 0x000fc6000001140b */
        /* <DEDUP_REMOVED lines=11> */
.L_x_555:
[----:B------:R-:W-:-:S04]  /*0f90*/  IMAD R211, R7, c[0x0][0x1c0], R6 ;  /* 0x0000700007d37a24 */ /* 0x000fc800078e0206 */
[----:B------:R-:W-:Y:S02]  /*0fa0*/  IMAD R211, R211, c[0x0][0x224], RZ ;  /* 0x00008900d3d37a24 */ /* 0x000fe400078e02ff */
.L_x_556:
[----:B------:R-:W-:Y:S01]  /*0fb0*/  IADD3 R207, P0, R0, R207, RZ ;  /* 0x000000cf00cf7210 */ /* 0x000fe20007f1e0ff */
[C---:B------:R-:W-:Y:S01]  /*0fc0*/  IMAD R34, R22.reuse, c[0x0][0x368], RZ ;  /* 0x0000da0016227a24 */ /* 0x040fe200078e02ff */
[----:B------:R-:W-:Y:S01]  /*0fd0*/  SHF.R.S32.HI R199, RZ, 0x1f, R198 ;  /* 0x0000001fffc77819 */ /* 0x000fe200000114c6 */
[----:B------:R-:W-:Y:S01]  /*0fe0*/  IMAD R16, R22, c[0x0][0x180], RZ ;  /* 0x0000600016107a24 */ /* 0x000fe200078e02ff */
[----:B------:R-:W-:Y:S01]  /*0ff0*/  SHF.R.S32.HI R25, RZ, 0x1f, R194 ;  /* 0x0000001fff197819 */ /* 0x000fe200000114c2 */
[----:B------:R-:W-:Y:S01]  /*1000*/  IMAD.X R206, R17, 0x1, R206, P0 ;  /* 0x0000000111ce7824 */ /* 0x000fe200000e06ce */
[----:B------:R-:W-:Y:S01]  /*1010*/  IADD3 R23, P0, R194, UR32, RZ ;  /* 0x00000020c2177c10 */ /* 0x000fe2000ff1e0ff */
[C---:B------:R-:W-:Y:S01]  /*1020*/  IMAD R34, R7.reuse, c[0x0][0x36c], R34 ;  /* 0x0000db0007227a24 */ /* 0x040fe200078e0222 */
[----:B------:R-:W-:Y:S01]  /*1030*/  UIADD3 UR36, UR33, -0x1, URZ ;  /* 0xffffffff21247890 */ /* 0x000fe2000fffe03f */
[----:B------:R-:W-:Y:S01]  /*1040*/  IMAD.WIDE.U32 R18, R7, c[0x0][0x368], R198 ;  /* 0x0000da0007127a25 */ /* 0x000fe200078e00c6 */
[----:B------:R-:W-:Y:S01]  /*1050*/  IADD3.X R21, R25, UR4, RZ, P0, !PT ;  /* 0x0000000419157c10 */ /* 0x000fe200087fe4ff */
[----:B------:R-:W-:Y:S01]  /*1060*/  ULDC.64 UR4, c[0x0][0x1a0] ;  /* 0x0000680000047ab9 */ /* 0x000fe20000000a00 */
[----:B------:R-:W-:Y:S01]  /*1070*/  IADD3 R233, R4, UR32, RZ ;  /* 0x0000002004e97c10 */ /* 0x000fe2000fffe0ff */
[----:B------:R-:W-:Y:S01]  /*1080*/  IMAD.IADD R35, R19, 0x1, R34 ;  /* 0x0000000113237824 */ /* 0x000fe200078e0222 */
[----:B------:R-:W-:Y:S01]  /*1090*/  MOV R34, R18 ;  /* 0x0000001200227202 */ /* 0x000fe20000000f00 */
[C---:B------:R-:W-:Y:S01]  /*10a0*/  IMAD R29, R25.reuse, c[0x0][0x1a0], RZ ;  /* 0x00006800191d7a24 */ /* 0x040fe200078e02ff */
[----:B------:R-:W-:Y:S01]  /*10b0*/  USHF.L.U32 UR35, UR4, 0x6, URZ ;  /* 0x0000000604237899 */ /* 0x000fe2000800063f */
[----:B------:R-:W-:Y:S01]  /*10c0*/  IMAD R25, R25, c[0x0][0x198], RZ ;  /* 0x0000660019197a24 */ /* 0x000fe200078e02ff */
[----:B------:R-:W-:Y:S01]  /*10d0*/  USHF.L.U64.HI UR34, UR4, UR8, UR5 ;  /* 0x0000000804227299 */ /* 0x000fe20008010205 */
[----:B------:R-:W-:Y:S01]  /*10e0*/  IMAD R18, R22, c[0x0][0x188], RZ ;  /* 0x0000620016127a24 */ /* 0x000fe200078e02ff */
[----:B------:R-:W-:Y:S01]  /*10f0*/  ULEA.HI UR4, UR36, UR36, URZ, 0x1 ;  /* 0x0000002424047291 */ /* 0x000fe2000f8f083f */
[----:B------:R-:W-:-:S02]  /*1100*/  IMAD R17, R7, c[0x0][0x184], R16 ;  /* 0x0000610007117a24 */ /* 0x000fc400078e0210 */
[----:B------:R-:W-:Y:S01]  /*1110*/  IMAD.WIDE.U32 R26, R194, c[0x0][0x198], RZ ;  /* 0x00006600c21a7a25 */ /* 0x000fe200078e00ff */
[----:B------:R-:W-:-:S03]  /*1120*/  ULOP3.LUT UR4, UR4, 0xfffffffe, URZ, 0xc0, !UPT ;  /* 0xfffffffe04047892 */ /* 0x000fc6000f8ec03f */
[----:B------:R-:W-:Y:S02]  /*1130*/  IMAD R16, R194, c[0x0][0x19c], R25 ;  /* 0x00006700c2107a24 */ /* 0x000fe400078e0219 */
[C---:B------:R-:W-:Y:S02]  /*1140*/  IMAD R19, R7.reuse, c[0x0][0x18c], R18 ;  /* 0x0000630007137a24 */ /* 0x040fe400078e0212 */
[----:B------:R-:W-:-:S04]  /*1150*/  IMAD.WIDE.U32 R32, R7, c[0x0][0x188], R198 ;  /* 0x0000620007207a25 */ /* 0x000fc800078e00c6 */
[----:B------:R-:W-:-:S04]  /*1160*/  IMAD.WIDE.U32 R30, R194, c[0x0][0x1a0], RZ ;  /* 0x00006800c21e7a25 */ /* 0x000fc800078e00ff */
[----:B------:R-:W-:Y:S02]  /*1170*/  IMAD R18, R194, c[0x0][0x1a4], R29 ;  /* 0x00006900c2127a24 */ /* 0x000fe400078e021d */
[----:B------:R-:W-:-:S04]  /*1180*/  IMAD.WIDE.U32 R28, R7, c[0x0][0x180], R198 ;  /* 0x00006000071c7a25 */ /* 0x000fc800078e00c6 */
[----:B------:R-:W-:Y:S01]  /*1190*/  IMAD.IADD R27, R27, 0x1, R16 ;  /* 0x000000011b1b7824 */ /* 0x000fe200078e0210 */
[----:B------:R-:W-:Y:S01]  /*11a0*/  IADD3 R29, R29, R17, RZ ;  /* 0x000000111d1d7210 */ /* 0x000fe20007ffe0ff */
[----:B------:R-:W-:Y:S02]  /*11b0*/  IMAD.IADD R33, R33, 0x1, R19 ;  /* 0x0000000121217824 */ /* 0x000fe400078e0213 */
[C---:B------:R-:W-:Y:S02]  /*11c0*/  IMAD R16, R14.reuse, c[0x0][0x1b8], RZ ;  /* 0x00006e000e107a24 */ /* 0x040fe400078e02ff */
[----:B------:R-:W-:Y:S02]  /*11d0*/  IMAD.IADD R31, R31, 0x1, R18 ;  /* 0x000000011f1f7824 */ /* 0x000fe400078e0212 */
[----:B------:R-:W-:Y:S02]  /*11e0*/  IMAD R20, R21, c[0x0][0x190], RZ ;  /* 0x0000640015147a24 */ /* 0x000fe400078e02ff */
[----:B------:R-:W-:-:S02]  /*11f0*/  IMAD R14, R14, c[0x0][0x1b0], RZ ;  /* 0x00006c000e0e7a24 */ /* 0x000fc400078e02ff */
[C---:B------:R-:W-:Y:S02]  /*1200*/  IMAD R16, R15.reuse, c[0x0][0x1bc], R16 ;  /* 0x00006f000f107a24 */ /* 0x040fe400078e0210 */
[----:B------:R-:W-:-:S04]  /*1210*/  IMAD.WIDE.U32 R32, R15, c[0x0][0x1b8], R32 ;  /* 0x00006e000f207a25 */ /* 0x000fc800078e0020 */
[----:B------:R-:W-:-:S04]  /*1220*/  IMAD.WIDE.U32 R30, R207, c[0x0][0x1a0], R30 ;  /* 0x00006800cf1e7a25 */ /* 0x000fc800078e001e */
[----:B------:R-:W-:-:S04]  /*1230*/  IMAD.WIDE.U32 R36, R23, c[0x0][0x190], R198 ;  /* 0x0000640017247a25 */ /* 0x000fc800078e00c6 */
[----:B------:R-:W-:Y:S02]  /*1240*/  IMAD R20, R23, c[0x0][0x194], R20 ;  /* 0x0000650017147a24 */ /* 0x000fe400078e0214 */
[----:B------:R-:W-:Y:S02]  /*1250*/  IMAD R24, R22, c[0x0][0x178], RZ ;  /* 0x00005e0016187a24 */ /* 0x000fe400078e02ff */
[----:B------:R-:W-:Y:S02]  /*1260*/  IMAD R18, R21, c[0x0][0x370], RZ ;  /* 0x0000dc0015127a24 */ /* 0x000fe400078e02ff */
[----:B------:R-:W-:Y:S02]  /*1270*/  IMAD R22, R206, c[0x0][0x1a0], RZ ;  /* 0x00006800ce167a24 */ /* 0x000fe400078e02ff */
[C---:B------:R-:W-:Y:S02]  /*1280*/  IMAD R14, R15.reuse, c[0x0][0x1b4], R14 ;  /* 0x00006d000f0e7a24 */ /* 0x040fe400078e020e */
[----:B------:R-:W-:Y:S01]  /*1290*/  IMAD.WIDE.U32 R28, R15, c[0x0][0x1b0], R28 ;  /* 0x00006c000f1c7a25 */ /* 0x000fe200078e001c */
[----:B------:R-:W-:-:S02]  /*12a0*/  IADD3 R15, R33, R16, RZ ;  /* 0x00000010210f7210 */ /* 0x000fc40007ffe0ff */
[----:B------:R-:W-:Y:S01]  /*12b0*/  IADD3 R16, P2, R32, R30, RZ ;  /* 0x0000001e20107210 */ /* 0x000fe20007f5e0ff */
[----:B------:R-:W-:Y:S02]  /*12c0*/  IMAD.IADD R37, R37, 0x1, R20 ;  /* 0x0000000125257824 */ /* 0x000fe400078e0214 */
[C---:B------:R-:W-:Y:S02]  /*12d0*/  IMAD R18, R23.reuse, c[0x0][0x374], R18 ;  /* 0x0000dd0017127a24 */ /* 0x040fe400078e0212 */
[----:B------:R-:W-:-:S04]  /*12e0*/  IMAD.WIDE.U32 R34, R23, c[0x0][0x370], R34 ;  /* 0x0000dc0017227a25 */ /* 0x000fc800078e0022 */
[----:B------:R-:W-:Y:S01]  /*12f0*/  IMAD.WIDE.U32 R26, R207, c[0x0][0x198], R26 ;  /* 0x00006600cf1a7a25 */ /* 0x000fe200078e001a */
[----:B------:R-:W-:-:S03]  /*1300*/  IADD3 R35, R35, R18, RZ ;  /* 0x0000001223237210 */ /* 0x000fc60007ffe0ff */
[----:B------:R-:W-:Y:S01]  /*1310*/  IMAD R20, R206, c[0x0][0x198], RZ ;  /* 0x00006600ce147a24 */ /* 0x000fe200078e02ff */
[----:B------:R-:W-:Y:S01]  /*1320*/  IADD3 R17, P0, R28, R26, RZ ;  /* 0x0000001a1c117210 */ /* 0x000fe20007f1e0ff */
[----:B------:R-:W-:Y:S02]  /*1330*/  IMAD R30, R207, c[0x0][0x1a4], R22 ;  /* 0x00006900cf1e7a24 */ /* 0x000fe400078e0216 */
[----:B------:R-:W-:Y:S02]  /*1340*/  IMAD.IADD R14, R29, 0x1, R14 ;  /* 0x000000011d0e7824 */ /* 0x000fe400078e020e */
[----:B------:R-:W-:Y:S01]  /*1350*/  IMAD R19, R207, c[0x0][0x19c], R20 ;  /* 0x00006700cf137a24 */ /* 0x000fe200078e0214 */
[----:B------:R-:W-:Y:S01]  /*1360*/  IADD3.X R31, R15, R31, R30, P2, !PT ;  /* 0x0000001f0f1f7210 */ /* 0x000fe200017fe41e */
[----:B------:R-:W-:Y:S01]  /*1370*/  IMAD R15, R5, c[0x0][0x378], RZ ;  /* 0x0000de00050f7a24 */ /* 0x000fe200078e02ff */
[----:B------:R-:W-:Y:S01]  /*1380*/  LEA R22, P2, R16, c[0x0][0x170], 0x1 ;  /* 0x00005c0010167a11 */ /* 0x000fe200078408ff */
[----:B------:R-:W-:Y:S01]  /*1390*/  IMAD.WIDE.U32 R34, R6, c[0x0][0x378], R34 ;  /* 0x0000de0006227a25 */ /* 0x000fe200078e0022 */
[----:B------:R-:W-:-:S02]  /*13a0*/  IADD3.X R14, R14, R27, R19, P0, !PT ;  /* 0x0000001b0e0e7210 */ /* 0x000fc400007fe413 */
[----:B------:R-:W-:Y:S01]  /*13b0*/  LEA R18, P0, R17, c[0x0][0x168], 0x1 ;  /* 0x00005a0011127a11 */ /* 0x000fe200078008ff */
[----:B------:R-:W-:Y:S01]  /*13c0*/  IMAD R15, R6, c[0x0][0x37c], R15 ;  /* 0x0000df00060f7a24 */ /* 0x000fe200078e020f */
[----:B------:R-:W-:Y:S01]  /*13d0*/  LEA.HI.X R23, R16, c[0x0][0x174], R31, 0x1, P2 ;  /* 0x00005d0010177a11 */ /* 0x000fe200010f0c1f */
[----:B------:R-:W-:Y:S01]  /*13e0*/  IMAD R24, R7, c[0x0][0x17c], R24 ;  /* 0x00005f0007187a24 */ /* 0x000fe200078e0218 */
[----:B------:R-:W-:Y:S01]  /*13f0*/  LEA.HI.X R19, R17, c[0x0][0x16c], R14, 0x1, P0 ;  /* 0x00005b0011137a11 */ /* 0x000fe200000f0c0e */
[----:B------:R-:W-:Y:S01]  /*1400*/  IMAD.WIDE.U32 R36, R7, c[0x0][0x178], R36 ;  /* 0x00005e0007247a25 */ /* 0x000fe200078e0024 */
[----:B------:R-:W-:Y:S02]  /*1410*/  IADD3 R15, R35, R15, RZ ;  /* 0x0000000f230f7210 */ /* 0x000fe40007ffe0ff */
[C---:B------:R-:W-:Y:S01]  /*1420*/  LEA R228, P0, R34.reuse, c[0x0][0x330], 0x1 ;  /* 0x0000cc0022e47a11 */ /* 0x040fe200078008ff */
[----:B------:R-:W-:Y:S01]  /*1430*/  IMAD.IADD R37, R37, 0x1, R24 ;  /* 0x0000000125257824 */ /* 0x000fe200078e0218 */
[----:B------:R-:W-:Y:S01]  /*1440*/  MOV R17, c[0x0][0x374] ;  /* 0x0000dd0000117a02 */ /* 0x000fe20000000f00 */
[----:B------:R-:W-:Y:S01]  /*1450*/  IMAD R5, R5, c[0x0][0x1a8], RZ ;  /* 0x00006a0005057a24 */ /* 0x000fe200078e02ff */
[----:B------:R-:W-:Y:S01]  /*1460*/  LEA.HI.X R229, R34, c[0x0][0x334], R15, 0x1, P0 ;  /* 0x0000cd0022e57a11 */ /* 0x000fe200000f0c0f */
[----:B------:R-:W-:Y:S01]  /*1470*/  IMAD.WIDE.U32 R36, R6, c[0x0][0x1a8], R36 ;  /* 0x00006a0006247a25 */ /* 0x000fe200078e0024 */
[----:B------:R-:W-:Y:S01]  /*1480*/  IADD3 R28, P0, R22, UR35, RZ ;  /* 0x00000023161c7c10 */ /* 0x000fe2000ff1e0ff */
[----:B------:R-:W-:Y:S02]  /*1490*/  @P1 BAR.SYNC.DEFER_BLOCKING 0x0 ;  /* 0x0000000000001b1d */ /* 0x000fe40000010000 */
[----:B------:R-:W-:Y:S01]  /*14a0*/  IMAD R5, R6, c[0x0][0x1ac], R5 ;  /* 0x00006b0006057a24 */ /* 0x000fe200078e0205 */
[----:B------:R-:W-:Y:S01]  /*14b0*/  IADD3.X R29, R23, UR34, RZ, P0, !PT ;  /* 0x00000022171d7c10 */ /* 0x000fe200087fe4ff */
[----:B------:R-:W-:Y:S01]  /*14c0*/  IMAD.MOV.U32 R15, RZ, RZ, c[0x0][0x190] ;  /* 0x00006400ff0f7624 */ /* 0x000fe200078e00ff */
[----:B------:R-:W-:Y:S01]  /*14d0*/  IADD3 R26, P0, R28, UR35, RZ ;  /* 0x000000231c1a7c10 */ /* 0x000fe2000ff1e0ff */
[----:B------:R-:W-:Y:S01]  /*14e0*/  IMAD.MOV.U32 R21, RZ, RZ, c[0x0][0x370] ;  /* 0x0000dc00ff157624 */ /* 0x000fe200078e00ff */
[----:B------:R-:W-:Y:S01]  /*14f0*/  IADD3 R5, R37, R5, RZ ;  /* 0x0000000525057210 */ /* 0x000fe20007ffe0ff */
[----:B------:R-:W-:Y:S01]  /*1500*/  IMAD.SHL.U32 R218, R192, 0x2, RZ ;  /* 0x00000002c0da7824 */ /* 0x000fe200078e00ff */
[----:B------:R-:W-:Y:S01]  /*1510*/  IADD3.X R27, R29, UR34, RZ, P0, !PT ;  /* 0x000000221d1b7c10 */ /* 0x000fe200087fe4ff */
[----:B------:R-:W-:Y:S01]  /*1520*/  IMAD.MOV.U32 R210, RZ, RZ, 0x4 ;  /* 0x00000004ffd27424 */ /* 0x000fe200078e00ff */
[----:B------:R-:W-:Y:S01]  /*1530*/  IADD3 R24, P0, R26, UR35, RZ ;  /* 0x000000231a187c10 */ /* 0x000fe2000ff1e0ff */
[----:B------:R-:W-:Y:S01]  /*1540*/  UIADD3 UR35, UR36, -UR4, URZ ;  /* 0x8000000424237290 */ /* 0x000fe2000fffe03f */
[C---:B------:R-:W-:Y:S01]  /*1550*/  LEA R230, P1, R36.reuse, c[0x0][0x160], 0x1 ;  /* 0x0000580024e67a11 */ /* 0x040fe200078208ff */
[----:B------:R-:W-:Y:S01]  /*1560*/  UIMAD UR27, UR27, UR9, UR10 ;  /* 0x000000091b1b72a4 */ /* 0x000fe2000f8e020a */
[----:B------:R-:W-:Y:S01]  /*1570*/  IADD3.X R25, R27, UR34, RZ, P0, !PT ;  /* 0x000000221b197c10 */ /* 0x000fe200087fe4ff */
[----:B------:R-:W-:Y:S01]  /*1580*/  UISETP.NE.AND UP0, UPT, UR35, 0x1, UPT ;  /* 0x000000012300788c */ /* 0x000fe2000bf05270 */
[----:B------:R-:W-:Y:S01]  /*1590*/  LEA.HI.X R231, R36, c[0x0][0x164], R5, 0x1, P1 ;  /* 0x0000590024e77a11 */ /* 0x000fe200008f0c05 */
[----:B------:R-:W-:Y:S01]  /*15a0*/  ULDC.64 UR4, c[0x0][0x198] ;  /* 0x0000660000047ab9 */ /* 0x000fe20000000a00 */
[----:B------:R-:W-:Y:S01]  /*15b0*/  MOV R5, c[0x0][0x194] ;  /* 0x0000650000057a02 */ /* 0x000fe20000000f00 */
[----:B------:R-:W-:Y:S01]  /*15c0*/  USHF.L.U32 UR34, UR4, 0x6, URZ ;  /* 0x0000000604227899 */ /* 0x000fe2000800063f */
[C---:B------:R-:W-:Y:S01]  /*15d0*/  LEA R14, P0, R15.reuse, R230, 0x6 ;  /* 0x000000e60f0e7211 */ /* 0x040fe200078030ff */
[----:B------:R-:W-:Y:S01]  /*15e0*/  USHF.L.U64.HI UR5, UR4, UR8, UR5 ;  /* 0x0000000804057299 */ /* 0x000fe20008010205 */
[----:B------:R-:W-:Y:S01]  /*15f0*/  PLOP3.LUT P2, PT, PT, PT, UP0, 0x80, 0x0 ;  /* 0x000000000000781c */ /* 0x000fe20003f4f008 */
[----:B------:R-:W-:Y:S01]  /*1600*/  @!PT LDS RZ, [RZ] ;  /* 0x00000000fffff984 */ /* 0x000fe20000000800 */
[----:B------:R-:W-:Y:S01]  /*1610*/  @!PT LDS RZ, [RZ] ;  /* 0x00000000fffff984 */ /* 0x000fe20000000800 */
[----:B------:R-:W-:Y:S01]  /*1620*/  @!PT LDS RZ, [RZ] ;  /* 0x00000000fffff984 */ /* 0x000fe20000000800 */
[----:B------:R1:W-:Y:S01]  /*1630*/  LDGSTS.E.BYPASS.LTC128B.128 [R218+0xa000], [R22.64] ;  /* 0x0a00000016da7fae */ /* 0x0003e2000b901d5e */
[----:B------:R-:W-:Y:S01]  /*1640*/  LEA.HI.X R15, R15, R231, R5, 0x6, P0 ;  /* 0x000000e70f0f7211 */ /* 0x000fe200000f3405 */
[----:B------:R-:W-:Y:S01]  /*1650*/  IMAD.WIDE R232, R233, R210, c[0x0][0x200] ;  /* 0x00008000e9e87625 */ /* 0x000fe200078e02d2 */
[----:B------:R-:W-:Y:S01]  /*1660*/  IADD3 R5, R192, 0x1000, RZ ;  /* 0x00001000c0057810 */ /* 0x000fe20007ffe0ff */
[----:B------:R2:W-:Y:S01]  /*1670*/  LDGSTS.E.BYPASS.LTC128B.128 [R218+0xb000], [R28.64] ;  /* 0x0b0000001cda7fae */ /* 0x0005e2000b901d5e */
[----:B------:R-:W-:-:S02]  /*1680*/  LEA R16, P1, R21, R228, 0x6 ;  /* 0x000000e415107211 */ /* 0x000fc400078230ff */
[----:B------:R-:W-:Y:S01]  /*1690*/  SEL R5, R5, R192, !P2 ;  /* 0x000000c005057207 */ /* 0x000fe20005000000 */
[----:B------:R3:W-:Y:S01]  /*16a0*/  LDGSTS.E.BYPASS.LTC128B.128 [R218+0xc000], [R26.64] ;  /* 0x0c0000001ada7fae */ /* 0x0007e2000b901d5e */
[----:B------:R-:W-:Y:S02]  /*16b0*/  LEA.HI.X R17, R21, R229, R17, 0x6, P1 ;  /* 0x000000e515117211 */ /* 0x000fe400008f3411 */
[----:B------:R-:W-:Y:S01]  /*16c0*/  SHF.L.U32 R217, R5, 0x1, RZ ;  /* 0x0000000105d97819 */ /* 0x000fe200000006ff */
[----:B------:R4:W-:Y:S01]  /*16d0*/  LDGSTS.E.BYPASS.LTC128B.128 [R218+0xd000], [R24.64] ;  /* 0x0d00000018da7fae */ /* 0x0009e2000b901d5e */
[----:B------:R-:W-:-:S03]  /*16e0*/  IADD3 R20, P0, R18, UR34, RZ ;  /* 0x0000002212147c10 */ /* 0x000fc6000ff1e0ff */
[----:B------:R-:W2:Y:S01]  /*16f0*/  S2R R5, SR_TID.X ;  /* 0x0000000000057919 */ /* 0x000ea20000002100 */
[----:B------:R-:W-:-:S03]  /*1700*/  IADD3.X R21, R19, UR5, RZ, P0, !PT ;  /* 0x0000000513157c10 */ /* 0x000fc600087fe4ff */
[----:B------:R-:W0:Y:S04]  /*1710*/  LDGDEPBAR ;  /* 0x00000000000079af */ /* 0x000e280000000000 */
[----:B------:R4:W-:Y:S01]  /*1720*/  LDGSTS.E.BYPASS.LTC128B.128 [R218+0x4000], [R228.64] ;  /* 0x04000000e4da7fae */ /* 0x0009e2000b901d5e */
[----:B-1----:R-:W-:-:S03]  /*1730*/  IADD3 R22, P0, R20, UR34, RZ ;  /* 0x0000002214167c10 */ /* 0x002fc6000ff1e0ff */
[----:B------:R1:W-:Y:S01]  /*1740*/  LDGSTS.E.BYPASS.LTC128B.128 [R218+0x5000], [R16.64] ;  /* 0x0500000010da7fae */ /* 0x0003e2000b901d5e */
[----:B------:R-:W-:-:S03]  /*1750*/  IADD3.X R23, R21, UR5, RZ, P0, !PT ;  /* 0x0000000515177c10 */ /* 0x000fc600087fe4ff */
[----:B------:R1:W-:Y:S01]  /*1760*/  LDGSTS.E.BYPASS.LTC128B.128 [R217], [R230.64] ;  /* 0x00000000e6d97fae */ /* 0x0003e2000b901d5e */
[----:B---3--:R-:W-:-:S03]  /*1770*/  IADD3 R26, P0, R22, UR34, RZ ;  /* 0x00000022161a7c10 */ /* 0x008fc6000ff1e0ff */
[----:B------:R3:W-:Y:S01]  /*1780*/  LDGSTS.E.BYPASS.LTC128B.128 [R217+0x1000], [R14.64] ;  /* 0x010000000ed97fae */ /* 0x0007e2000b901d5e */
[----:B------:R-:W-:-:S03]  /*1790*/  IADD3.X R27, R23, UR5, RZ, P0, !PT ;  /* 0x00000005171b7c10 */ /* 0x000fc600087fe4ff */
[----:B------:R3:W-:Y:S01]  /*17a0*/  LDGSTS.E.BYPASS.LTC128B.128 [R218+0x6000], [R18.64] ;  /* 0x0600000012da7fae */ /* 0x0007e2000b901d5e */
[----:B--2---:R-:W-:Y:S01]  /*17b0*/  SHF.R.S32.HI R4, RZ, 0x1f, R5 ;  /* 0x0000001fff047819 */ /* 0x004fe20000011405 */
[----:B------:R-:W-:Y:S01]  /*17c0*/  UIADD3 UR27, UR29, UR27, URZ ;  /* 0x0000001b1d1b7290 */ /* 0x000fe2000fffe03f */
[----:B----4-:R-:W-:Y:S01]  /*17d0*/  IMAD.WIDE R24, R190, 0x4, R232 ;  /* 0x00000004be187825 */ /* 0x010fe200078e02e8 */
[----:B------:R2:W-:Y:S04]  /*17e0*/  LDGSTS.E.BYPASS.LTC128B.128 [R218+0x7000], [R20.64] ;  /* 0x0700000014da7fae */ /* 0x0005e8000b901d5e */
[----:B------:R2:W-:Y:S04]  /*17f0*/  LDGSTS.E.BYPASS.LTC128B.128 [R218+0x8000], [R22.64] ;  /* 0x0800000016da7fae */ /* 0x0005e8000b901d5e */
[----:B------:R2:W-:Y:S04]  /*1800*/  LDGSTS.E.BYPASS.LTC128B.128 [R218+0x9000], [R26.64] ;  /* 0x090000001ada7fae */ /* 0x0005e8000b901d5e */
[----:B------:R-:W0:Y:S01]  /*1810*/  LDGDEPBAR ;  /* 0x00000000000079af */ /* 0x000e220000000000 */
[----:B-1----:R-:W-:-:S03]  /*1820*/  IMAD.WIDE R16, R7, c[0x0][0x224], R12 ;  /* 0x0000890007107a25 */ /* 0x002fc600078e020c */
[----:B------:R2:W5:Y:S01]  /*1830*/  LDG.E R216, [R24.64] ;  /* 0x0000001e18d87981 */ /* 0x000562000c1e1900 */
[----:B---3--:R-:W-:-:S03]  /*1840*/  LEA.HI R15, R4, R5, RZ, 0x5 ;  /* 0x00000005040f7211 */ /* 0x008fc600078f28ff */
[----:B------:R2:W5:Y:S01]  /*1850*/  LDG.E R215, [R24.64+0x20] ;  /* 0x0000201e18d77981 */ /* 0x000562000c1e1900 */
[----:B------:R-:W-:-:S03]  /*1860*/  LOP3.LUT R236, R15, 0xffffffe0, RZ, 0xc0, !PT ;  /* 0xffffffe00fec7812 */ /* 0x000fc600078ec0ff */
[----:B------:R2:W5:Y:S01]  /*1870*/  LDG.E R214, [R24.64+0x80] ;  /* 0x0000801e18d67981 */ /* 0x000562000c1e1900 */
[----:B------:R-:W-:Y:S01]  /*1880*/  SHF.R.S32.HI R15, RZ, 0x5, R15 ;  /* 0x00000005ff0f7819 */ /* 0x000fe2000001140f */
[----:B------:R-:W-:Y:S02]  /*1890*/  IMAD.IADD R236, R5, 0x1, -R236 ;  /* 0x0000000105ec7824 */ /* 0x000fe400078e0aec */
[----:B------:R2:W5:Y:S01]  /*18a0*/  LDG.E R213, [R24.64+0xa0] ;  /* 0x0000a01e18d57981 */ /* 0x000562000c1e1900 */
[----:B------:R-:W-:Y:S01]  /*18b0*/  IADD3 R211, R211, UR32, RZ ;  /* 0x00000020d3d37c10 */ /* 0x000fe2000fffe0ff */
[----:B------:R-:W-:Y:S01]  /*18c0*/  CS2R R94, SRZ ;  /* 0x00000000005e7805 */ /* 0x000fe2000001ff00 */
[----:B------:R-:W-:Y:S01]  /*18d0*/  IMAD R14, R15, UR26, R236 ;  /* 0x0000001a0f0e7c24 */ /* 0x000fe2000f8e02ec */
[----:B------:R-:W-:Y:S01]  /*18e0*/  CS2R R92, SRZ ;  /* 0x00000000005c7805 */ /* 0x000fe2000001ff00 */
[----:B------:R-:W-:Y:S01]  /*18f0*/  CS2R R98, SRZ ;  /* 0x0000000000627805 */ /* 0x000fe2000001ff00 */
[----:B------:R-:W-:Y:S01]  /*1900*/  CS2R R96, SRZ ;  /* 0x0000000000607805 */ /* 0x000fe2000001ff00 */
[----:B------:R-:W-:-:S04]  /*1910*/  DEPBAR.LE SB0, 0x1 ;  /* 0x000080400000791a */ /* 0x000fc80000000000 */
[----:B------:R-:W-:Y:S01]  /*1920*/  IADD3 R12, P1, P0, R14, UR25, R11 ;  /* 0x000000190e0c7c10 */ /* 0x000fe2000f83e00b */
[----:B------:R-:W-:Y:S01]  /*1930*/  BAR.SYNC.DEFER_BLOCKING 0x0 ;  /* 0x0000000000007b1d */ /* 0x000fe20000010000 */
[----:B------:R-:W-:Y:S01]  /*1940*/  SHF.R.S32.HI R11, RZ, 0x1f, R14 ;  /* 0x0000001fff0b7819 */ /* 0x000fe2000001140e */
[----:B------:R-:W-:Y:S01]  /*1950*/  CS2R R90, SRZ ;  /* 0x00000000005a7805 */ /* 0x000fe2000001ff00 */
[----:B------:R-:W-:Y:S01]  /*1960*/  CS2R R88, SRZ ;  /* 0x0000000000587805 */ /* 0x000fe2000001ff00 */
[----:B------:R-:W-:Y:S01]  /*1970*/  CS2R R86, SRZ ;  /* 0x0000000000567805 */ /* 0x000fe2000001ff00 */
[----:B------:R-:W-:Y:S01]  /*1980*/  IADD3.X R11, R11, UR11, R10, P1, P0 ;  /* 0x0000000b0b0b7c10 */ /* 0x000fe20008fe040a */
[----:B------:R-:W-:Y:S01]  /*1990*/  CS2R R84, SRZ ;  /* 0x0000000000547805 */ /* 0x000fe2000001ff00 */
[----:B------:R-:W-:Y:S01]  /*19a0*/  IADD3 R12, P0, R12, R9, RZ ;  /* 0x000000090c0c7210 */ /* 0x000fe20007f1e0ff */
[----:B------:R-:W-:Y:S01]  /*19b0*/  CS2R R78, SRZ ;  /* 0x00000000004e7805 */ /* 0x000fe2000001ff00 */
[----:B------:R-:W-:Y:S01]  /*19c0*/  IADD3 R3, P1, R16, R3, RZ ;  /* 0x0000000310037210 */ /* 0x000fe20007f3e0ff */
[----:B------:R-:W-:Y:S01]  /*19d0*/  CS2R R76, SRZ ;  /* 0x00000000004c7805 */ /* 0x000fe2000001ff00 */
[----:B------:R-:W-:Y:S01]  /*19e0*/  CS2R R82, SRZ ;  /* 0x0000000000527805 */ /* 0x000fe2000001ff00 */
[----:B------:R-:W-:Y:S01]  /*19f0*/  IMAD.X R13, R11, 0x1, R8, P0 ;  /* 0x000000010b0d7824 */ /* 0x000fe200000e0608 */
[----:B------:R-:W-:Y:S01]  /*1a00*/  IADD3 R8, -R219, c[0x0][0x214], R0 ;  /* 0x00008500db087a10 */ /* 0x000fe20007ffe100 */
[----:B------:R-:W-:Y:S01]  /*1a10*/  IMAD R9, R3, UR27, RZ ;  /* 0x0000001b03097c24 */ /* 0x000fe2000f8e02ff */
[----:B------:R-:W-:Y:S01]  /*1a20*/  IADD3.X R2, R17, R2, RZ, P1, !PT ;  /* 0x0000000211027210 */ /* 0x000fe20000ffe4ff */
[----:B------:R-:W-:Y:S01]  /*1a30*/  IMAD.WIDE.U32 R12, R3, UR28, R12 ;  /* 0x0000001c030c7c25 */ /* 0x000fe2000f8e000c */
[----:B------:R-:W-:Y:S01]  /*1a40*/  IADD3 R3, R8, -c[0x0][0x2e8], RZ ;  /* 0x8000ba0008037a10 */ /* 0x000fe20007ffe0ff */
[----:B------:R-:W-:Y:S01]  /*1a50*/  CS2R R80, SRZ ;  /* 0x0000000000507805 */ /* 0x000fe2000001ff00 */
[----:B------:R-:W-:Y:S01]  /*1a60*/  CS2R R74, SRZ ;  /* 0x00000000004a7805 */ /* 0x000fe2000001ff00 */
[----:B------:R-:W-:Y:S01]  /*1a70*/  IMAD R2, R2, UR28, R9 ;  /* 0x0000001c02027c24 */ /* 0x000fe2000f8e0209 */
[----:B------:R-:W-:Y:S01]  /*1a80*/  SHF.R.S32.HI R208, RZ, 0x1f, R3 ;  /* 0x0000001fffd07819 */ /* 0x000fe20000011403 */
[----:B------:R-:W-:Y:S01]  /*1a90*/  CS2R R72, SRZ ;  /* 0x0000000000487805 */ /* 0x000fe2000001ff00 */
[----:B------:R-:W-:Y:S01]  /*1aa0*/  LEA R226, P0, R12, c[0x0][0x350], 0x2 ;  /* 0x0000d4000ce27a11 */ /* 0x000fe200078010ff */
[----:B------:R2:W1:Y:S01]  /*1ab0*/  LDSM.16.M88.4 R144, [R185+0xa000] ;  /* 0x00a00000b990783b */ /* 0x0004620000000200 */
[----:B------:R-:W-:Y:S01]  /*1ac0*/  LEA.HI R208, R208, R3, RZ, 0x6 ;  /* 0x00000003d0d07211 */ /* 0x000fe200078f30ff */
[----:B------:R-:W-:Y:S01]  /*1ad0*/  CS2R R70, SRZ ;  /* 0x0000000000467805 */ /* 0x000fe2000001ff00 */
[----:B------:R-:W-:Y:S01]  /*1ae0*/  IADD3 R2, R13, R2, RZ ;  /* 0x000000020d027210 */ /* 0x000fe20007ffe0ff */
[----:B------:R2:W3:Y:S01]  /*1af0*/  LDSM.16.M88.4 R148, [R185+0xa800] ;  /* 0x00a80000b994783b */ /* 0x0004e20000000200 */
[----:B------:R-:W-:Y:S01]  /*1b00*/  SHF.R.S32.HI R208, RZ, 0x6, R208 ;  /* 0x00000006ffd07819 */ /* 0x000fe200000114d0 */
[----:B------:R-:W-:Y:S01]  /*1b10*/  CS2R R68, SRZ ;  /* 0x0000000000447805 */ /* 0x000fe2000001ff00 */
[----:B------:R-:W-:Y:S01]  /*1b20*/  LEA.HI.X R227, R12, c[0x0][0x354], R2, 0x2, P0 ;  /* 0x0000d5000ce37a11 */ /* 0x000fe200000f1402 */
[----:B------:R2:W4:Y:S01]  /*1b30*/  LDSM.16.M88.4 R152, [R178+0xa000] ;  /* 0x00a00000b298783b */ /* 0x0005220000000200 */
[----:B------:R-:W-:Y:S01]  /*1b40*/  IMNMX R208, RZ, R208, !PT ;  /* 0x000000d0ffd07217 */ /* 0x000fe20007800200 */
[----:B------:R-:W-:Y:S01]  /*1b50*/  CS2R R62, SRZ ;  /* 0x00000000003e7805 */ /* 0x000fe2000001ff00 */
[----:B------:R-:W-:Y:S01]  /*1b60*/  CS2R R60, SRZ ;  /* 0x00000000003c7805 */ /* 0x000fe2000001ff00 */
[----:B------:R2:W1:Y:S01]  /*1b70*/  LDSM.16.M88.4 R156, [R178+0xa800] ;  /* 0x00a80000b29c783b */ /* 0x0004620000000200 */
[----:B------:R-:W-:Y:S01]  /*1b80*/  ISETP.LT.AND P0, PT, R208, UR33, PT ;  /* 0x00000021d0007c0c */ /* 0x000fe2000bf01270 */
        /* <DEDUP_REMOVED lines=18> */
[----:B------:R-:W-:Y:S01]  /*1cb0*/  IMAD.WIDE R210, R211, R210, c[0x0][0x3c8] ;  /* 0x0000f200d3d27625 */ /* 0x000fe200078e02d2 */
[----:B------:R-:W-:Y:S05]  /*1cc0*/  @!P0 BRA `(.L_x_557) ;  /* 0x00003d0000008947 */ /* 0x000fea0003800000 */
[----:B------:R-:W-:Y:S02]  /*1cd0*/  IMAD.MOV.U32 R10, RZ, RZ, c[0x0][0x308] ;  /* 0x0000c200ff0a7624 */ /* 0x000fe400078e00ff */
[----:B------:R-:W-:-:S05]  /*1ce0*/  IMAD.MOV.U32 R11, RZ, RZ, c[0x0][0x30c] ;  /* 0x0000c300ff0b7624 */ /* 0x000fca00078e00ff */
[----:B--2---:R-:W2:Y:S04]  /*1cf0*/  LDG.E.64 R2, [R10.64] ;  /* 0x0000001e0a027981 */ /* 0x004ea8000c1e1b00 */
[----:B----4-:R-:W4:Y:S01]  /*1d00*/  LDG.E.64 R8, [R10.64+0x8] ;  /* 0x0000081e0a087981 */ /* 0x010f22000c1e1b00 */
[----:B------:R-:W-:Y:S01]  /*1d10*/  LEA.HI R4, R4, R5, RZ, 0x4 ;  /* 0x0000000504047211 */ /* 0x000fe200078f20ff */
[----:B------:R-:W-:Y:S01]  /*1d20*/  IMAD R6, R7, c[0x0][0x1c0], R6 ;  /* 0x0000700007067a24 */ /* 0x000fe200078e0206 */
[----:B------:R-:W-:Y:S01]  /*1d30*/  IADD3 R181, R186, 0x1000, RZ ;  /* 0x00001000bab57810 */ /* 0x000fe20007ffe0ff */
[----:B------:R-:W-:Y:S01]  /*1d40*/  IMAD.MOV.U32 R179, RZ, RZ, 0x20 ;  /* 0x00000020ffb37424 */ /* 0x000fe200078e00ff */
[----:B------:R-:W-:Y:S01]  /*1d50*/  LOP3.LUT R4, R4, 0xfffffff0, RZ, 0xc0, !PT ;  /* 0xfffffff004047812 */ /* 0x000fe200078ec0ff */
[----:B------:R-:W-:Y:S01]  /*1d60*/  IMAD.SHL.U32 R7, R6, 0x20, RZ ;  /* 0x0000002006077824 */ /* 0x000fe200078e00ff */
[----:B------:R-:W-:Y:S01]  /*1d70*/  IADD3 R180, R187, 0x1000, RZ ;  /* 0x00001000bbb47810 */ /* 0x000fe20007ffe0ff */
[----:B------:R-:W-:Y:S01]  /*1d80*/  IMAD.MOV.U32 R189, RZ, RZ, 0x40 ;  /* 0x00000040ffbd7424 */ /* 0x000fe200078e00ff */
[----:B------:R-:W-:Y:S01]  /*1d90*/  SEL R181, R181, R186, !P2 ;  /* 0x000000bab5b57207 */ /* 0x000fe20005000000 */
[----:B------:R-:W-:Y:S01]  /*1da0*/  IMAD.IADD R5, R5, 0x1, -R4 ;  /* 0x0000000105057824 */ /* 0x000fe200078e0a04 */
[----:B------:R-:W-:Y:S01]  /*1db0*/  SEL R180, R180, R187, !P2 ;  /* 0x000000bbb4b47207 */ /* 0x000fe20005000000 */
[----:B------:R-:W-:Y:S01]  /*1dc0*/  IMAD.MOV.U32 R95, RZ, RZ, RZ ;  /* 0x000000ffff5f7224 */ /* 0x000fe200078e00ff */
[----:B------:R-:W-:Y:S01]  /*1dd0*/  IADD3 R0, R0, c[0x0][0x214], RZ ;  /* 0x0000850000007a10 */ /* 0x000fe20007ffe0ff */
[----:B------:R-:W-:Y:S01]  /*1de0*/  IMAD.SHL.U32 R181, R181, 0x2, RZ ;  /* 0x00000002b5b57824 */ /* 0x000fe200078e00ff */
[----:B------:R-:W-:Y:S01]  /*1df0*/  SHF.R.S32.HI R4, RZ, 0x1f, R5 ;  /* 0x0000001fff047819 */ /* 0x000fe20000011405 */
[----:B------:R-:W-:Y:S01]  /*1e00*/  IMAD.SHL.U32 R180, R180, 0x2, RZ ;  /* 0x00000002b4b47824 */ /* 0x000fe200078e00ff */
[----:B------:R-:W-:-:S02]  /*1e10*/  IADD3 R205, -R219, 0x80, R0 ;  /* 0x00000080dbcd7810 */ /* 0x000fc40007ffe100 */
[----:B------:R-:W-:-:S04]  /*1e20*/  LEA.HI R4, R4, R5, RZ, 0x3 ;  /* 0x0000000504047211 */ /* 0x000fc800078f18ff */
[----:B------:R-:W-:-:S05]  /*1e30*/  LOP3.LUT R4, R4, 0xfffffff8, RZ, 0xc0, !PT ;  /* 0xfffffff804047812 */ /* 0x000fca00078ec0ff */
[----:B------:R-:W-:Y:S01]  /*1e40*/  IMAD.IADD R4, R5, 0x1, -R4 ;  /* 0x0000000105047824 */ /* 0x000fe200078e0a04 */
[----:B------:R-:W-:-:S04]  /*1e50*/  SHF.R.S32.HI R5, RZ, 0x1f, R236 ;  /* 0x0000001fff057819 */ /* 0x000fc800000114ec */
[C---:B------:R-:W-:Y:S02]  /*1e60*/  LOP3.LUT P0, RZ, R4.reuse, 0x2, RZ, 0xc0, !PT ;  /* 0x0000000204ff7812 */ /* 0x040fe4000780c0ff */
[----:B------:R-:W-:Y:S02]  /*1e70*/  LOP3.LUT P1, RZ, R4, 0x4, RZ, 0xc0, !PT ;  /* 0x0000000404ff7812 */ /* 0x000fe4000782c0ff */
[----:B------:R-:W-:Y:S02]  /*1e80*/  SEL R179, R179, 0xffffffe0, !P0 ;  /* 0xffffffe0b3b37807 */ /* 0x000fe40004000000 */
[----:B------:R-:W-:Y:S01]  /*1e90*/  SEL R189, R189, 0xffffffc0, !P1 ;  /* 0xffffffc0bdbd7807 */ /* 0x000fe20004800000 */
[----:B--2---:R2:W3:Y:S01]  /*1ea0*/  R2UR UR32, R3 ;  /* 0x00000000032073c2 */ /* 0x0044e200000e0000 */
[----:B----4-:R-:W-:Y:S02]  /*1eb0*/  IADD3 R236, P4, P3, R7, R8, R236 ;  /* 0x0000000807ec7210 */ /* 0x010fe40007b9e0ec */
[----:B------:R-:W-:-:S05]  /*1ec0*/  SHF.R.S32.HI R8, RZ, 0x1f, R7 ;  /* 0x0000001fff087819 */ /* 0x000fca0000011407 */
[----:B------:R-:W4:Y:S01]  /*1ed0*/  R2UR UR33, R2 ;  /* 0x00000000022173c2 */ /* 0x000f2200000e0000 */
[----:B------:R-:W-:Y:S01]  /*1ee0*/  IADD3.X R212, R8, R9, R5, P4, P3 ;  /* 0x0000000908d47210 */ /* 0x000fe200027e6405 */
[----:B--2---:R-:W-:-:S05]  /*1ef0*/  IMAD R3, R196, 0x4, R193 ;  /* 0x00000004c4037824 */ /* 0x004fca00078e02c1 */
[----:B---3--:R-:W-:Y:S02]  /*1f00*/  LOP3.LUT R3, R3, UR32, RZ, 0x3c, !PT ;  /* 0x0000002003037c12 */ /* 0x008fe4000f8e3cff */
[----:B----4-:R-:W-:Y:S02]  /*1f10*/  LOP3.LUT R212, R212, UR33, RZ, 0x3c, !PT ;  /* 0x00000021d4d47c12 */ /* 0x010fe4000f8e3cff */
[----:B------:R-:W-:Y:S01]  /*1f20*/  MOV R223, c[0x0][0x22c] ;  /* 0x00008b0000df7a02 */ /* 0x000fe20000000f00 */
[----:B------:R-:W-:Y:S01]  /*1f30*/  IMAD.WIDE.U32 R236, R236, -0x2daee0ad, RZ ;  /* 0xd2511f53ecec7825 */ /* 0x000fe200078e00ff */
[----:B------:R-:W-:Y:S02]  /*1f40*/  SHF.L.U32 R0, R187, 0x1, RZ ;  /* 0x00000001bb007819 */ /* 0x000fe400000006ff */
[----:B------:R-:W-:Y:S01]  /*1f50*/  MOV R222, 0x40 ;  /* 0x0000004000de7802 */ /* 0x000fe20000000f00 */
[----:B------:R-:W-:Y:S01]  /*1f60*/  IMAD R223, R223, c[0x0][0x1c0], RZ ;  /* 0x00007000dfdf7a24 */ /* 0x000fe200078e02ff */
[----:B------:R-:W-:Y:S01]  /*1f70*/  LOP3.LUT R234, R237, R3, RZ, 0x3c, !PT ;  /* 0x00000003edea7212 */ /* 0x000fe200078e3cff */
[----:B------:R-:W-:Y:S01]  /*1f80*/  IMAD.SHL.U32 R221, R193, 0x20, RZ ;  /* 0x00000020c1dd7824 */ /* 0x000fe200078e00ff */
[----:B------:R-:W-:Y:S01]  /*1f90*/  IADD3 R3, R0, R179, RZ ;  /* 0x000000b300037210 */ /* 0x000fe20007ffe0ff */
[----:B------:R-:W-:Y:S01]  /*1fa0*/  IMAD.MOV.U32 R225, RZ, RZ, 0x1 ;  /* 0x00000001ffe17424 */ /* 0x000fe200078e00ff */
[----:B------:R-:W-:Y:S01]  /*1fb0*/  LEA R223, -R223, RZ, 0x6 ;  /* 0x000000ffdfdf7211 */ /* 0x000fe200078e31ff */
[----:B------:R-:W-:-:S02]  /*1fc0*/  IMAD.IADD R2, R184, 0x1, R179 ;  /* 0x00000001b8027824 */ /* 0x000fc400078e02b3 */
[----:B------:R-:W-:-:S04]  /*1fd0*/  IMAD.WIDE.U32 R234, R234, -0x326172a9, RZ ;  /* 0xcd9e8d57eaea7825 */ /* 0x000fc800078e00ff */
.L_x_560:
[----:B------:R-:W-:Y:S01]  /*1fe0*/  LEA R246, P0, R190, R210, 0x2 ;  /* 0x000000d2bef67211 */ /* 0x000fe200078010ff */
[----:B------:R-:W0:Y:S01]  /*1ff0*/  LDGDEPBAR ;  /* 0x00000000000079af */ /* 0x000e220000000000 */
[----:B-----5:R-:W-:Y:S01]  /*2000*/  FSETP.NEU.FTZ.AND P2, PT, R216, -INF , PT ;  /* 0xff800000d800780b */ /* 0x020fe20003f5d000 */
[----:B------:R-:W-:Y:S01]  /*2010*/  IMAD.IADD R188, R180, 0x1, R179 ;  /* 0x00000001b4bc7824 */ /* 0x000fe200078e02b3 */
[----:B------:R-:W-:Y:S01]  /*2020*/  LEA.HI.X.SX32 R247, R190, R211, 0x2, P0 ;  /* 0x000000d3bef77211 */ /* 0x000fe200000f16ff */
[----:B------:R-:W-:Y:S01]  /*2030*/  USHF.L.U32 UR4, UR36, 0x6, URZ ;  /* 0x0000000624047899 */ /* 0x000fe2000800063f */
[----:B------:R-:W-:Y:S01]  /*2040*/  FSETP.NEU.FTZ.AND P0, PT, R215, -INF , PT ;  /* 0xff800000d700780b */ /* 0x000fe20003f1d000 */
[----:B------:R-:W-:Y:S01]  /*2050*/  UIADD3 UR5, UR33, -0x61c88647, URZ ;  /* 0x9e3779b921057890 */ /* 0x000fe2000fffe03f */
[----:B------:R-:W-:Y:S01]  /*2060*/  IMAD.U32 R224, RZ, RZ, UR36 ;  /* 0x00000024ffe07e24 */ /* 0x000fe2000f8e00ff */
[----:B------:R-:W-:Y:S02]  /*2070*/  UIADD3 UR27, UR32, -0x4498517b, URZ ;  /* 0xbb67ae85201b7890 */ /* 0x000fe4000fffe03f */
[----:B------:R-:W-:Y:S01]  /*2080*/  ISETP.LE.AND P4, PT, R205, UR4, PT ;  /* 0x00000004cd007c0c */ /* 0x000fe2000bf83270 */
[----:B------:R-:W-:Y:S04]  /*2090*/  IMAD R238, R224, 0x4, R191 ;  /* 0x00000004e0ee7824 */ /* 0x000fe800078e02bf */
[C---:B------:R-:W-:Y:S01]  /*20a0*/  IMAD.WIDE.U32 R242, R238.reuse, -0x326172a9, RZ ;  /* 0xcd9e8d57eef27825 */ /* 0x040fe200078e00ff */
[----:B------:R-:W-:Y:S04]  /*20b0*/  IADD3 R224, R238, 0x2, RZ ;  /* 0x00000002eee07810 */ /* 0x000fe80007ffe0ff */
[-C--:B------:R-:W-:Y:S01]  /*20c0*/  LOP3.LUT R238, R243, R212.reuse, RZ, 0x3c, !PT ;  /* 0x000000d4f3ee7212 */ /* 0x080fe200078e3cff */
[----:B------:R-:W-:Y:S01]  /*20d0*/  IMAD.WIDE.U32 R244, R224, -0x326172a9, RZ ;  /* 0xcd9e8d57e0f47825 */ /* 0x000fe200078e00ff */
[----:B------:R-:W-:Y:S01]  /*20e0*/  LOP3.LUT R243, R236, UR27, RZ, 0x3c, !PT ;  /* 0x0000001becf37c12 */ /* 0x000fe2000f8e3cff */
[----:B------:R-:W2:Y:S01]  /*20f0*/  @!P4 S2R R241, SR_TID.X ;  /* 0x0000000000f1c919 */ /* 0x000ea20000002100 */
[C---:B------:R-:W-:Y:S01]  /*2100*/  LOP3.LUT R224, R235.reuse, UR5, R242, 0x96, !PT ;  /* 0x00000005ebe07c12 */ /* 0x040fe2000f8e96f2 */
[----:B------:R-:W-:Y:S01]  /*2110*/  IMAD.WIDE.U32 R250, R238, -0x2daee0ad, RZ ;  /* 0xd2511f53eefa7825 */ /* 0x000fe200078e00ff */
[----:B------:R-:W-:Y:S01]  /*2120*/  LOP3.LUT R244, R235, UR5, R244, 0x96, !PT ;  /* 0x00000005ebf47c12 */ /* 0x000fe2000f8e96f4 */
[----:B------:R-:W-:Y:S01]  /*2130*/  UIADD3 UR5, UR32, 0x76cf5d0a, URZ ;  /* 0x76cf5d0a20057890 */ /* 0x000fe2000fffe03f */
[----:B------:R-:W-:Y:S01]  /*2140*/  @!P4 IADD3 R242, R190, -c[0x0][0x214], R225 ;  /* 0x80008500bef2ca10 */ /* 0x000fe20007ffe0e1 */
[----:B------:R-:W-:Y:S01]  /*2150*/  UIADD3 UR27, UR32, -0x126145ec, URZ ;  /* 0xed9eba14201b7890 */ /* 0x000fe2000fffe03f */
[----:B------:R-:W-:Y:S02]  /*2160*/  LOP3.LUT R245, R245, R212, RZ, 0x3c, !PT ;  /* 0x000000d4f5f57212 */ /* 0x000fe400078e3cff */
[----:B------:R-:W-:Y:S01]  /*2170*/  @!P4 IADD3 R242, R242, UR4, R219 ;  /* 0x00000004f2f2cc10 */ /* 0x000fe2000fffe0db */
[----:B------:R-:W-:Y:S01]  /*2180*/  UIADD3 UR4, UR33, -0x255992d5, URZ ;  /* 0xdaa66d2b21047890 */ /* 0x000fe2000fffe03f */
[----:B--2---:R-:W-:Y:S01]  /*2190*/  @!P4 IMAD.SHL.U32 R248, R241, 0x2, RZ ;  /* 0x00000002f1f8c824 */ /* 0x004fe200078e00ff */
[----:B------:R-:W-:Y:S04]  /*21a0*/  DEPBAR.LE SB0, 0x0 ;  /* 0x000080000000791a */ /* 0x000fe80000000000 */
[----:B------:R-:W-:Y:S01]  /*21b0*/  @!P4 LOP3.LUT R241, R221, 0x6, R248, 0xf8, !PT ;  /* 0x00000006ddf1c812 */ /* 0x000fe200078ef8f8 */
[----:B------:R-:W-:Y:S01]  /*21c0*/  BAR.SYNC.DEFER_BLOCKING 0x0 ;  /* 0x0000000000007b1d */ /* 0x000fe20000010000 */
[----:B------:R-:W-:Y:S04]  /*21d0*/  IMAD.WIDE.U32 R248, R245, -0x2daee0ad, RZ ;  /* 0xd2511f53f5f87825 */ /* 0x000fe800078e00ff */
[----:B------:R-:W-:Y:S03]  /*21e0*/  FMUL.FTZ R245, R213, 1.4426950216293334961 ;  /* 0x3fb8aa3bd5f57820 */ /* 0x000fe60000410000 */
[----:B------:R-:W-:Y:S08]  /*21f0*/  LDSM.16.M88.4 R100, [R180] ;  /* 0x00000000b464783b */ /* 0x000ff00000000200 */
[----:B------:R-:W2:Y:S08]  /*2200*/  LDSM.16.M88.4 R104, [R185+0x6000] ;  /* 0x00600000b968783b */ /* 0x000eb00000000200 */
[----:B------:R-:W3:Y:S08]  /*2210*/  LDSM.16.M88.4 R108, [R180+0x1000] ;  /* 0x00100000b46c783b */ /* 0x000ef00000000200 */
[----:B------:R-:W4:Y:S08]  /*2220*/  LDSM.16.M88.4 R112, [R185+0x6800] ;  /* 0x00680000b970783b */ /* 0x000f300000000200 */
[----:B------:R-:W-:Y:S08]  /*2230*/  LDSM.16.M88.4 R116, [R188] ;  /* 0x00000000bc74783b */ /* 0x000ff00000000200 */
[----:B------:R-:W1:Y:S01]  /*2240*/  LDSM.16.M88.4 R120, [R178+0x6000] ;  /* 0x00600000b278783b */ /* 0x000e620000000200 */
[-C--:B--2---:R-:W-:Y:S07]  /*2250*/  HMMA.16816.F32.BF16 R4, R100, R104.reuse, RZ ;  /* 0x000000686404723c */ /* 0x084fee00000418ff */
[----:B------:R-:W2:Y:S01]  /*2260*/  LDSM.16.M88.4 R124, [R188+0x1000] ;  /* 0x00100000bc7c783b */ /* 0x000ea20000000200 */
[C---:B---3--:R-:W-:Y:S07]  /*2270*/  HMMA.16816.F32.BF16 R8, R108.reuse, R104, RZ ;  /* 0x000000686c08723c */ /* 0x048fee00000418ff */
[----:B------:R-:W3:Y:S01]  /*2280*/  LDSM.16.M88.4 R128, [R178+0x6800] ;  /* 0x00680000b280783b */ /* 0x000ee20000000200 */
[--C-:B------:R-:W-:Y:S01]  /*2290*/  IMAD.IADD R104, R180, 0x1, R189.reuse ;  /* 0x00000001b4687824 */ /* 0x100fe200078e02bd */
[-C--:B------:R-:W-:Y:S06]  /*22a0*/  HMMA.16816.F32.BF16 R12, R108, R106.reuse, RZ ;  /* 0x0000006a6c0c723c */ /* 0x080fec00000418ff */
[----:B------:R-:W-:Y:S02]  /*22b0*/  LDSM.16.M88.4 R136, [R177+0x6000] ;  /* 0x00600000b188783b */ /* 0x000fe40000000200 */
[C---:B------:R-:W-:Y:S06]  /*22c0*/  HMMA.16816.F32.BF16 R16, R100.reuse, R106, RZ ;  /* 0x0000006a6410723c */ /* 0x040fec00000418ff */
[----:B------:R-:W2:Y:S02]  /*22d0*/  LDSM.16.M88.4 R132, [R104] ;  /* 0x000000006884783b */ /* 0x000ea40000000200 */
[-C--:B----4-:R-:W-:Y:S06]  /*22e0*/  HMMA.16816.F32.BF16 R20, R100, R112.reuse, RZ ;  /* 0x000000706414723c */ /* 0x090fec00000418ff */
[----:B------:R-:W3:Y:S02]  /*22f0*/  LDSM.16.M88.4 R140, [R104+0x1000] ;  /* 0x00100000688c783b */ /* 0x000ee40000000200 */
[C---:B------:R-:W-:Y:S06]  /*2300*/  HMMA.16816.F32.BF16 R24, R108.reuse, R112, RZ ;  /* 0x000000706c18723c */ /* 0x040fec00000418ff */
[----:B------:R2:W4:Y:S04]  /*2310*/  LDG.E R240, [R246.64] ;  /* 0x0000001ef6f07981 */ /* 0x000528000c1e1900 */
[----:B------:R2:W4:Y:S02]  /*2320*/  LDG.E R239, [R246.64+0x20] ;  /* 0x0000201ef6ef7981 */ /* 0x000524000c1e1900 */
[----:B------:R-:W-:Y:S01]  /*2330*/  IMAD.IADD R112, R188, 0x1, R189 ;  /* 0x00000001bc707824 */ /* 0x000fe200078e02bd */
[-C--:B------:R-:W-:Y:S01]  /*2340*/  HMMA.16816.F32.BF16 R28, R108, R114.reuse, RZ ;  /* 0x000000726c1c723c */ /* 0x080fe200000418ff */
[----:B------:R-:W-:Y:S07]  /*2350*/  LDSM.16.M88.4 R108, [R176+0x6000] ;  /* 0x00600000b06c783b */ /* 0x000fee0000000200 */
[----:B------:R-:W-:Y:S01]  /*2360*/  HMMA.16816.F32.BF16 R32, R100, R114, RZ ;  /* 0x000000726420723c */ /* 0x000fe200000418ff */
[----:B------:R-:W3:Y:S07]  /*2370*/  LDSM.16.M88.4 R100, [R177+0x6800] ;  /* 0x00680000b164783b */ /* 0x000eee0000000200 */
[-C--:B-1----:R-:W-:Y:S01]  /*2380*/  HMMA.16816.F32.BF16 R4, R116, R120.reuse, R4 ;  /* 0x000000787404723c */ /* 0x082fe20000041804 */
[----:B------:R-:W1:Y:S07]  /*2390*/  LDSM.16.M88.4 R104, [R112] ;  /* 0x000000007068783b */ /* 0x000e6e0000000200 */
[C---:B--2---:R-:W-:Y:S01]  /*23a0*/  HMMA.16816.F32.BF16 R8, R124.reuse, R120, R8 ;  /* 0x000000787c08723c */ /* 0x044fe20000041808 */
[----:B------:R-:W2:Y:S07]  /*23b0*/  LDSM.16.M88.4 R112, [R112+0x1000] ;  /* 0x001000007070783b */ /* 0x000eae0000000200 */
[-C--:B------:R-:W-:Y:S01]  /*23c0*/  HMMA.16816.F32.BF16 R12, R124, R122.reuse, R12 ;  /* 0x0000007a7c0c723c */ /* 0x080fe2000004180c */
[----:B------:R1:W4:Y:S07]  /*23d0*/  LDG.E R238, [R246.64+0x80] ;  /* 0x0000801ef6ee7981 */ /* 0x00032e000c1e1900 */
[C---:B------:R-:W-:Y:S07]  /*23e0*/  HMMA.16816.F32.BF16 R16, R116.reuse, R122, R16 ;  /* 0x0000007a7410723c */ /* 0x040fee0000041810 */
[C---:B------:R-:W-:Y:S01]  /*23f0*/  LOP3.LUT R123, R243.reuse, R251, RZ, 0x3c, !PT ;  /* 0x000000fbf37b7212 */ /* 0x040fe200078e3cff */
[-C--:B---3--:R-:W-:Y:S01]  /*2400*/  HMMA.16816.F32.BF16 R20, R116, R128.reuse, R20 ;  /* 0x000000807414723c */ /* 0x088fe20000041814 */
[----:B------:R-:W-:Y:S07]  /*2410*/  LOP3.LUT R122, R243, R249, RZ, 0x3c, !PT ;  /* 0x000000f9f37a7212 */ /* 0x000fee00078e3cff */
[C---:B------:R-:W-:Y:S07]  /*2420*/  HMMA.16816.F32.BF16 R24, R124.reuse, R128, R24 ;  /* 0x000000807c18723c */ /* 0x040fee0000041818 */
[-C--:B------:R-:W-:Y:S01]  /*2430*/  @!P4 IMNMX R129, R242, R219.reuse, PT ;  /* 0x000000dbf281c217 */ /* 0x080fe20003800200 */
[-C--:B------:R-:W-:Y:S07]  /*2440*/  HMMA.16816.F32.BF16 R28, R124, R130.reuse, R28 ;  /* 0x000000827c1c723c */ /* 0x080fee000004181c */
[----:B------:R-:W-:Y:S01]  /*2450*/  IMAD.WIDE.U32 R126, R123, -0x326172a9, RZ ;  /* 0xcd9e8d577b7e7825 */ /* 0x000fe200078e00ff */
[----:B------:R-:W-:Y:S07]  /*2460*/  HMMA.16816.F32.BF16 R32, R116, R130, R32 ;  /* 0x000000827420723c */ /* 0x000fee0000041820 */
[----:B------:R-:W-:Y:S01]  /*2470*/  IMAD.WIDE.U32 R130, R244, -0x2daee0ad, RZ ;  /* 0xd2511f53f4827825 */ /* 0x000fe200078e00ff */
[-C--:B------:R-:W-:Y:S04]  /*2480*/  HMMA.16816.F32.BF16 R4, R132, R136.reuse, R4 ;  /* 0x000000888404723c */ /* 0x080fe80000041804 */
[----:B------:R-:W-:Y:S02]  /*2490*/  LOP3.LUT R252, R131, UR5, R248, 0x96, !PT ;  /* 0x0000000583fc7c12 */ /* 0x000fe4000f8e96f8 */
[----:B------:R-:W-:Y:S02]  /*24a0*/  @!P4 IADD3 R248, R242, 0x20, RZ ;  /* 0x00000020f2f8c810 */ /* 0x000fe40007ffe0ff */
[C---:B------:R-:W-:Y:S07]  /*24b0*/  HMMA.16816.F32.BF16 R8, R140.reuse, R136, R8 ;  /* 0x000000888c08723c */ /* 0x040fee0000041808 */
[----:B------:R-:W-:Y:S01]  /*24c0*/  IMAD.WIDE.U32 R136, R252, -0x326172a9, RZ ;  /* 0xcd9e8d57fc887825 */ /* 0x000fe200078e00ff */
[-C--:B------:R-:W-:Y:S08]  /*24d0*/  HMMA.16816.F32.BF16 R12, R140, R138.reuse, R12 ;  /* 0x0000008a8c0c723c */ /* 0x080ff0000004180c */
[C---:B------:R-:W-:Y:S08]  /*24e0*/  HMMA.16816.F32.BF16 R16, R132.reuse, R138, R16 ;  /* 0x0000008a8410723c */ /* 0x040ff00000041810 */
[-C--:B------:R-:W-:Y:S08]  /*24f0*/  HMMA.16816.F32.BF16 R20, R132, R100.reuse, R20 ;  /* 0x000000648414723c */ /* 0x080ff00000041814 */
[C---:B------:R-:W-:Y:S08]  /*2500*/  HMMA.16816.F32.BF16 R24, R140.reuse, R100, R24 ;  /* 0x000000648c18723c */ /* 0x040ff00000041818 */
[-C--:B------:R-:W-:Y:S08]  /*2510*/  HMMA.16816.F32.BF16 R28, R140, R102.reuse, R28 ;  /* 0x000000668c1c723c */ /* 0x080ff0000004181c */
[----:B------:R-:W-:Y:S01]  /*2520*/  HMMA.16816.F32.BF16 R32, R132, R102, R32 ;  /* 0x000000668420723c */ /* 0x000fe20000041820 */
[----:B------:R-:W3:Y:S06]  /*2530*/  LDSM.16.M88.4 R100, [R176+0x6800] ;  /* 0x00680000b064783b */ /* 0x000eec0000000200 */
[----:B------:R-:W-:Y:S01]  /*2540*/  @!P4 IMNMX R133, R248, R219, PT ;  /* 0x000000dbf885c217 */ /* 0x000fe20003800200 */
[----:B------:R-:W-:Y:S01]  /*2550*/  IMAD.WIDE.U32 R134, R224, -0x2daee0ad, RZ ;  /* 0xd2511f53e0867825 */ /* 0x000fe200078e00ff */
[-C--:B-1----:R-:W-:Y:S01]  /*2560*/  HMMA.16816.F32.BF16 R4, R104, R108.reuse, R4 ;  /* 0x0000006c6804723c */ /* 0x082fe20000041804 */
[----:B------:R1:W4:Y:S03]  /*2570*/  LDG.E R224, [R246.64+0xa0] ;  /* 0x0000a01ef6e07981 */ /* 0x000326000c1e1900 */
[----:B------:R-:W-:Y:S01]  /*2580*/  LOP3.LUT R251, R135, UR5, R250, 0x96, !PT ;  /* 0x0000000587fb7c12 */ /* 0x000fe2000f8e96fa */
[----:B------:R-:W-:Y:S01]  /*2590*/  @!P4 IMAD R250, R196, 0x80, R241 ;  /* 0x00000080c4fac824 */ /* 0x000fe200078e02f1 */
[----:B------:R-:W-:Y:S01]  /*25a0*/  UIADD3 UR5, UR33, 0x3c6ef372, URZ ;  /* 0x3c6ef37221057890 */ /* 0x000fe2000fffe03f */
[----:B------:R-:W-:Y:S01]  /*25b0*/  FMUL.FTZ R241, R215, 1.4426950216293334961 ;  /* 0x3fb8aa3bd7f17820 */ /* 0x000fe20000410000 */
[C---:B--2---:R-:W-:Y:S02]  /*25c0*/  HMMA.16816.F32.BF16 R8, R112.reuse, R108, R8 ;  /* 0x0000006c7008723c */ /* 0x044fe40000041808 */
[CC--:B------:R-:W-:Y:S02]  /*25d0*/  @!P4 ISETP.GE.AND P3, PT, R250.reuse, R129.reuse, PT ;  /* 0x00000081fa00c20c */ /* 0x0c0fe40003f66270 */
[----:B------:R-:W-:Y:S02]  /*25e0*/  @!P4 IADD3 R244, R250, 0x1, RZ ;  /* 0x00000001faf4c810 */ /* 0x000fe40007ffe0ff */
[----:B------:R-:W-:Y:S02]  /*25f0*/  FSEL R117, R241, RZ, P0 ;  /* 0x000000fff1757208 */ /* 0x000fe40000000000 */
[C---:B------:R-:W-:Y:S01]  /*2600*/  @!P4 ISETP.GE.AND P0, PT, R244.reuse, R129, PT ;  /* 0x00000081f400c20c */ /* 0x040fe20003f06270 */
[-C--:B------:R-:W-:Y:S01]  /*2610*/  HMMA.16816.F32.BF16 R12, R112, R110.reuse, R12 ;  /* 0x0000006e700c723c */ /* 0x080fe2000004180c */
[----:B------:R-:W-:Y:S02]  /*2620*/  @!P4 ISETP.GE.AND P5, PT, R244, R133, PT ;  /* 0x00000085f400c20c */ /* 0x000fe40003fa6270 */
[C---:B------:R-:W-:Y:S02]  /*2630*/  @!P4 IADD3 R249, R250.reuse, 0x11, RZ ;  /* 0x00000011faf9c810 */ /* 0x040fe40007ffe0ff */
[C---:B------:R-:W-:Y:S02]  /*2640*/  @!P4 IADD3 R248, R250.reuse, 0x10, RZ ;  /* 0x00000010faf8c810 */ /* 0x040fe40007ffe0ff */
[----:B------:R-:W-:Y:S01]  /*2650*/  @!P4 FSEL R5, R5, -INF , !P0 ;  /* 0xff8000000505c808 */ /* 0x000fe20004000000 */
[C---:B------:R-:W-:Y:S01]  /*2660*/  HMMA.16816.F32.BF16 R16, R104.reuse, R110, R16 ;  /* 0x0000006e6810723c */ /* 0x040fe20000041810 */
[----:B-1----:R-:W-:Y:S03]  /*2670*/  @!P4 IADD3 R247, R250, 0x9, RZ ;  /* 0x00000009faf7c810 */ /* 0x002fe60007ffe0ff */
[----:B------:R-:W-:Y:S01]  /*2680*/  @!P4 FSEL R4, R4, -INF , !P3 ;  /* 0xff8000000404c808 */ /* 0x000fe20005800000 */
[----:B------:R-:W-:Y:S01]  /*2690*/  FMUL.FTZ R246, R216, 1.4426950216293334961 ;  /* 0x3fb8aa3bd8f67820 */ /* 0x000fe20000410000 */
[----:B------:R-:W-:Y:S02]  /*26a0*/  @!P4 IADD3 R138, R250, 0x18, RZ ;  /* 0x00000018fa8ac810 */ /* 0x000fe40007ffe0ff */
[----:B------:R-:W-:Y:S01]  /*26b0*/  @!P4 FSEL R9, R9, -INF , !P5 ;  /* 0xff8000000909c808 */ /* 0x000fe20006800000 */
[-C--:B---3--:R-:W-:Y:S03]  /*26c0*/  HMMA.16816.F32.BF16 R20, R104, R100.reuse, R20 ;  /* 0x000000646814723c */ /* 0x088fe60000041814 */
[----:B------:R-:W-:Y:S02]  /*26d0*/  FSEL R189, R246, RZ, P2 ;  /* 0x000000fff6bd7208 */ /* 0x000fe40001000000 */
[----:B------:R-:W-:Y:S02]  /*26e0*/  @!P4 IADD3 R246, R242, 0x8, RZ ;  /* 0x00000008f2f6c810 */ /* 0x000fe40007ffe0ff */
[----:B------:R-:W-:Y:S01]  /*26f0*/  @!P4 IADD3 R142, R250, 0x19, RZ ;  /* 0x00000019fa8ec810 */ /* 0x000fe20007ffe0ff */
[C---:B------:R-:W-:Y:S01]  /*2700*/  HMMA.16816.F32.BF16 R24, R112.reuse, R100, R24 ;  /* 0x000000647018723c */ /* 0x040fe20000041818 */
[----:B------:R-:W-:Y:S03]  /*2710*/  @!P4 IMNMX R131, R246, R219, PT ;  /* 0x000000dbf683c217 */ /* 0x000fe60003800200 */
[----:B------:R-:W-:Y:S01]  /*2720*/  @!P4 IADD3 R246, R242, 0x28, RZ ;  /* 0x00000028f2f6c810 */ /* 0x000fe20007ffe0ff */
[--C-:B------:R-:W-:Y:S01]  /*2730*/  FFMA.FTZ R242, R5, c[0x0][0x23c], -R189.reuse ;  /* 0x00008f0005f27a23 */ /* 0x100fe200000108bd */
[-C--:B------:R-:W-:Y:S01]  /*2740*/  @!P4 ISETP.GE.AND P2, PT, R250, R131.reuse, PT ;  /* 0x00000083fa00c20c */ /* 0x080fe20003f46270 */
[----:B------:R-:W-:Y:S01]  /*2750*/  FFMA.FTZ R241, R4, c[0x0][0x23c], -R189 ;  /* 0x00008f0004f17a23 */ /* 0x000fe200000108bd */
[----:B------:R-:W-:Y:S01]  /*2760*/  @!P4 ISETP.GE.AND P0, PT, R244, R131, PT ;  /* 0x00000083f400c20c */ /* 0x000fe20003f06270 */
[-C--:B------:R-:W-:Y:S02]  /*2770*/  HMMA.16816.F32.BF16 R28, R112, R102.reuse, R28 ;  /* 0x00000066701c723c */ /* 0x080fe4000004181c */
[----:B------:R-:W-:Y:S01]  /*2780*/  MUFU.EX2 R242, R242 ;  /* 0x000000f200f27308 */ /* 0x000fe20000000800 */
[----:B------:R-:W-:Y:S01]  /*2790*/  @!P4 IMNMX R135, R246, R219, PT ;  /* 0x000000dbf687c217 */ /* 0x000fe20003800200 */
[----:B------:R-:W-:Y:S01]  /*27a0*/  FMUL.FTZ R246, R214, 1.4426950216293334961 ;  /* 0x3fb8aa3bd6f67820 */ /* 0x000fe20000410000 */
[----:B------:R-:W-:Y:S02]  /*27b0*/  @!P4 FSEL R6, R6, -INF , !P2 ;  /* 0xff8000000606c808 */ /* 0x000fe40005000000 */
[----:B------:R-:W-:Y:S01]  /*27c0*/  @!P4 FSEL R7, R7, -INF , !P0 ;  /* 0xff8000000707c808 */ /* 0x000fe20004000000 */
[----:B------:R-:W-:Y:S01]  /*27d0*/  HMMA.16816.F32.BF16 R32, R104, R102, R32 ;  /* 0x000000666820723c */ /* 0x000fe20000041820 */
[----:B------:R-:W-:Y:S02]  /*27e0*/  FSETP.NEU.FTZ.AND P2, PT, R214, -INF , PT ;  /* 0xff800000d600780b */ /* 0x000fe40003f5d000 */
[----:B------:R-:W-:Y:S01]  /*27f0*/  FSETP.NEU.FTZ.AND P0, PT, R213, -INF , PT ;  /* 0xff800000d500780b */ /* 0x000fe20003f1d000 */
[--C-:B------:R-:W-:Y:S01]  /*2800*/  FFMA.FTZ R243, R6, c[0x0][0x23c], -R117.reuse ;  /* 0x00008f0006f37a23 */ /* 0x100fe20000010875 */
[----:B------:R-:W-:Y:S01]  /*2810*/  FSEL R143, R246, RZ, P2 ;  /* 0x000000fff68f7208 */ /* 0x000fe20001000000 */
[----:B------:R-:W1:Y:S01]  /*2820*/  MUFU.EX2 R241, R241 ;  /* 0x000000f100f17308 */ /* 0x000e620000000800 */
[C---:B------:R-:W-:Y:S02]  /*2830*/  @!P4 IADD3 R246, R250.reuse, 0x8, RZ ;  /* 0x00000008faf6c810 */ /* 0x040fe40007ffe0ff */
[----:B------:R-:W-:Y:S02]  /*2840*/  FSEL R118, R245, RZ, P0 ;  /* 0x000000fff5767208 */ /* 0x000fe40000000000 */
[----:B------:R-:W-:Y:S02]  /*2850*/  @!P4 ISETP.GE.AND P0, PT, R250, R133, PT ;  /* 0x00000085fa00c20c */ /* 0x000fe40003f06270 */
[-C--:B------:R-:W-:Y:S01]  /*2860*/  @!P4 ISETP.GE.AND P3, PT, R244, R135.reuse, PT ;  /* 0x00000087f400c20c */ /* 0x080fe20003f66270 */
[----:B------:R-:W-:Y:S01]  /*2870*/  FFMA.FTZ R244, R7, c[0x0][0x23c], -R117 ;  /* 0x00008f0007f47a23 */ /* 0x000fe20000010875 */
[----:B------:R-:W-:Y:S01]  /*2880*/  @!P4 FSEL R8, R8, -INF , !P0 ;  /* 0xff8000000808c808 */ /* 0x000fe20004000000 */
[----:B------:R-:W-:Y:S01]  /*2890*/  MUFU.EX2 R243, R243 ;  /* 0x000000f300f37308 */ /* 0x000fe20000000800 */
[C---:B------:R-:W-:Y:S02]  /*28a0*/  @!P4 ISETP.GE.AND P0, PT, R246.reuse, R135, PT ;  /* 0x00000087f600c20c */ /* 0x040fe40003f06270 */
[----:B------:R-:W-:Y:S01]  /*28b0*/  @!P4 ISETP.GE.AND P6, PT, R246, R133, PT ;  /* 0x00000085f600c20c */ /* 0x000fe20003fc6270 */
[--C-:B------:R-:W-:Y:S01]  /*28c0*/  FFMA.FTZ R245, R8, c[0x0][0x23c], -R143.reuse ;  /* 0x00008f0008f57a23 */ /* 0x100fe2000001088f */
[----:B------:R-:W-:Y:S02]  /*28d0*/  @!P4 ISETP.GE.AND P2, PT, R250, R135, PT ;  /* 0x00000087fa00c20c */ /* 0x000fe40003f46270 */
[----:B------:R-:W-:Y:S02]  /*28e0*/  @!P4 FSEL R14, R14, -INF , !P0 ;  /* 0xff8000000e0ec808 */ /* 0x000fe40004000000 */
[----:B------:R-:W-:Y:S01]  /*28f0*/  @!P4 ISETP.GE.AND P0, PT, R247, R131, PT ;  /* 0x00000083f700c20c */ /* 0x000fe20003f06270 */
[----:B------:R-:W2:Y:S01]  /*2900*/  MUFU.EX2 R244, R244 ;  /* 0x000000f400f47308 */ /* 0x000ea20000000800 */
[----:B------:R-:W-:Y:S02]  /*2910*/  @!P4 FSEL R11, R11, -INF , !P3 ;  /* 0xff8000000b0bc808 */ /* 0x000fe40005800000 */
[C---:B------:R-:W-:Y:S02]  /*2920*/  @!P4 ISETP.GE.AND P3, PT, R247.reuse, R133, PT ;  /* 0x00000085f700c20c */ /* 0x040fe40003f66270 */
[----:B------:R-:W-:Y:S02]  /*2930*/  @!P4 FSEL R12, R12, -INF , !P6 ;  /* 0xff8000000c0cc808 */ /* 0x000fe40007000000 */
[----:B------:R-:W-:Y:S02]  /*2940*/  @!P4 ISETP.GE.AND P6, PT, R247, R135, PT ;  /* 0x00000087f700c20c */ /* 0x000fe40003fc6270 */
[----:B------:R-:W-:Y:S01]  /*2950*/  @!P4 ISETP.GE.AND P5, PT, R246, R129, PT ;  /* 0x00000081f600c20c */ /* 0x000fe20003fa6270 */
[----:B------:R-:W-:Y:S01]  /*2960*/  MUFU.EX2 R245, R245 ;  /* 0x000000f500f57308 */ /* 0x000fe20000000800 */
[----:B------:R-:W-:Y:S02]  /*2970*/  @!P4 FSEL R10, R10, -INF , !P2 ;  /* 0xff8000000a0ac808 */ /* 0x000fe40005000000 */
[----:B------:R-:W-:Y:S01]  /*2980*/  @!P4 ISETP.GE.AND P2, PT, R246, R131, PT ;  /* 0x00000083f600c20c */ /* 0x000fe20003f46270 */
[--C-:B------:R-:W-:Y:S01]  /*2990*/  FFMA.FTZ R246, R9, c[0x0][0x23c], -R143.reuse ;  /* 0x00008f0009f67a23 */ /* 0x100fe2000001088f */
[----:B------:R-:W-:Y:S02]  /*29a0*/  @!P4 FSEL R19, R19, -INF , !P0 ;  /* 0xff8000001313c808 */ /* 0x000fe40004000000 */
[-C--:B------:R-:W-:Y:S02]  /*29b0*/  @!P4 ISETP.GE.AND P0, PT, R249, R129.reuse, PT ;  /* 0x00000081f900c20c */ /* 0x080fe40003f06270 */
[----:B------:R-:W-:Y:S01]  /*29c0*/  @!P4 FSEL R13, R13, -INF , !P3 ;  /* 0xff8000000d0dc808 */ /* 0x000fe20005800000 */
[----:B------:R-:W3:Y:S01]  /*29d0*/  MUFU.EX2 R246, R246 ;  /* 0x000000f600f67308 */ /* 0x000ee20000000800 */
[-C--:B------:R-:W-:Y:S01]  /*29e0*/  @!P4 ISETP.GE.AND P3, PT, R247, R129.reuse, PT ;  /* 0x00000081f700c20c */ /* 0x080fe20003f66270 */
[--C-:B------:R-:W-:Y:S01]  /*29f0*/  FFMA.FTZ R247, R10, c[0x0][0x23c], -R118.reuse ;  /* 0x00008f000af77a23 */ /* 0x100fe20000010876 */
[----:B------:R-:W-:Y:S01]  /*2a00*/  @!P4 FSEL R15, R15, -INF , !P6 ;  /* 0xff8000000f0fc808 */ /* 0x000fe20007000000 */
[----:B------:R-:W-:Y:S01]  /*2a10*/  FFMA.FTZ R250, R13, c[0x0][0x23c], -R143 ;  /* 0x00008f000dfa7a23 */ /* 0x000fe2000001088f */
[----:B------:R-:W-:Y:S02]  /*2a20*/  @!P4 ISETP.GE.AND P6, PT, R248, R129, PT ;  /* 0x00000081f800c20c */ /* 0x000fe40003fc6270 */
[----:B------:R-:W-:Y:S01]  /*2a30*/  @!P4 FSEL R16, R16, -INF , !P5 ;  /* 0xff8000001010c808 */ /* 0x000fe20006800000 */
[--C-:B------:R-:W-:Y:S01]  /*2a40*/  FFMA.FTZ R15, R15, c[0x0][0x23c], -R118.reuse ;  /* 0x00008f000f0f7a23 */ /* 0x100fe20000010876 */
[----:B------:R-:W-:Y:S01]  /*2a50*/  @!P4 ISETP.GE.AND P5, PT, R248, R131, PT ;  /* 0x00000083f800c20c */ /* 0x000fe20003fa6270 */
[----:B------:R-:W1:Y:S01]  /*2a60*/  MUFU.EX2 R247, R247 ;  /* 0x000000f700f77308 */ /* 0x000e620000000800 */
[----:B------:R-:W-:Y:S02]  /*2a70*/  @!P4 FSEL R18, R18, -INF , !P2 ;  /* 0xff8000001212c808 */ /* 0x000fe40005000000 */
[----:B------:R-:W-:Y:S02]  /*2a80*/  @!P4 ISETP.GE.AND P2, PT, R248, R135, PT ;  /* 0x00000087f800c20c */ /* 0x000fe40003f46270 */
[----:B------:R-:W-:Y:S01]  /*2a90*/  @!P4 FSEL R21, R21, -INF , !P0 ;  /* 0xff8000001515c808 */ /* 0x000fe20004000000 */
[----:B------:R-:W-:Y:S01]  /*2aa0*/  FFMA.FTZ R18, R18, c[0x0][0x23c], -R117 ;  /* 0x00008f0012127a23 */ /* 0x000fe20000010875 */
[-C--:B------:R-:W-:Y:S02]  /*2ab0*/  @!P4 ISETP.GE.AND P0, PT, R249, R133.reuse, PT ;  /* 0x00000085f900c20c */ /* 0x080fe40003f06270 */
[----:B------:R-:W-:Y:S01]  /*2ac0*/  @!P4 FSEL R17, R17, -INF , !P3 ;  /* 0xff8000001111c808 */ /* 0x000fe20005800000 */
[----:B------:R-:W-:Y:S01]  /*2ad0*/  MUFU.EX2 R252, R15 ;  /* 0x0000000f00fc7308 */ /* 0x000fe20000000800 */
[----:B------:R-:W-:Y:S01]  /*2ae0*/  @!P4 ISETP.GE.AND P3, PT, R248, R133, PT ;  /* 0x00000085f800c20c */ /* 0x000fe20003f66270 */
[--C-:B------:R-:W-:Y:S01]  /*2af0*/  FFMA.FTZ R248, R11, c[0x0][0x23c], -R118.reuse ;  /* 0x00008f000bf87a23 */ /* 0x100fe20000010876 */
[----:B------:R-:W-:Y:S01]  /*2b00*/  @!P4 FSEL R20, R20, -INF , !P6 ;  /* 0xff8000001414c808 */ /* 0x000fe20007000000 */
[----:B------:R-:W-:Y:S01]  /*2b10*/  FFMA.FTZ R17, R17, c[0x0][0x23c], -R189 ;  /* 0x00008f0011117a23 */ /* 0x000fe200000108bd */
[C---:B------:R-:W-:Y:S02]  /*2b20*/  @!P4 ISETP.GE.AND P6, PT, R249.reuse, R131, PT ;  /* 0x00000083f900c20c */ /* 0x040fe40003fc6270 */
[----:B------:R-:W-:Y:S02]  /*2b30*/  @!P4 FSEL R22, R22, -INF , !P5 ;  /* 0xff8000001616c808 */ /* 0x000fe40006800000 */
[-C--:B------:R-:W-:Y:S01]  /*2b40*/  @!P4 ISETP.GE.AND P5, PT, R249, R135.reuse, PT ;  /* 0x00000087f900c20c */ /* 0x080fe20003fa6270 */
[----:B------:R-:W-:Y:S01]  /*2b50*/  MUFU.EX2 R123, R17 ;  /* 0x00000011007b7308 */ /* 0x000fe20000000800 */
[----:B------:R-:W-:Y:S01]  /*2b60*/  @!P4 FSEL R25, R25, -INF , !P0 ;  /* 0xff8000001919c808 */ /* 0x000fe20004000000 */
[--C-:B------:R-:W-:Y:S01]  /*2b70*/  FFMA.FTZ R249, R12, c[0x0][0x23c], -R143.reuse ;  /* 0x00008f000cf97a23 */ /* 0x100fe2000001088f */
[-C--:B------:R-:W-:Y:S02]  /*2b80*/  @!P4 ISETP.GE.AND P0, PT, R138, R135.reuse, PT ;  /* 0x000000878a00c20c */ /* 0x080fe40003f06270 */
[----:B------:R-:W-:Y:S01]  /*2b90*/  @!P4 FSEL R26, R26, -INF , !P2 ;  /* 0xff8000001a1ac808 */ /* 0x000fe20005000000 */
[----:B------:R-:W-:Y:S01]  /*2ba0*/  FFMA.FTZ R25, R25, c[0x0][0x23c], -R143 ;  /* 0x00008f0019197a23 */ /* 0x000fe2000001088f */
[----:B------:R-:W-:Y:S01]  /*2bb0*/  @!P4 ISETP.GE.AND P2, PT, R142, R135, PT ;  /* 0x000000878e00c20c */ /* 0x000fe20003f46270 */
[--C-:B------:R-:W-:Y:S01]  /*2bc0*/  FFMA.FTZ R135, R14, c[0x0][0x23c], -R118.reuse ;  /* 0x00008f000e877a23 */ /* 0x100fe20000010876 */
[----:B------:R-:W-:Y:S01]  /*2bd0*/  @!P4 FSEL R23, R23, -INF , !P6 ;  /* 0xff8000001717c808 */ /* 0x000fe20007000000 */
[----:B------:R-:W1:Y:S01]  /*2be0*/  MUFU.EX2 R248, R248 ;  /* 0x000000f800f87308 */ /* 0x000e620000000800 */
[-C--:B------:R-:W-:Y:S02]  /*2bf0*/  @!P4 ISETP.GE.AND P6, PT, R138, R133.reuse, PT ;  /* 0x000000858a00c20c */ /* 0x080fe40003fc6270 */
[----:B------:R-:W-:Y:S02]  /*2c00*/  @!P4 FSEL R24, R24, -INF , !P3 ;  /* 0xff8000001818c808 */ /* 0x000fe40005800000 */
[----:B------:R-:W-:Y:S01]  /*2c10*/  @!P4 ISETP.GE.AND P3, PT, R142, R133, PT ;  /* 0x000000858e00c20c */ /* 0x000fe20003f66270 */
[----:B------:R-:W-:Y:S01]  /*2c20*/  IMAD.WIDE.U32 R132, R251, -0x326172a9, RZ ;  /* 0xcd9e8d57fb847825 */ /* 0x000fe200078e00ff */
[----:B------:R-:W-:Y:S01]  /*2c30*/  LOP3.LUT R13, R234, UR5, RZ, 0x3c, !PT ;  /* 0x00000005ea0d7c12 */ /* 0x000fe2000f8e3cff */
[----:B------:R-:W-:Y:S01]  /*2c40*/  UIADD3 UR5, UR32, 0x32370b8f, URZ ;  /* 0x32370b8f20057890 */ /* 0x000fe2000fffe03f */
[----:B------:R-:W-:Y:S01]  /*2c50*/  @!P4 FSEL R27, R27, -INF , !P5 ;  /* 0xff8000001b1bc808 */ /* 0x000fe20006800000 */
[----:B------:R1:W-:Y:S01]  /*2c60*/  MUFU.EX2 R251, R135 ;  /* 0x0000008700fb7308 */ /* 0x0003e20000000800 */
[C---:B------:R-:W-:Y:S02]  /*2c70*/  @!P4 ISETP.GE.AND P5, PT, R138.reuse, R129, PT ;  /* 0x000000818a00c20c */ /* 0x040fe40003fa6270 */
[----:B------:R-:W-:Y:S01]  /*2c80*/  @!P4 FSEL R29, R29, -INF , !P3 ;  /* 0xff8000001d1dc808 */ /* 0x000fe20005800000 */
[----:B------:R-:W-:Y:S01]  /*2c90*/  FFMA.FTZ R27, R27, c[0x0][0x23c], -R118 ;  /* 0x00008f001b1b7a23 */ /* 0x000fe20000010876 */
[----:B------:R-:W-:Y:S01]  /*2ca0*/  @!P4 ISETP.GE.AND P3, PT, R138, R131, PT ;  /* 0x000000838a00c20c */ /* 0x000fe20003f66270 */
[----:B------:R-:W-:Y:S01]  /*2cb0*/  IMAD.WIDE.U32 R138, R122, -0x326172a9, RZ ;  /* 0xcd9e8d577a8a7825 */ /* 0x000fe200078e00ff */
[C---:B------:R-:W-:Y:S02]  /*2cc0*/  LOP3.LUT R122, R13.reuse, R127, RZ, 0x3c, !PT ;  /* 0x0000007f0d7a7212 */ /* 0x040fe400078e3cff */
[----:B------:R-:W-:Y:S01]  /*2cd0*/  @!P4 FSEL R28, R28, -INF , !P6 ;  /* 0xff8000001c1cc808 */ /* 0x000fe20007000000 */
[----:B------:R-:W2:Y:S01]  /*2ce0*/  MUFU.EX2 R250, R250 ;  /* 0x000000fa00fa7308 */ /* 0x000ea20000000800 */
[----:B------:R-:W-:Y:S02]  /*2cf0*/  LOP3.LUT R14, R13, R139, RZ, 0x3c, !PT ;  /* 0x0000008b0d0e7212 */ /* 0x000fe400078e3cff */
[----:B------:R-:W-:Y:S02]  /*2d00*/  @!P4 ISETP.GE.AND P6, PT, R142, R129, PT ;  /* 0x000000818e00c20c */ /* 0x000fe40003fc6270 */
[----:B------:R-:W-:Y:S01]  /*2d10*/  LOP3.LUT R129, R133, UR4, R126, 0x96, !PT ;  /* 0x0000000485817c12 */ /* 0x000fe2000f8e967e */
[----:B------:R-:W-:Y:S01]  /*2d20*/  IMAD.WIDE.U32 R126, R122, -0x2daee0ad, RZ ;  /* 0xd2511f537a7e7825 */ /* 0x000fe200078e00ff */
[----:B------:R-:W-:Y:S01]  /*2d30*/  LOP3.LUT R13, R137, UR4, R138, 0x96, !PT ;  /* 0x00000004890d7c12 */ /* 0x000fe2000f8e968a */
[----:B------:R-:W-:Y:S01]  /*2d40*/  UIADD3 UR4, UR33, 0x78dde6e4, URZ ;  /* 0x78dde6e421047890 */ /* 0x000fe2000fffe03f */
[----:B------:R-:W-:Y:S01]  /*2d50*/  @!P4 FSEL R30, R30, -INF , !P0 ;  /* 0xff8000001e1ec808 */ /* 0x000fe20004000000 */
[----:B------:R-:W-:Y:S01]  /*2d60*/  IMAD.WIDE.U32 R138, R14, -0x2daee0ad, RZ ;  /* 0xd2511f530e8a7825 */ /* 0x000fe200078e00ff */
[----:B------:R-:W-:Y:S01]  /*2d70*/  @!P4 ISETP.GE.AND P0, PT, R142, R131, PT ;  /* 0x000000838e00c20c */ /* 0x000fe20003f06270 */
[----:B------:R-:W2:Y:S01]  /*2d80*/  MUFU.EX2 R249, R249 ;  /* 0x000000f900f97308 */ /* 0x000ea20000000800 */
[----:B------:R-:W-:Y:S01]  /*2d90*/  @!P4 FSEL R32, R32, -INF , !P5 ;  /* 0xff8000002020c808 */ /* 0x000fe20006800000 */
[----:B------:R-:W-:Y:S01]  /*2da0*/  IMAD.WIDE.U32 R128, R129, -0x2daee0ad, RZ ;  /* 0xd2511f5381807825 */ /* 0x000fe200078e00ff */
[----:B-1----:R-:W-:Y:S02]  /*2db0*/  LOP3.LUT R135, R127, UR5, R134, 0x96, !PT ;  /* 0x000000057f877c12 */ /* 0x002fe4000f8e9686 */
[----:B------:R-:W-:Y:S01]  /*2dc0*/  LOP3.LUT R130, R139, UR5, R130, 0x96, !PT ;  /* 0x000000058b827c12 */ /* 0x000fe2000f8e9682 */
[----:B------:R-:W-:Y:S01]  /*2dd0*/  FFMA.FTZ R30, R30, c[0x0][0x23c], -R118 ;  /* 0x00008f001e1e7a23 */ /* 0x000fe20000010876 */
[----:B------:R-:W-:Y:S01]  /*2de0*/  LOP3.LUT R134, R129, UR27, R126, 0x96, !PT ;  /* 0x0000001b81867c12 */ /* 0x000fe2000f8e967e */
[----:B------:R-:W-:Y:S01]  /*2df0*/  IMAD.WIDE.U32 R14, R135, -0x326172a9, RZ ;  /* 0xcd9e8d57870e7825 */ /* 0x000fe200078e00ff */
[----:B------:R-:W-:Y:S01]  /*2e00*/  @!P4 FSEL R31, R31, -INF , !P2 ;  /* 0xff8000001f1fc808 */ /* 0x000fe20005000000 */
[----:B------:R-:W-:Y:S01]  /*2e10*/  MUFU.EX2 R129, R18 ;  /* 0x0000001200817308 */ /* 0x000fe20000000800 */
[----:B------:R-:W-:Y:S01]  /*2e20*/  @!P4 FSEL R34, R34, -INF , !P3 ;  /* 0xff8000002222c808 */ /* 0x000fe20005800000 */
[----:B------:R-:W-:Y:S01]  /*2e30*/  IMAD.WIDE.U32 R126, R13, -0x2daee0ad, RZ ;  /* 0xd2511f530d7e7825 */ /* 0x000fe200078e00ff */
[----:B------:R-:W-:Y:S01]  /*2e40*/  LOP3.LUT R15, R15, UR4, R132, 0x96, !PT ;  /* 0x000000040f0f7c12 */ /* 0x000fe2000f8e9684 */
[----:B------:R-:W-:Y:S01]  /*2e50*/  UIADD3 UR5, UR33, 0x1715609d, URZ ;  /* 0x1715609d21057890 */ /* 0x000fe2000fffe03f */
[----:B------:R-:W-:Y:S01]  /*2e60*/  @!P4 FSEL R33, R33, -INF , !P6 ;  /* 0xff8000002121c808 */ /* 0x000fe20007000000 */
[----:B------:R-:W-:Y:S01]  /*2e70*/  IMAD.WIDE.U32 R12, R130, -0x326172a9, RZ ;  /* 0xcd9e8d57820c7825 */ /* 0x000fe200078e00ff */
[----:B------:R-:W-:Y:S01]  /*2e80*/  LOP3.LUT R138, R127, UR27, R138, 0x96, !PT ;  /* 0x0000001b7f8a7c12 */ /* 0x000fe2000f8e968a */
[----:B------:R-:W-:Y:S01]  /*2e90*/  UIADD3 UR27, UR32, 0x646e171e, URZ ;  /* 0x646e171e201b7890 */ /* 0x000fe2000fffe03f */
[----:B------:R-:W-:Y:S01]  /*2ea0*/  @!P4 FSEL R35, R35, -INF , !P0 ;  /* 0xff8000002323c808 */ /* 0x000fe20004000000 */
[----:B------:R-:W-:Y:S01]  /*2eb0*/  IMAD.WIDE.U32 R134, R134, -0x326172a9, RZ ;  /* 0xcd9e8d5786867825 */ /* 0x000fe200078e00ff */
[----:B------:R-:W-:Y:S01]  /*2ec0*/  LOP3.LUT R13, R13, UR4, R136, 0x96, !PT ;  /* 0x000000040d0d7c12 */ /* 0x000fe2000f8e9688 */
[----:B------:R-:W-:Y:S02]  /*2ed0*/  UIADD3 UR4, UR32, -0x56f99767, URZ ;  /* 0xa906689920047890 */ /* 0x000fe4000fffe03f */
[----:B------:R-:W-:Y:S01]  /*2ee0*/  IMAD.WIDE.U32 R130, R15, -0x2daee0ad, RZ ;  /* 0xd2511f530f827825 */ /* 0x000fe200078e00ff */
[----:B------:R-:W-:Y:S03]  /*2ef0*/  LOP3.LUT R14, R135, UR5, R14, 0x96, !PT ;  /* 0x00000005870e7c12 */ /* 0x000fe6000f8e960e */
[----:B------:R-:W-:Y:S01]  /*2f00*/  IMAD.WIDE.U32 R138, R138, -0x326172a9, RZ ;  /* 0xcd9e8d578a8a7825 */ /* 0x000fe200078e00ff */
[----:B------:R-:W-:Y:S03]  /*2f10*/  LOP3.LUT R133, R131, UR4, R128, 0x96, !PT ;  /* 0x0000000483857c12 */ /* 0x000fe6000f8e9680 */
[----:B------:R-:W-:Y:S02]  /*2f20*/  FFMA.FTZ R122, R16, c[0x0][0x23c], -R189 ;  /* 0x00008f00107a7a23 */ /* 0x000fe400000108bd */
[----:B------:R-:W-:Y:S04]  /*2f30*/  IMAD.WIDE.U32 R16, R13, -0x2daee0ad, RZ ;  /* 0xd2511f530d107825 */ /* 0x000fe800078e00ff */
[----:B------:R-:W-:Y:S01]  /*2f40*/  IMAD.WIDE.U32 R140, R14, -0x2daee0ad, RZ ;  /* 0xd2511f530e8c7825 */ /* 0x000fe200078e00ff */
[----:B------:R-:W-:Y:S01]  /*2f50*/  LOP3.LUT R14, R139, UR5, R12, 0x96, !PT ;  /* 0x000000058b0e7c12 */ /* 0x000fe2000f8e960c */
[----:B------:R-:W-:Y:S01]  /*2f60*/  UIADD3 UR5, UR33, -0x4ab325aa, URZ ;  /* 0xb54cda5621057890 */ /* 0x000fe2000fffe03f */
[----:B------:R-:W-:Y:S01]  /*2f70*/  LOP3.LUT R139, R17, UR4, R126, 0x96, !PT ;  /* 0x00000004118b7c12 */ /* 0x000fe2000f8e967e */
[----:B------:R-:W-:Y:S01]  /*2f80*/  IMAD.WIDE.U32 R126, R133, -0x326172a9, RZ ;  /* 0xcd9e8d57857e7825 */ /* 0x000fe200078e00ff */
[----:B------:R-:W-:Y:S01]  /*2f90*/  SHF.R.U32.HI R135, RZ, 0x18, R140 ;  /* 0x00000018ff877819 */ /* 0x000fe2000001168c */
[----:B------:R-:W-:Y:S01]  /*2fa0*/  ULDC.U8 UR4, c[0x0][0x2d8] ;  /* 0x0000b60000047ab9 */ /* 0x000fe20000000000 */
[----:B------:R-:W-:Y:S01]  /*2fb0*/  LOP3.LUT R137, R140, 0xff, RZ, 0xc0, !PT ;  /* 0x000000ff8c897812 */ /* 0x000fe200078ec0ff */
[----:B------:R-:W-:Y:S01]  /*2fc0*/  IMAD.WIDE.U32 R6, R139, -0x326172a9, RZ ;  /* 0xcd9e8d578b067825 */ /* 0x000fe200078e00ff */
[----:B------:R-:W-:Y:S01]  /*2fd0*/  ISETP.LE.U32.AND P5, PT, R135, UR4, PT ;  /* 0x0000000487007c0c */ /* 0x000fe2000bfa3070 */
[----:B------:R-:W-:Y:S01]  /*2fe0*/  MUFU.EX2 R122, R122 ;  /* 0x0000007a007a7308 */ /* 0x000fe20000000800 */
[----:B------:R-:W-:Y:S01]  /*2ff0*/  LOP3.LUT R135, R127, UR5, R134, 0x96, !PT ;  /* 0x000000057f877c12 */ /* 0x000fe2000f8e9686 */
[----:B------:R-:W-:Y:S01]  /*3000*/  FFMA.FTZ R133, R22, c[0x0][0x23c], -R117 ;  /* 0x00008f0016857a23 */ /* 0x000fe20000010875 */
[----:B------:R-:W-:Y:S01]  /*3010*/  ISETP.LE.U32.AND P2, PT, R137, UR4, PT ;  /* 0x0000000489007c0c */ /* 0x000fe2000bf43070 */
[----:B------:R-:W-:Y:S01]  /*3020*/  FFMA.FTZ R131, R20, c[0x0][0x23c], -R189 ;  /* 0x00008f0014837a23 */ /* 0x000fe200000108bd */
[----:B------:R-:W-:Y:S01]  /*3030*/  LOP3.LUT R137, R135, 0xffff, RZ, 0xc0, !PT ;  /* 0x0000ffff87897812 */ /* 0x000fe200078ec0ff */
[----:B------:R-:W-:Y:S01]  /*3040*/  IMAD.WIDE.U32 R12, R14, -0x2daee0ad, RZ ;  /* 0xd2511f530e0c7825 */ /* 0x000fe200078e00ff */
[----:B------:R-:W-:Y:S02]  /*3050*/  LOP3.LUT R22, R7, UR5, R138, 0x96, !PT ;  /* 0x0000000507167c12 */ /* 0x000fe4000f8e968a */
[----:B------:R-:W-:Y:S01]  /*3060*/  SHF.R.U32.HI R137, RZ, 0x8, R137 ;  /* 0x00000008ff897819 */ /* 0x000fe20000011689 */
[----:B------:R-:W-:Y:S01]  /*3070*/  FFMA.FTZ R34, R34, c[0x0][0x23c], -R117 ;  /* 0x00008f0022227a23 */ /* 0x000fe20000010875 */
[----:B------:R-:W-:Y:S01]  /*3080*/  LOP3.LUT R138, R135, 0xff, RZ, 0xc0, !PT ;  /* 0x000000ff878a7812 */ /* 0x000fe200078ec0ff */
[----:B------:R-:W-:Y:S01]  /*3090*/  FFMA.FTZ R142, R21, c[0x0][0x23c], -R189 ;  /* 0x00008f00158e7a23 */ /* 0x000fe200000108bd */
[----:B------:R-:W-:Y:S01]  /*30a0*/  LOP3.LUT R137, R137, 0xffff, RZ, 0xc0, !PT ;  /* 0x0000ffff89897812 */ /* 0x000fe200078ec0ff */
[----:B------:R-:W-:Y:S01]  /*30b0*/  MUFU.EX2 R188, R34 ;  /* 0x0000002200bc7308 */ /* 0x000fe20000000800 */
[----:B------:R-:W-:Y:S01]  /*30c0*/  ISETP.LE.U32.AND P6, PT, R138, UR4, PT ;  /* 0x000000048a007c0c */ /* 0x000fe2000bfc3070 */
[----:B------:R-:W-:Y:S01]  /*30d0*/  FFMA.FTZ R138, R23, c[0x0][0x23c], -R117 ;  /* 0x00008f00178a7a23 */ /* 0x000fe20000010875 */
[----:B------:R-:W-:Y:S02]  /*30e0*/  ISETP.LE.U32.AND P3, PT, R137, UR4, PT ;  /* 0x0000000489007c0c */ /* 0x000fe4000bf63070 */
[--C-:B------:R-:W-:Y:S02]  /*30f0*/  SHF.R.U32.HI R23, RZ, 0x10, R135.reuse ;  /* 0x00000010ff177819 */ /* 0x100fe40000011687 */
[----:B------:R-:W-:Y:S02]  /*3100*/  SHF.R.U32.HI R137, RZ, 0x18, R135 ;  /* 0x00000018ff897819 */ /* 0x000fe40000011687 */
[----:B------:R-:W-:Y:S01]  /*3110*/  LOP3.LUT R135, R22, 0xffff, RZ, 0xc0, !PT ;  /* 0x0000ffff16877812 */ /* 0x000fe200078ec0ff */
[----:B------:R-:W-:Y:S01]  /*3120*/  MUFU.EX2 R134, R142 ;  /* 0x0000008e00867308 */ /* 0x000fe20000000800 */
[----:B------:R-:W-:Y:S02]  /*3130*/  ISETP.LE.U32.AND P4, PT, R137, UR4, PT ;  /* 0x0000000489007c0c */ /* 0x000fe4000bf83070 */
[----:B------:R-:W-:Y:S01]  /*3140*/  SHF.R.U32.HI R135, RZ, 0x8, R135 ;  /* 0x00000008ff877819 */ /* 0x000fe20000011687 */
[----:B------:R-:W-:Y:S01]  /*3150*/  @!P6 FADD.FTZ R241, -R241, -RZ ;  /* 0x800000fff1f1e221 */ /* 0x000fe20000010100 */
[----:B------:R-:W-:Y:S01]  /*3160*/  LOP3.LUT R23, R23, 0xff, RZ, 0xc0, !PT ;  /* 0x000000ff17177812 */ /* 0x000fe200078ec0ff */
[----:B------:R-:W-:Y:S01]  /*3170*/  @!P3 FADD.FTZ R242, -R242, -RZ ;  /* 0x800000fff2f2b221 */ /* 0x000fe20000010100 */
[----:B------:R-:W-:Y:S02]  /*3180*/  LOP3.LUT R137, R135, 0xffff, RZ, 0xc0, !PT ;  /* 0x0000ffff87897812 */ /* 0x000fe400078ec0ff */
[----:B------:R-:W-:Y:S01]  /*3190*/  ISETP.LE.U32.AND P0, PT, R23, UR4, PT ;  /* 0x0000000417007c0c */ /* 0x000fe2000bf03070 */
[----:B------:R1:W-:Y:S01]  /*31a0*/  MUFU.EX2 R142, R25 ;  /* 0x00000019008e7308 */ /* 0x0003e20000000800 */
[----:B------:R-:W-:Y:S02]  /*31b0*/  ISETP.LE.U32.AND P3, PT, R137, UR4, PT ;  /* 0x0000000489007c0c */ /* 0x000fe4000bf63070 */
[----:B------:R-:W-:Y:S01]  /*31c0*/  SHF.R.U32.HI R137, RZ, 0x10, R22 ;  /* 0x00000010ff897819 */ /* 0x000fe20000011616 */
[----:B--2---:R-:W-:Y:S01]  /*31d0*/  @!P4 FADD.FTZ R244, -R244, -RZ ;  /* 0x800000fff4f4c221 */ /* 0x004fe20000010100 */
[----:B------:R-:W-:Y:S02]  /*31e0*/  LOP3.LUT R23, R22, 0xff, RZ, 0xc0, !PT ;  /* 0x000000ff16177812 */ /* 0x000fe400078ec0ff */
[----:B------:R-:W-:Y:S02]  /*31f0*/  LOP3.LUT R137, R137, 0xff, RZ, 0xc0, !PT ;  /* 0x000000ff89897812 */ /* 0x000fe400078ec0ff */
[----:B------:R-:W-:Y:S01]  /*3200*/  ISETP.LE.U32.AND P6, PT, R23, UR4, PT ;  /* 0x0000000417007c0c */ /* 0x000fe2000bfc3070 */
[----:B------:R-:W-:Y:S01]  /*3210*/  MUFU.EX2 R133, R133 ;  /* 0x0000008500857308 */ /* 0x000fe20000000800 */
[----:B------:R-:W-:Y:S01]  /*3220*/  LOP3.LUT R23, R6, 0xffff, RZ, 0xc0, !PT ;  /* 0x0000ffff06177812 */ /* 0x000fe200078ec0ff */
[----:B------:R-:W-:Y:S01]  /*3230*/  @!P0 FADD.FTZ R243, -R243, -RZ ;  /* 0x800000fff3f38221 */ /* 0x000fe20000010100 */
[----:B------:R-:W-:Y:S01]  /*3240*/  ISETP.LE.U32.AND P4, PT, R137, UR4, PT ;  /* 0x0000000489007c0c */ /* 0x000fe2000bf83070 */
[----:B------:R-:W-:Y:S01]  /*3250*/  FFMA.FTZ R137, R26, c[0x0][0x23c], -R118 ;  /* 0x00008f001a897a23 */ /* 0x000fe20000010876 */
[----:B------:R-:W-:Y:S01]  /*3260*/  SHF.R.U32.HI R22, RZ, 0x18, R22 ;  /* 0x00000018ff167819 */ /* 0x000fe20000011616 */
[----:B------:R-:W-:Y:S01]  /*3270*/  FFMA.FTZ R118, R31, c[0x0][0x23c], -R118 ;  /* 0x00008f001f767a23 */ /* 0x000fe20000010876 */
[----:B------:R-:W-:Y:S01]  /*3280*/  SHF.R.U32.HI R23, RZ, 0x8, R23 ;  /* 0x00000008ff177819 */ /* 0x000fe20000011617 */
[----:B---3--:R-:W-:Y:S01]  /*3290*/  @!P3 FADD.FTZ R246, -R246, -RZ ;  /* 0x800000fff6f6b221 */ /* 0x008fe20000010100 */
[----:B------:R-:W-:Y:S01]  /*32a0*/  ISETP.LE.U32.AND P0, PT, R22, UR4, PT ;  /* 0x0000000416007c0c */ /* 0x000fe2000bf03070 */
[----:B------:R-:W-:Y:S01]  /*32b0*/  MUFU.EX2 R132, R118 ;  /* 0x0000007600847308 */ /* 0x000fe20000000800 */
[----:B------:R-:W-:Y:S01]  /*32c0*/  SHF.R.U32.HI R26, RZ, 0x10, R6 ;  /* 0x00000010ff1a7819 */ /* 0x000fe20000011606 */
[----:B------:R-:W-:Y:S01]  /*32d0*/  @!P6 FADD.FTZ R245, -R245, -RZ ;  /* 0x800000fff5f5e221 */ /* 0x000fe20000010100 */
[----:B------:R-:W-:Y:S01]  /*32e0*/  LOP3.LUT R23, R23, 0xffff, RZ, 0xc0, !PT ;  /* 0x0000ffff17177812 */ /* 0x000fe200078ec0ff */
[----:B-1----:R-:W-:Y:S01]  /*32f0*/  FFMA.FTZ R25, R32, c[0x0][0x23c], -R189 ;  /* 0x00008f0020197a23 */ /* 0x002fe200000108bd */
[----:B------:R-:W-:Y:S01]  /*3300*/  LOP3.LUT R125, R141, UR27, R130, 0x96, !PT ;  /* 0x0000001b8d7d7c12 */ /* 0x000fe2000f8e9682 */
[--C-:B------:R-:W-:Y:S01]  /*3310*/  FFMA.FTZ R130, R19, c[0x0][0x23c], -R117.reuse ;  /* 0x00008f0013827a23 */ /* 0x100fe20000010875 */
[----:B------:R-:W-:Y:S01]  /*3320*/  LOP3.LUT R22, R6, 0xff, RZ, 0xc0, !PT ;  /* 0x000000ff06167812 */ /* 0x000fe200078ec0ff */
[----:B------:R-:W-:Y:S01]  /*3330*/  FFMA.FTZ R117, R35, c[0x0][0x23c], -R117 ;  /* 0x00008f0023757a23 */ /* 0x000fe20000010875 */
[----:B------:R-:W-:Y:S01]  /*3340*/  LOP3.LUT R26, R26, 0xff, RZ, 0xc0, !PT ;  /* 0x000000ff1a1a7812 */ /* 0x000fe200078ec0ff */
[----:B------:R-:W-:Y:S01]  /*3350*/  @!P4 FADD.FTZ R247, -R247, -RZ ;  /* 0x800000fff7f7c221 */ /* 0x000fe20000010100 */
[----:B------:R-:W-:Y:S01]  /*3360*/  ISETP.LE.U32.AND P3, PT, R23, UR4, PT ;  /* 0x0000000417007c0c */ /* 0x000fe2000bf63070 */
[----:B------:R-:W1:Y:S01]  /*3370*/  MUFU.EX2 R128, R117 ;  /* 0x0000007500807308 */ /* 0x000e620000000800 */
[----:B------:R-:W-:Y:S01]  /*3380*/  LOP3.LUT R139, R126, 0xffff, RZ, 0xc0, !PT ;  /* 0x0000ffff7e8b7812 */ /* 0x000fe200078ec0ff */
[----:B------:R-:W-:Y:S01]  /*3390*/  @!P0 FADD.FTZ R248, -R248, -RZ ;  /* 0x800000fff8f88221 */ /* 0x000fe20000010100 */
[----:B------:R-:W-:Y:S01]  /*33a0*/  ISETP.LE.U32.AND P6, PT, R22, UR4, PT ;  /* 0x0000000416007c0c */ /* 0x000fe2000bfc3070 */
[----:B------:R-:W-:Y:S01]  /*33b0*/  FFMA.FTZ R127, R24, c[0x0][0x23c], -R143 ;  /* 0x00008f00187f7a23 */ /* 0x000fe2000001088f */
[----:B------:R-:W-:Y:S01]  /*33c0*/  ISETP.LE.U32.AND P4, PT, R26, UR4, PT ;  /* 0x000000041a007c0c */ /* 0x000fe2000bf83070 */
[----:B------:R-:W-:Y:S01]  /*33d0*/  FFMA.FTZ R189, R33, c[0x0][0x23c], -R189 ;  /* 0x00008f0021bd7a23 */ /* 0x000fe200000108bd */
[----:B------:R-:W-:Y:S02]  /*33e0*/  SHF.R.U32.HI R22, RZ, 0x18, R6 ;  /* 0x00000018ff167819 */ /* 0x000fe40000011606 */
[----:B------:R-:W-:Y:S01]  /*33f0*/  SHF.R.U32.HI R23, RZ, 0x8, R139 ;  /* 0x00000008ff177819 */ /* 0x000fe2000001168b */
[----:B------:R-:W2:Y:S01]  /*3400*/  MUFU.EX2 R130, R130 ;  /* 0x0000008200827308 */ /* 0x000ea20000000800 */
[----:B------:R-:W-:Y:S01]  /*3410*/  ISETP.LE.U32.AND P0, PT, R22, UR4, PT ;  /* 0x0000000416007c0c */ /* 0x000fe2000bf03070 */
[----:B------:R-:W-:Y:S01]  /*3420*/  @!P3 FADD.FTZ R250, -R250, -RZ ;  /* 0x800000fffafab221 */ /* 0x000fe20000010100 */
[----:B------:R-:W-:Y:S02]  /*3430*/  LOP3.LUT R23, R23, 0xffff, RZ, 0xc0, !PT ;  /* 0x0000ffff17177812 */ /* 0x000fe400078ec0ff */
[----:B------:R-:W-:Y:S01]  /*3440*/  LOP3.LUT R15, R140, 0xffff, RZ, 0xc0, !PT ;  /* 0x0000ffff8c0f7812 */ /* 0x000fe200078ec0ff */
[----:B------:R-:W-:Y:S01]  /*3450*/  @!P6 FADD.FTZ R249, -R249, -RZ ;  /* 0x800000fff9f9e221 */ /* 0x000fe20000010100 */
[----:B------:R-:W-:Y:S01]  /*3460*/  LOP3.LUT R141, R126, 0xff, RZ, 0xc0, !PT ;  /* 0x000000ff7e8d7812 */ /* 0x000fe200078ec0ff */
[----:B------:R-:W-:Y:S01]  /*3470*/  @!P4 FADD.FTZ R251, -R251, -RZ ;  /* 0x800000fffbfbc221 */ /* 0x000fe20000010100 */
[--C-:B------:R-:W-:Y:S01]  /*3480*/  SHF.R.U32.HI R21, RZ, 0x18, R126.reuse ;  /* 0x00000018ff157819 */ /* 0x100fe2000001167e */
[----:B------:R-:W3:Y:S01]  /*3490*/  MUFU.EX2 R131, R131 ;  /* 0x0000008300837308 */ /* 0x000ee20000000800 */
[----:B------:R-:W-:Y:S02]  /*34a0*/  SHF.R.U32.HI R126, RZ, 0x10, R126 ;  /* 0x00000010ff7e7819 */ /* 0x000fe4000001167e */
[----:B------:R-:W-:Y:S01]  /*34b0*/  LOP3.LUT R22, R125, 0xffff, RZ, 0xc0, !PT ;  /* 0x0000ffff7d167812 */ /* 0x000fe200078ec0ff */
[----:B------:R-:W-:Y:S01]  /*34c0*/  @!P0 FADD.FTZ R252, -R252, -RZ ;  /* 0x800000fffcfc8221 */ /* 0x000fe20000010100 */
[----:B------:R-:W-:Y:S01]  /*34d0*/  ISETP.LE.U32.AND P3, PT, R23, UR4, PT ;  /* 0x0000000417007c0c */ /* 0x000fe2000bf63070 */
[----:B-1----:R-:W-:Y:S01]  /*34e0*/  @!P5 FADD.FTZ R128, -R128, -RZ ;  /* 0x800000ff8080d221 */ /* 0x002fe20000010100 */
[----:B------:R-:W-:Y:S01]  /*34f0*/  ISETP.LE.U32.AND P6, PT, R141, UR4, PT ;  /* 0x000000048d007c0c */ /* 0x000fe2000bfc3070 */
[--C-:B------:R-:W-:Y:S01]  /*3500*/  FFMA.FTZ R141, R28, c[0x0][0x23c], -R143.reuse ;  /* 0x00008f001c8d7a23 */ /* 0x100fe2000001088f */
[----:B------:R-:W-:Y:S01]  /*3510*/  ISETP.LE.U32.AND P4, PT, R21, UR4, PT ;  /* 0x0000000415007c0c */ /* 0x000fe2000bf83070 */
[----:B------:R-:W1:Y:S01]  /*3520*/  MUFU.EX2 R138, R138 ;  /* 0x0000008a008a7308 */ /* 0x000e620000000800 */
[----:B------:R-:W-:Y:S01]  /*3530*/  LOP3.LUT R21, R126, 0xff, RZ, 0xc0, !PT ;  /* 0x000000ff7e157812 */ /* 0x000fe200078ec0ff */
[----:B------:R-:W-:Y:S01]  /*3540*/  FFMA.FTZ R143, R29, c[0x0][0x23c], -R143 ;  /* 0x00008f001d8f7a23 */ /* 0x000fe2000001088f */
[----:B------:R-:W-:Y:S02]  /*3550*/  SHF.R.U32.HI R23, RZ, 0x8, R22 ;  /* 0x00000008ff177819 */ /* 0x000fe40000011616 */
[----:B------:R-:W-:Y:S02]  /*3560*/  ISETP.LE.U32.AND P0, PT, R21, UR4, PT ;  /* 0x0000000415007c0c */ /* 0x000fe4000bf03070 */
[----:B------:R-:W-:Y:S01]  /*3570*/  LOP3.LUT R21, R23, 0xffff, RZ, 0xc0, !PT ;  /* 0x0000ffff17157812 */ /* 0x000fe200078ec0ff */
[----:B------:R-:W-:Y:S01]  /*3580*/  @!P3 FADD.FTZ R123, -R123, -RZ ;  /* 0x800000ff7b7bb221 */ /* 0x000fe20000010100 */
[--C-:B------:R-:W-:Y:S01]  /*3590*/  SHF.R.U32.HI R23, RZ, 0x10, R125.reuse ;  /* 0x00000010ff177819 */ /* 0x100fe2000001167d */
[----:B------:R-:W-:Y:S01]  /*35a0*/  @!P6 FADD.FTZ R122, -R122, -RZ ;  /* 0x800000ff7a7ae221 */ /* 0x000fe20000010100 */
[----:B------:R-:W-:Y:S01]  /*35b0*/  LOP3.LUT R119, R13, UR27, R16, 0x96, !PT ;  /* 0x0000001b0d777c12 */ /* 0x000fe2000f8e9610 */
[----:B--2---:R-:W-:Y:S01]  /*35c0*/  @!P4 FADD.FTZ R130, -R130, -RZ ;  /* 0x800000ff8282c221 */ /* 0x004fe20000010100 */
[----:B------:R-:W-:Y:S01]  /*35d0*/  LOP3.LUT R23, R23, 0xff, RZ, 0xc0, !PT ;  /* 0x000000ff17177812 */ /* 0x000fe200078ec0ff */
[----:B------:R-:W2:Y:S01]  /*35e0*/  MUFU.EX2 R137, R137 ;  /* 0x0000008900897308 */ /* 0x000ea20000000800 */
[----:B------:R-:W-:Y:S02]  /*35f0*/  LOP3.LUT R22, R125, 0xff, RZ, 0xc0, !PT ;  /* 0x000000ff7d167812 */ /* 0x000fe400078ec0ff */
[----:B------:R-:W-:Y:S01]  /*3600*/  ISETP.LE.U32.AND P3, PT, R21, UR4, PT ;  /* 0x0000000415007c0c */ /* 0x000fe2000bf63070 */
[----:B------:R-:W-:Y:S01]  /*3610*/  @!P0 FADD.FTZ R129, -R129, -RZ ;  /* 0x800000ff81818221 */ /* 0x000fe20000010100 */
[----:B------:R-:W-:Y:S02]  /*3620*/  LOP3.LUT R21, R119, 0xffff, RZ, 0xc0, !PT ;  /* 0x0000ffff77157812 */ /* 0x000fe400078ec0ff */
[----:B------:R-:W-:Y:S02]  /*3630*/  ISETP.LE.U32.AND P4, PT, R23, UR4, PT ;  /* 0x0000000417007c0c */ /* 0x000fe4000bf83070 */
[----:B------:R-:W-:Y:S01]  /*3640*/  ISETP.LE.U32.AND P6, PT, R22, UR4, PT ;  /* 0x0000000416007c0c */ /* 0x000fe2000bfc3070 */
[----:B------:R-:W2:Y:S01]  /*3650*/  MUFU.EX2 R135, R127 ;  /* 0x0000007f00877308 */ /* 0x000ea20000000800 */
[----:B------:R-:W-:Y:S02]  /*3660*/  SHF.R.U32.HI R22, RZ, 0x18, R125 ;  /* 0x00000018ff167819 */ /* 0x000fe4000001167d */
[----:B------:R-:W-:Y:S02]  /*3670*/  SHF.R.U32.HI R21, RZ, 0x8, R21 ;  /* 0x00000008ff157819 */ /* 0x000fe40000011615 */
[----:B------:R-:W-:Y:S01]  /*3680*/  ISETP.LE.U32.AND P0, PT, R22, UR4, PT ;  /* 0x0000000416007c0c */ /* 0x000fe2000bf03070 */
[----:B------:R-:W-:Y:S01]  /*3690*/  @!P3 FADD.FTZ R134, -R134, -RZ ;  /* 0x800000ff8686b221 */ /* 0x000fe20000010100 */
[----:B------:R-:W-:Y:S02]  /*36a0*/  SHF.R.U32.HI R22, RZ, 0x10, R119 ;  /* 0x00000010ff167819 */ /* 0x000fe40000011677 */
[----:B------:R-:W-:Y:S01]  /*36b0*/  LOP3.LUT R21, R21, 0xffff, RZ, 0xc0, !PT ;  /* 0x0000ffff15157812 */ /* 0x000fe200078ec0ff */
[----:B------:R4:W-:Y:S01]  /*36c0*/  MUFU.EX2 R125, R30 ;  /* 0x0000001e007d7308 */ /* 0x0009e20000000800 */
[----:B------:R-:W-:Y:S01]  /*36d0*/  LOP3.LUT R22, R22, 0xff, RZ, 0xc0, !PT ;  /* 0x000000ff16167812 */ /* 0x000fe200078ec0ff */
[----:B------:R-:W-:Y:S01]  /*36e0*/  @!P4 FADD.FTZ R133, -R133, -RZ ;  /* 0x800000ff8585c221 */ /* 0x000fe20000010100 */
[----:B------:R-:W-:Y:S01]  /*36f0*/  ISETP.LE.U32.AND P3, PT, R21, UR4, PT ;  /* 0x0000000415007c0c */ /* 0x000fe2000bf63070 */
[----:B---3--:R-:W-:Y:S01]  /*3700*/  @!P6 FADD.FTZ R131, -R131, -RZ ;  /* 0x800000ff8383e221 */ /* 0x008fe20000010100 */
[----:B------:R-:W-:Y:S02]  /*3710*/  LOP3.LUT R23, R119, 0xff, RZ, 0xc0, !PT ;  /* 0x000000ff77177812 */ /* 0x000fe400078ec0ff */
[----:B------:R-:W-:Y:S01]  /*3720*/  ISETP.LE.U32.AND P4, PT, R22, UR4, PT ;  /* 0x0000000416007c0c */ /* 0x000fe2000bf83070 */
[----:B-1----:R-:W-:Y:S01]  /*3730*/  @!P0 FADD.FTZ R138, -R138, -RZ ;  /* 0x800000ff8a8a8221 */ /* 0x002fe20000010100 */
[----:B------:R-:W-:Y:S01]  /*3740*/  ISETP.LE.U32.AND P6, PT, R23, UR4, PT ;  /* 0x0000000417007c0c */ /* 0x000fe2000bfc3070 */
[----:B------:R-:W1:Y:S01]  /*3750*/  MUFU.EX2 R126, R25 ;  /* 0x00000019007e7308 */ /* 0x000e620000000800 */
[----:B------:R-:W-:Y:S02]  /*3760*/  SHF.R.U32.HI R15, RZ, 0x8, R15 ;  /* 0x00000008ff0f7819 */ /* 0x000fe4000001160f */
[----:B------:R-:W-:Y:S02]  /*3770*/  SHF.R.U32.HI R21, RZ, 0x18, R119 ;  /* 0x00000018ff157819 */ /* 0x000fe40000011677 */
[----:B------:R-:W-:Y:S01]  /*3780*/  LOP3.LUT R15, R15, 0xffff, RZ, 0xc0, !PT ;  /* 0x0000ffff0f0f7812 */ /* 0x000fe200078ec0ff */
[----:B------:R-:W-:Y:S01]  /*3790*/  @!P3 FADD.FTZ R142, -R142, -RZ ;  /* 0x800000ff8e8eb221 */ /* 0x000fe20000010100 */
[----:B------:R-:W-:Y:S02]  /*37a0*/  LOP3.LUT R14, R12, 0xff, RZ, 0xc0, !PT ;  /* 0x000000ff0c0e7812 */ /* 0x000fe400078ec0ff */
[----:B------:R-:W-:Y:S01]  /*37b0*/  SHF.R.U32.HI R19, RZ, 0x10, R140 ;  /* 0x00000010ff137819 */ /* 0x000fe2000001168c */
[----:B------:R-:W3:Y:S01]  /*37c0*/  MUFU.EX2 R139, R27 ;  /* 0x0000001b008b7308 */ /* 0x000ee20000000800 */
[----:B------:R-:W-:Y:S01]  /*37d0*/  ISETP.LE.U32.AND P0, PT, R21, UR4, PT ;  /* 0x0000000415007c0c */ /* 0x000fe2000bf03070 */
[----:B--2---:R-:W-:Y:S01]  /*37e0*/  @!P4 FADD.FTZ R137, -R137, -RZ ;  /* 0x800000ff8989c221 */ /* 0x004fe20000010100 */
[----:B------:R-:W-:Y:S01]  /*37f0*/  ISETP.LE.U32.AND P3, PT, R15, UR4, PT ;  /* 0x000000040f007c0c */ /* 0x000fe2000bf63070 */
[----:B------:R-:W-:Y:S01]  /*3800*/  @!P6 FADD.FTZ R135, -R135, -RZ ;  /* 0x800000ff8787e221 */ /* 0x000fe20000010100 */
[----:B----4-:R-:W-:Y:S02]  /*3810*/  F2FP.RELU.BF16.PACK_AB R30, R244, R243 ;  /* 0x000000f3f41e723e */ /* 0x010fe400000018ff */
[----:B------:R-:W-:Y:S02]  /*3820*/  LOP3.LUT R13, R12, 0xffff, RZ, 0xc0, !PT ;  /* 0x0000ffff0c0d7812 */ /* 0x000fe400078ec0ff */
[--C-:B------:R-:W-:Y:S01]  /*3830*/  SHF.R.U32.HI R18, RZ, 0x10, R12.reuse ;  /* 0x00000010ff127819 */ /* 0x100fe2000001160c */
[----:B------:R-:W2:Y:S01]  /*3840*/  MUFU.EX2 R127, R189 ;  /* 0x000000bd007f7308 */ /* 0x000ea20000000800 */
[----:B------:R-:W-:Y:S01]  /*3850*/  LOP3.LUT R19, R19, 0xff, RZ, 0xc0, !PT ;  /* 0x000000ff13137812 */ /* 0x000fe200078ec0ff */
[----:B------:R-:W-:Y:S01]  /*3860*/  STS [R197+0xe400], R30 ;  /* 0x00e4001ec5007388 */ /* 0x000fe20000000800 */
[----:B------:R-:W-:Y:S01]  /*3870*/  ISETP.LE.U32.AND P4, PT, R14, UR4, PT ;  /* 0x000000040e007c0c */ /* 0x000fe2000bf83070 */
[----:B-1----:R-:W-:Y:S01]  /*3880*/  @!P2 FADD.FTZ R126, -R126, -RZ ;  /* 0x800000ff7e7ea221 */ /* 0x002fe20000010100 */
[----:B------:R-:W-:Y:S02]  /*3890*/  F2FP.RELU.BF16.PACK_AB R14, R242, R241 ;  /* 0x000000f1f20e723e */ /* 0x000fe400000018ff */
[----:B------:R-:W-:Y:S02]  /*38a0*/  F2FP.RELU.BF16.PACK_AB R21, R123, R122 ;  /* 0x0000007a7b15723e */ /* 0x000fe400000018ff */
[----:B------:R-:W-:Y:S01]  /*38b0*/  ISETP.LE.U32.AND P6, PT, R19, UR4, PT ;  /* 0x0000000413007c0c */ /* 0x000fe2000bfc3070 */
[----:B------:R1:W-:Y:S01]  /*38c0*/  STS [R197+0xe000], R14 ;  /* 0x00e0000ec5007388 */ /* 0x0003e20000000800 */
[----:B------:R-:W-:Y:S01]  /*38d0*/  F2FP.RELU.BF16.PACK_AB R19, R130, R129 ;  /* 0x000000818213723e */ /* 0x000fe200000018ff */
[----:B------:R-:W4:Y:S01]  /*38e0*/  MUFU.EX2 R141, R141 ;  /* 0x0000008d008d7308 */ /* 0x000f220000000800 */
[----:B------:R-:W-:Y:S01]  /*38f0*/  LOP3.LUT R18, R18, 0xff, RZ, 0xc0, !PT ;  /* 0x000000ff12127812 */ /* 0x000fe200078ec0ff */
[----:B------:R-:W-:Y:S01]  /*3900*/  STS [R204+0xe000], R21 ;  /* 0x00e00015cc007388 */ /* 0x000fe20000000800 */
[----:B------:R-:W-:Y:S01]  /*3910*/  SHF.R.U32.HI R13, RZ, 0x8, R13 ;  /* 0x00000008ff0d7819 */ /* 0x000fe2000001160d */
[----:B---3--:R-:W-:Y:S01]  /*3920*/  @!P0 FADD.FTZ R139, -R139, -RZ ;  /* 0x800000ff8b8b8221 */ /* 0x008fe20000010100 */
[----:B------:R-:W-:Y:S01]  /*3930*/  F2FP.RELU.BF16.PACK_AB R26, R246, R245 ;  /* 0x000000f5f61a723e */ /* 0x000fe200000018ff */
[----:B------:R-:W-:Y:S01]  /*3940*/  STS [R204+0xe400], R19 ;  /* 0x00e40013cc007388 */ /* 0x000fe20000000800 */
[----:B------:R-:W-:Y:S02]  /*3950*/  SHF.R.U32.HI R17, RZ, 0x18, R12 ;  /* 0x00000018ff117819 */ /* 0x000fe4000001160c */
[----:B------:R-:W-:Y:S01]  /*3960*/  LOP3.LUT R13, R13, 0xffff, RZ, 0xc0, !PT ;  /* 0x0000ffff0d0d7812 */ /* 0x000fe200078ec0ff */
[----:B------:R-:W-:Y:S01]  /*3970*/  STS [R197+0xf000], R26 ;  /* 0x00f0001ac5007388 */ /* 0x000fe20000000800 */
[----:B------:R-:W-:Y:S01]  /*3980*/  ISETP.LE.U32.AND P2, PT, R18, UR4, PT ;  /* 0x0000000412007c0c */ /* 0x000fe2000bf43070 */
[----:B--2---:R-:W-:Y:S01]  /*3990*/  @!P3 FADD.FTZ R127, -R127, -RZ ;  /* 0x800000ff7f7fb221 */ /* 0x004fe20000010100 */
[----:B------:R-:W-:Y:S01]  /*39a0*/  F2FP.RELU.BF16.PACK_AB R18, R248, R247 ;  /* 0x000000f7f812723e */ /* 0x000fe200000018ff */
[----:B------:R-:W2:Y:S01]  /*39b0*/  MUFU.EX2 R143, R143 ;  /* 0x0000008f008f7308 */ /* 0x000ea20000000800 */
[----:B------:R-:W-:Y:S01]  /*39c0*/  ISETP.LE.U32.AND P0, PT, R17, UR4, PT ;  /* 0x0000000411007c0c */ /* 0x000fe2000bf03070 */
[----:B------:R-:W-:Y:S01]  /*39d0*/  @!P6 FADD.FTZ R188, -R188, -RZ ;  /* 0x800000ffbcbce221 */ /* 0x000fe20000010100 */
[----:B------:R-:W-:Y:S01]  /*39e0*/  F2FP.RELU.BF16.PACK_AB R17, R252, R251 ;  /* 0x000000fbfc11723e */ /* 0x000fe200000018ff */
[----:B------:R3:W-:Y:S01]  /*39f0*/  STS [R197+0xf400], R18 ;  /* 0x00f40012c5007388 */ /* 0x0007e20000000800 */
[----:B------:R-:W-:Y:S02]  /*3a00*/  ISETP.LE.U32.AND P3, PT, R13, UR4, PT ;  /* 0x000000040d007c0c */ /* 0x000fe4000bf63070 */
[----:B------:R-:W-:Y:S01]  /*3a10*/  F2FP.RELU.BF16.PACK_AB R13, R250, R249 ;  /* 0x000000f9fa0d723e */ /* 0x000fe200000018ff */
[----:B------:R-:W-:Y:S01]  /*3a20*/  STS [R204+0xf400], R17 ;  /* 0x00f40011cc007388 */ /* 0x000fe20000000800 */
[----:B------:R-:W-:Y:S01]  /*3a30*/  F2FP.RELU.BF16.PACK_AB R22, R134, R131 ;  /* 0x000000838616723e */ /* 0x000fe200000018ff */
[----:B----4-:R-:W-:Y:S01]  /*3a40*/  @!P4 FADD.FTZ R141, -R141, -RZ ;  /* 0x800000ff8d8dc221 */ /* 0x010fe20000010100 */
[----:B-1----:R-:W-:Y:S01]  /*3a50*/  F2FP.RELU.BF16.PACK_AB R14, R138, R133 ;  /* 0x000000858a0e723e */ /* 0x002fe200000018ff */
[----:B------:R1:W-:Y:S01]  /*3a60*/  STS [R204+0xf000], R13 ;  /* 0x00f0000dcc007388 */ /* 0x0003e20000000800 */
[----:B------:R-:W-:Y:S01]  /*3a70*/  F2FP.RELU.BF16.PACK_AB R15, R127, R126 ;  /* 0x0000007e7f0f723e */ /* 0x000fe200000018ff */
[----:B------:R-:W-:Y:S01]  /*3a80*/  @!P2 FADD.FTZ R125, -R125, -RZ ;  /* 0x800000ff7d7da221 */ /* 0x000fe20000010100 */
[----:B------:R-:W-:Y:S01]  /*3a90*/  SEL R189, R222, 0xffffffc0, !P1 ;  /* 0xffffffc0debd7807 */ /* 0x000fe20004800000 */
[----:B------:R4:W-:Y:S01]  /*3aa0*/  STS [R203+0xe000], R22 ;  /* 0x00e00016cb007388 */ /* 0x0009e20000000800 */
[----:B------:R-:W-:Y:S01]  /*3ab0*/  @!P0 FADD.FTZ R132, -R132, -RZ ;  /* 0x800000ff84848221 */ /* 0x000fe20000010100 */
[----:B------:R-:W-:Y:S02]  /*3ac0*/  FSETP.GE.FTZ.AND P2, PT, R123, RZ, PT ;  /* 0x000000ff7b00720b */ /* 0x000fe40003f56000 */
[----:B------:R-:W-:Y:S01]  /*3ad0*/  STS [R203+0xe400], R14 ;  /* 0x00e4000ecb007388 */ /* 0x000fe20000000800 */
[----:B------:R-:W-:Y:S01]  /*3ae0*/  IMAD.IADD R121, R0, 0x1, R189 ;  /* 0x0000000100797824 */ /* 0x000fe200078e02bd */
[----:B------:R-:W-:Y:S01]  /*3af0*/  F2FP.RELU.BF16.PACK_AB R25, R132, R125 ;  /* 0x0000007d8419723e */ /* 0x000fe200000018ff */
[----:B------:R-:W-:Y:S01]  /*3b00*/  IMAD.IADD R120, R189, 0x1, R3 ;  /* 0x00000001bd787824 */ /* 0x000fe200078e0203 */
[----:B------:R-:W-:Y:S01]  /*3b10*/  STS [R220+0xe000], R15 ;  /* 0x00e0000fdc007388 */ /* 0x000fe20000000800 */
[----:B--2---:R-:W-:Y:S01]  /*3b20*/  @!P3 FADD.FTZ R143, -R143, -RZ ;  /* 0x800000ff8f8fb221 */ /* 0x004fe20000010100 */
[----:B------:R-:W-:Y:S02]  /*3b30*/  FSETP.GE.FTZ.AND P5, PT, R241, RZ, PT ;  /* 0x000000fff100720b */ /* 0x000fe40003fb6000 */
[----:B------:R-:W-:Y:S02]  /*3b40*/  FSETP.GE.FTZ.AND P3, PT, R122, RZ, PT ;  /* 0x000000ff7a00720b */ /* 0x000fe40003f76000 */
[----:B---3--:R-:W-:Y:S02]  /*3b50*/  F2FP.RELU.BF16.PACK_AB R18, R142, R135 ;  /* 0x000000878e12723e */ /* 0x008fe400000018ff */
[----:B------:R-:W-:Y:S02]  /*3b60*/  F2FP.RELU.BF16.PACK_AB R27, R143, R141 ;  /* 0x0000008d8f1b723e */ /* 0x000fe400000018ff */
[C---:B------:R-:W-:Y:S02]  /*3b70*/  LEA R226, P0, R223.reuse, R226, 0x2 ;  /* 0x000000e2dfe27211 */ /* 0x040fe400078010ff */
[----:B------:R-:W-:Y:S02]  /*3b80*/  FSETP.GE.FTZ.AND P4, PT, R242, RZ, PT ;  /* 0x000000fff200720b */ /* 0x000fe40003f96000 */
[----:B-1----:R-:W-:Y:S02]  /*3b90*/  F2FP.RELU.BF16.PACK_AB R13, R128, R188 ;  /* 0x000000bc800d723e */ /* 0x002fe400000018ff */
[----:B------:R-:W-:Y:S02]  /*3ba0*/  LEA.HI.X.SX32 R227, R223, R227, 0x2, P0 ;  /* 0x000000e3dfe37211 */ /* 0x000fe400000f16ff */
[----:B----4-:R-:W-:Y:S01]  /*3bb0*/  F2FP.RELU.BF16.PACK_AB R22, R139, R137 ;  /* 0x000000898b16723e */ /* 0x010fe200000018ff */
[----:B------:R-:W-:Y:S01]  /*3bc0*/  STS [R220+0xe400], R13 ;  /* 0x00e4000ddc007388 */ /* 0x000fe20000000800 */
[----:B------:R-:W-:Y:S03]  /*3bd0*/  FSETP.GE.FTZ.AND P0, PT, R131, RZ, PT ;  /* 0x000000ff8300720b */ /* 0x000fe60003f16000 */
[----:B------:R-:W-:Y:S04]  /*3be0*/  STS [R203+0xf000], R18 ;  /* 0x00f00012cb007388 */ /* 0x000fe80000000800 */
[----:B------:R-:W-:Y:S04]  /*3bf0*/  STS [R203+0xf400], R22 ;  /* 0x00f40016cb007388 */ /* 0x000fe80000000800 */
[----:B------:R-:W-:Y:S04]  /*3c00*/  STS [R220+0xf000], R27 ;  /* 0x00f0001bdc007388 */ /* 0x000fe80000000800 */
[----:B------:R-:W-:Y:S04]  /*3c10*/  STS [R220+0xf400], R25 ;  /* 0x00f40019dc007388 */ /* 0x000fe80000000800 */
[----:B------:R-:W1:Y:S08]  /*3c20*/  LDSM.16.M88.4 R100, [R0+0x4000] ;  /* 0x004000000064783b */ /* 0x000e700000000200 */
[----:B------:R-:W2:Y:S08]  /*3c30*/  LDSM.16.M88.4 R104, [R0+0x5000] ;  /* 0x005000000068783b */ /* 0x000eb00000000200 */
[----:B------:R-:W3:Y:S08]  /*3c40*/  LDSM.16.M88.4 R108, [R3+0x4000] ;  /* 0x00400000036c783b */ /* 0x000ef00000000200 */
[----:B------:R-:W4:Y:S08]  /*3c50*/  LDSM.16.M88.4 R112, [R3+0x5000] ;  /* 0x005000000370783b */ /* 0x000f300000000200 */
        /* <DEDUP_REMOVED lines=12> */
[C---:B----4-:R-:W-:Y:S08]  /*3d20*/  HMMA.16816.F32.BF16 R8, R112.reuse, R152, R8 ;  /* 0x000000987008723c */ /* 0x050ff00000041808 */
        /* <DEDUP_REMOVED lines=18> */
[C---:B------:R-:W-:Y:S01]  /*3e50*/  FADD.FTZ R117, -R240.reuse, R4 ;  /* 0x00000004f0757221 */ /* 0x040fe20000010100 */
[C---:B------:R-:W-:Y:S03]  /*3e60*/  HMMA.16816.F32.BF16 R16, R100.reuse, R170, R16 ;  /* 0x000000aa6410723c */ /* 0x040fe60000041810 */
[----:B------:R-:W-:Y:S01]  /*3e70*/  FADD.FTZ R119, -R240, R5 ;  /* 0x00000005f0777221 */ /* 0x000fe20000010100 */
[-C--:B------:R-:W-:Y:S02]  /*3e80*/  FSEL R117, R117, R240.reuse, P5 ;  /* 0x000000f075757208 */ /* 0x080fe40002800000 */
[----:B------:R-:W-:Y:S02]  /*3e90*/  FSETP.GE.FTZ.AND P5, PT, R138, RZ, PT ;  /* 0x000000ff8a00720b */ /* 0x000fe40003fb6000 */
[-C--:B------:R-:W-:Y:S01]  /*3ea0*/  HMMA.16816.F32.BF16 R20, R100, R172.reuse, R20 ;  /* 0x000000ac6414723c */ /* 0x080fe20000041814 */
[----:B------:R-:W-:Y:S03]  /*3eb0*/  FMUL.FTZ R241, R241, R117 ;  /* 0x00000075f1f17220 */ /* 0x000fe60000410000 */
[-C--:B------:R-:W-:Y:S02]  /*3ec0*/  FSEL R119, R119, R240.reuse, P4 ;  /* 0x000000f077777208 */ /* 0x080fe40002000000 */
[----:B------:R-:W-:Y:S01]  /*3ed0*/  FSETP.GE.FTZ.AND P4, PT, R134, RZ, PT ;  /* 0x000000ff8600720b */ /* 0x000fe20003f96000 */
[----:B------:R-:W-:Y:S01]  /*3ee0*/  FADD.FTZ R13, -R238, R13 ;  /* 0x0000000dee0d7221 */ /* 0x000fe20000010100 */
[C---:B------:R-:W-:Y:S01]  /*3ef0*/  HMMA.16816.F32.BF16 R24, R112.reuse, R172, R24 ;  /* 0x000000ac7018723c */ /* 0x040fe20000041818 */
[----:B------:R-:W-:Y:S03]  /*3f00*/  FADD.FTZ R15, -R224, R15 ;  /* 0x0000000fe00f7221 */ /* 0x000fe60000010100 */
[----:B------:R-:W-:Y:S04]  /*3f10*/  FMUL.FTZ R242, R242, R119 ;  /* 0x00000077f2f27220 */ /* 0x000fe80000410000 */
[C---:B------:R-:W-:Y:S01]  /*3f20*/  FADD.FTZ R17, -R240.reuse, R17 ;  /* 0x00000011f0117221 */ /* 0x040fe20000010100 */
[-C--:B------:R-:W-:Y:S03]  /*3f30*/  HMMA.16816.F32.BF16 R28, R112, R174.reuse, R28 ;  /* 0x000000ae701c723c */ /* 0x080fe6000004181c */
[C---:B------:R-:W-:Y:S01]  /*3f40*/  FADD.FTZ R118, -R240.reuse, R16 ;  /* 0x00000010f0767221 */ /* 0x040fe20000010100 */
[-C--:B------:R-:W-:Y:S01]  /*3f50*/  FSEL R17, R17, R240.reuse, P2 ;  /* 0x000000f011117208 */ /* 0x080fe20001000000 */
[----:B------:R-:W-:Y:S01]  /*3f60*/  FADD.FTZ R18, -R239, R18 ;  /* 0x00000012ef127221 */ /* 0x000fe20000010100 */
[----:B------:R-:W-:Y:S01]  /*3f70*/  FSETP.GE.FTZ.AND P2, PT, R127, RZ, PT ;  /* 0x000000ff7f00720b */ /* 0x000fe20003f56000 */
[C---:B------:R-:W-:Y:S01]  /*3f80*/  FADD.FTZ R21, -R240.reuse, R21 ;  /* 0x00000015f0157221 */ /* 0x040fe20000010100 */
[----:B------:R-:W-:Y:S01]  /*3f90*/  HMMA.16816.F32.BF16 R32, R100, R174, R32 ;  /* 0x000000ae6420723c */ /* 0x000fe20000041820 */
[----:B------:R-:W-:Y:S03]  /*3fa0*/  FMUL.FTZ R17, R123, R17 ;  /* 0x000000117b117220 */ /* 0x000fe60000410000 */
[----:B------:R-:W-:Y:S01]  /*3fb0*/  FADD.FTZ R123, -R240, R20 ;  /* 0x00000014f07b7221 */ /* 0x000fe20000010100 */
[-C--:B------:R-:W-:Y:S01]  /*3fc0*/  FSEL R118, R118, R240.reuse, P3 ;  /* 0x000000f076767208 */ /* 0x080fe20001800000 */
[C---:B------:R-:W-:Y:S01]  /*3fd0*/  FADD.FTZ R19, -R239.reuse, R19 ;  /* 0x00000013ef137221 */ /* 0x040fe20000010100 */
[----:B------:R-:W-:Y:S01]  /*3fe0*/  FSETP.GE.FTZ.AND P3, PT, R126, RZ, PT ;  /* 0x000000ff7e00720b */ /* 0x000fe20003f76000 */
[----:B------:R-:W-:Y:S01]  /*3ff0*/  FADD.FTZ R22, -R239, R22 ;  /* 0x00000016ef167221 */ /* 0x000fe20000010100 */
[----:B------:R-:W-:Y:S02]  /*4000*/  FSEL R123, R123, R240, P0 ;  /* 0x000000f07b7b7208 */ /* 0x000fe40000000000 */
[----:B------:R-:W-:Y:S01]  /*4010*/  FSETP.GE.FTZ.AND P0, PT, R243, RZ, PT ;  /* 0x000000fff300720b */ /* 0x000fe20003f16000 */
[----:B------:R-:W-:Y:S01]  /*4020*/  FMUL.FTZ R122, R122, R118 ;  /* 0x000000767a7a7220 */ /* 0x000fe20000410000 */
[-C--:B------:R-:W-:Y:S01]  /*4030*/  FSEL R21, R21, R240.reuse, P4 ;  /* 0x000000f015157208 */ /* 0x080fe20002000000 */
[----:B------:R-:W-:Y:S01]  /*4040*/  FADD.FTZ R118, -R239, R6 ;  /* 0x00000006ef767221 */ /* 0x000fe20000010100 */
[----:B------:R-:W-:Y:S01]  /*4050*/  FSETP.GE.FTZ.AND P4, PT, R188, RZ, PT ;  /* 0x000000ffbc00720b */ /* 0x000fe20003f96000 */
[----:B------:R-:W-:Y:S02]  /*4060*/  FMUL.FTZ R123, R131, R123 ;  /* 0x0000007b837b7220 */ /* 0x000fe40000410000 */
[C---:B------:R-:W-:Y:S02]  /*4070*/  FADD.FTZ R131, -R239.reuse, R7 ;  /* 0x00000007ef837221 */ /* 0x040fe40000010100 */
[----:B------:R-:W-:Y:S02]  /*4080*/  FADD.FTZ R23, -R239, R23 ;  /* 0x00000017ef177221 */ /* 0x000fe40000010100 */
[----:B------:R-:W-:Y:S02]  /*4090*/  FADD.FTZ R25, -R238, R25 ;  /* 0x00000019ee197221 */ /* 0x000fe40000010100 */
[----:B------:R-:W-:Y:S01]  /*40a0*/  FADD.FTZ R117, -R240, R32 ;  /* 0x00000020f0757221 */ /* 0x000fe20000010100 */
[----:B------:R-:W-:Y:S01]  /*40b0*/  FSEL R23, R23, R239, P5 ;  /* 0x000000ef17177208 */ /* 0x000fe20002800000 */
[----:B------:R-:W-:Y:S01]  /*40c0*/  FADD.FTZ R34, -R239, R34 ;  /* 0x00000022ef227221 */ /* 0x000fe20000010100 */
[----:B------:R-:W-:Y:S01]  /*40d0*/  FSETP.GE.FTZ.AND P5, PT, R252, RZ, PT ;  /* 0x000000fffc00720b */ /* 0x000fe20003fb6000 */
[----:B------:R-:W-:Y:S01]  /*40e0*/  FADD.FTZ R27, -R224, R27 ;  /* 0x0000001be01b7221 */ /* 0x000fe20000010100 */
[----:B------:R-:W-:Y:S01]  /*40f0*/  FSEL R117, R117, R240, P3 ;  /* 0x000000f075757208 */ /* 0x000fe20001800000 */
[----:B------:R-:W-:Y:S01]  /*4100*/  @P2 FADD.FTZ R240, -R240, R33 ;  /* 0x00000021f0f02221 */ /* 0x000fe20000010100 */
[----:B------:R-:W-:Y:S01]  /*4110*/  FSETP.GE.FTZ.AND P3, PT, R129, RZ, PT ;  /* 0x000000ff8100720b */ /* 0x000fe20003f76000 */
[----:B------:R-:W-:Y:S01]  /*4120*/  FMUL.FTZ R23, R138, R23 ;  /* 0x000000178a177220 */ /* 0x000fe20000410000 */
[----:B------:R-:W-:Y:S01]  /*4130*/  FSEL R33, R118, R239, P0 ;  /* 0x000000ef76217208 */ /* 0x000fe20000000000 */
[----:B------:R-:W-:Y:S01]  /*4140*/  FMUL.FTZ R134, R134, R21 ;  /* 0x0000001586867220 */ /* 0x000fe20000410000 */
[----:B------:R-:W-:Y:S01]  /*4150*/  FSETP.GE.FTZ.AND P0, PT, R244, RZ, PT ;  /* 0x000000fff400720b */ /* 0x000fe20003f16000 */
[----:B------:R-:W-:Y:S01]  /*4160*/  FMUL.FTZ R21, R126, R117 ;  /* 0x000000757e157220 */ /* 0x000fe20000410000 */
[----:B------:R-:W-:Y:S01]  /*4170*/  FSETP.GE.FTZ.AND P2, PT, R130, RZ, PT ;  /* 0x000000ff8200720b */ /* 0x000fe20003f56000 */
[----:B------:R-:W-:Y:S01]  /*4180*/  FMUL.FTZ R243, R243, R33 ;  /* 0x00000021f3f37220 */ /* 0x000fe20000410000 */
[-C--:B------:R-:W-:Y:S01]  /*4190*/  FSEL R18, R18, R239.reuse, P3 ;  /* 0x000000ef12127208 */ /* 0x080fe20001800000 */
[----:B------:R-:W-:Y:S01]  /*41a0*/  FADD.FTZ R33, -R238, R8 ;  /* 0x00000008ee217221 */ /* 0x000fe20000010100 */
[----:B------:R-:W-:Y:S01]  /*41b0*/  FSETP.GE.FTZ.AND P3, PT, R128, RZ, PT ;  /* 0x000000ff8000720b */ /* 0x000fe20003f76000 */
[----:B------:R-:W-:Y:S01]  /*41c0*/  FMUL.FTZ R240, R127, R240 ;  /* 0x000000f07ff07220 */ /* 0x000fe20000410000 */
[-C--:B------:R-:W-:Y:S01]  /*41d0*/  FSEL R131, R131, R239.reuse, P0 ;  /* 0x000000ef83837208 */ /* 0x080fe20000000000 */
[----:B------:R-:W-:Y:S01]  /*41e0*/  FMUL.FTZ R18, R129, R18 ;  /* 0x0000001281127220 */ /* 0x000fe20000410000 */
[----:B------:R-:W-:Y:S01]  /*41f0*/  FSETP.GE.FTZ.AND P0, PT, R133, RZ, PT ;  /* 0x000000ff8500720b */ /* 0x000fe20003f16000 */
[----:B------:R-:W-:Y:S01]  /*4200*/  FADD.FTZ R129, -R238, R9 ;  /* 0x00000009ee817221 */ /* 0x000fe20000010100 */
[----:B------:R-:W-:Y:S01]  /*4210*/  FSEL R19, R19, R239, P2 ;  /* 0x000000ef13137208 */ /* 0x000fe20001000000 */
[----:B------:R-:W-:Y:S01]  /*4220*/  FMUL.FTZ R244, R244, R131 ;  /* 0x00000083f4f47220 */ /* 0x000fe20000410000 */
[----:B------:R-:W-:Y:S02]  /*4230*/  FSETP.GE.FTZ.AND P2, PT, R245, RZ, PT ;  /* 0x000000fff500720b */ /* 0x000fe40003f56000 */
[----:B------:R-:W-:Y:S01]  /*4240*/  FSEL R22, R22, R239, P0 ;  /* 0x000000ef16167208 */ /* 0x000fe20000000000 */
[----:B------:R-:W-:Y:S01]  /*4250*/  FMUL.FTZ R19, R130, R19 ;  /* 0x0000001382137220 */ /* 0x000fe20000410000 */
[----:B------:R-:W-:Y:S02]  /*4260*/  FSETP.GE.FTZ.AND P0, PT, R246, RZ, PT ;  /* 0x000000fff600720b */ /* 0x000fe40003f16000 */
[----:B------:R-:W-:Y:S01]  /*4270*/  FSEL R131, R34, R239, P4 ;  /* 0x000000ef22837208 */ /* 0x000fe20002000000 */
[----:B------:R-:W-:Y:S01]  /*4280*/  @P3 FADD.FTZ R239, -R239, R35 ;  /* 0x00000023efef3221 */ /* 0x000fe20000010100 */
[----:B------:R-:W-:Y:S01]  /*4290*/  FSEL R34, R33, R238, P2 ;  /* 0x000000ee21227208 */ /* 0x000fe20001000000 */
[----:B------:R-:W-:Y:S01]  /*42a0*/  FADD.FTZ R33, -R238, R12 ;  /* 0x0000000cee217221 */ /* 0x000fe20000010100 */
[----:B------:R-:W-:Y:S01]  /*42b0*/  FSETP.GE.FTZ.AND P2, PT, R249, RZ, PT ;  /* 0x000000fff900720b */ /* 0x000fe20003f56000 */
[----:B------:R-:W-:Y:S01]  /*42c0*/  FMUL.FTZ R22, R133, R22 ;  /* 0x0000001685167220 */ /* 0x000fe20000410000 */
[----:B------:R-:W-:Y:S01]  /*42d0*/  FSEL R129, R129, R238, P0 ;  /* 0x000000ee81817208 */ /* 0x000fe20000000000 */
[----:B------:R-:W-:Y:S01]  /*42e0*/  FMUL.FTZ R245, R245, R34 ;  /* 0x00000022f5f57220 */ /* 0x000fe20000410000 */
        /* <DEDUP_REMOVED lines=18> */
[----:B------:R-:W-:Y:S01]  /*4410*/  FSEL R13, R13, R238, P4 ;  /* 0x000000ee0d0d7208 */ /* 0x000fe20002000000 */
[----:B------:R-:W-:Y:S01]  /*4420*/  @P0 FADD.FTZ R238, -R238, R29 ;  /* 0x0000001deeee0221 */ /* 0x000fe20000010100 */
        /* <DEDUP_REMOVED lines=10> */
[----:B------:R-:W-:Y:S01]  /*44d0*/  FSEL R15, R15, R224, P5 ;  /* 0x000000e00f0f7208 */ /* 0x000fe20002800000 */
[----:B------:R-:W-:Y:S01]  /*44e0*/  FMUL.FTZ R251, R251, R138 ;  /* 0x0000008afbfb7220 */ /* 0x000fe20000410000 */
[----:B------:R-:W-:Y:S01]  /*44f0*/  ISETP.LT.AND P5, PT, R208, UR36, PT ;  /* 0x00000024d0007c0c */ /* 0x000fe2000bfa1270 */
[----:B------:R-:W-:Y:S01]  /*4500*/  FMUL.FTZ R248, R248, R29 ;  /* 0x0000001df8f87220 */ /* 0x000fe20000410000 */
[----:B------:R-:W-:Y:S01]  /*4510*/  FSETP.GE.FTZ.AND P3, PT, R247, RZ, PT ;  /* 0x000000fff700720b */ /* 0x000fe20003f76000 */
[----:B------:R-:W-:Y:S01]  /*4520*/  FADD.FTZ R29, -R224, R30 ;  /* 0x0000001ee01d7221 */ /* 0x000fe20000010100 */
[----:B------:R-:W-:Y:S01]  /*4530*/  FSETP.GE.FTZ.AND P4, PT, R137, RZ, PT ;  /* 0x000000ff8900720b */ /* 0x000fe20003f96000 */
[----:B------:R-:W-:Y:S01]  /*4540*/  FMUL.FTZ R252, R252, R15 ;  /* 0x0000000ffcfc7220 */ /* 0x000fe20000410000 */
[----:B------:R-:W-:Y:S01]  /*4550*/  FSEL R14, R13, R224, P3 ;  /* 0x000000e00d0e7208 */ /* 0x000fe20001800000 */
[C---:B------:R-:W-:Y:S01]  /*4560*/  FADD.FTZ R13, -R224.reuse, R26 ;  /* 0x0000001ae00d7221 */ /* 0x040fe20000010100 */
[----:B------:R-:W-:Y:S02]  /*4570*/  FSETP.GE.FTZ.AND P3, PT, R139, RZ, PT ;  /* 0x000000ff8b00720b */ /* 0x000fe40003f76000 */
[----:B------:R-:W-:Y:S01]  /*4580*/  FSETP.GE.FTZ.AND P2, PT, R125, RZ, PT ;  /* 0x000000ff7d00720b */ /* 0x000fe20003f56000 */
[----:B------:R-:W-:Y:S01]  /*4590*/  FMUL.FTZ R247, R247, R14 ;  /* 0x0000000ef7f77220 */ /* 0x000fe20000410000 */
[-C--:B------:R-:W-:Y:S02]  /*45a0*/  FSEL R14, R13, R224.reuse, P4 ;  /* 0x000000e00d0e7208 */ /* 0x080fe40002000000 */
[-C--:B------:R-:W-:Y:S02]  /*45b0*/  FSEL R26, R27, R224.reuse, P3 ;  /* 0x000000e01b1a7208 */ /* 0x080fe40001800000 */
[----:B------:R-:W-:Y:S01]  /*45c0*/  FSEL R30, R29, R224, P2 ;  /* 0x000000e01d1e7208 */ /* 0x000fe20001000000 */
[----:B------:R-:W-:Y:S02]  /*45d0*/  @P0 FADD.FTZ R224, -R224, R31 ;  /* 0x0000001fe0e00221 */ /* 0x000fe40000010100 */
        /* <DEDUP_REMOVED lines=13> */
[----:B------:R-:W-:Y:S02]  /*46b0*/  LEA R6, P0, R7, R230, 0x6 ;  /* 0x000000e607067211 */ /* 0x000fe400078030ff */
        /* <DEDUP_REMOVED lines=9> */
.L_x_558:
        /* <DEDUP_REMOVED lines=99> */
.L_x_559:
[----:B------:R-:W-:Y:S01]  /*4d80*/  LDSM.16.M88.4 R20, [R184] ;  /* 0x00000000b814783b */ /* 0x000fe20000000200 */
[--C-:B------:R-:W-:Y:S01]  /*4d90*/  IMAD.IADD R116, R182, 0x1, R189.reuse ;  /* 0x00000001b6747824 */ /* 0x100fe200078e02bd */
[----:B------:R-:W-:Y:S01]  /*4da0*/  ULOP3.LUT UR4, UR36, 0x1, URZ, 0xc0, !UPT ;  /* 0x0000000124047892 */ /* 0x000fe2000f8ec03f */
[----:B------:R-:W-:Y:S01]  /*4db0*/  IMAD.IADD R118, R184, 0x1, R189 ;  /* 0x00000001b8767824 */ /* 0x000fe200078e02bd */
[----:B-1----:R-:W1:Y:S01]  /*4dc0*/  LDSM.16.MT88.4 R8, [R182+0x6000] ;  /* 0x00600000b608783b */ /* 0x002e620000004200 */
[C---:B------:R-:W-:Y:S01]  /*4dd0*/  IMAD.IADD R117, R189.reuse, 0x1, R2 ;  /* 0x00000001bd757824 */ /* 0x040fe200078e0202 */
[----:B------:R-:W-:Y:S02]  /*4de0*/  UISETP.NE.U32.AND UP0, UPT, UR4, 0x1, UPT ;  /* 0x000000010400788c */ /* 0x000fe4000bf05070 */
[----:B------:R-:W2:Y:S04]  /*4df0*/  LDSM.16.MT88.4 R16, [R116+0x6000] ;  /* 0x006000007410783b */ /* 0x000ea80000004200 */
[----:B------:R-:W-:Y:S04]  /*4e00*/  LDSM.16.M88.4 R24, [R2] ;  /* 0x000000000218783b */ /* 0x000fe80000000200 */
[----:B------:R-:W3:Y:S04]  /*4e10*/  LDSM.16.MT88.4 R28, [R182+0x6800] ;  /* 0x00680000b61c783b */ /* 0x000ee80000004200 */
[----:B------:R-:W4:Y:S04]  /*4e20*/  LDSM.16.MT88.4 R32, [R116+0x6800] ;  /* 0x006800007420783b */ /* 0x000f280000004200 */
[----:B------:R-:W-:Y:S04]  /*4e30*/  LDSM.16.MT88.4 R104, [R182+0x7000] ;  /* 0x00700000b668783b */ /* 0x000fe80000004200 */
[----:B------:R-:W3:Y:S04]  /*4e40*/  LDSM.16.M88.4 R100, [R118] ;  /* 0x000000007664783b */ /* 0x000ee80000000200 */
[----:B------:R-:W-:Y:S04]  /*4e50*/  LDSM.16.MT88.4 R112, [R182+0x7800] ;  /* 0x00780000b670783b */ /* 0x000fe80000004200 */
[----:B------:R-:W-:Y:S01]  /*4e60*/  LDSM.16.M88.4 R108, [R117] ;  /* 0x00000000756c783b */ /* 0x000fe20000000200 */
[C---:B-1----:R-:W-:Y:S08]  /*4e70*/  HMMA.16816.F32.BF16 R4, R20.reuse, R8, RZ ;  /* 0x000000081404723c */ /* 0x042ff000000418ff */
[C---:B------:R-:W-:Y:S08]  /*4e80*/  HMMA.16816.F32.BF16 R8, R20.reuse, R10, RZ ;  /* 0x0000000a1408723c */ /* 0x040ff000000418ff */
[C---:B--2---:R-:W-:Y:S08]  /*4e90*/  HMMA.16816.F32.BF16 R12, R20.reuse, R16, RZ ;  /* 0x00000010140c723c */ /* 0x044ff000000418ff */
[----:B------:R-:W-:Y:S01]  /*4ea0*/  HMMA.16816.F32.BF16 R16, R20, R18, RZ ;  /* 0x000000121410723c */ /* 0x000fe200000418ff */
[----:B------:R-:W1:Y:S07]  /*4eb0*/  LDSM.16.MT88.4 R20, [R116+0x7000] ;  /* 0x007000007414783b */ /* 0x000e6e0000004200 */
[C---:B---3--:R-:W-:Y:S08]  /*4ec0*/  HMMA.16816.F32.BF16 R4, R24.reuse, R28, R4 ;  /* 0x0000001c1804723c */ /* 0x048ff00000041804 */
[C---:B------:R-:W-:Y:S01]  /*4ed0*/  HMMA.16816.F32.BF16 R8, R24.reuse, R30, R8 ;  /* 0x0000001e1808723c */ /* 0x040fe20000041808 */
[----:B------:R-:W-:Y:S07]  /*4ee0*/  LDSM.16.M88.4 R28, [R184+0x2000] ;  /* 0x00200000b81c783b */ /* 0x000fee0000000200 */
[C---:B----4-:R-:W-:Y:S08]  /*4ef0*/  HMMA.16816.F32.BF16 R12, R24.reuse, R32, R12 ;  /* 0x00000020180c723c */ /* 0x050ff0000004180c */
        /* <DEDUP_REMOVED lines=19> */
[----:B------:R-:W-:Y:S07]  /*5030*/  LDSM.16.MT88.4 R32, [R182+0x9800] ;  /* 0x00980000b620783b */ /* 0x000fee0000004200 */
[C---:B-1----:R-:W-:Y:S08]  /*5040*/  HMMA.16816.F32.BF16 R12, R28.reuse, R20, R12 ;  /* 0x000000141c0c723c */ /* 0x042ff0000004180c */
[----:B------:R-:W-:Y:S01]  /*5050*/  HMMA.16816.F32.BF16 R16, R28, R22, R16 ;  /* 0x000000161c10723c */ /* 0x000fe20000041810 */
[----:B------:R-:W1:Y:S04]  /*5060*/  LDSM.16.MT88.4 R20, [R116+0x9000] ;  /* 0x009000007414783b */ /* 0x000e680000004200 */
[----:B------:R-:W3:Y:S03]  /*5070*/  LDSM.16.M88.4 R28, [R117+0x2000] ;  /* 0x00200000751c783b */ /* 0x000ee60000000200 */
[C---:B----4-:R-:W-:Y:S08]  /*5080*/  HMMA.16816.F32.BF16 R4, R100.reuse, R104, R4 ;  /* 0x000000686404723c */ /* 0x050ff00000041804 */
[C---:B------:R-:W-:Y:S08]  /*5090*/  HMMA.16816.F32.BF16 R8, R100.reuse, R106, R8 ;  /* 0x0000006a6408723c */ /* 0x040ff00000041808 */
[C---:B--2---:R-:W-:Y:S08]  /*50a0*/  HMMA.16816.F32.BF16 R12, R100.reuse, R24, R12 ;  /* 0x00000018640c723c */ /* 0x044ff0000004180c */
[----:B------:R-:W-:Y:S01]  /*50b0*/  HMMA.16816.F32.BF16 R16, R100, R26, R16 ;  /* 0x0000001a6410723c */ /* 0x000fe20000041810 */
[----:B------:R-:W2:Y:S06]  /*50c0*/  LDSM.16.MT88.4 R24, [R116+0x9800] ;  /* 0x009800007418783b */ /* 0x000eac0000004200 */
[----:B------:R-:W-:Y:S01]  /*50d0*/  IMAD.U32 R101, RZ, RZ, UR24 ;  /* 0x00000018ff657e24 */ /* 0x000fe2000f8e00ff */
[C---:B------:R-:W-:Y:S08]  /*50e0*/  HMMA.16816.F32.BF16 R4, R108.reuse, R112, R4 ;  /* 0x000000706c04723c */ /* 0x040ff00000041804 */
[C---:B------:R-:W-:Y:S08]  /*50f0*/  HMMA.16816.F32.BF16 R8, R108.reuse, R114, R8 ;  /* 0x000000726c08723c */ /* 0x040ff00000041808 */
[C---:B-1----:R-:W-:Y:S08]  /*5100*/  HMMA.16816.F32.BF16 R12, R108.reuse, R20, R12 ;  /* 0x000000146c0c723c */ /* 0x042ff0000004180c */
[----:B------:R-:W-:Y:S07]  /*5110*/  HMMA.16816.F32.BF16 R16, R108, R22, R16 ;  /* 0x000000166c10723c */ /* 0x000fee0000041810 */
[----:B------:R-:W-:Y:S01]  /*5120*/  IMAD.IADD R108, R189, 0x1, R181 ;  /* 0x00000001bd6c7824 */ /* 0x000fe200078e02b5 */
[C---:B---3--:R-:W-:Y:S04]  /*5130*/  HMMA.16816.F32.BF16 R4, R28.reuse, R32, R4 ;  /* 0x000000201c04723c */ /* 0x048fe80000041804 */
[----:B------:R-:W-:Y:S03]  /*5140*/  LDSM.16.MT88.4 R20, [R108] ;  /* 0x000000006c14783b */ /* 0x000fe60000004200 */
[----:B------:R-:W-:Y:S01]  /*5150*/  @P5 IADD3 R33, R190, -0x40, RZ ;  /* 0xffffffc0be215810 */ /* 0x000fe20007ffe0ff */
[C---:B------:R-:W-:Y:S07]  /*5160*/  HMMA.16816.F32.BF16 R8, R28.reuse, R34, R8 ;  /* 0x000000221c08723c */ /* 0x040fee0000041808 */
[----:B------:R-:W-:Y:S01]  /*5170*/  @P5 IMAD.WIDE R34, R33, 0x4, R232 ;  /* 0x0000000421225825 */ /* 0x000fe200078e02e8 */
[C---:B--2---:R-:W-:Y:S04]  /*5180*/  HMMA.16816.F32.BF16 R12, R28.reuse, R24, R12 ;  /* 0x000000181c0c723c */ /* 0x044fe8000004180c */
[----:B------:R-:W-:Y:S01]  /*5190*/  IMAD.U32 R33, RZ, RZ, UR23 ;  /* 0x00000017ff217e24 */ /* 0x000fe2000f8e00ff */
[----:B------:R1:W5:Y:S02]  /*51a0*/  @P5 LDG.E R216, [R34.64] ;  /* 0x0000001e22d85981 */ /* 0x000364000c1e1900 */
[----:B------:R-:W-:Y:S01]  /*51b0*/  IMAD.U32 R25, RZ, RZ, UR24 ;  /* 0x00000018ff197e24 */ /* 0x000fe2000f8e00ff */
[----:B------:R-:W-:Y:S01]  /*51c0*/  HMMA.16816.F32.BF16 R16, R28, R26, R16 ;  /* 0x0000001a1c10723c */ /* 0x000fe20000041810 */
[----:B------:R1:W5:Y:S03]  /*51d0*/  @P5 LDG.E R215, [R34.64+0x20] ;  /* 0x0000201e22d75981 */ /* 0x000366000c1e1900 */
[-C--:B------:R-:W-:Y:S01]  /*51e0*/  LEA R32, P0, R25, R226.reuse, 0x2 ;  /* 0x000000e219207211 */ /* 0x080fe200078010ff */
[----:B------:R1:W5:Y:S01]  /*51f0*/  @P5 LDG.E R214, [R34.64+0x80] ;  /* 0x0000801e22d65981 */ /* 0x000362000c1e1900 */
[-C--:B------:R-:W-:Y:S01]  /*5200*/  LEA R102, P3, R33, R226.reuse, 0x2 ;  /* 0x000000e221667211 */ /* 0x080fe200078610ff */
[----:B------:R-:W-:Y:S01]  /*5210*/  IMAD.U32 R29, RZ, RZ, UR22 ;  /* 0x00000016ff1d7e24 */ /* 0x000fe2000f8e00ff */
[-C--:B------:R-:W-:Y:S01]  /*5220*/  LEA.HI.X.SX32 R33, R101, R227.reuse, 0x2, P0 ;  /* 0x000000e365217211 */ /* 0x080fe200000f16ff */
[----:B------:R1:W5:Y:S03]  /*5230*/  @P5 LDG.E R213, [R34.64+0xa0] ;  /* 0x0000a01e22d55981 */ /* 0x000366000c1e1900 */
[----:B------:R-:W-:Y:S01]  /*5240*/  IMAD.U32 R31, RZ, RZ, UR23 ;  /* 0x00000017ff1f7e24 */ /* 0x000fe2000f8e00ff */
[----:B------:R-:W-:Y:S01]  /*5250*/  RED.E.ADD.F32.FTZ.RN.STRONG.GPU [R226.64], R4 ;  /* 0x00000004e200798e */ /* 0x000fe2000c10e79e */
[----:B------:R-:W-:Y:S01]  /*5260*/  IMAD.U32 R25, RZ, RZ, UR22 ;  /* 0x00000016ff197e24 */ /* 0x000fe2000f8e00ff */
[-C--:B------:R-:W-:Y:S01]  /*5270*/  LEA R104, P2, R29, R226.reuse, 0x2 ;  /* 0x000000e21d687211 */ /* 0x080fe200078410ff */
[----:B------:R-:W-:Y:S01]  /*5280*/  IMAD.U32 R27, RZ, RZ, UR21 ;  /* 0x00000015ff1b7e24 */ /* 0x000fe2000f8e00ff */
[----:B------:R2:W-:Y:S01]  /*5290*/  RED.E.ADD.F32.FTZ.RN.STRONG.GPU [R32.64], R5 ;  /* 0x000000052000798e */ /* 0x0005e2000c10e79e */
[-C--:B------:R-:W-:Y:S01]  /*52a0*/  LEA.HI.X.SX32 R103, R31, R227.reuse, 0x2, P3 ;  /* 0x000000e31f677211 */ /* 0x080fe200018f16ff */
[----:B------:R-:W-:Y:S01]  /*52b0*/  IMAD.U32 R29, RZ, RZ, UR21 ;  /* 0x00000015ff1d7e24 */ /* 0x000fe2000f8e00ff */
[-C--:B------:R-:W-:Y:S01]  /*52c0*/  LEA.HI.X.SX32 R105, R25, R227.reuse, 0x2, P2 ;  /* 0x000000e319697211 */ /* 0x080fe200010f16ff */
[----:B------:R-:W-:Y:S01]  /*52d0*/  IMAD.U32 R25, RZ, RZ, UR20 ;  /* 0x00000014ff197e24 */ /* 0x000fe2000f8e00ff */
[-C--:B------:R-:W-:Y:S01]  /*52e0*/  LEA R106, P0, R27, R226.reuse, 0x2 ;  /* 0x000000e21b6a7211 */ /* 0x080fe200078010ff */
[----:B------:R3:W-:Y:S01]  /*52f0*/  RED.E.ADD.F32.FTZ.RN.STRONG.GPU [R102.64], R6 ;  /* 0x000000066600798e */ /* 0x0007e2000c10e79e */
[----:B------:R-:W-:Y:S02]  /*5300*/  IMAD.U32 R101, RZ, RZ, UR20 ;  /* 0x00000014ff657e24 */ /* 0x000fe4000f8e00ff */
[-C--:B------:R-:W-:Y:S01]  /*5310*/  LEA.HI.X.SX32 R107, R29, R227.reuse, 0x2, P0 ;  /* 0x000000e31d6b7211 */ /* 0x080fe200000f16ff */
[----:B------:R4:W-:Y:S01]  /*5320*/  RED.E.ADD.F32.FTZ.RN.STRONG.GPU [R104.64], R7 ;  /* 0x000000076800798e */ /* 0x0009e2000c10e79e */
[-C--:B------:R-:W-:Y:S01]  /*5330*/  LEA R24, P3, R25, R226.reuse, 0x2 ;  /* 0x000000e219187211 */ /* 0x080fe200078610ff */
[----:B------:R-:W-:Y:S02]  /*5340*/  IMAD.U32 R29, RZ, RZ, UR18 ;  /* 0x00000012ff1d7e24 */ /* 0x000fe4000f8e00ff */
[----:B------:R-:W-:Y:S01]  /*5350*/  IMAD.U32 R31, RZ, RZ, UR19 ;  /* 0x00000013ff1f7e24 */ /* 0x000fe2000f8e00ff */
[-C--:B------:R-:W-:Y:S01]  /*5360*/  LEA.HI.X.SX32 R25, R101, R227.reuse, 0x2, P3 ;  /* 0x000000e365197211 */ /* 0x080fe200018f16ff */
[----:B------:R-:W-:Y:S01]  /*5370*/  RED.E.ADD.F32.FTZ.RN.STRONG.GPU [R106.64], R8 ;  /* 0x000000086a00798e */ /* 0x000fe2000c10e79e */
[----:B-1----:R-:W-:Y:S01]  /*5380*/  IMAD.U32 R35, RZ, RZ, UR19 ;  /* 0x00000013ff237e24 */ /* 0x002fe2000f8e00ff */
[-C--:B------:R-:W-:Y:S01]  /*5390*/  LEA R100, P0, R29, R226.reuse, 0x2 ;  /* 0x000000e21d647211 */ /* 0x080fe200078010ff */
[----:B------:R-:W-:Y:S01]  /*53a0*/  IMAD.U32 R27, RZ, RZ, UR17 ;  /* 0x00000011ff1b7e24 */ /* 0x000fe2000f8e00ff */
[----:B------:R1:W-:Y:S02]  /*53b0*/  RED.E.ADD.F32.FTZ.RN.STRONG.GPU [R24.64], R9 ;  /* 0x000000091800798e */ /* 0x0003e4000c10e79e */
[-C--:B------:R-:W-:Y:S01]  /*53c0*/  LEA R28, P2, R35, R226.reuse, 0x2 ;  /* 0x000000e2231c7211 */ /* 0x080fe200078410ff */
[----:B------:R-:W-:Y:S03]  /*53d0*/  IMAD.U32 R35, RZ, RZ, UR16 ;  /* 0x00000010ff237e24 */ /* 0x000fe6000f8e00ff */
[-C--:B------:R-:W-:Y:S01]  /*53e0*/  LEA.HI.X.SX32 R29, R31, R227.reuse, 0x2, P2 ;  /* 0x000000e31f1d7211 */ /* 0x080fe200010f16ff */
[----:B--2---:R-:W-:Y:S02]  /*53f0*/  IMAD.U32 R5, RZ, RZ, UR18 ;  /* 0x00000012ff057e24 */ /* 0x004fe4000f8e00ff */
[----:B------:R-:W-:Y:S02]  /*5400*/  IMAD.U32 R31, RZ, RZ, UR15 ;  /* 0x0000000fff1f7e24 */ /* 0x000fe4000f8e00ff */
[----:B------:R2:W-:Y:S01]  /*5410*/  RED.E.ADD.F32.FTZ.RN.STRONG.GPU [R28.64], R10 ;  /* 0x0000000a1c00798e */ /* 0x0005e2000c10e79e */
[-C--:B------:R-:W-:Y:S01]  /*5420*/  LEA.HI.X.SX32 R101, R5, R227.reuse, 0x2, P0 ;  /* 0x000000e305657211 */ /* 0x080fe200000f16ff */
[----:B------:R-:W-:Y:S01]  /*5430*/  IMAD.U32 R5, RZ, RZ, UR16 ;  /* 0x00000010ff057e24 */ /* 0x000fe2000f8e00ff */
[-C--:B---3--:R-:W-:Y:S01]  /*5440*/  LEA R102, P2, R27, R226.reuse, 0x2 ;  /* 0x000000e21b667211 */ /* 0x088fe200078410ff */
[----:B------:R-:W-:Y:S02]  /*5450*/  IMAD.U32 R27, RZ, RZ, UR14 ;  /* 0x0000000eff1b7e24 */ /* 0x000fe4000f8e00ff */
[----:B------:R3:W-:Y:S01]  /*5460*/  RED.E.ADD.F32.FTZ.RN.STRONG.GPU [R100.64], R11 ;  /* 0x0000000b6400798e */ /* 0x0007e2000c10e79e */
[----:B----4-:R-:W-:Y:S01]  /*5470*/  IMAD.U32 R7, RZ, RZ, UR17 ;  /* 0x00000011ff077e24 */ /* 0x010fe2000f8e00ff */
[-C--:B------:R-:W-:Y:S01]  /*5480*/  LEA R30, P0, R5, R226.reuse, 0x2 ;  /* 0x000000e2051e7211 */ /* 0x080fe200078010ff */
[----:B------:R-:W-:Y:S01]  /*5490*/  IMAD.U32 R5, RZ, RZ, UR12 ;  /* 0x0000000cff057e24 */ /* 0x000fe2000f8e00ff */
[----:B------:R-:W-:Y:S02]  /*54a0*/  RED.E.ADD.F32.FTZ.RN.STRONG.GPU [R226.64+0x80], R12 ;  /* 0x0000800ce200798e */ /* 0x000fe4000c10e79e */
[-C--:B------:R-:W-:Y:S01]  /*54b0*/  LEA.HI.X.SX32 R103, R7, R227.reuse, 0x2, P2 ;  /* 0x000000e307677211 */ /* 0x080fe200010f16ff */
[----:B------:R-:W-:Y:S01]  /*54c0*/  IMAD.U32 R7, RZ, RZ, UR12 ;  /* 0x0000000cff077e24 */ /* 0x000fe2000f8e00ff */
[----:B------:R4:W-:Y:S01]  /*54d0*/  RED.E.ADD.F32.FTZ.RN.STRONG.GPU [R32.64+0x80], R13 ;  /* 0x0000800d2000798e */ /* 0x0009e2000c10e79e */
[----:B-1----:R-:W-:Y:S03]  /*54e0*/  IMAD.U32 R25, RZ, RZ, UR13 ;  /* 0x0000000dff197e24 */ /* 0x002fe6000f8e00ff */
[----:B------:R-:W-:Y:S01]  /*54f0*/  RED.E.ADD.F32.FTZ.RN.STRONG.GPU [R102.64], R14 ;  /* 0x0000000e6600798e */ /* 0x000fe2000c10e79e */
[----:B------:R-:W-:Y:S01]  /*5500*/  IMAD.U32 R9, RZ, RZ, UR13 ;  /* 0x0000000dff097e24 */ /* 0x000fe2000f8e00ff */
[-C--:B------:R-:W-:Y:S04]  /*5510*/  LEA R104, P2, R25, R226.reuse, 0x2 ;  /* 0x000000e219687211 */ /* 0x080fe800078410ff */
[-C--:B------:R-:W-:Y:S01]  /*5520*/  LEA.HI.X.SX32 R105, R9, R227.reuse, 0x2, P2 ;  /* 0x000000e309697211 */ /* 0x080fe200010f16ff */
[----:B--2---:R-:W-:Y:S02]  /*5530*/  IMAD.U32 R29, RZ, RZ, UR15 ;  /* 0x0000000fff1d7e24 */ /* 0x004fe4000f8e00ff */
[----:B---3--:R-:W-:Y:S01]  /*5540*/  IMAD.U32 R11, RZ, RZ, UR14 ;  /* 0x0000000eff0b7e24 */ /* 0x008fe2000f8e00ff */
[-C--:B------:R-:W-:Y:S02]  /*5550*/  LEA R100, P3, R27, R226.reuse, 0x2 ;  /* 0x000000e21b647211 */ /* 0x080fe400078610ff */
[----:B------:R-:W-:Y:S02]  /*5560*/  LDSM.16.MT88.4 R24, [R183+0xa800] ;  /* 0x00a80000b718783b */ /* 0x000fe40000004200 */
[-C--:B------:R-:W-:Y:S02]  /*5570*/  LEA.HI.X.SX32 R101, R11, R227.reuse, 0x2, P3 ;  /* 0x000000e30b657211 */ /* 0x080fe400018f16ff */
[----:B------:R-:W-:Y:S01]  /*5580*/  LDSM.16.MT88.4 R8, [R181] ;  /* 0x00000000b508783b */ /* 0x000fe20000004200 */
[-C--:B----4-:R-:W-:Y:S02]  /*5590*/  LEA R32, P4, R31, R226.reuse, 0x2 ;  /* 0x000000e21f207211 */ /* 0x090fe400078810ff */
[-C--:B------:R-:W-:Y:S02]  /*55a0*/  LEA.HI.X.SX32 R31, R35, R227.reuse, 0x2, P0 ;  /* 0x000000e3231f7211 */ /* 0x080fe400000f16ff */
[-C--:B------:R-:W-:Y:S02]  /*55b0*/  LEA.HI.X.SX32 R33, R29, R227.reuse, 0x2, P4 ;  /* 0x000000e31d217211 */ /* 0x080fe400020f16ff */
[----:B------:R-:W-:Y:S01]  /*55c0*/  LEA R106, P0, R7, R226, 0x2 ;  /* 0x000000e2076a7211 */ /* 0x000fe200078010ff */
[----:B------:R-:W-:Y:S01]  /*55d0*/  RED.E.ADD.F32.FTZ.RN.STRONG.GPU [R30.64], R15 ;  /* 0x0000000f1e00798e */ /* 0x000fe2000c10e79e */
[----:B------:R-:W-:Y:S01]  /*55e0*/  ISETP.LT.AND P3, PT, R208, UR36, PT ;  /* 0x00000024d0007c0c */ /* 0x000fe2000bf61270 */
[----:B------:R-:W-:Y:S01]  /*55f0*/  UIADD3 UR36, UR36, -0x1, URZ ;  /* 0xffffffff24247890 */ /* 0x000fe2000fffe03f */
[----:B------:R-:W-:Y:S01]  /*5600*/  LEA.HI.X.SX32 R107, R5, R227, 0x2, P0 ;  /* 0x000000e3056b7211 */ /* 0x000fe200000f16ff */
[----:B------:R-:W-:Y:S01]  /*5610*/  RED.E.ADD.F32.FTZ.RN.STRONG.GPU [R32.64], R16 ;  /* 0x000000102000798e */ /* 0x000fe2000c10e79e */
[----:B------:R-:W-:Y:S03]  /*5620*/  PLOP3.LUT P0, PT, PT, PT, UP0, 0x80, 0x0 ;  /* 0x000000000000781c */ /* 0x000fe60003f0f008 */
[----:B------:R-:W1:Y:S04]  /*5630*/  LDSM.16.MT88.4 R4, [R183+0xa000] ;  /* 0x00a00000b704783b */ /* 0x000e680000004200 */
[----:B------:R-:W-:Y:S04]  /*5640*/  RED.E.ADD.F32.FTZ.RN.STRONG.GPU [R100.64], R17 ;  /* 0x000000116400798e */ /* 0x000fe8000c10e79e */
        /* <DEDUP_REMOVED lines=12> */
[----:B------:R-:W1:Y:S07]  /*5710*/  LDSM.16.MT88.4 R8, [R183+0xb000] ;  /* 0x00b00000b708783b */ /* 0x000e6e0000004200 */
[-C--:B------:R-:W-:Y:S08]  /*5720*/  HMMA.16816.F32.BF16 R84, R4, R20.reuse, R84 ;  /* 0x000000140454723c */ /* 0x080ff00000041854 */
[C---:B------:R-:W-:Y:S08]  /*5730*/  HMMA.16816.F32.BF16 R88, R12.reuse, R20, R88 ;  /* 0x000000140c58723c */ /* 0x040ff00000041858 */
[-C--:B------:R-:W-:Y:S01]  /*5740*/  HMMA.16816.F32.BF16 R92, R12, R22.reuse, R92 ;  /* 0x000000160c5c723c */ /* 0x080fe2000004185c */
[----:B------:R-:W2:Y:S07]  /*5750*/  LDSM.16.MT88.4 R12, [R108+0x1000] ;  /* 0x001000006c0c783b */ /* 0x000eae0000004200 */
[----:B------:R-:W-:Y:S01]  /*5760*/  HMMA.16816.F32.BF16 R96, R4, R22, R96 ;  /* 0x000000160460723c */ /* 0x000fe20000041860 */
[----:B------:R-:W-:Y:S04]  /*5770*/  LDSM.16.MT88.4 R4, [R183+0xb800] ;  /* 0x00b80000b704783b */ /* 0x000fe80000004200 */
[----:B------:R-:W1:Y:S03]  /*5780*/  LDSM.16.MT88.4 R20, [R181+0x1800] ;  /* 0x00180000b514783b */ /* 0x000e660000004200 */
        /* <DEDUP_REMOVED lines=14> */
[-C--:B--2---:R-:W-:Y:S08]  /*5870*/  HMMA.16816.F32.BF16 R84, R8, R12.reuse, R84 ;  /* 0x0000000c0854723c */ /* 0x084ff00000041854 */
[C---:B------:R-:W-:Y:S08]  /*5880*/  HMMA.16816.F32.BF16 R88, R104.reuse, R12, R88 ;  /* 0x0000000c6858723c */ /* 0x040ff00000041858 */
[-C--:B------:R-:W-:Y:S08]  /*5890*/  HMMA.16816.F32.BF16 R92, R104, R14.reuse, R92 ;  /* 0x0000000e685c723c */ /* 0x080ff0000004185c */
[----:B------:R-:W-:Y:S08]  /*58a0*/  HMMA.16816.F32.BF16 R96, R8, R14, R96 ;  /* 0x0000000e0860723c */ /* 0x000ff00000041860 */
[-C--:B------:R-:W-:Y:S08]  /*58b0*/  HMMA.16816.F32.BF16 R68, R4, R20.reuse, R68 ;  /* 0x000000140444723c */ /* 0x080ff00000041844 */
[C---:B---3--:R-:W-:Y:S08]  /*58c0*/  HMMA.16816.F32.BF16 R72, R28.reuse, R20, R72 ;  /* 0x000000141c48723c */ /* 0x048ff00000041848 */
[-C--:B------:R-:W-:Y:S08]  /*58d0*/  HMMA.16816.F32.BF16 R76, R28, R22.reuse, R76 ;  /* 0x000000161c4c723c */ /* 0x080ff0000004184c */
[C---:B------:R-:W-:Y:S08]  /*58e0*/  HMMA.16816.F32.BF16 R80, R4.reuse, R22, R80 ;  /* 0x000000160450723c */ /* 0x040ff00000041850 */
[-C--:B----4-:R-:W-:Y:S08]  /*58f0*/  HMMA.16816.F32.BF16 R84, R4, R32.reuse, R84 ;  /* 0x000000200454723c */ /* 0x090ff00000041854 */
[C---:B------:R-:W-:Y:S08]  /*5900*/  HMMA.16816.F32.BF16 R88, R28.reuse, R32, R88 ;  /* 0x000000201c58723c */ /* 0x040ff00000041858 */
[-C--:B------:R-:W-:Y:S08]  /*5910*/  HMMA.16816.F32.BF16 R92, R28, R34.reuse, R92 ;  /* 0x000000221c5c723c */ /* 0x080ff0000004185c */
[----:B------:R-:W-:Y:S07]  /*5920*/  HMMA.16816.F32.BF16 R96, R4, R34, R96 ;  /* 0x000000220460723c */ /* 0x000fee0000041860 */
[----:B------:R-:W-:Y:S02]  /*5930*/  @P5 IADD3 R5, P2, R232, -0x100, RZ ;  /* 0xffffff00e8055810 */ /* 0x000fe40007f5e0ff */
[C---:B------:R-:W-:Y:S03]  /*5940*/  IADD3 R6, R181.reuse, -0x2000, RZ ;  /* 0xffffe000b5067810 */ /* 0x040fe60007ffe0ff */
[----:B------:R-:W-:Y:S01]  /*5950*/  @P0 IADD3 R6, R181, 0x2000, RZ ;  /* 0x00002000b5060810 */ /* 0x000fe20007ffe0ff */
[----:B------:R-:W-:Y:S01]  /*5960*/  @P5 IMAD.MOV.U32 R232, RZ, RZ, R5 ;  /* 0x000000ffffe85224 */ /* 0x000fe200078e0005 */
[----:B------:R-:W-:Y:S02]  /*5970*/  @P5 IADD3.X R4, R233, -0x1, RZ, P2, !PT ;  /* 0xffffffffe9045810 */ /* 0x000fe400017fe4ff */
[----:B------:R-:W-:Y:S01]  /*5980*/  @P5 IADD3 R210, P0, R210, -0x100, RZ ;  /* 0xffffff00d2d25810 */ /* 0x000fe20007f1e0ff */
[----:B------:R-:W-:Y:S02]  /*5990*/  IMAD.MOV.U32 R181, RZ, RZ, R6 ;  /* 0x000000ffffb57224 */ /* 0x000fe400078e0006 */
[----:B------:R-:W-:Y:S01]  /*59a0*/  @P5 IMAD.MOV.U32 R233, RZ, RZ, R4 ;  /* 0x000000ffffe95224 */ /* 0x000fe200078e0004 */
[----:B------:R-:W-:Y:S01]  /*59b0*/  @P5 IADD3.X R211, R211, -0x1, RZ, P0, !PT ;  /* 0xffffffffd3d35810 */ /* 0x000fe200007fe4ff */
[----:B------:R-:W-:-:S05]  /*59c0*/  @P3 BRA `(.L_x_560) ;  /* 0xffffc61000003947 */ /* 0x000fca000383ffff */
.L_x_557:
[----:B------:R-:W2:Y:S01]  /*59d0*/  S2R R0, SR_CTAID.Y ;  /* 0x0000000000007919 */ /* 0x000ea20000002600 */
[----:B------:R-:W-:Y:S01]  /*59e0*/  FMUL.FTZ R68, R68, c[0x0][0x2e0] ;  /* 0x0000b80044447a20 */ /* 0x000fe20000410000 */
[----:B------:R-:W-:Y:S01]  /*59f0*/  SHF.R.S32.HI R3, RZ, 0x1f, R194 ;  /* 0x0000001fff037819 */ /* 0x000fe200000114c2 */
[----:B------:R-:W-:Y:S01]  /*5a00*/  FMUL.FTZ R69, R69, c[0x0][0x2e0] ;  /* 0x0000b80045457a20 */ /* 0x000fe20000410000 */
[----:B------:R-:W-:Y:S01]  /*5a10*/  BAR.SYNC.DEFER_BLOCKING 0x0 ;  /* 0x0000000000007b1d */ /* 0x000fe20000010000 */
        /* <DEDUP_REMOVED lines=9> */
[----:B------:R-:W-:Y:S01]  /*5ab0*/  ULDC.64 UR4, c[0x0][0x3a0] ;  /* 0x0000e80000047ab9 */ /* 0x000fe20000000a00 */
[----:B------:R-:W-:Y:S01]  /*5ac0*/  FMUL.FTZ R83, R83, c[0x0][0x2e0] ;  /* 0x0000b80053537a20 */ /* 0x000fe20000410000 */
[----:B------:R-:W-:Y:S01]  /*5ad0*/  F2FP.BF16.PACK_AB R81, R81, R80 ;  /* 0x000000505151723e */ /* 0x000fe200000010ff */
[----:B------:R-:W-:Y:S01]  /*5ae0*/  FMUL.FTZ R72, R72, c[0x0][0x2e0] ;  /* 0x0000b80048487a20 */ /* 0x000fe20000410000 */
[----:B------:R-:W-:Y:S01]  /*5af0*/  USHF.L.U32 UR27, UR4, 0x6, URZ ;  /* 0x00000006041b7899 */ /* 0x000fe2000800063f */
[----:B------:R-:W-:Y:S01]  /*5b00*/  FMUL.FTZ R73, R73, c[0x0][0x2e0] ;  /* 0x0000b80049497a20 */ /* 0x000fe20000410000 */
[----:B------:R-:W-:Y:S01]  /*5b10*/  F2FP.BF16.PACK_AB R82, R83, R82 ;  /* 0x000000525352723e */ /* 0x000fe200000010ff */
[----:B------:R-:W-:Y:S01]  /*5b20*/  FMUL.FTZ R74, R74, c[0x0][0x2e0] ;  /* 0x0000b8004a4a7a20 */ /* 0x000fe20000410000 */
[----:B------:R-:W-:Y:S01]  /*5b30*/  USHF.L.U64.HI UR32, UR4, UR6, UR5 ;  /* 0x0000000604207299 */ /* 0x000fe20008010205 */
[----:B------:R-:W-:Y:S01]  /*5b40*/  FMUL.FTZ R75, R75, c[0x0][0x2e0] ;  /* 0x0000b8004b4b7a20 */ /* 0x000fe20000410000 */
[----:B------:R-:W-:Y:S01]  /*5b50*/  F2FP.BF16.PACK_AB R72, R73, R72 ;  /* 0x000000484948723e */ /* 0x000fe200000010ff */
[----:B------:R-:W-:Y:S01]  /*5b60*/  FMUL.FTZ R76, R76, c[0x0][0x2e0] ;  /* 0x0000b8004c4c7a20 */ /* 0x000fe20000410000 */
[----:B--2---:R-:W-:Y:S01]  /*5b70*/  SHF.R.S32.HI R5, RZ, 0x1f, R0 ;  /* 0x0000001fff057819 */ /* 0x004fe20000011400 */
        /* <DEDUP_REMOVED lines=50> */
[----:B------:R-:W-:Y:S01]  /*5ea0*/  IMAD R7, R3, c[0x0][0x3a0], RZ ;  /* 0x0000e80003077a24 */ /* 0x000fe200078e02ff */
[----:B------:R-:W-:Y:S01]  /*5eb0*/  STS [R200+0x2000], R89 ;  /* 0x00200059c8007388 */ /* 0x000fe20000000800 */
[----:B------:R-:W-:Y:S01]  /*5ec0*/  FMUL.FTZ R50, R50, c[0x0][0x2dc] ;  /* 0x0000b70032327a20 */ /* 0x000fe20000410000 */
[----:B------:R-:W-:Y:S01]  /*5ed0*/  F2FP.BF16.PACK_AB R49, R49, R48 ;  /* 0x000000303131723e */ /* 0x000fe200000010ff */
[----:B------:R-:W-:Y:S01]  /*5ee0*/  FMUL.FTZ R51, R51, c[0x0][0x2dc] ;  /* 0x0000b70033337a20 */ /* 0x000fe20000410000 */
[----:B------:R-:W-:Y:S01]  /*5ef0*/  STS [R200+0x2400], R91 ;  /* 0x0024005bc8007388 */ /* 0x000fe20000000800 */
[----:B------:R-:W-:Y:S01]  /*5f00*/  FMUL.FTZ R40, R40, c[0x0][0x2dc] ;  /* 0x0000b70028287a20 */ /* 0x000fe20000410000 */
[----:B------:R-:W-:Y:S01]  /*5f10*/  ULDC.64 UR4, c[0x0][0x3a8] ;  /* 0x0000ea0000047ab9 */ /* 0x000fe20000000a00 */
        /* <DEDUP_REMOVED lines=11> */
[----:B------:R2:W-:Y:S01]  /*5fd0*/  STS [R195+0x4000], R36 ;  /* 0x00400024c3007388 */ /* 0x0005e20000000800 */
[----:B------:R-:W-:Y:S01]  /*5fe0*/  FMUL.FTZ R47, R47, c[0x0][0x2dc] ;  /* 0x0000b7002f2f7a20 */ /* 0x000fe20000410000 */
[----:B------:R-:W-:Y:S01]  /*5ff0*/  F2FP.BF16.PACK_AB R45, R45, R44 ;  /* 0x0000002c2d2d723e */ /* 0x000fe200000010ff */
[----:B------:R-:W-:Y:S01]  /*6000*/  FMUL.FTZ R52, R52, c[0x0][0x2dc] ;  /* 0x0000b70034347a20 */ /* 0x000fe20000410000 */
[----:B------:R4:W-:Y:S01]  /*6010*/  STS [R195+0x4400], R38 ;  /* 0x00440026c3007388 */ /* 0x0009e20000000800 */
[----:B------:R-:W-:Y:S01]  /*6020*/  FMUL.FTZ R53, R53, c[0x0][0x2dc] ;  /* 0x0000b70035357a20 */ /* 0x000fe20000410000 */
[----:B------:R-:W-:Y:S01]  /*6030*/  F2FP.BF16.PACK_AB R47, R47, R46 ;  /* 0x0000002e2f2f723e */ /* 0x000fe200000010ff */
[----:B------:R-:W-:Y:S01]  /*6040*/  FMUL.FTZ R54, R54, c[0x0][0x2dc] ;  /* 0x0000b70036367a20 */ /* 0x000fe20000410000 */
[----:B------:R-:W-:Y:S01]  /*6050*/  STS [R202+0x4000], R49 ;  /* 0x00400031ca007388 */ /* 0x000fe20000000800 */
[----:B------:R-:W-:Y:S01]  /*6060*/  FMUL.FTZ R55, R55, c[0x0][0x2dc] ;  /* 0x0000b70037377a20 */ /* 0x000fe20000410000 */
[----:B------:R-:W-:Y:S01]  /*6070*/  F2FP.BF16.PACK_AB R53, R53, R52 ;  /* 0x000000343535723e */ /* 0x000fe200000010ff */
[----:B------:R-:W-:Y:S01]  /*6080*/  IMAD R8, R194, c[0x0][0x3a4], R7 ;  /* 0x0000e900c2087a24 */ /* 0x000fe200078e0207 */
[----:B------:R-:W-:Y:S01]  /*6090*/  STS [R201+0x4000], R50 ;  /* 0x00400032c9007388 */ /* 0x000fe20000000800 */
[----:B------:R-:W-:Y:S01]  /*60a0*/  FMUL.FTZ R64, R64, c[0x0][0x2dc] ;  /* 0x0000b70040407a20 */ /* 0x000fe20000410000 */
[----:B------:R-:W-:Y:S01]  /*60b0*/  F2FP.BF16.PACK_AB R55, R55, R54 ;  /* 0x000000363737723e */ /* 0x000fe200000010ff */
[----:B------:R-:W-:Y:S01]  /*60c0*/  FMUL.FTZ R65, R65, c[0x0][0x2dc] ;  /* 0x0000b70041417a20 */ /* 0x000fe20000410000 */
[----:B------:R3:W-:Y:S01]  /*60d0*/  STS [R195+0x6000], R40 ;  /* 0x00600028c3007388 */ /* 0x0007e20000000800 */
[----:B------:R-:W-:Y:S01]  /*60e0*/  FMUL.FTZ R66, R66, c[0x0][0x2dc] ;  /* 0x0000b70042427a20 */ /* 0x000fe20000410000 */
[----:B------:R-:W-:Y:S01]  /*60f0*/  USHF.L.U32 UR33, UR4, 0x6, URZ ;  /* 0x0000000604217899 */ /* 0x000fe2000800063f */
[----:B------:R-:W-:Y:S01]  /*6100*/  FMUL.FTZ R67, R67, c[0x0][0x2dc] ;  /* 0x0000b70043437a20 */ /* 0x000fe20000410000 */
[----:B------:R-:W-:Y:S01]  /*6110*/  F2FP.BF16.PACK_AB R64, R65, R64 ;  /* 0x000000404140723e */ /* 0x000fe200000010ff */
[----:B------:R-:W-:Y:S01]  /*6120*/  IMAD R7, R5, c[0x0][0x388], RZ ;  /* 0x0000e20005077a24 */ /* 0x000fe200078e02ff */
[----:B------:R-:W-:Y:S01]  /*6130*/  STS [R195+0x6400], R42 ;  /* 0x0064002ac3007388 */ /* 0x000fe20000000800 */
[----:B------:R-:W-:Y:S01]  /*6140*/  FMUL.FTZ R56, R56, c[0x0][0x2dc] ;  /* 0x0000b70038387a20 */ /* 0x000fe20000410000 */
[----:B------:R-:W-:Y:S01]  /*6150*/  F2FP.BF16.PACK_AB R66, R67, R66 ;  /* 0x000000424342723e */ /* 0x000fe200000010ff */
[----:B------:R-:W-:Y:S01]  /*6160*/  FMUL.FTZ R57, R57, c[0x0][0x2dc] ;  /* 0x0000b70039397a20 */ /* 0x000fe20000410000 */
[----:B------:R1:W-:Y:S01]  /*6170*/  STS [R202+0x6000], R45 ;  /* 0x0060002dca007388 */ /* 0x0003e20000000800 */
[----:B------:R-:W-:Y:S01]  /*6180*/  FMUL.FTZ R58, R58, c[0x0][0x2dc] ;  /* 0x0000b7003a3a7a20 */ /* 0x000fe20000410000 */
[----:B------:R-:W-:Y:S01]  /*6190*/  USHF.L.U64.HI UR5, UR4, UR6, UR5 ;  /* 0x0000000604057299 */ /* 0x000fe20008010205 */
[----:B------:R-:W-:Y:S01]  /*61a0*/  FMUL.FTZ R59, R59, c[0x0][0x2dc] ;  /* 0x0000b7003b3b7a20 */ /* 0x000fe20000410000 */
[----:B------:R-:W-:Y:S01]  /*61b0*/  F2FP.BF16.PACK_AB R57, R57, R56 ;  /* 0x000000383939723e */ /* 0x000fe200000010ff */
[----:B------:R-:W-:Y:S01]  /*61c0*/  IMAD R5, R5, c[0x0][0x390], RZ ;  /* 0x0000e40005057a24 */ /* 0x000fe200078e02ff */
[----:B------:R1:W-:Y:S01]  /*61d0*/  STS [R202+0x6400], R47 ;  /* 0x0064002fca007388 */ /* 0x0003e20000000800 */
[----:B------:R-:W-:Y:S01]  /*61e0*/  FMUL.FTZ R60, R60, c[0x0][0x2dc] ;  /* 0x0000b7003c3c7a20 */ /* 0x000fe20000410000 */
[----:B------:R-:W-:Y:S01]  /*61f0*/  F2FP.BF16.PACK_AB R59, R59, R58 ;  /* 0x0000003a3b3b723e */ /* 0x000fe200000010ff */
[----:B------:R-:W-:Y:S01]  /*6200*/  FMUL.FTZ R61, R61, c[0x0][0x2dc] ;  /* 0x0000b7003d3d7a20 */ /* 0x000fe20000410000 */
[----:B------:R-:W-:Y:S01]  /*6210*/  STS [R200+0x4000], R53 ;  /* 0x00400035c8007388 */ /* 0x000fe20000000800 */
[----:B------:R-:W-:-:S02]  /*6220*/  FMUL.FTZ R62, R62, c[0x0][0x2dc] ;  /* 0x0000b7003e3e7a20 */ /* 0x000fc40000410000 */
[----:B------:R-:W-:Y:S01]  /*6230*/  FMUL.FTZ R63, R63, c[0x0][0x2dc] ;  /* 0x0000b7003f3f7a20 */ /* 0x000fe20000410000 */
[----:B------:R-:W-:Y:S01]  /*6240*/  F2FP.BF16.PACK_AB R60, R61, R60 ;  /* 0x0000003c3d3c723e */ /* 0x000fe200000010ff */
[C-C-:B------:R-:W-:Y:S01]  /*6250*/  IMAD.WIDE.U32 R12, R0.reuse, c[0x0][0x388], R10.reuse ;  /* 0x0000e200000c7a25 */ /* 0x140fe200078e000a */
[----:B------:R-:W-:Y:S02]  /*6260*/  STS [R200+0x4400], R55 ;  /* 0x00440037c8007388 */ /* 0x000fe40000000800 */
[----:B------:R-:W-:Y:S01]  /*6270*/  F2FP.BF16.PACK_AB R62, R63, R62 ;  /* 0x0000003e3f3e723e */ /* 0x000fe200000010ff */
[C---:B------:R-:W-:Y:S01]  /*6280*/  IMAD.WIDE.U32 R10, R0.reuse, c[0x0][0x390], R10 ;  /* 0x0000e400000a7a25 */ /* 0x040fe200078e000a */
[----:B------:R-:W-:Y:S01]  /*6290*/  STS [R209+0x4000], R64 ;  /* 0x00400040d1007388 */ /* 0x000fe20000000800 */
[----:B------:R-:W-:Y:S02]  /*62a0*/  MOV R20, R12 ;  /* 0x0000000c00147202 */ /* 0x000fe40000000f00 */
[C---:B------:R-:W-:Y:S01]  /*62b0*/  IMAD R4, R0.reuse, c[0x0][0x38c], R7 ;  /* 0x0000e30000047a24 */ /* 0x040fe200078e0207 */
[----:B------:R-:W-:Y:S01]  /*62c0*/  STS [R209+0x4400], R66 ;  /* 0x00440042d1007388 */ /* 0x000fe20000000800 */
[----:B------:R-:W-:Y:S01]  /*62d0*/  IMAD R5, R0, c[0x0][0x394], R5 ;  /* 0x0000e50000057a24 */ /* 0x000fe200078e0205 */
[----:B------:R-:W-:Y:S01]  /*62e0*/  MOV R18, R10 ;  /* 0x0000000a00127202 */ /* 0x000fe20000000f00 */
[----:B------:R-:W-:Y:S01]  /*62f0*/  IMAD.WIDE.U32 R16, R194, c[0x0][0x3a0], RZ ;  /* 0x0000e800c2107a25 */ /* 0x000fe200078e00ff */
[----:B------:R-:W1:Y:S01]  /*6300*/  S2R R0, SR_CTAID.Z ;  /* 0x0000000000007919 */ /* 0x000e620000002700 */
[----:B------:R-:W-:-:S02]  /*6310*/  IADD3 R21, R13, R4, RZ ;  /* 0x000000040d157210 */ /* 0x000fc40007ffe0ff */
[----:B------:R-:W-:Y:S01]  /*6320*/  IMAD R3, R3, c[0x0][0x3a8], RZ ;  /* 0x0000ea0003037a24 */ /* 0x000fe200078e02ff */
[----:B------:R-:W-:Y:S01]  /*6330*/  STS [R200+0x6000], R57 ;  /* 0x00600039c8007388 */ /* 0x000fe20000000800 */
[C---:B------:R-:W-:Y:S01]  /*6340*/  IMAD.WIDE.U32 R14, R194.reuse, c[0x0][0x3a8], RZ ;  /* 0x0000ea00c20e7a25 */ /* 0x040fe200078e00ff */
[----:B------:R-:W-:Y:S02]  /*6350*/  IADD3 R9, R17, R8, RZ ;  /* 0x0000000811097210 */ /* 0x000fe40007ffe0ff */
[----:B------:R-:W-:Y:S01]  /*6360*/  STS [R200+0x6400], R59 ;  /* 0x0064003bc8007388 */ /* 0x000fe20000000800 */
[----:B------:R-:W-:Y:S01]  /*6370*/  IMAD R2, R194, c[0x0][0x3ac], R3 ;  /* 0x0000eb00c2027a24 */ /* 0x000fe200078e0203 */
[----:B------:R-:W-:Y:S01]  /*6380*/  MOV R8, R16 ;  /* 0x0000001000087202 */ /* 0x000fe20000000f00 */
[----:B--2---:R-:W-:Y:S01]  /*6390*/  IMAD R36, R206, c[0x0][0x3a8], RZ ;  /* 0x0000ea00ce247a24 */ /* 0x004fe200078e02ff */
[----:B------:R-:W-:Y:S01]  /*63a0*/  STS [R209+0x6000], R60 ;  /* 0x0060003cd1007388 */ /* 0x000fe20000000800 */
[----:B------:R-:W-:-:S02]  /*63b0*/  IADD3 R19, R11, R5, RZ ;  /* 0x000000050b137210 */ /* 0x000fc40007ffe0ff */
[----:B------:R-:W-:Y:S01]  /*63c0*/  IADD3 R3, R15, R2, RZ ;  /* 0x000000020f037210 */ /* 0x000fe20007ffe0ff */
[----:B------:R-:W-:Y:S01]  /*63d0*/  STS [R209+0x6400], R62 ;  /* 0x0064003ed1007388 */ /* 0x000fe20000000800 */
[----:B------:R-:W-:Y:S01]  /*63e0*/  MOV R2, R14 ;  /* 0x0000000e00027202 */ /* 0x000fe20000000f00 */
[----:B------:R-:W-:Y:S02]  /*63f0*/  IMAD R14, R206, c[0x0][0x3a0], RZ ;  /* 0x0000e800ce0e7a24 */ /* 0x000fe400078e02ff */
[----:B------:R-:W-:Y:S01]  /*6400*/  BAR.SYNC.DEFER_BLOCKING 0x0 ;  /* 0x0000000000007b1d */ /* 0x000fe20000010000 */
[----:B----4-:R-:W-:Y:S01]  /*6410*/  IMAD.WIDE.U32 R38, R207, c[0x0][0x3a0], R8 ;  /* 0x0000e800cf267a25 */ /* 0x010fe200078e0008 */
[----:B-1----:R-:W-:-:S03]  /*6420*/  SHF.R.S32.HI R17, RZ, 0x1f, R0 ;  /* 0x0000001fff117819 */ /* 0x002fc60000011400 */
[----:B------:R-:W-:-:S04]  /*6430*/  IMAD.WIDE.U32 R20, R0, c[0x0][0x3b8], R20 ;  /* 0x0000ee0000147a25 */ /* 0x000fc800078e0014 */
[C---:B------:R-:W-:Y:S02]  /*6440*/  IMAD R11, R17.reuse, c[0x0][0x3b8], RZ ;  /* 0x0000ee00110b7a24 */ /* 0x040fe400078e02ff */
[----:B------:R-:W-:Y:S02]  /*6450*/  IMAD R17, R17, c[0x0][0x3c0], RZ ;  /* 0x0000f00011117a24 */ /* 0x000fe400078e02ff */
[----:B------:R-:W-:Y:S02]  /*6460*/  IMAD R16, R0, c[0x0][0x3bc], R11 ;  /* 0x0000ef0000107a24 */ /* 0x000fe400078e020b */
[----:B---3--:R-:W-:Y:S01]  /*6470*/  IMAD.WIDE.U32 R40, R207, c[0x0][0x3a8], R2 ;  /* 0x0000ea00cf287a25 */ /* 0x008fe200078e0002 */
[----:B------:R-:W-:-:S03]  /*6480*/  IADD3 R2, P1, R20, R38, RZ ;  /* 0x0000002614027210 */ /* 0x000fc60007f3e0ff */
[----:B------:R-:W-:Y:S02]  /*6490*/  IMAD R37, R207, c[0x0][0x3a4], R14 ;  /* 0x0000e900cf257a24 */ /* 0x000fe400078e020e */
[C---:B------:R-:W-:Y:S02]  /*64a0*/  IMAD R3, R0.reuse, c[0x0][0x3c4], R17 ;  /* 0x0000f10000037a24 */ /* 0x040fe400078e0211 */
[----:B------:R-:W-:Y:S01]  /*64b0*/  IMAD.WIDE.U32 R18, R0, c[0x0][0x3c0], R18 ;  /* 0x0000f00000127a25 */ /* 0x000fe200078e0012 */
[----:B------:R-:W1:Y:S01]  /*64c0*/  LDS.128 R4, [R218+0x6000] ;  /* 0x00600000da047984 */ /* 0x000e620000000c00 */
[----:B------:R-:W-:Y:S02]  /*64d0*/  IADD3 R0, R21, R16, RZ ;  /* 0x0000001015007210 */ /* 0x000fe40007ffe0ff */
[----:B------:R-:W-:Y:S01]  /*64e0*/  IMAD R36, R207, c[0x0][0x3ac], R36 ;  /* 0x0000eb00cf247a24 */ /* 0x000fe200078e0224 */
[----:B------:R-:W2:Y:S01]  /*64f0*/  LDS.128 R12, [R218+0x7000] ;  /* 0x00700000da0c7984 */ /* 0x000ea20000000c00 */
[----:B------:R-:W-:-:S02]  /*6500*/  IADD3 R3, R19, R3, RZ ;  /* 0x0000000313037210 */ /* 0x000fc40007ffe0ff */
[----:B------:R-:W-:Y:S01]  /*6510*/  IADD3 R38, P0, R18, R40, RZ ;  /* 0x0000002812267210 */ /* 0x000fe20007f1e0ff */
[----:B------:R-:W3:Y:S01]  /*6520*/  LDS.128 R8, [R218+0x8000] ;  /* 0x00800000da087984 */ /* 0x000ee20000000c00 */
[----:B------:R-:W-:Y:S02]  /*6530*/  IADD3.X R37, R0, R39, R37, P1, !PT ;  /* 0x0000002700257210 */ /* 0x000fe40000ffe425 */
[----:B------:R-:W-:Y:S01]  /*6540*/  LEA R40, P1, R2, c[0x0][0x340], 0x1 ;  /* 0x0000d00002287a11 */ /* 0x000fe200078208ff */
[----:B------:R-:W4:Y:S01]  /*6550*/  LDS.128 R28, [R218+0x9000] ;  /* 0x00900000da1c7984 */ /* 0x000f220000000c00 */
[----:B------:R-:W-:Y:S02]  /*6560*/  IADD3.X R3, R3, R41, R36, P0, !PT ;  /* 0x0000002903037210 */ /* 0x000fe400007fe424 */
[----:B------:R-:W-:Y:S01]  /*6570*/  LEA R36, P0, R38, c[0x0][0x348], 0x1 ;  /* 0x0000d20026247a11 */ /* 0x000fe200078008ff */
[----:B------:R-:W4:Y:S01]  /*6580*/  LDS.128 R24, [R218+0xa000] ;  /* 0x00a00000da187984 */ /* 0x000f220000000c00 */
[----:B------:R-:W-:-:S02]  /*6590*/  LEA.HI.X R41, R2, c[0x0][0x344], R37, 0x1, P1 ;  /* 0x0000d10002297a11 */ /* 0x000fc400008f0c25 */
[----:B------:R-:W-:Y:S01]  /*65a0*/  IADD3 R2, P1, R40, UR27, RZ ;  /* 0x0000001b28027c10 */ /* 0x000fe2000ff3e0ff */
[----:B------:R-:W4:Y:S01]  /*65b0*/  LDS.128 R20, [R218+0xb000] ;  /* 0x00b00000da147984 */ /* 0x000f220000000c00 */
[----:B------:R-:W-:Y:S02]  /*65c0*/  LEA.HI.X R37, R38, c[0x0][0x34c], R3, 0x1, P0 ;  /* 0x0000d30026257a11 */ /* 0x000fe400000f0c03 */
[----:B------:R-:W-:Y:S01]  /*65d0*/  IADD3.X R3, R41, UR32, RZ, P1, !PT ;  /* 0x0000002029037c10 */ /* 0x000fe20008ffe4ff */
[----:B------:R-:W4:Y:S01]  /*65e0*/  LDS.128 R16, [R218+0xc000] ;  /* 0x00c00000da107984 */ /* 0x000f220000000c00 */
[----:B------:R-:W-:Y:S02]  /*65f0*/  IADD3 R38, P0, R36, UR33, RZ ;  /* 0x0000002124267c10 */ /* 0x000fe4000ff1e0ff */
[----:B------:R-:W-:Y:S01]  /*6600*/  IADD3 R44, P1, R2, UR27, RZ ;  /* 0x0000001b022c7c10 */ /* 0x000fe2000ff3e0ff */
[----:B------:R-:W4:Y:S01]  /*6610*/  LDS.128 R32, [R218+0xd000] ;  /* 0x00d00000da207984 */ /* 0x000f220000000c00 */
[----:B------:R-:W-:-:S02]  /*6620*/  IADD3.X R39, R37, UR5, RZ, P0, !PT ;  /* 0x0000000525277c10 */ /* 0x000fc400087fe4ff */
[----:B------:R-:W-:Y:S02]  /*6630*/  IADD3.X R45, R3, UR32, RZ, P1, !PT ;  /* 0x00000020032d7c10 */ /* 0x000fe40008ffe4ff */
[----:B------:R-:W-:Y:S02]  /*6640*/  IADD3 R46, P0, R38, UR33, RZ ;  /* 0x00000021262e7c10 */ /* 0x000fe4000ff1e0ff */
[----:B------:R-:W-:Y:S02]  /*6650*/  IADD3 R42, P1, R44, UR27, RZ ;  /* 0x0000001b2c2a7c10 */ /* 0x000fe4000ff3e0ff */
[----:B------:R-:W-:Y:S02]  /*6660*/  IADD3.X R47, R39, UR5, RZ, P0, !PT ;  /* 0x00000005272f7c10 */ /* 0x000fe400087fe4ff */
[----:B------:R-:W-:Y:S01]  /*6670*/  IADD3.X R43, R45, UR32, RZ, P1, !PT ;  /* 0x000000202d2b7c10 */ /* 0x000fe20008ffe4ff */
        /* <DEDUP_REMOVED lines=10> */
.L_x_554:
        /* <DEDUP_REMOVED lines=9> */
.L_x_561:
[----:B------:R-:W-:Y:S05]  /*67b0*/  EXIT ;  /* 0x000000000000794d */ /* 0x000fea0003800000 */
.L_x_563:
        /* <DEDUP_REMOVED lines=12> */
.L_x_1262:


//--------------------- .text._ZN5flash44flash_bwd_dq_dk_dv_loop_seqk_parallel_kernelI23Flash_bwd_kernel_traitsILi64ELi64ELi128ELi8ELi2ELi4ELi4ELb1ELb0EN7cutlass10bfloat16_tE19Flash_kernel_traitsILi64ELi64ELi128ELi8ES3_EELb0ELb1ELb0ELb0ELb1ELb1ELb1EEEvNS_16Flash_bwd_paramsE --------------------------
	.section	.text._ZN5flash44flash_bwd_dq_dk_dv_loop_seqk_parallel_kernelI23Flash_bwd_kernel_traitsILi64ELi64ELi128ELi8ELi2ELi4ELi4ELb1ELb0EN7cutlass10bfloat16_tE19Flash_kernel_traitsILi64ELi64ELi128ELi8ES3_EELb0ELb1ELb0ELb0ELb1ELb1ELb1EEEvNS_16Flash_bwd_paramsE,"ax",@progbits
	.sectioninfo	@"SHI_REGISTERS=255"
	.align	128
        .global         _ZN5flash44flash_bwd_dq_dk_dv_loop_seqk_parallel_kernelI23Flash_bwd_kernel_traitsILi64ELi64ELi128ELi8ELi2ELi4ELi4ELb1ELb0EN7cutlass10bfloat16_tE19Flash_kernel_traitsILi64ELi64ELi128ELi8ES3_EELb0ELb1ELb0ELb0ELb1ELb1ELb1EEEvNS_16Flash_bwd_paramsE
        .type           _ZN5flash44flash_bwd_dq_dk_dv_loop_seqk_parallel_kernelI23Flash_bwd_kernel_traitsILi64ELi64ELi128ELi8ELi2ELi4ELi4ELb1ELb0EN7cutlass10bfloat16_tE19Flash_kernel_traitsILi64ELi64ELi128ELi8ES3_EELb0ELb1ELb0ELb0ELb1ELb1ELb1EEEvNS_16Flash_bwd_paramsE,@function
        .size           _ZN5flash44flash_bwd_dq_dk_dv_loop_seqk_parallel_kernelI23Flash_bwd_kernel_traitsILi64ELi64ELi128ELi8ELi2ELi4ELi4ELb1ELb0EN7cutlass10bfloat16_tE19Flash_kernel_traitsILi64ELi64ELi128ELi8ES3_EELb0ELb1ELb0ELb0ELb1ELb1ELb1EEEvNS_16Flash_bwd_paramsE,(.L_x_1263 - _ZN5flash44flash_bwd_dq_dk_dv_loop_seqk_parallel_kernelI23Flash_bwd_kernel_traitsILi64ELi64ELi128ELi8ELi2ELi4ELi4ELb1ELb0EN7cutlass10bfloat16_tE19Flash_kernel_traitsILi64ELi64ELi128ELi8ES3_EELb0ELb1ELb0ELb0ELb1ELb1ELb1EEEvNS_16Flash_bwd_paramsE)
        .other          _ZN5flash44flash_bwd_dq_dk_dv_loop_seqk_parallel_kernelI23Flash_bwd_kernel_traitsILi64ELi64ELi128ELi8ELi2ELi4ELi4ELb1ELb0EN7cutlass10bfloat16_tE19Flash_kernel_traitsILi64ELi64ELi128ELi8ES3_EELb0ELb1ELb0ELb0ELb1ELb1ELb1EEEvNS_16Flash_bwd_paramsE,@"STO_CUDA_ENTRY STV_DEFAULT"
_ZN5flash44flash_bwd_dq_dk_dv_loop_seqk_parallel_kernelI23Flash_bwd_kernel_traitsILi64ELi64ELi128ELi8ELi2ELi4ELi4ELb1ELb0EN7cutlass10bfloat16_tE19Flash_kernel_traitsILi64ELi64ELi128ELi8ES3_EELb0ELb1ELb0ELb0ELb1ELb1ELb1EEEvNS_16Flash_bwd_paramsE:
.text._ZN5flash44flash_bwd_dq_dk_dv_loop_seqk_parallel_kernelI23Flash_bwd_kernel_traitsILi64ELi64ELi128ELi8ELi2ELi4ELi4ELb1ELb0EN7cutlass10bfloat16_tE19Flash_kernel_traitsILi64ELi64ELi128ELi8ES3_EELb0ELb1ELb0ELb0ELb1ELb1ELb1EEEvNS_16Flash_bwd_paramsE:
[----:B------:R-:W-:Y:S02]  /*0000*/  MOV R1, c[0x0][0x28] ;  /* 0x00000a0000017a02 */ /* 0x000fe40000000f00 */
[----:B------:R-:W1:Y:S01]  /*0010*/  S2UR UR27, SR_CTAID.X ;  /* 0x00000000001b79c3 */ /* 0x000e620000002500 */
[----:B------:R-:W-:Y:S02]  /*0020*/  ULDC UR4, c[0x0][0x218] ;  /* 0x0000860000047ab9 */ /* 0x000fe40000000800 */
        /* <DEDUP_REMOVED lines=14> */
[----:B------:R-:W-:Y:S01]  /*0110*/  UMOV UR54, 0x80 ;  /* 0x0000008000367882 */ /* 0x000fe20000000000 */
[----:B------:R-:W-:Y:S01]  /*0120*/  IMAD.MOV.U32 R189, RZ, RZ, 0x1 ;  /* 0x00000001ffbd7424 */ /* 0x000fe200078e00ff */
[----:B------:R-:W-:Y:S02]  /*0130*/  USHF.L.U32 UR20, UR50, 0x4, URZ ;  /* 0x0000000432147899 */ /* 0x000fe4000800063f */
[----:B------:R-:W-:-:S02]  /*0140*/  USHF.L.U32 UR14, UR50, 0x3, URZ ;  /* 0x00000003320e7899 */ /* 0x000fc4000800063f */
[----:B------:R-:W-:Y:S02]  /*0150*/  UIADD3 UR19, UR20, 0x20, URZ ;  /* 0x0000002014137890 */ /* 0x000fe4000fffe03f */
[----:B------:R-:W-:Y:S02]  /*0160*/  ULDC UR6, c[0x0][0x210] ;  /* 0x0000840000067ab9 */ /* 0x000fe40000000800 */
[----:B------:R-:W-:Y:S02]  /*0170*/  UIADD3 UR18, UR14, UR19, URZ ;  /* 0x000000130e127290 */ /* 0x000fe4000fffe03f */
[----:B------:R-:W-:Y:S02]  /*0180*/  ULDC UR55, c[0x0][0x234] ;  /* 0x00008d0000377ab9 */ /* 0x000fe40000000800 */
[----:B------:R-:W-:Y:S02]  /*0190*/  UIADD3 UR17, UR14, UR18, URZ ;  /* 0x000000120e117290 */ /* 0x000fe4000fffe03f */
[----:B------:R-:W-:Y:S01]  /*01a0*/  UIMAD UR55, UR54, UR6, UR55 ;  /* 0x00000006363772a4 */ /* 0x000fe2000f8e0237 */
[----:B-1----:R-:W-:Y:S01]  /*01b0*/  SHF.R.S32.HI R7, RZ, 0x1f, R184 ;  /* 0x0000001fff077819 */ /* 0x002fe200000114b8 */
[----:B------:R-:W-:-:S02]  /*01c0*/  UIADD3 UR16, UR14, UR17, URZ ;  /* 0x000000110e107290 */ /* 0x000fc4000fffe03f */
[----:B------:R-:W-:Y:S01]  /*01d0*/  USHF.R.S32.HI UR6, URZ, 0x1f, UR44 ;  /* 0x0000001f3f067899 */ /* 0x000fe2000801142c */
[CC--:B------:R-:W-:Y:S01]  /*01e0*/  LEA.HI R0, R7.reuse, R184.reuse, RZ, 0x4 ;  /* 0x000000b807007211 */ /* 0x0c0fe200078f20ff */
[----:B------:R-:W-:Y:S01]  /*01f0*/  USHF.L.U32 UR51, UR50, 0x6, URZ ;  /* 0x0000000632337899 */ /* 0x000fe2000800063f */
[C---:B------:R-:W-:Y:S01]  /*0200*/  LEA.HI R5, R7.reuse, R184, RZ, 0x2 ;  /* 0x000000b807057211 */ /* 0x040fe200078f10ff */
[----:B------:R-:W-:Y:S01]  /*0210*/  UIADD3 UR15, UR14, UR16, URZ ;  /* 0x000000100e0f7290 */ /* 0x000fe2000fffe03f */
[----:B------:R-:W-:Y:S01]  /*0220*/  LOP3.LUT R2, R0, 0xfffffff0, RZ, 0xc0, !PT ;  /* 0xfffffff000027812 */ /* 0x000fe200078ec0ff */
[----:B------:R-:W-:Y:S01]  /*0230*/  ULDC UR7, c[0x0][0x224] ;  /* 0x0000890000077ab9 */ /* 0x000fe20000000800 */
[----:B------:R-:W-:Y:S01]  /*0240*/  SHF.R.S32.HI R6, RZ, 0x4, R0 ;  /* 0x00000004ff067819 */ /* 0x000fe20000011400 */
[----:B------:R-:W-:Y:S01]  /*0250*/  UIMAD.WIDE.U32 UR44, UR44, UR52, URZ ;  /* 0x000000342c2c72a5 */ /* 0x000fe2000f8e003f */
[--C-:B------:R-:W-:Y:S01]  /*0260*/  SHF.R.S32.HI R3, RZ, 0x2, R5.reuse ;  /* 0x00000002ff037819 */ /* 0x100fe20000011405 */
[----:B------:R-:W-:Y:S01]  /*0270*/  IMAD.IADD R2, R184, 0x1, -R2 ;  /* 0x00000001b8027824 */ /* 0x000fe200078e0a02 */
[----:B------:R-:W-:Y:S01]  /*0280*/  SHF.R.S32.HI R10, RZ, 0x1f, R5 ;  /* 0x0000001fff0a7819 */ /* 0x000fe20000011405 */
[----:B------:R-:W-:Y:S01]  /*0290*/  ULDC.64 UR4, c[0x0][0x118] ;  /* 0x0000460000047ab9 */ /* 0x000fe20000000a00 */
[----:B------:R-:W-:Y:S01]  /*02a0*/  LEA.HI R0, R0, R6, RZ, 0x1 ;  /* 0x0000000600007211 */ /* 0x000fe200078f08ff */
[----:B------:R-:W-:Y:S01]  /*02b0*/  UMOV UR57, 0x4 ;  /* 0x0000000400397882 */ /* 0x000fe20000000000 */
[----:B------:R-:W-:Y:S01]  /*02c0*/  SHF.R.S32.HI R4, RZ, 0x1f, R2 ;  /* 0x0000001fff047819 */ /* 0x000fe20000011402 */
[----:B------:R-:W-:Y:S01]  /*02d0*/  ULDC.64 UR60, c[0x0][0x3c8] ;  /* 0x0000f200003c7ab9 */ /* 0x000fe20000000a00 */
[----:B------:R-:W-:Y:S01]  /*02e0*/  LEA.HI R10, R10, R3, RZ, 0x3 ;  /* 0x000000030a0a7211 */ /* 0x000fe200078f18ff */
[----:B------:R-:W-:Y:S01]  /*02f0*/  UMOV UR58, 0x6 ;  /* 0x00000006003a7882 */ /* 0x000fe20000000000 */
[----:B------:R-:W-:Y:S01]  /*0300*/  LOP3.LUT R0, R0, 0xfffffffe, RZ, 0xc0, !PT ;  /* 0xfffffffe00007812 */ /* 0x000fe200078ec0ff */
[----:B------:R-:W-:Y:S01]  /*0310*/  ULDC UR59, c[0x0][0x214] ;  /* 0x00008500003b7ab9 */ /* 0x000fe20000000800 */
[----:B------:R-:W-:Y:S01]  /*0320*/  LEA.HI R4, R4, R2, RZ, 0x3 ;  /* 0x0000000204047211 */ /* 0x000fe200078f18ff */
[----:B------:R-:W-:Y:S01]  /*0330*/  UMOV UR48, 0xffffe000 ;  /* 0xffffe00000307882 */ /* 0x000fe20000000000 */
[----:B------:R-:W-:Y:S01]  /*0340*/  LOP3.LUT R10, R10, 0xfffffff8, RZ, 0xc0, !PT ;  /* 0xfffffff80a0a7812 */ /* 0x000fe200078ec0ff */
[----:B------:R-:W-:Y:S01]  /*0350*/  IMAD.IADD R0, R6, 0x1, -R0 ;  /* 0x0000000106007824 */ /* 0x000fe200078e0a00 */
[----:B------:R-:W-:Y:S01]  /*0360*/  LOP3.LUT R6, R4, 0xfffffff8, RZ, 0xc0, !PT ;  /* 0xfffffff804067812 */ /* 0x000fe200078ec0ff */
[----:B------:R-:W-:Y:S01]  /*0370*/  UIADD3 UR54, UR54, UR7, URZ ;  /* 0x0000000736367290 */ /* 0x000fe2000fffe03f */
[-C--:B------:R-:W-:Y:S01]  /*0380*/  LEA.HI R190, R7, R184.reuse, RZ, 0x3 ;  /* 0x000000b807be7211 */ /* 0x080fe200078f18ff */
[----:B------:R-:W-:Y:S01]  /*0390*/  IMAD.IADD R10, R3, 0x1, -R10 ;  /* 0x00000001030a7824 */ /* 0x000fe200078e0a0a */
[CC--:B------:R-:W-:Y:S01]  /*03a0*/  LEA.HI R3, R7.reuse, R184.reuse, RZ, 0x5 ;  /* 0x000000b807037211 */ /* 0x0c0fe200078f28ff */
[----:B------:R-:W-:Y:S01]  /*03b0*/  IMAD.IADD R6, R2, 0x1, -R6 ;  /* 0x0000000102067824 */ /* 0x000fe200078e0a06 */
[----:B------:R-:W-:Y:S01]  /*03c0*/  LOP3.LUT R192, R190, 0xfffffff8, RZ, 0xc0, !PT ;  /* 0xfffffff8bec07812 */ /* 0x000fe200078ec0ff */
[C---:B------:R-:W-:Y:S01]  /*03d0*/  IMAD.SHL.U32 R11, R0.reuse, 0x200, RZ ;  /* 0x00000200000b7824 */ /* 0x040fe200078e00ff */
[--C-:B------:R-:W-:Y:S01]  /*03e0*/  SHF.R.S32.HI R187, RZ, 0x5, R3.reuse ;  /* 0x00000005ffbb7819 */ /* 0x100fe20000011403 */
[----:B------:R-:W-:Y:S01]  /*03f0*/  IMAD.SHL.U32 R181, R0, 0x10, RZ ;  /* 0x0000001000b57824 */ /* 0x000fe200078e00ff */
[----:B------:R-:W-:Y:S01]  /*0400*/  SHF.R.S32.HI R2, RZ, 0x1f, R3 ;  /* 0x0000001fff027819 */ /* 0x000fe20000011403 */
[----:B------:R-:W-:Y:S01]  /*0410*/  IMAD.IADD R192, R184, 0x1, -R192 ;  /* 0x00000001b8c07824 */ /* 0x000fe200078e0ac0 */
[----:B------:R-:W-:Y:S01]  /*0420*/  LOP3.LUT R12, R10, 0x1, RZ, 0xc0, !PT ;  /* 0x000000010a0c7812 */ /* 0x000fe200078ec0ff */
[----:B------:R-:W-:Y:S01]  /*0430*/  IMAD.SHL.U32 R6, R6, 0x40, RZ ;  /* 0x0000004006067824 */ /* 0x000fe200078e00ff */
[-C--:B------:R-:W-:Y:S01]  /*0440*/  LEA.HI R2, R2, R187.reuse, RZ, 0x2 ;  /* 0x000000bb02027211 */ /* 0x080fe200078f10ff */
[----:B------:R-:W-:Y:S01]  /*0450*/  IMAD.SHL.U32 R9, R192, 0x40, RZ ;  /* 0x00000040c0097824 */ /* 0x000fe200078e00ff */
[-C--:B------:R-:W-:Y:S01]  /*0460*/  LEA.HI R8, R7, R184.reuse, RZ, 0x6 ;  /* 0x000000b807087211 */ /* 0x080fe200078f30ff */
[----:B------:R-:W-:Y:S01]  /*0470*/  UIMAD UR52, UR6, UR52, URZ ;  /* 0x00000034063472a4 */ /* 0x000fe2000f8e023f */
[----:B------:R-:W-:Y:S01]  /*0480*/  LOP3.LUT R2, R2, 0xfffffffc, RZ, 0xc0, !PT ;  /* 0xfffffffc02027812 */ /* 0x000fe200078ec0ff */
[----:B------:R-:W-:Y:S01]  /*0490*/  UIMAD UR26, UR50, 0x18, URZ ;  /* 0x00000018321a78a4 */ /* 0x000fe2000f8e023f */
[----:B------:R-:W-:Y:S01]  /*04a0*/  ISETP.NE.U32.AND P0, PT, R12, 0x1, PT ;  /* 0x000000010c00780c */ /* 0x000fe20003f05070 */
[----:B------:R-:W-:Y:S01]  /*04b0*/  USHF.L.U32 UR25, UR50, 0x5, URZ ;  /* 0x0000000532197899 */ /* 0x000fe2000800063f */
[----:B------:R-:W-:Y:S01]  /*04c0*/  LOP3.LUT R9, R9, 0x1c0, RZ, 0xc0, !PT ;  /* 0x000001c009097812 */ /* 0x000fe200078ec0ff */
[----:B------:R-:W-:Y:S01]  /*04d0*/  IMAD.IADD R2, R187, 0x1, -R2 ;  /* 0x00000001bb027824 */ /* 0x000fe200078e0a02 */
[----:B------:R-:W-:Y:S01]  /*04e0*/  SHF.R.S32.HI R8, RZ, 0x6, R8 ;  /* 0x00000006ff087819 */ /* 0x000fe20000011408 */
[----:B------:R-:W-:Y:S01]  /*04f0*/  UIMAD UR24, UR50, 0x28, URZ ;  /* 0x00000028321878a4 */ /* 0x000fe2000f8e023f */
[----:B------:R-:W-:Y:S01]  /*0500*/  LEA.HI R196, R7, R184, RZ, 0x7 ;  /* 0x000000b807c47211 */ /* 0x000fe200078f38ff */
[----:B------:R-:W-:Y:S01]  /*0510*/  IMAD.SHL.U32 R178, R2, 0x10, RZ ;  /* 0x0000001002b27824 */ /* 0x000fe200078e00ff */
[----:B------:R-:W-:Y:S01]  /*0520*/  LOP3.LUT R186, R3, 0xffffffe0, RZ, 0xc0, !PT ;  /* 0xffffffe003ba7812 */ /* 0x000fe200078ec0ff */
[C---:B------:R-:W-:Y:S01]  /*0530*/  IMAD R12, R8.reuse, 0x800, R11 ;  /* 0x00000800080c7824 */ /* 0x040fe200078e020b */
[----:B------:R-:W-:Y:S01]  /*0540*/  LOP3.LUT R5, R5, 0x7ffffffc, RZ, 0xc0, !PT ;  /* 0x7ffffffc05057812 */ /* 0x000fe200078ec0ff */
[----:B------:R-:W-:Y:S01]  /*0550*/  IMAD.SHL.U32 R8, R8, 0x20, RZ ;  /* 0x0000002008087824 */ /* 0x000fe200078e00ff */
[C---:B------:R-:W-:Y:S01]  /*0560*/  R2P PR, R10.reuse, 0x6 ;  /* 0x000000060a007804 */ /* 0x040fe20000000000 */
[----:B------:R-:W-:Y:S01]  /*0570*/  IMAD.SHL.U32 R10, R10, 0x40, RZ ;  /* 0x000000400a0a7824 */ /* 0x000fe200078e00ff */
[----:B------:R-:W-:Y:S01]  /*0580*/  LOP3.LUT R178, R9, 0x30, R178, 0xf8, !PT ;  /* 0x0000003009b27812 */ /* 0x000fe200078ef8b2 */
[C---:B------:R-:W-:Y:S01]  /*0590*/  IMAD.IADD R186, R184.reuse, 0x1, -R186 ;  /* 0x00000001b8ba7824 */ /* 0x040fe200078e0aba */
[----:B------:R-:W-:Y:S01]  /*05a0*/  SHF.R.S32.HI R196, RZ, 0x7, R196 ;  /* 0x00000007ffc47819 */ /* 0x000fe200000114c4 */
[C---:B------:R-:W-:Y:S01]  /*05b0*/  IMAD.IADD R5, R184.reuse, 0x1, -R5 ;  /* 0x00000001b8057824 */ /* 0x040fe200078e0a05 */
[----:B------:R-:W-:Y:S01]  /*05c0*/  LEA.HI R3, R3, R187, RZ, 0x1 ;  /* 0x000000bb03037211 */ /* 0x000fe200078f08ff */
[----:B------:R-:W-:Y:S01]  /*05d0*/  IMAD.SHL.U32 R184, R184, 0x2, RZ ;  /* 0x00000002b8b87824 */ /* 0x000fe200078e00ff */
[--C-:B------:R-:W-:Y:S01]  /*05e0*/  LOP3.LUT R180, R9, 0x8, R190.reuse, 0xf8, !PT ;  /* 0x0000000809b47812 */ /* 0x100fe200078ef8be */
[----:B------:R-:W-:Y:S01]  /*05f0*/  IMAD.SHL.U32 R7, R196, 0x8, RZ ;  /* 0x00000008c4077824 */ /* 0x000fe200078e00ff */
[----:B------:R-:W-:Y:S01]  /*0600*/  SHF.R.U32.HI R9, RZ, 0x3, R9 ;  /* 0x00000003ff097819 */ /* 0x000fe20000011609 */
[----:B------:R-:W-:Y:S01]  /*0610*/  IMAD.SHL.U32 R5, R5, 0x2, RZ ;  /* 0x0000000205057824 */ /* 0x000fe200078e00ff */
[----:B------:R-:W-:Y:S01]  /*0620*/  LOP3.LUT R178, R178, 0x8, R190, 0xf8, !PT ;  /* 0x00000008b2b27812 */ /* 0x000fe200078ef8be */
[----:B------:R-:W-:Y:S01]  /*0630*/  UIMAD UR23, UR50, 0x30, URZ ;  /* 0x00000030321778a4 */ /* 0x000fe2000f8e023f */
[----:B------:R-:W-:Y:S01]  /*0640*/  LOP3.LUT R3, R3, 0xfffffffe, RZ, 0xc0, !PT ;  /* 0xfffffffe03037812 */ /* 0x000fe200078ec0ff */
[--C-:B------:R-:W-:Y:S01]  /*0650*/  IMAD R196, R196, 0x1000, R5.reuse ;  /* 0x00001000c4c47824 */ /* 0x100fe200078e0205 */
[----:B------:R-:W-:Y:S01]  /*0660*/  LOP3.LUT R10, R10, 0x1c0, RZ, 0xc0, !PT ;  /* 0x000001c00a0a7812 */ /* 0x000fe200078ec0ff */
[----:B------:R-:W-:Y:S01]  /*0670*/  IMAD R5, R2, 0x400, R5 ;  /* 0x0000040002057824 */ /* 0x000fe200078e0205 */
[----:B------:R-:W-:Y:S01]  /*0680*/  LOP3.LUT R180, R180, R9, RZ, 0x3c, !PT ;  /* 0x00000009b4b47212 */ /* 0x000fe200078e3cff */
[----:B------:R-:W-:Y:S01]  /*0690*/  IMAD.IADD R3, R187, 0x1, -R3 ;  /* 0x00000001bb037824 */ /* 0x000fe200078e0a03 */
[----:B------:R-:W-:Y:S01]  /*06a0*/  LOP3.LUT R178, R11, R178, R9, 0xf6, !PT ;  /* 0x000000b20bb27212 */ /* 0x000fe200078ef609 */
[----:B------:R-:W-:Y:S01]  /*06b0*/  UIMAD UR22, UR50, 0x38, URZ ;  /* 0x00000038321678a4 */ /* 0x000fe2000f8e023f */
[----:B------:R-:W-:Y:S01]  /*06c0*/  LOP3.LUT R184, R8, 0x6, R184, 0xf8, !PT ;  /* 0x0000000608b87812 */ /* 0x000fe200078ef8b8 */
[----:B------:R-:W-:Y:S01]  /*06d0*/  IMAD R196, R3, 0x400, R196 ;  /* 0x0000040003c47824 */ /* 0x000fe200078e02c4 */
[----:B------:R-:W-:Y:S01]  /*06e0*/  LOP3.LUT R8, R10, 0x20, R8, 0xf8, !PT ;  /* 0x000000200a087812 */ /* 0x000fe200078ef808 */
[----:B------:R-:W-:Y:S01]  /*06f0*/  IMAD.IADD R180, R12, 0x1, R180 ;  /* 0x000000010cb47824 */ /* 0x000fe200078e02b4 */
[----:B------:R-:W-:Y:S01]  /*0700*/  SHF.R.U32.HI R9, RZ, 0x3, R10 ;  /* 0x00000003ff097819 */ /* 0x000fe2000001160a */
[----:B------:R-:W-:Y:S01]  /*0710*/  IMAD.SHL.U32 R178, R178, 0x2, RZ ;  /* 0x00000002b2b27824 */ /* 0x000fe200078e00ff */
[----:B------:R-:W-:Y:S01]  /*0720*/  LOP3.LUT R7, R7, 0x8, RZ, 0xc0, !PT ;  /* 0x0000000807077812 */ /* 0x000fe200078ec0ff */
[----:B------:R-:W-:Y:S01]  /*0730*/  IMAD.SHL.U32 R180, R180, 0x2, RZ ;  /* 0x00000002b4b47824 */ /* 0x000fe200078e00ff */
[----:B------:R-:W-:Y:S01]  /*0740*/  LOP3.LUT R8, R8, R9, RZ, 0x3c, !PT ;  /* 0x0000000908087212 */ /* 0x000fe200078e3cff */
[----:B------:R-:W-:Y:S01]  /*0750*/  USHF.R.S32.HI UR53, URZ, 0x1f, UR51 ;  /* 0x0000001f3f357899 */ /* 0x000fe20008011433 */
[----:B------:R-:W-:Y:S01]  /*0760*/  LOP3.LUT R181, R7, 0x10, R181, 0xf8, !PT ;  /* 0x0000001007b57812 */ /* 0x000fe200078ef8b5 */
[----:B------:R-:W-:Y:S01]  /*0770*/  UIADD3 UR21, UR14, UR15, URZ ;  /* 0x0000000f0e157290 */ /* 0x000fe2000fffe03f */
[----:B------:R-:W-:Y:S01]  /*0780*/  LOP3.LUT R195, R9, R10, R7, 0x1e, !PT ;  /* 0x0000000a09c37212 */ /* 0x000fe200078e1e07 */
[----:B------:R-:W-:Y:S01]  /*0790*/  IMAD.IADD R196, R8, 0x1, R196 ;  /* 0x0000000108c47824 */ /* 0x000fe200078e02c4 */
[----:B------:R-:W-:Y:S01]  /*07a0*/  SHF.R.S32.HI R7, RZ, 0x1f, R186 ;  /* 0x0000001fff077819 */ /* 0x000fe200000114ba */
[----:B------:R-:W-:Y:S01]  /*07b0*/  IMAD.SHL.U32 R8, R0, 0x8, RZ ;  /* 0x0000000800087824 */ /* 0x000fe200078e00ff */
[----:B------:R-:W-:Y:S01]  /*07c0*/  LOP3.LUT R6, R6, 0x1c0, RZ, 0xc0, !PT ;  /* 0x000001c006067812 */ /* 0x000fe200078ec0ff */
[----:B------:R-:W-:Y:S01]  /*07d0*/  IMAD.IADD R195, R5, 0x1, R195 ;  /* 0x0000000105c37824 */ /* 0x000fe200078e02c3 */
[----:B------:R-:W-:Y:S01]  /*07e0*/  LEA.HI R0, R7, R186, RZ, 0x2 ;  /* 0x000000ba07007211 */ /* 0x000fe200078f10ff */
[----:B------:R-:W-:Y:S01]  /*07f0*/  IMAD.SHL.U32 R7, R4, 0x40, RZ ;  /* 0x0000004004077824 */ /* 0x000fe200078e00ff */
[----:B------:R-:W-:Y:S01]  /*0800*/  SHF.R.U32.HI R5, RZ, 0x3, R6 ;  /* 0x00000003ff057819 */ /* 0x000fe20000011606 */
[----:B------:R-:W-:Y:S01]  /*0810*/  IMAD.SHL.U32 R196, R196, 0x2, RZ ;  /* 0x00000002c4c47824 */ /* 0x000fe200078e00ff */
[----:B------:R-:W-:Y:S01]  /*0820*/  SHF.R.S32.HI R185, RZ, 0x2, R0 ;  /* 0x00000002ffb97819 */ /* 0x000fe20000011400 */
[----:B------:R-:W-:Y:S01]  /*0830*/  UMOV UR56, 0x6 ;  /* 0x0000000600387882 */ /* 0x000fe20000000000 */
[----:B------:R-:W-:-:S02]  /*0840*/  LOP3.LUT R0, R7, 0xfffffe00, RZ, 0xc0, !PT ;  /* 0xfffffe0007007812 */ /* 0x000fc400078ec0ff */
[----:B------:R-:W-:Y:S01]  /*0850*/  LOP3.LUT R4, R6, 0x8, R8, 0xf8, !PT ;  /* 0x0000000806047812 */ /* 0x000fe200078ef808 */
[C---:B------:R-:W-:Y:S01]  /*0860*/  IMAD R185, R3.reuse, 0x10, R185 ;  /* 0x0000001003b97824 */ /* 0x040fe200078e02b9 */
[C---:B------:R-:W-:Y:S01]  /*0870*/  LOP3.LUT P4, RZ, R192.reuse, 0x2, RZ, 0xc0, !PT ;  /* 0x00000002c0ff7812 */ /* 0x040fe2000788c0ff */
[--C-:B------:R-:W-:Y:S01]  /*0880*/  IMAD R182, R3, 0x400, R0.reuse ;  /* 0x0000040003b67824 */ /* 0x100fe200078e0200 */
[----:B------:R-:W-:Y:S01]  /*0890*/  LOP3.LUT P3, RZ, R192, 0x4, RZ, 0xc0, !PT ;  /* 0x00000004c0ff7812 */ /* 0x000fe2000786c0ff */
[----:B------:R-:W-:Y:S01]  /*08a0*/  IMAD R179, R2, 0x400, R0 ;  /* 0x0000040002b37824 */ /* 0x000fe200078e0200 */
[----:B------:R-:W-:Y:S01]  /*08b0*/  LOP3.LUT R4, R4, R5, RZ, 0x3c, !PT ;  /* 0x0000000504047212 */ /* 0x000fe200078e3cff */
[----:B------:R-:W-:Y:S01]  /*08c0*/  IMAD.SHL.U32 R192, R192, 0x8, RZ ;  /* 0x00000008c0c07824 */ /* 0x000fe200078e00ff */
[----:B------:R-:W-:Y:S02]  /*08d0*/  SEL R3, R202, 0xffffffe0, !P4 ;  /* 0xffffffe0ca037807 */ /* 0x000fe40006000000 */
[----:B------:R-:W-:Y:S01]  /*08e0*/  LEA R195, R195, 0x6000, 0x1 ;  /* 0x00006000c3c37811 */ /* 0x000fe200078e08ff */
[----:B------:R-:W-:Y:S01]  /*08f0*/  IMAD.IADD R179, R4, 0x1, R179 ;  /* 0x0000000104b37824 */ /* 0x000fe200078e02b3 */
[----:B------:R-:W-:Y:S01]  /*0900*/  SEL R172, R172, 0xffffffc0, !P3 ;  /* 0xffffffc0acac7807 */ /* 0x000fe20005800000 */
[----:B------:R-:W-:Y:S01]  /*0910*/  IMAD.IADD R173, R180, 0x1, R3 ;  /* 0x00000001b4ad7824 */ /* 0x000fe200078e0203 */
[----:B------:R-:W-:Y:S01]  /*0920*/  IADD3 R194, R185, -0x40, RZ ;  /* 0xffffffc0b9c27810 */ /* 0x000fe20007ffe0ff */
[----:B------:R-:W-:Y:S01]  /*0930*/  IMAD.IADD R182, R182, 0x1, R4 ;  /* 0x00000001b6b67824 */ /* 0x000fe200078e0204 */
[----:B------:R-:W-:Y:S01]  /*0940*/  SEL R202, R202, 0xffffffe0, !P1 ;  /* 0xffffffe0caca7807 */ /* 0x000fe20004800000 */
[----:B------:R-:W-:Y:S01]  /*0950*/  IMAD.IADD R172, R180, 0x1, R172 ;  /* 0x00000001b4ac7824 */ /* 0x000fe200078e02ac */
[----:B------:R-:W-:-:S02]  /*0960*/  SEL R209, R209, 0x10, !P0 ;  /* 0x00000010d1d17807 */ /* 0x000fc40004000000 */
[C---:B------:R-:W-:Y:S01]  /*0970*/  IADD3 R197, R195.reuse, 0x40, RZ ;  /* 0x00000040c3c57810 */ /* 0x040fe20007ffe0ff */
[C---:B------:R-:W-:Y:S01]  /*0980*/  IMAD.IADD R200, R196.reuse, 0x1, R202 ;  /* 0x00000001c4c87824 */ /* 0x040fe200078e02ca */
[----:B------:R-:W-:Y:S01]  /*0990*/  SHF.R.S32.HI R191, RZ, 0x1f, R194 ;  /* 0x0000001fffbf7819 */ /* 0x000fe200000114c2 */
[----:B------:R-:W-:Y:S01]  /*09a0*/  IMAD.IADD R201, R196, 0x1, R209 ;  /* 0x00000001c4c97824 */ /* 0x000fe200078e02d1 */
[----:B------:R-:W-:Y:S01]  /*09b0*/  @P2 IADD3 R197, R195, -0x40, RZ ;  /* 0xffffffc0c3c52810 */ /* 0x000fe20007ffe0ff */
[----:B------:R-:W-:Y:S01]  /*09c0*/  IMAD.IADD R199, R202, 0x1, R195 ;  /* 0x00000001cac77824 */ /* 0x000fe200078e02c3 */
[----:B------:R-:W-:Y:S01]  /*09d0*/  LOP3.LUT R181, R5, R181, R6, 0x1e, !PT ;  /* 0x000000b505b57212 */ /* 0x000fe200078e1e06 */
[----:B------:R-:W-:Y:S01]  /*09e0*/  IMAD.IADD R3, R3, 0x1, R172 ;  /* 0x0000000103037824 */ /* 0x000fe200078e02ac */
[C---:B------:R-:W-:Y:S01]  /*09f0*/  SHF.L.U64.HI R191, R194.reuse, 0x2, R191 ;  /* 0x00000002c2bf7819 */ /* 0x040fe200000102bf */
[----:B------:R-:W-:Y:S01]  /*0a00*/  IMAD.SHL.U32 R194, R194, 0x4, RZ ;  /* 0x00000004c2c27824 */ /* 0x000fe200078e00ff */
[----:B------:R-:W-:Y:S01]  /*0a10*/  IADD3 R198, R195, 0x420, RZ ;  /* 0x00000420c3c67810 */ /* 0x000fe20007ffe0ff */
[----:B------:R-:W-:Y:S01]  /*0a20*/  IMAD.IADD R209, R209, 0x1, R200 ;  /* 0x00000001d1d17824 */ /* 0x000fe200078e02c8 */
[----:B------:R-:W-:Y:S01]  /*0a30*/  LOP3.LUT R181, R181, R0, RZ, 0xfc, !PT ;  /* 0x00000000b5b57212 */ /* 0x000fe200078efcff */
[----:B------:R-:W-:Y:S01]  /*0a40*/  IMAD.IADD R202, R202, 0x1, R197 ;  /* 0x00000001caca7824 */ /* 0x000fe200078e02c5 */
[----:B------:R-:W-:-:S02]  /*0a50*/  SHF.R.S32.HI R190, RZ, 0x3, R190 ;  /* 0x00000003ffbe7819 */ /* 0x000fc400000114be */
[----:B------:R-:W-:Y:S02]  /*0a60*/  IADD3 R189, R185, -c[0x0][0x214], R189 ;  /* 0x80008500b9bd7a10 */ /* 0x000fe40007ffe0bd */
[----:B------:R-:W-:Y:S02]  /*0a70*/  SHF.R.S32.HI R188, RZ, 0x1f, R185 ;  /* 0x0000001fffbc7819 */ /* 0x000fe400000114b9 */
[----:B------:R-:W-:Y:S02]  /*0a80*/  LEA R179, R179, 0xa000, 0x1 ;  /* 0x0000a000b3b37811 */ /* 0x000fe400078e08ff */
[----:B------:R-:W-:Y:S02]  /*0a90*/  @P1 IADD3 R198, R195, 0x3e0, RZ ;  /* 0x000003e0c3c61810 */ /* 0x000fe40007ffe0ff */
.L_x_572:
        /* <DEDUP_REMOVED lines=8> */
[----:B------:R-:W1:Y:S07]  /*0b20*/  @P1 S2R R2, SR_CTAID.Y ;  /* 0x0000000000021919 */ /* 0x000e6e0000002600 */
[----:B--2---:R-:W2:Y:S02]  /*0b30*/  @P0 S2R R0, SR_CTAID.Y ;  /* 0x0000000000000919 */ /* 0x004ea40000002600 */
[----:B--2---:R2:W3:Y:S02]  /*0b40*/  @P0 R2UR UR7, R0 ;  /* 0x00000000000703c2 */ /* 0x0044e400000e0000 */
[----:B--2---:R-:W-:Y:S01]  /*0b50*/  @P1 IMAD.MOV.U32 R0, RZ, RZ, 0x4 ;  /* 0x00000004ff001424 */ /* 0x004fe200078e00ff */
[----:B---3--:R-:W-:-:S03]  /*0b60*/  @UP1 UIMAD.WIDE UR6, UR7, UR6, UR8 ;  /* 0x00000006070612a5 */ /* 0x008fc6000f8e0208 */
[----:B-1----:R-:W-:-:S04]  /*0b70*/  @P1 IMAD.WIDE R6, R2, R0, c[0x0][0x250] ;  /* 0x0000940002061625 */ /* 0x002fc800078e0200 */
[----:B------:R-:W-:Y:S01]  /*0b80*/  IMAD.U32 R4, RZ, RZ, UR6 ;  /* 0x00000006ff047e24 */ /* 0x000fe2000f8e00ff */
[----:B------:R-:W2:Y:S01]  /*0b90*/  @P1 LDG.E R2, [R6.64] ;  /* 0x0000000406021981 */ /* 0x000ea2000c1e1900 */
[----:B------:R-:W-:Y:S01]  /*0ba0*/  IMAD.U32 R5, RZ, RZ, UR7 ;  /* 0x00000007ff057e24 */ /* 0x000fe2000f8e00ff */
[----:B------:R-:W-:Y:S02]  /*0bb0*/  UMOV UR29, URZ ;  /* 0x0000003f001d7c82 */ /* 0x000fe40008000000 */
[----:B------:R-:W-:Y:S02]  /*0bc0*/  ULDC.64 UR6, c[0x0][0x268] ;  /* 0x00009a0000067ab9 */ /* 0x000fe40000000a00 */
[----:B------:R-:W3:Y:S01]  /*0bd0*/  @P0 LDG.E R0, [R4.64] ;  /* 0x0000000404000981 */ /* 0x000ee2000c1e1900 */
[----:B------:R-:W-:-:S04]  /*0be0*/  @!UP1 UISETP.NE.U32.AND UP0, UPT, URZ, UR6, UPT ;  /* 0x000000063f00928c */ /* 0x000fc8000bf05070 */
[----:B------:R-:W-:-:S03]  /*0bf0*/  @!UP1 UISETP.NE.AND.EX UP0, UPT, URZ, UR7, UPT, UP0 ;  /* 0x000000073f00928c */ /* 0x000fc6000bf05300 */
[----:B------:R-:W-:Y:S02]  /*0c00*/  ULDC.64 UR6, c[0x0][0x218] ;  /* 0x0000860000067ab9 */ /* 0x000fe40000000a00 */
[----:B------:R-:W-:Y:S01]  /*0c10*/  @!UP1 USEL UR9, URZ, UR7, !UP0 ;  /* 0x000000073f099287 */ /* 0x000fe2000c000000 */
[----:B--2---:R-:W1:Y:S08]  /*0c20*/  @P1 R2UR UR29, R2 ;  /* 0x00000000021d13c2 */ /* 0x004e7000000e0000 */
[----:B---3--:R-:W1:Y:S02]  /*0c30*/  @P0 R2UR UR8, R0 ;  /* 0x00000000000803c2 */ /* 0x008e6400000e0000 */
[----:B-1----:R-:W-:-:S02]  /*0c40*/  @UP1 UIADD3 UR7, UR8, -UR29, URZ ;  /* 0x8000001d08071290 */ /* 0x002fc4000fffe03f */
[----:B------:R-:W-:Y:S02]  /*0c50*/  USHF.L.U32 UR8, UR27, 0x7, URZ ;  /* 0x000000071b087899 */ /* 0x000fe4000800063f */
[----:B------:R-:W-:-:S04]  /*0c60*/  @!UP1 UIADD3 UR7, UR9, UR6, -UR29 ;  /* 0x0000000609079290 */ /* 0x000fc8000fffe81d */
[----:B------:R-:W-:-:S06]  /*0c70*/  UISETP.GE.AND UP0, UPT, UR8, UR7, UPT ;  /* 0x000000070800728c */ /* 0x000fcc000bf06270 */
[----:B------:R-:W-:-:S13]  /*0c80*/  PLOP3.LUT P0, PT, PT, PT, UP0, 0x80, 0x0 ;  /* 0x000000000000781c */ /* 0x000fda0003f0f008 */
[----:B-----5:R-:W-:Y:S05]  /*0c90*/  @P0 BRA `(.L_x_564) ;  /* 0x0000581000000947 */ /* 0x020fea0003800000 */
[----:B------:R-:W-:Y:S01]  /*0ca0*/  IABS R4, c[0x0][0x1c8] ;  /* 0x0000720000047a13 */ /* 0x000fe20000000000 */
[----:B------:R-:W1:Y:S01]  /*0cb0*/  S2R R0, SR_CTAID.Z ;  /* 0x0000000000007919 */ /* 0x000e620000002700 */
[----:B------:R-:W2:Y:S01]  /*0cc0*/  S2UR UR38, SR_CTAID.Y ;  /* 0x00000000002679c3 */ /* 0x000ea20000002600 */
[----:B------:R-:W-:Y:S01]  /*0cd0*/  ULDC UR9, c[0x0][0x214] ;  /* 0x0000850000097ab9 */ /* 0x000fe20000000800 */
[----:B------:R-:W3:Y:S01]  /*0ce0*/  I2F.RP R6, R4 ;  /* 0x0000000400067306 */ /* 0x000ee20000209400 */
[----:B------:R-:W-:Y:S02]  /*0cf0*/  ULDC.64 UR10, c[0x0][0x240] ;  /* 0x00009000000a7ab9 */ /* 0x000fe40000000a00 */
[----:B------:R-:W-:Y:S02]  /*0d00*/  UIADD3 UR9, UR9, 0x3f, URZ ;  /* 0x0000003f09097890 */ /* 0x000fe4000fffe03f */
[----:B------:R-:W-:Y:S01]  /*0d10*/  UISETP.NE.U32.AND UP0, UPT, URZ, UR10, UPT ;  /* 0x0000000a3f00728c */ /* 0x000fe2000bf05070 */
[----:B------:R-:W4:Y:S01]  /*0d20*/  S2UR UR28, SR_CTAID.Z ;  /* 0x00000000001c79c3 */ /* 0x000f220000002700 */
[----:B------:R-:W-:-:S02]  /*0d30*/  USHF.R.S32.HI UR6, URZ, 0x1f, UR9 ;  /* 0x0000001f3f067899 */ /* 0x000fc40008011409 */
[----:B------:R-:W-:Y:S02]  /*0d40*/  UISETP.NE.AND.EX UP0, UPT, URZ, UR11, UPT, UP0 ;  /* 0x0000000b3f00728c */ /* 0x000fe4000bf05300 */
[----:B------:R-:W-:Y:S02]  /*0d50*/  ULDC UR12, c[0x0][0x1c8] ;  /* 0x00007200000c7ab9 */ /* 0x000fe40000000800 */
[----:B------:R-:W-:Y:S02]  /*0d60*/  ULEA.HI UR6, UR6, UR9, URZ, 0x6 ;  /* 0x0000000906067291 */ /* 0x000fe4000f8f303f */
[----:B------:R-:W-:Y:S01]  /*0d70*/  ULDC.U8 UR30, c[0x0][0x328] ;  /* 0x0000ca00001e7ab9 */ /* 0x000fe20000000000 */
[----:B---3--:R-:W3:Y:S01]  /*0d80*/  MUFU.RCP R6, R6 ;  /* 0x0000000600067308 */ /* 0x008ee20000001000 */
[----:B------:R-:W-:Y:S02]  /*0d90*/  ULDC UR13, c[0x0][0x214] ;  /* 0x00008500000d7ab9 */ /* 0x000fe40000000800 */
[----:B------:R-:W-:Y:S01]  /*0da0*/  ULDC UR35, c[0x0][0x1c0] ;  /* 0x0000700000237ab9 */ /* 0x000fe20000000800 */
[----:B-1----:R-:W-:Y:S01]  /*0db0*/  IABS R0, R0 ;  /* 0x0000000000007213 */ /* 0x002fe20000000000 */
[----:B--2---:R-:W-:-:S02]  /*0dc0*/  UIMAD.WIDE UR10, UR38, 0x80, URZ ;  /* 0x00000080260a78a5 */ /* 0x004fc4000f8e023f */
[----:B------:R-:W-:Y:S02]  /*0dd0*/  ULDC UR39, c[0x0][0x22c] ;  /* 0x00008b0000277ab9 */ /* 0x000fe40000000800 */
[----:B------:R-:W-:Y:S02]  /*0de0*/  USEL UR47, UR10, URZ, UP0 ;  /* 0x0000003f0a2f7287 */ /* 0x000fe40008000000 */
[----:B------:R-:W-:Y:S02]  /*0df0*/  USEL UR46, UR11, URZ, UP0 ;  /* 0x0000003f0b2e7287 */ /* 0x000fe40008000000 */
[----:B----4-:R-:W-:Y:S01]  /*0e00*/  ULOP3.LUT UR9, UR28, UR12, URZ, 0x3c, !UPT ;  /* 0x0000000c1c097292 */ /* 0x010fe2000f8e3c3f */
[----:B---3--:R-:W-:Y:S01]  /*0e10*/  IADD3 R6, R6, 0xffffffe, RZ ;  /* 0x0ffffffe06067810 */ /* 0x008fe20007ffe0ff */
[----:B------:R-:W-:Y:S02]  /*0e20*/  UISETP.NE.AND UP0, UPT, UR30, URZ, UPT ;  /* 0x0000003f1e00728c */ /* 0x000fe4000bf05270 */
[----:B------:R-:W-:Y:S01]  /*0e30*/  ULOP3.LUT UR12, UR6, 0xffffffc0, URZ, 0xc0, !UPT ;  /* 0xffffffc0060c7892 */ /* 0x000fe2000f8ec03f */
[----:B------:R-:W1:Y:S01]  /*0e40*/  F2I.FTZ.U32.TRUNC.NTZ R7, R6 ;  /* 0x0000000600077305 */ /* 0x000e62000021f000 */
[----:B------:R-:W-:Y:S01]  /*0e50*/  ISETP.LE.AND P1, PT, RZ, UR9, PT ;  /* 0x00000009ff007c0c */ /* 0x000fe2000bf23270 */
[----:B------:R-:W-:-:S02]  /*0e60*/  ULDC UR37, c[0x0][0x234] ;  /* 0x00008d0000257ab9 */ /* 0x000fc40000000800 */
[----:B------:R-:W-:Y:S02]  /*0e70*/  UIMAD UR39, UR28, UR39, URZ ;  /* 0x000000271c2772a4 */ /* 0x000fe4000f8e023f */
[----:B------:R-:W-:Y:S02]  /*0e80*/  UIADD3 UR12, UR12, -0x40, URZ ;  /* 0xffffffc00c0c7890 */ /* 0x000fe4000fffe03f */
[----:B------:R-:W-:Y:S02]  /*0e90*/  @UP0 UIMAD UR9, UR38, UR13, URZ ;  /* 0x0000000d260902a4 */ /* 0x000fe4000f8e023f */
[----:B------:R-:W-:Y:S02]  /*0ea0*/  @!UP0 UIMAD UR10, UR38, UR35, UR28 ;  /* 0x00000023260a82a4 */ /* 0x000fe4000f8e021c */
[----:B------:R-:W-:Y:S02]  /*0eb0*/  ULDC.U8 UR31, c[0x0][0x3d0] ;  /* 0x0000f400001f7ab9 */ /* 0x000fe40000000000 */
[----:B------:R-:W-:Y:S01]  /*0ec0*/  ULDC UR49, c[0x0][0x1c0] ;  /* 0x0000700000317ab9 */ /* 0x000fe20000000800 */
[----:B------:R-:W-:Y:S01]  /*0ed0*/  ISETP.NE.AND P5, PT, RZ, UR31, PT ;  /* 0x0000001fff007c0c */ /* 0x000fe2000bfa5270 */
[----:B-1----:R-:W-:Y:S01]  /*0ee0*/  IMAD.MOV R2, RZ, RZ, -R7 ;  /* 0x000000ffff027224 */ /* 0x002fe200078e0a07 */
[----:B------:R-:W-:Y:S01]  /*0ef0*/  @UP0 UIMAD UR37, UR28, UR37, UR9 ;  /* 0x000000251c2502a4 */ /* 0x000fe2000f8e0209 */
[----:B------:R-:W-:Y:S01]  /*0f00*/  IMAD.MOV.U32 R6, RZ, RZ, RZ ;  /* 0x000000ffff067224 */ /* 0x000fe200078e00ff */
[----:B------:R-:W-:Y:S01]  /*0f10*/  @!UP0 UIMAD UR37, UR10, UR13, URZ ;  /* 0x0000000d0a2582a4 */ /* 0x000fe2000f8e023f */
[----:B------:R-:W-:Y:S01]  /*0f20*/  IMAD R2, R2, R4, RZ ;  /* 0x0000000402027224 */ /* 0x000fe200078e02ff */
[----:B------:R-:W-:-:S02]  /*0f30*/  USHF.R.S32.HI UR32, URZ, 0x1f, UR29 ;  /* 0x0000001f3f207899 */ /* 0x000fc4000801141d */
[----:B------:R-:W-:Y:S01]  /*0f40*/  USHF.R.S32.HI UR36, URZ, 0x1f, UR8 ;  /* 0x0000001f3f247899 */ /* 0x000fe20008011408 */
[----:B------:R-:W-:Y:S01]  /*0f50*/  IMAD.HI.U32 R6, R7, R2, R6 ;  /* 0x0000000207067227 */ /* 0x000fe200078e0006 */
[----:B------:R-:W-:Y:S02]  /*0f60*/  USHF.R.S32.HI UR34, URZ, 0x1f, UR38 ;  /* 0x0000001f3f227899 */ /* 0x000fe40008011426 */
[----:B------:R-:W-:Y:S01]  /*0f70*/  USHF.R.S32.HI UR33, URZ, 0x1f, UR28 ;  /* 0x0000001f3f217899 */ /* 0x000fe2000801141c */
[----:B------:R-:W-:Y:S01]  /*0f80*/  IMAD.MOV.U32 R2, RZ, RZ, R0 ;  /* 0x000000ffff027224 */ /* 0x000fe200078e0000 */
[----:B------:R-:W-:Y:S02]  /*0f90*/  USHF.R.S32.HI UR49, URZ, 0x1f, UR49 ;  /* 0x0000001f3f317899 */ /* 0x000fe40008011431 */
[----:B------:R-:W-:Y:S01]  /*0fa0*/  USHF.R.S32.HI UR43, URZ, 0x1f, UR39 ;  /* 0x0000001f3f2b7899 */ /* 0x000fe20008011427 */
[----:B------:R-:W-:Y:S01]  /*0fb0*/  IMAD.HI.U32 R11, R6, R2, RZ ;  /* 0x00000002060b7227 */ /* 0x000fe200078e00ff */
[----:B------:R-:W-:-:S02]  /*0fc0*/  USHF.R.S32.HI UR41, URZ, 0x6, UR6 ;  /* 0x000000063f297899 */ /* 0x000fc40008011406 */
[----:B------:R-:W-:Y:S01]  /*0fd0*/  USHF.R.S32.HI UR13, URZ, 0x1f, UR12 ;  /* 0x0000001f3f0d7899 */ /* 0x000fe2000801140c */
[----:B------:R-:W-:-:S04]  /*0fe0*/  IMAD.MOV R0, RZ, RZ, -R11 ;  /* 0x000000ffff007224 */ /* 0x000fc800078e0a0b */
[C---:B------:R-:W-:Y:S02]  /*0ff0*/  IMAD R2, R4.reuse, R0, R2 ;  /* 0x0000000004027224 */ /* 0x040fe400078e0202 */
[----:B------:R-:W1:Y:S03]  /*1000*/  S2R R0, SR_CTAID.X ;  /* 0x0000000000007919 */ /* 0x000e660000002500 */
[----:B------:R-:W-:-:S13]  /*1010*/  ISETP.GT.U32.AND P2, PT, R4, R2, PT ;  /* 0x000000020400720c */ /* 0x000fda0003f44070 */
[----:B------:R-:W-:Y:S01]  /*1020*/  @!P2 IMAD.IADD R2, R2, 0x1, -R4 ;  /* 0x000000010202a824 */ /* 0x000fe200078e0a04 */
[----:B------:R-:W-:Y:S02]  /*1030*/  @!P2 IADD3 R11, R11, 0x1, RZ ;  /* 0x000000010b0ba810 */ /* 0x000fe40007ffe0ff */
[----:B------:R-:W-:Y:S02]  /*1040*/  ISETP.NE.AND P2, PT, RZ, c[0x0][0x1c8], PT ;  /* 0x00007200ff007a0c */ /* 0x000fe40003f45270 */
[----:B------:R-:W-:Y:S01]  /*1050*/  ISETP.GE.U32.AND P0, PT, R2, R4, PT ;  /* 0x000000040200720c */ /* 0x000fe20003f06070 */
[----:B-1----:R-:W-:-:S04]  /*1060*/  IMAD.WIDE.U32 R6, R0, c[0x0][0x3d8], RZ ;  /* 0x0000f60000067a25 */ /* 0x002fc800078e00ff */
[----:B------:R-:W-:Y:S01]  /*1070*/  IMAD R4, R0, c[0x0][0x3dc], R7 ;  /* 0x0000f70000047a24 */ /* 0x000fe200078e0207 */
[----:B------:R-:W-:-:S04]  /*1080*/  SEL R5, R6, RZ, P5 ;  /* 0x000000ff06057207 */ /* 0x000fc80002800000 */
[----:B------:R-:W-:-:S03]  /*1090*/  SEL R4, R4, RZ, P5 ;  /* 0x000000ff04047207 */ /* 0x000fc60002800000 */
        /* <DEDUP_REMOVED lines=9> */
.L_x_565:
[----:B------:R-:W-:Y:S02]  /*1130*/  ULDC UR6, c[0x0][0x1c0] ;  /* 0x0000700000067ab9 */ /* 0x000fe40000000800 */
[----:B------:R-:W-:Y:S02]  /*1140*/  UIMAD UR6, UR38, UR6, UR28 ;  /* 0x00000006260672a4 */ /* 0x000fe4000f8e021c */
[----:B------:R-:W-:Y:S02]  /*1150*/  ULDC UR9, c[0x0][0x224] ;  /* 0x0000890000097ab9 */ /* 0x000fe40000000800 */
[----:B------:R-:W-:Y:S02]  /*1160*/  UIMAD UR40, UR6, UR9, URZ ;  /* 0x00000009062872a4 */ /* 0x000fe4000f8e023f */
.L_x_566:
[----:B------:R-:W1:Y:S01]  /*1170*/  S2R R6, SR_CTAID.Y ;  /* 0x0000000000067919 */ /* 0x000e620000002600 */
[----:B------:R-:W-:Y:S01]  /*1180*/  ULDC.64 UR30, c[0x0][0x1a8] ;  /* 0x00006a00001e7ab9 */ /* 0x000fe20000000a00 */
[----:B------:R-:W-:Y:S01]  /*1190*/  SHF.R.S32.HI R7, RZ, 0x1f, R190 ;  /* 0x0000001fff077819 */ /* 0x000fe200000114be */
[----:B------:R-:W-:Y:S01]  /*11a0*/  ULDC.64 UR10, c[0x0][0x378] ;  /* 0x0000de00000a7ab9 */ /* 0x000fe20000000a00 */
[----:B------:R-:W-:Y:S01]  /*11b0*/  SHF.R.S32.HI R193, RZ, 0x1f, R192 ;  /* 0x0000001fffc17819 */ /* 0x000fe200000114c0 */
[----:B------:R-:W-:Y:S01]  /*11c0*/  UIMAD UR30, UR33, UR30, URZ ;  /* 0x0000001e211e72a4 */ /* 0x000fe2000f8e023f */
[C---:B------:R-:W-:Y:S01]  /*11d0*/  IMAD.WIDE.U32 R12, R190.reuse, c[0x0][0x1a0], RZ ;  /* 0x00006800be0c7a25 */ /* 0x040fe200078e00ff */
[----:B------:R-:W-:Y:S01]  /*11e0*/  UIMAD UR6, UR33, UR10, URZ ;  /* 0x0000000a210672a4 */ /* 0x000fe2000f8e023f */
[----:B------:R-:W2:Y:S01]  /*11f0*/  S2R R26, SR_CTAID.Z ;  /* 0x00000000001a7919 */ /* 0x000ea20000002700 */
[----:B------:R-:W-:Y:S01]  /*1200*/  UIMAD UR42, UR28, UR31, UR30 ;  /* 0x0000001f1c2a72a4 */ /* 0x000fe2000f8e021e */
[----:B------:R-:W-:Y:S01]  /*1210*/  IMAD R0, R7, c[0x0][0x1a0], RZ ;  /* 0x0000680007007a24 */ /* 0x000fe200078e02ff */
[----:B------:R-:W-:Y:S01]  /*1220*/  UIMAD UR31, UR28, UR11, UR6 ;  /* 0x0000000b1c1f72a4 */ /* 0x000fe2000f8e0206 */
[----:B------:R-:W-:Y:S01]  /*1230*/  IMAD R2, R9, c[0x0][0x1b8], RZ ;  /* 0x00006e0009027a24 */ /* 0x000fe200078e02ff */
[----:B------:R-:W-:Y:S01]  /*1240*/  UIADD3 UR29, UP0, UR8, UR29, URZ ;  /* 0x0000001d081d7290 */ /* 0x000fe2000ff1e03f */
[----:B------:R-:W-:Y:S01]  /*1250*/  IMAD R0, R190, c[0x0][0x1a4], R0 ;  /* 0x00006900be007a24 */ /* 0x000fe200078e0200 */
[----:B------:R-:W-:Y:S01]  /*1260*/  ULDC.64 UR10, c[0x0][0x368] ;  /* 0x0000da00000a7ab9 */ /* 0x000fe20000000a00 */
[----:B------:R-:W-:Y:S01]  /*1270*/  IMAD R2, R11, c[0x0][0x1bc], R2 ;  /* 0x00006f000b027a24 */ /* 0x000fe200078e0202 */
[----:B------:R-:W-:Y:S01]  /*1280*/  UIMAD UR6, UR34, UR10, URZ ;  /* 0x0000000a220672a4 */ /* 0x000fe2000f8e023f */
[----:B------:R-:W-:Y:S01]  /*1290*/  IMAD.IADD R13, R13, 0x1, R0 ;  /* 0x000000010d0d7824 */ /* 0x000fe200078e0200 */
[----:B------:R-:W-:Y:S01]  /*12a0*/  UIADD3.X UR36, UR32, UR36, URZ, UP0, !UPT ;  /* 0x0000002420247290 */ /* 0x000fe200087fe43f */
[----:B------:R-:W-:Y:S01]  /*12b0*/  IMAD.U32 R0, RZ, RZ, UR29 ;  /* 0x0000001dff007e24 */ /* 0x000fe2000f8e00ff */
[----:B------:R-:W-:Y:S01]  /*12c0*/  UIMAD UR30, UR38, UR11, UR6 ;  /* 0x0000000b261e72a4 */ /* 0x000fe2000f8e0206 */
[----:B------:R-:W-:Y:S01]  /*12d0*/  IMAD.U32 R10, RZ, RZ, UR15 ;  /* 0x0000000fff0a7e24 */ /* 0x000fe2000f8e00ff */
[----:B------:R-:W-:Y:S01]  /*12e0*/  ULDC.64 UR32, c[0x0][0x1a0] ;  /* 0x0000680000207ab9 */ /* 0x000fe20000000a00 */
[----:B-1----:R-:W-:Y:S01]  /*12f0*/  IMAD.WIDE.U32 R14, R6, c[0x0][0x188], R192 ;  /* 0x00006200060e7a25 */ /* 0x002fe200078e00c0 */
[----:B------:R-:W-:-:S02]  /*1300*/  ULDC.64 UR10, c[0x0][0x188] ;  /* 0x00006200000a7ab9 */ /* 0x000fc40000000a00 */
[----:B------:R-:W-:Y:S01]  /*1310*/  UIMAD UR6, UR34, UR10, URZ ;  /* 0x0000000a220672a4 */ /* 0x000fe2000f8e023f */
[----:B------:R-:W-:-:S03]  /*1320*/  IMAD.WIDE.U32 R12, R0, c[0x0][0x1a0], R12 ;  /* 0x00006800000c7a25 */ /* 0x000fc600078e000c */
[----:B------:R-:W-:Y:S01]  /*1330*/  UIMAD UR9, UR38, UR11, UR6 ;  /* 0x0000000b260972a4 */ /* 0x000fe2000f8e0206 */
[----:B------:R-:W-:Y:S02]  /*1340*/  IMAD.WIDE.U32 R16, R6, c[0x0][0x180], R192 ;  /* 0x0000600006107a25 */ /* 0x000fe400078e00c0 */
[----:B------:R-:W-:Y:S02]  /*1350*/  ULDC.64 UR10, c[0x0][0x180] ;  /* 0x00006000000a7ab9 */ /* 0x000fe40000000a00 */
[----:B------:R-:W-:Y:S01]  /*1360*/  UIMAD UR6, UR34, UR10, URZ ;  /* 0x0000000a220672a4 */ /* 0x000fe2000f8e023f */
[----:B------:R-:W-:Y:S01]  /*1370*/  IADD3 R15, R15, UR9, RZ ;  /* 0x000000090f0f7c10 */ /* 0x000fe2000fffe0ff */
[----:B------:R-:W-:Y:S01]  /*1380*/  IMAD.U32 R8, RZ, RZ, UR14 ;  /* 0x0000000eff087e24 */ /* 0x000fe2000f8e00ff */
[----:B------:R-:W-:Y:S02]  /*1390*/  ULDC.64 UR14, c[0x0][0x200] ;  /* 0x00008000000e7ab9 */ /* 0x000fe40000000a00 */
[----:B------:R-:W-:Y:S01]  /*13a0*/  UIMAD UR28, UR38, UR11, UR6 ;  /* 0x0000000b261c72a4 */ /* 0x000fe2000f8e0206 */
[----:B------:R-:W-:Y:S01]  /*13b0*/  IMAD.WIDE.U32 R14, R11, c[0x0][0x1b8], R14 ;  /* 0x00006e000b0e7a25 */ /* 0x000fe200078e000e */
[----:B------:R-:W-:-:S02]  /*13c0*/  UIMAD UR6, UR36, UR32, URZ ;  /* 0x00000020240672a4 */ /* 0x000fc4000f8e023f */
[----:B------:R-:W-:Y:S01]  /*13d0*/  ULDC.64 UR10, c[0x0][0x178] ;  /* 0x00005e00000a7ab9 */ /* 0x000fe20000000a00 */
[----:B------:R-:W-:Y:S01]  /*13e0*/  IMAD.IADD R0, R15, 0x1, R2 ;  /* 0x000000010f007824 */ /* 0x000fe200078e0202 */
[----:B------:R-:W-:Y:S01]  /*13f0*/  IADD3 R2, P0, R14, R12, RZ ;  /* 0x0000000c0e027210 */ /* 0x000fe20007f1e0ff */
[----:B------:R-:W-:Y:S01]  /*1400*/  UIMAD UR6, UR29, UR33, UR6 ;  /* 0x000000211d0672a4 */ /* 0x000fe2000f8e0206 */
[----:B------:R-:W-:Y:S01]  /*1410*/  IMAD R12, R7, c[0x0][0x198], RZ ;  /* 0x00006600070c7a24 */ /* 0x000fe200078e02ff */
[----:B------:R-:W-:Y:S01]  /*1420*/  UIMAD UR10, UR34, UR10, URZ ;  /* 0x0000000a220a72a4 */ /* 0x000fe2000f8e023f */
[----:B------:R-:W-:Y:S01]  /*1430*/  IMAD.WIDE.U32 R14, R190, c[0x0][0x198], RZ ;  /* 0x00006600be0e7a25 */ /* 0x000fe200078e00ff */
[----:B------:R-:W-:Y:S01]  /*1440*/  LEA R24, P2, R2, c[0x0][0x170], 0x1 ;  /* 0x00005c0002187a11 */ /* 0x000fe200078408ff */
[----:B------:R-:W-:Y:S01]  /*1450*/  ULDC.64 UR34, c[0x0][0x198] ;  /* 0x0000660000227ab9 */ /* 0x000fe20000000a00 */
[----:B------:R-:W-:Y:S01]  /*1460*/  IADD3.X R0, R0, UR6, R13, P0, !PT ;  /* 0x0000000600007c10 */ /* 0x000fe200087fe40d */
[----:B------:R-:W-:Y:S01]  /*1470*/  IMAD R12, R190, c[0x0][0x19c], R12 ;  /* 0x00006700be0c7a24 */ /* 0x000fe200078e020c */
[----:B------:R-:W-:Y:S01]  /*1480*/  IADD3 R13, R17, UR28, RZ ;  /* 0x0000001c110d7c10 */ /* 0x000fe2000fffe0ff */
[----:B------:R-:W-:Y:S01]  /*1490*/  UIMAD UR6, UR36, UR34, URZ ;  /* 0x00000022240672a4 */ /* 0x000fe2000f8e023f */
[----:B------:R-:W-:Y:S01]  /*14a0*/  LEA.HI.X R25, R2, c[0x0][0x174], R0, 0x1, P2 ;  /* 0x00005d0002197a11 */ /* 0x000fe200010f0c00 */
[----:B------:R-:W-:Y:S01]  /*14b0*/  IMAD.IADD R17, R15, 0x1, R12 ;  /* 0x000000010f117824 */ /* 0x000fe200078e020c */
[----:B------:R-:W-:Y:S01]  /*14c0*/  UIMAD UR28, UR38, UR11, UR10 ;  /* 0x0000000b261c72a4 */ /* 0x000fe2000f8e020a */
[----:B------:R-:W-:Y:S01]  /*14d0*/  IMAD R15, R9, c[0x0][0x1b0], RZ ;  /* 0x00006c00090f7a24 */ /* 0x000fe200078e02ff */
[----:B------:R-:W-:Y:S01]  /*14e0*/  UIMAD UR6, UR29, UR35, UR6 ;  /* 0x000000231d0672a4 */ /* 0x000fe2000f8e0206 */
[----:B------:R-:W-:Y:S01]  /*14f0*/  IMAD.MOV.U32 R12, RZ, RZ, R16 ;  /* 0x000000ffff0c7224 */ /* 0x000fe200078e0010 */
[----:B------:R-:W-:Y:S01]  /*1500*/  UIADD3 UR10, UR12, UR37, URZ ;  /* 0x000000250c0a7290 */ /* 0x000fe2000fffe03f */
[----:B------:R-:W-:Y:S01]  /*1510*/  IMAD.U32 R9, RZ, RZ, UR29 ;  /* 0x0000001dff097e24 */ /* 0x000fe2000f8e00ff */
[----:B------:R-:W1:Y:S01]  /*1520*/  S2R R2, SR_TID.X ;  /* 0x0000000000027919 */ /* 0x000e620000002100 */
[----:B------:R-:W-:Y:S01]  /*1530*/  IMAD.MOV.U32 R16, RZ, RZ, R14 ;  /* 0x000000ffff107224 */ /* 0x000fe200078e000e */
[----:B------:R-:W-:Y:S01]  /*1540*/  UIMAD.WIDE UR10, UR10, UR57, UR14 ;  /* 0x000000390a0a72a5 */ /* 0x000fe2000f8e020e */
[C---:B------:R-:W-:Y:S01]  /*1550*/  IMAD R15, R11.reuse, c[0x0][0x1b4], R15 ;  /* 0x00006d000b0f7a24 */ /* 0x040fe200078e020f */
[----:B------:R3:W4:Y:S01]  /*1560*/  R2UR UR14, R8 ;  /* 0x00000000080e73c2 */ /* 0x00072200000e0000 */
[----:B------:R-:W-:-:S04]  /*1570*/  IMAD.WIDE.U32 R12, R11, c[0x0][0x1b0], R12 ;  /* 0x00006c000b0c7a25 */ /* 0x000fc800078e000c */
[----:B------:R-:W-:Y:S01]  /*1580*/  IMAD.WIDE.U32 R16, R9, c[0x0][0x198], R16 ;  /* 0x0000660009107a25 */ /* 0x000fe200078e0010 */
[----:B------:R-:W-:Y:S02]  /*1590*/  UMOV UR9, UR11 ;  /* 0x0000000b00097c82 */ /* 0x000fe40008000000 */
[----:B------:R2:W2:Y:S01]  /*15a0*/  R2UR UR15, R10 ;  /* 0x000000000a0f73c2 */ /* 0x0004a200000e0000 */
[----:B------:R-:W-:Y:S01]  /*15b0*/  IMAD.IADD R9, R13, 0x1, R15 ;  /* 0x000000010d097824 */ /* 0x000fe200078e020f */
[----:B------:R-:W-:Y:S01]  /*15c0*/  IADD3 R11, P0, R12, R16, RZ ;  /* 0x000000100c0b7210 */ /* 0x000fe20007f1e0ff */
[----:B------:R-:W-:-:S03]  /*15d0*/  IMAD.WIDE.U32 R14, R6, c[0x0][0x368], R192 ;  /* 0x0000da00060e7a25 */ /* 0x000fc600078e00c0 */
[----:B------:R-:W-:Y:S01]  /*15e0*/  IADD3.X R9, R9, UR6, R17, P0, !PT ;  /* 0x0000000609097c10 */ /* 0x000fe200087fe411 */
[----:B------:R-:W-:Y:S01]  /*15f0*/  UIADD3 UR6, UR41, -0x1, URZ ;  /* 0xffffffff29067890 */ /* 0x000fe2000fffe03f */
[----:B------:R-:W-:Y:S02]  /*1600*/  IADD3 R12, P0, R190, UR12, RZ ;  /* 0x0000000cbe0c7c10 */ /* 0x000fe4000ff1e0ff */
[----:B------:R-:W-:Y:S01]  /*1610*/  IADD3 R15, R15, UR30, RZ ;  /* 0x0000001e0f0f7c10 */ /* 0x000fe2000fffe0ff */
[----:B------:R-:W-:Y:S01]  /*1620*/  ULEA.HI UR11, UR6, UR6, URZ, 0x1 ;  /* 0x00000006060b7291 */ /* 0x000fe2000f8f083f */
[----:B------:R-:W-:Y:S01]  /*1630*/  IADD3.X R7, R7, UR13, RZ, P0, !PT ;  /* 0x0000000d07077c10 */ /* 0x000fe200087fe4ff */
[C---:B------:R-:W-:Y:S01]  /*1640*/  IMAD.WIDE.U32 R16, R12.reuse, c[0x0][0x190], R192 ;  /* 0x000064000c107a25 */ /* 0x040fe200078e00c0 */
[----:B-1----:R-:W-:Y:S01]  /*1650*/  SHF.R.S32.HI R0, RZ, 0x1f, R2 ;  /* 0x0000001fff007819 */ /* 0x002fe20000011402 */
[----:B------:R-:W-:Y:S02]  /*1660*/  ULOP3.LUT UR11, UR11, 0xfffffffe, URZ, 0xc0, !UPT ;  /* 0xfffffffe0b0b7892 */ /* 0x000fe4000f8ec03f */
[----:B---3--:R-:W-:Y:S01]  /*1670*/  IMAD R8, R7, c[0x0][0x190], RZ ;  /* 0x0000640007087a24 */ /* 0x008fe200078e02ff */
[----:B------:R-:W-:Y:S01]  /*1680*/  USHF.L.U64.HI UR30, UR32, UR58, UR33 ;  /* 0x0000003a201e7299 */ /* 0x000fe20008010221 */
[----:B------:R-:W-:Y:S01]  /*1690*/  IMAD.WIDE.U32 R14, R12, c[0x0][0x370], R14 ;  /* 0x0000dc000c0e7a25 */ /* 0x000fe200078e000e */
[----:B------:R-:W-:-:S03]  /*16a0*/  UIADD3 UR11, UR6, -UR11, URZ ;  /* 0x8000000b060b7290 */ /* 0x000fc6000fffe03f */
[----:B------:R-:W-:Y:S01]  /*16b0*/  IMAD R8, R12, c[0x0][0x194], R8 ;  /* 0x000065000c087a24 */ /* 0x000fe200078e0208 */
[----:B------:R-:W-:Y:S02]  /*16c0*/  UISETP.NE.AND UP0, UPT, UR11, 0x1, UPT ;  /* 0x000000010b00788c */ /* 0x000fe4000bf05270 */
[----:B------:R-:W-:Y:S01]  /*16d0*/  USHF.L.U32 UR11, UR32, 0x6, URZ ;  /* 0x00000006200b7899 */ /* 0x000fe2000800063f */
[----:B------:R-:W-:-:S04]  /*16e0*/  IMAD.IADD R17, R17, 0x1, R8 ;  /* 0x0000000111117824 */ /* 0x000fc800078e0208 */
[----:B------:R-:W-:Y:S01]  /*16f0*/  IMAD.WIDE.U32 R16, R6, c[0x0][0x178], R16 ;  /* 0x00005e0006107a25 */ /* 0x000fe200078e0010 */
[----:B------:R-:W-:-:S03]  /*1700*/  IADD3 R22, P0, R24, UR11, RZ ;  /* 0x0000000b18167c10 */ /* 0x000fc6000ff1e0ff */
[----:B------:R-:W-:Y:S01]  /*1710*/  IMAD R6, R7, c[0x0][0x370], RZ ;  /* 0x0000dc0007067a24 */ /* 0x000fe200078e02ff */
[----:B------:R-:W-:Y:S01]  /*1720*/  IADD3 R13, R17, UR28, RZ ;  /* 0x0000001c110d7c10 */ /* 0x000fe2000fffe0ff */
[----:B------:R-:W-:Y:S01]  /*1730*/  USHF.L.U32 UR28, UR34, 0x6, URZ ;  /* 0x00000006221c7899 */ /* 0x000fe2000800063f */
[----:B------:R-:W-:Y:S01]  /*1740*/  IADD3 R20, P6, R22, UR11, RZ ;  /* 0x0000000b16147c10 */ /* 0x000fe2000ffde0ff */
[----:B------:R-:W-:Y:S01]  /*1750*/  IMAD R6, R12, c[0x0][0x374], R6 ;  /* 0x0000dd000c067a24 */ /* 0x000fe200078e0206 */
[----:B------:R-:W-:Y:S01]  /*1760*/  IADD3.X R23, R25, UR30, RZ, P0, !PT ;  /* 0x0000001e19177c10 */ /* 0x000fe200087fe4ff */
[----:B------:R-:W-:Y:S01]  /*1770*/  IMAD.MOV.U32 R12, RZ, RZ, R16 ;  /* 0x000000ffff0c7224 */ /* 0x000fe200078e0010 */
[----:B------:R-:W-:Y:S01]  /*1780*/  IADD3 R18, P1, R20, UR11, RZ ;  /* 0x0000000b14127c10 */ /* 0x000fe2000ff3e0ff */
[----:B------:R-:W-:Y:S01]  /*1790*/  IMAD.IADD R7, R15, 0x1, R6 ;  /* 0x000000010f077824 */ /* 0x000fe200078e0206 */
[----:B------:R-:W-:Y:S01]  /*17a0*/  LEA.HI R15, R0, R2, RZ, 0x6 ;  /* 0x00000002000f7211 */ /* 0x000fe200078f30ff */
[----:B------:R-:W-:Y:S01]  /*17b0*/  IMAD.MOV.U32 R6, RZ, RZ, R14 ;  /* 0x000000ffff067224 */ /* 0x000fe200078e000e */
[----:B------:R-:W-:Y:S01]  /*17c0*/  IADD3.X R21, R23, UR30, RZ, P6, !PT ;  /* 0x0000001e17157c10 */ /* 0x000fe2000b7fe4ff */
[----:B------:R-:W-:Y:S01]  /*17d0*/  USHF.L.U64.HI UR11, UR34, UR58, UR35 ;  /* 0x0000003a220b7299 */ /* 0x000fe20008010223 */
[----:B------:R-:W-:Y:S01]  /*17e0*/  SHF.R.S32.HI R15, RZ, 0x6, R15 ;  /* 0x00000006ff0f7819 */ /* 0x000fe2000001140f */
[----:B--2---:R-:W-:Y:S01]  /*17f0*/  IMAD.WIDE.U32 R28, R26, c[0x0][0x378], R6 ;  /* 0x0000de001a1c7a25 */ /* 0x004fe200078e0006 */
[----:B------:R-:W-:-:S02]  /*1800*/  LEA R14, P4, R11, c[0x0][0x168], 0x1 ;  /* 0x00005a000b0e7a11 */ /* 0x000fc400078808ff */
[----:B------:R-:W-:Y:S01]  /*1810*/  IADD3.X R19, R21, UR30, RZ, P1, !PT ;  /* 0x0000001e15137c10 */ /* 0x000fe20008ffe4ff */
[----:B------:R-:W-:Y:S01]  /*1820*/  IMAD.WIDE.U32 R26, R26, c[0x0][0x1a8], R12 ;  /* 0x00006a001a1a7a25 */ /* 0x000fe200078e000c */
[----:B------:R-:W-:Y:S02]  /*1830*/  IADD3 R7, R29, UR31, RZ ;  /* 0x0000001f1d077c10 */ /* 0x000fe4000fffe0ff */
[----:B------:R-:W-:Y:S01]  /*1840*/  LEA R216, P6, R28, c[0x0][0x330], 0x1 ;  /* 0x0000cc001cd87a11 */ /* 0x000fe200078c08ff */
[----:B------:R-:W-:Y:S01]  /*1850*/  IMAD.SHL.U32 R13, R190, 0x40, RZ ;  /* 0x00000040be0d7824 */ /* 0x000fe200078e00ff */
[----:B------:R-:W-:Y:S02]  /*1860*/  PLOP3.LUT P1, PT, PT, PT, UP0, 0x80, 0x0 ;  /* 0x000000000000781c */ /* 0x000fe40003f2f008 */
[----:B------:R-:W-:Y:S02]  /*1870*/  IADD3 R6, R27, UR42, RZ ;  /* 0x0000002a1b067c10 */ /* 0x000fe4000fffe0ff */
[----:B------:R-:W-:-:S02]  /*1880*/  LOP3.LUT R13, R13, 0x1c0, RZ, 0xc0, !PT ;  /* 0x000001c00d0d7812 */ /* 0x000fc400078ec0ff */
[----:B------:R-:W-:Y:S01]  /*1890*/  LEA.HI.X R217, R28, c[0x0][0x334], R7, 0x1, P6 ;  /* 0x0000cd001cd97a11 */ /* 0x000fe200030f0c07 */
[----:B------:R-:W-:Y:S01]  /*18a0*/  IMAD.MOV.U32 R7, RZ, RZ, c[0x0][0x190] ;  /* 0x00006400ff077624 */ /* 0x000fe200078e00ff */
[----:B------:R-:W-:Y:S02]  /*18b0*/  LOP3.LUT R16, R13, 0x38, R192, 0xf8, !PT ;  /* 0x000000380d107812 */ /* 0x000fe400078ef8c0 */
[----:B------:R-:W-:Y:S02]  /*18c0*/  SHF.R.U32.HI R13, RZ, 0x3, R13 ;  /* 0x00000003ff0d7819 */ /* 0x000fe4000001160d */
[----:B------:R-:W-:Y:S02]  /*18d0*/  IADD3 R12, P3, R14, UR28, RZ ;  /* 0x0000001c0e0c7c10 */ /* 0x000fe4000ff7e0ff */
[----:B------:R-:W-:Y:S02]  /*18e0*/  LOP3.LUT R13, R16, R13, RZ, 0x3c, !PT ;  /* 0x0000000d100d7212 */ /* 0x000fe400078e3cff */
[----:B------:R-:W-:-:S03]  /*18f0*/  IADD3 R10, P2, R12, UR28, RZ ;  /* 0x0000001c0c0a7c10 */ /* 0x000fc6000ff5e0ff */
[----:B------:R-:W-:Y:S01]  /*1900*/  IMAD R208, R15, 0x200, R13 ;  /* 0x000002000fd07824 */ /* 0x000fe200078e020d */
[----:B------:R-:W-:Y:S01]  /*1910*/  LEA.HI.X R15, R11, c[0x0][0x16c], R9, 0x1, P4 ;  /* 0x00005b000b0f7a11 */ /* 0x000fe200020f0c09 */
[----:B------:R-:W-:Y:S01]  /*1920*/  IMAD.MOV.U32 R11, RZ, RZ, c[0x0][0x370] ;  /* 0x0000dc00ff0b7624 */ /* 0x000fe200078e00ff */
[----:B------:R-:W-:Y:S01]  /*1930*/  LEA R218, P4, R26, c[0x0][0x160], 0x1 ;  /* 0x000058001ada7a11 */ /* 0x000fe200078808ff */
[----:B------:R-:W-:Y:S01]  /*1940*/  IMAD.SHL.U32 R13, R185, 0x4, RZ ;  /* 0x00000004b90d7824 */ /* 0x000fe200078e00ff */
[----:B------:R-:W-:Y:S01]  /*1950*/  IADD3 R207, R208, 0x1000, RZ ;  /* 0x00001000d0cf7810 */ /* 0x000fe20007ffe0ff */
[----:B------:R-:W-:Y:S01]  /*1960*/  IMAD.MOV.U32 R9, RZ, RZ, c[0x0][0x374] ;  /* 0x0000dd00ff097624 */ /* 0x000fe200078e00ff */
[----:B------:R-:W-:Y:S01]  /*1970*/  LEA.HI.X R219, R26, c[0x0][0x164], R6, 0x1, P4 ;  /* 0x000059001adb7a11 */ /* 0x000fe200020f0c06 */
[----:B------:R-:W-:Y:S01]  /*1980*/  IMAD.MOV.U32 R6, RZ, RZ, c[0x0][0x194] ;  /* 0x00006500ff067624 */ /* 0x000fe200078e00ff */
[----:B------:R-:W-:Y:S01]  /*1990*/  SEL R207, R207, R208, !P1 ;  /* 0x000000d0cfcf7207 */ /* 0x000fe20004800000 */
[----:B------:R-:W-:Y:S01]  /*19a0*/  IMAD.SHL.U32 R208, R208, 0x2, RZ ;  /* 0x00000002d0d07824 */ /* 0x000fe200078e00ff */
[----:B------:R-:W-:Y:S01]  /*19b0*/  @P5 BAR.SYNC.DEFER_BLOCKING 0x0 ;  /* 0x0000000000005b1d */ /* 0x000fe20000010000 */
[----:B------:R-:W-:-:S02]  /*19c0*/  LEA R16, P4, R7, R218, 0x6 ;  /* 0x000000da07107211 */ /* 0x000fc400078830ff */
[----:B------:R-:W-:Y:S01]  /*19d0*/  IMAD.SHL.U32 R207, R207, 0x2, RZ ;  /* 0x00000002cfcf7824 */ /* 0x000fe200078e00ff */
[----:B------:R-:W-:Y:S02]  /*19e0*/  IADD3 R8, P0, R10, UR28, RZ ;  /* 0x0000001c0a087c10 */ /* 0x000fe4000ff1e0ff */
[----:B------:R-:W-:Y:S01]  /*19f0*/  LEA.HI.X R17, R7, R219, R6, 0x6, P4 ;  /* 0x000000db07117211 */ /* 0x000fe200020f3406 */
[----:B------:R-:W-:Y:S01]  /*1a00*/  @!PT LDS RZ, [RZ] ;  /* 0x00000000fffff984 */ /* 0x000fe20000000800 */
[----:B------:R-:W-:Y:S01]  /*1a10*/  @!PT LDS RZ, [RZ] ;  /* 0x00000000fffff984 */ /* 0x000fe20000000800 */
[----:B------:R-:W-:Y:S01]  /*1a20*/  @!PT LDS RZ, [RZ] ;  /* 0x00000000fffff984 */ /* 0x000fe20000000800 */
[----:B------:R1:W-:Y:S01]  /*1a30*/  LDGSTS.E.BYPASS.LTC128B.128 [R208+0xa000], [R24.64] ;  /* 0x0a00000018d07fae */ /* 0x0003e2000b901d44 */
[----:B------:R-:W-:-:S03]  /*1a40*/  SHF.L.U64.HI R6, R185, 0x2, R188 ;  /* 0x00000002b9067819 */ /* 0x000fc600000102bc */
[----:B------:R1:W-:Y:S04]  /*1a50*/  LDGSTS.E.BYPASS.LTC128B.128 [R208+0xb000], [R22.64] ;  /* 0x0b00000016d07fae */ /* 0x0003e8000b901d44 */
[----:B------:R2:W-:Y:S04]  /*1a60*/  LDGSTS.E.BYPASS.LTC128B.128 [R208+0xc000], [R20.64] ;  /* 0x0c00000014d07fae */ /* 0x0005e8000b901d44 */
[----:B------:R3:W-:Y:S04]  /*1a70*/  LDGSTS.E.BYPASS.LTC128B.128 [R208+0xd000], [R18.64] ;  /* 0x0d00000012d07fae */ /* 0x0007e8000b901d44 */
[----:B------:R-:W0:Y:S04]  /*1a80*/  LDGDEPBAR ;  /* 0x00000000000079af */ /* 0x000e280000000000 */
[----:B------:R1:W-:Y:S01]  /*1a90*/  LDGSTS.E.BYPASS.LTC128B.128 [R208+0x4000], [R216.64] ;  /* 0x04000000d8d07fae */ /* 0x0003e2000b901d44 */
[----:B--2---:R-:W-:-:S02]  /*1aa0*/  LEA R20, P5, R11, R216, 0x6 ;  /* 0x000000d80b147211 */ /* 0x004fc400078a30ff */
[----:B---3--:R-:W-:Y:S02]  /*1ab0*/  IADD3 R18, P4, R13, UR10, RZ ;  /* 0x0000000a0d127c10 */ /* 0x008fe4000ff9e0ff */
[----:B------:R-:W-:Y:S02]  /*1ac0*/  IADD3.X R13, R15, UR11, RZ, P3, !PT ;  /* 0x0000000b0f0d7c10 */ /* 0x000fe40009ffe4ff */
[----:B------:R-:W-:Y:S02]  /*1ad0*/  LEA.HI.X R21, R11, R217, R9, 0x6, P5 ;  /* 0x000000d90b157211 */ /* 0x000fe400028f3409 */
[----:B------:R-:W-:Y:S01]  /*1ae0*/  IADD3.X R11, R13, UR11, RZ, P2, !PT ;  /* 0x0000000b0d0b7c10 */ /* 0x000fe200097fe4ff */
[----:B------:R-:W-:Y:S01]  /*1af0*/  IMAD.U32 R7, RZ, RZ, UR39 ;  /* 0x00000027ff077e24 */ /* 0x000fe2000f8e00ff */
[----:B------:R-:W-:Y:S01]  /*1b00*/  IADD3.X R19, R6, UR9, RZ, P4, !PT ;  /* 0x0000000906137c10 */ /* 0x000fe2000a7fe4ff */
[----:B------:R1:W-:Y:S01]  /*1b10*/  LDGSTS.E.BYPASS.LTC128B.128 [R208+0x5000], [R20.64] ;  /* 0x0500000014d07fae */ /* 0x0003e2000b901d44 */
[----:B------:R-:W-:-:S03]  /*1b20*/  IADD3.X R9, R11, UR11, RZ, P0, !PT ;  /* 0x0000000b0b097c10 */ /* 0x000fc600087fe4ff */
[----:B------:R1:W-:Y:S04]  /*1b30*/  LDGSTS.E.BYPASS.LTC128B.128 [R207], [R218.64] ;  /* 0x00000000dacf7fae */ /* 0x0003e8000b901d44 */
[----:B------:R1:W-:Y:S04]  /*1b40*/  LDGSTS.E.BYPASS.LTC128B.128 [R207+0x1000], [R16.64] ;  /* 0x0100000010cf7fae */ /* 0x0003e8000b901d44 */
[----:B------:R1:W-:Y:S04]  /*1b50*/  LDGSTS.E.BYPASS.LTC128B.128 [R208+0x6000], [R14.64] ;  /* 0x060000000ed07fae */ /* 0x0003e8000b901d44 */
[----:B------:R1:W-:Y:S04]  /*1b60*/  LDGSTS.E.BYPASS.LTC128B.128 [R208+0x7000], [R12.64] ;  /* 0x070000000cd07fae */ /* 0x0003e8000b901d44 */
[----:B------:R1:W-:Y:S04]  /*1b70*/  LDGSTS.E.BYPASS.LTC128B.128 [R208+0x8000], [R10.64] ;  /* 0x080000000ad07fae */ /* 0x0003e8000b901d44 */
[----:B------:R2:W-:Y:S04]  /*1b80*/  LDGSTS.E.BYPASS.LTC128B.128 [R208+0x9000], [R8.64] ;  /* 0x0900000008d07fae */ /* 0x0005e8000b901d44 */
[----:B------:R-:W0:Y:S01]  /*1b90*/  LDGDEPBAR ;  /* 0x00000000000079af */ /* 0x000e220000000000 */
[----:B------:R-:W-:Y:S01]  /*1ba0*/  IMAD.U32 R6, RZ, RZ, UR43 ;  /* 0x0000002bff067e24 */ /* 0x000fe2000f8e00ff */
[----:B------:R-:W-:-:S02]  /*1bb0*/  ULDC UR31, c[0x0][0x224] ;  /* 0x00008900001f7ab9 */ /* 0x000fc40000000800 */
[----:B------:R-:W-:Y:S01]  /*1bc0*/  ULDC UR37, c[0x0][0x22c] ;  /* 0x00008b0000257ab9 */ /* 0x000fe20000000800 */
[----:B------:R1:W5:Y:S01]  /*1bd0*/  LDG.E R206, [R18.64] ;  /* 0x0000000412ce7981 */ /* 0x000362000c1e1900 */
[----:B------:R-:W-:Y:S02]  /*1be0*/  UIMAD.WIDE UR30, UR38, UR31, UR12 ;  /* 0x0000001f261e72a5 */ /* 0x000fe4000f8e020c */
[----:B------:R-:W-:Y:S01]  /*1bf0*/  UIMAD UR13, UR49, UR37, UR52 ;  /* 0x00000025310d72a4 */ /* 0x000fe2000f8e0234 */
[----:B------:R1:W5:Y:S04]  /*1c00*/  LDG.E R205, [R18.64+0x20] ;  /* 0x0000200412cd7981 */ /* 0x000368000c1e1900 */
[----:B------:R1:W5:Y:S04]  /*1c10*/  LDG.E R204, [R18.64+0x80] ;  /* 0x0000800412cc7981 */ /* 0x000368000c1e1900 */
[----:B------:R1:W5:Y:S01]  /*1c20*/  LDG.E R203, [R18.64+0xa0] ;  /* 0x0000a00412cb7981 */ /* 0x000362000c1e1900 */
[----:B------:R-:W-:Y:S01]  /*1c30*/  UIADD3 UR11, UP0, UR30, UR47, URZ ;  /* 0x0000002f1e0b7290 */ /* 0x000fe2000ff1e03f */
[----:B------:R-:W-:Y:S01]  /*1c40*/  CS2R R94, SRZ ;  /* 0x00000000005e7805 */ /* 0x000fe2000001ff00 */
[----:B------:R-:W-:Y:S01]  /*1c50*/  UIADD3 UR13, UR45, UR13, URZ ;  /* 0x0000000d2d0d7290 */ /* 0x000fe2000fffe03f */
[----:B------:R-:W-:Y:S01]  /*1c60*/  CS2R R92, SRZ ;  /* 0x00000000005c7805 */ /* 0x000fe2000001ff00 */
[----:B------:R-:W-:Y:S01]  /*1c70*/  UIADD3.X UR30, UR31, UR46, URZ, UP0, !UPT ;  /* 0x0000002e1f1e7290 */ /* 0x000fe200087fe43f */
[----:B--2---:R-:W-:Y:S01]  /*1c80*/  IMAD R8, R187, UR50, R186 ;  /* 0x00000032bb087c24 */ /* 0x004fe2000f8e02ba */
[----:B------:R-:W-:Y:S01]  /*1c90*/  UIMAD UR13, UR13, UR11, URZ ;  /* 0x0000000b0d0d72a4 */ /* 0x000fe2000f8e023f */
[----:B------:R-:W-:-:S04]  /*1ca0*/  DEPBAR.LE SB0, 0x1 ;  /* 0x000080400000791a */ /* 0x000fc80000000000 */
[----:B------:R-:W-:Y:S01]  /*1cb0*/  IADD3 R7, P2, P0, R8, UR51, R7 ;  /* 0x0000003308077c10 */ /* 0x000fe2000f85e007 */
[----:B------:R-:W-:Y:S01]  /*1cc0*/  ULDC UR37, c[0x0][0x214] ;  /* 0x0000850000257ab9 */ /* 0x000fe20000000800 */
[----:B------:R-:W-:Y:S01]  /*1cd0*/  SHF.R.S32.HI R8, RZ, 0x1f, R8 ;  /* 0x0000001fff087819 */ /* 0x000fe20000011408 */
[----:B------:R-:W-:Y:S01]  /*1ce0*/  UIMAD UR13, UR30, UR44, UR13 ;  /* 0x0000002c1e0d72a4 */ /* 0x000fe2000f8e020d */
[----:B------:R-:W-:Y:S01]  /*1cf0*/  BAR.SYNC.DEFER_BLOCKING 0x0 ;  /* 0x0000000000007b1d */ /* 0x000fe20000010000 */
[----:B------:R-:W-:Y:S01]  /*1d00*/  UIADD3 UR30, UR12, UR40, URZ ;  /* 0x000000280c1e7290 */ /* 0x000fe2000fffe03f */
[----:B------:R-:W-:Y:S01]  /*1d10*/  IADD3.X R6, R8, UR53, R6, P2, P0 ;  /* 0x0000003508067c10 */ /* 0x000fe200097e0406 */
[----:B------:R-:W-:Y:S01]  /*1d20*/  CS2R R98, SRZ ;  /* 0x0000000000627805 */ /* 0x000fe2000001ff00 */
[----:B------:R-:W-:Y:S01]  /*1d30*/  IADD3 R8, P0, R7, R5, RZ ;  /* 0x0000000507087210 */ /* 0x000fe20007f1e0ff */
[----:B------:R-:W-:Y:S01]  /*1d40*/  IMAD.U32 R5, RZ, RZ, UR45 ;  /* 0x0000002dff057e24 */ /* 0x000fe2000f8e00ff */
[----:B------:R-:W-:Y:S01]  /*1d50*/  ULDC UR12, c[0x0][0x2e8] ;  /* 0x0000ba00000c7ab9 */ /* 0x000fe20000000800 */
[----:B------:R-:W-:Y:S01]  /*1d60*/  CS2R R96, SRZ ;  /* 0x0000000000607805 */ /* 0x000fe2000001ff00 */
[----:B------:R-:W-:Y:S01]  /*1d70*/  UIMAD.WIDE UR30, UR30, UR57, UR60 ;  /* 0x000000391e1e72a5 */ /* 0x000fe2000f8e023c */
[----:B------:R-:W-:Y:S01]  /*1d80*/  IMAD.X R9, R6, 0x1, R4, P0 ;  /* 0x0000000106097824 */ /* 0x000fe200000e0604 */
[----:B------:R-:W-:Y:S01]  /*1d90*/  CS2R R90, SRZ ;  /* 0x00000000005a7805 */ /* 0x000fe2000001ff00 */
[----:B------:R-:W-:Y:S01]  /*1da0*/  IMAD.U32 R4, RZ, RZ, UR44 ;  /* 0x0000002cff047e24 */ /* 0x000fe2000f8e00ff */
[----:B------:R-:W-:Y:S01]  /*1db0*/  CS2R R88, SRZ ;  /* 0x0000000000587805 */ /* 0x000fe2000001ff00 */
[----:B------:R-:W-:Y:S01]  /*1dc0*/  CS2R R86, SRZ ;  /* 0x0000000000567805 */ /* 0x000fe2000001ff00 */
[----:B------:R-:W-:Y:S01]  /*1dd0*/  CS2R R84, SRZ ;  /* 0x0000000000547805 */ /* 0x000fe2000001ff00 */
[----:B------:R-:W-:Y:S01]  /*1de0*/  IMAD.WIDE.U32 R8, R4, UR11, R8 ;  /* 0x0000000b04087c25 */ /* 0x000fe2000f8e0008 */
[----:B------:R-:W-:Y:S01]  /*1df0*/  UIADD3 UR11, -UR7, UR37, UR8 ;  /* 0x00000025070b7290 */ /* 0x000fe2000fffe108 */
[----:B------:R-:W-:Y:S01]  /*1e00*/  CS2R R78, SRZ ;  /* 0x00000000004e7805 */ /* 0x000fe2000001ff00 */
[----:B------:R-:W-:Y:S01]  /*1e10*/  CS2R R76, SRZ ;  /* 0x00000000004c7805 */ /* 0x000fe2000001ff00 */
[----:B------:R-:W-:Y:S01]  /*1e20*/  CS2R R82, SRZ ;  /* 0x0000000000527805 */ /* 0x000fe2000001ff00 */
[----:B------:R-:W-:Y:S01]  /*1e30*/  UIADD3 UR11, UR11, -UR12, URZ ;  /* 0x8000000c0b0b7290 */ /* 0x000fe2000fffe03f */
[----:B------:R-:W-:Y:S01]  /*1e40*/  IADD3 R4, R9, UR13, RZ ;  /* 0x0000000d09047c10 */ /* 0x000fe2000fffe0ff */
[----:B------:R-:W-:Y:S01]  /*1e50*/  CS2R R80, SRZ ;  /* 0x0000000000507805 */ /* 0x000fe2000001ff00 */
[C---:B------:R-:W-:Y:S01]  /*1e60*/  LEA R214, P0, R8.reuse, c[0x0][0x350], 0x2 ;  /* 0x0000d40008d67a11 */ /* 0x040fe200078010ff */
[----:B------:R-:W-:Y:S01]  /*1e70*/  USHF.R.S32.HI UR13, URZ, 0x1f, UR11 ;  /* 0x0000001f3f0d7899 */ /* 0x000fe2000801140b */
[----:B------:R1:W2:Y:S01]  /*1e80*/  LDSM.16.M88.4 R140, [R180+0xa000] ;  /* 0x00a00000b48c783b */ /* 0x0002a20000000200 */
[----:B------:R-:W-:Y:S01]  /*1e90*/  CS2R R74, SRZ ;  /* 0x00000000004a7805 */ /* 0x000fe2000001ff00 */
[----:B------:R-:W-:Y:S01]  /*1ea0*/  LEA.HI.X R215, R8, c[0x0][0x354], R4, 0x2, P0 ;  /* 0x0000d50008d77a11 */ /* 0x000fe200000f1404 */
[----:B------:R-:W-:Y:S01]  /*1eb0*/  ULEA.HI UR13, UR13, UR11, URZ, 0x6 ;  /* 0x0000000b0d0d7291 */ /* 0x000fe2000f8f303f */
[----:B------:R1:W3:Y:S01]  /*1ec0*/  LDSM.16.M88.4 R144, [R180+0xa800] ;  /* 0x00a80000b490783b */ /* 0x0002e20000000200 */
[----:B------:R-:W-:Y:S01]  /*1ed0*/  CS2R R72, SRZ ;  /* 0x0000000000487805 */ /* 0x000fe2000001ff00 */
[----:B------:R-:W-:Y:S01]  /*1ee0*/  CS2R R70, SRZ ;  /* 0x0000000000467805 */ /* 0x000fe2000001ff00 */
[----:B------:R-:W-:Y:S01]  /*1ef0*/  USHF.R.S32.HI UR13, URZ, 0x6, UR13 ;  /* 0x000000063f0d7899 */ /* 0x000fe2000801140d */
[----:B------:R1:W1:Y:S01]  /*1f00*/  LDSM.16.M88.4 R148, [R173+0xa000] ;  /* 0x00a00000ad94783b */ /* 0x0002620000000200 */
[----:B------:R-:W-:Y:S01]  /*1f10*/  CS2R R68, SRZ ;  /* 0x0000000000447805 */ /* 0x000fe2000001ff00 */
[----:B------:R-:W-:Y:S01]  /*1f20*/  CS2R R62, SRZ ;  /* 0x00000000003e7805 */ /* 0x000fe2000001ff00 */
[----:B------:R-:W-:Y:S01]  /*1f30*/  UISETP.LT.AND UP0, UPT, URZ, UR13, UPT ;  /* 0x0000000d3f00728c */ /* 0x000fe2000bf01270 */
[----:B------:R1:W1:Y:S01]  /*1f40*/  LDSM.16.M88.4 R152, [R173+0xa800] ;  /* 0x00a80000ad98783b */ /* 0x0002620000000200 */
[----:B------:R-:W-:Y:S01]  /*1f50*/  CS2R R60, SRZ ;  /* 0x00000000003c7805 */ /* 0x000fe2000001ff00 */
[----:B------:R-:W-:Y:S01]  /*1f60*/  CS2R R66, SRZ ;  /* 0x0000000000427805 */ /* 0x000fe2000001ff00 */
[----:B------:R-:W-:Y:S01]  /*1f70*/  USEL UR13, URZ, UR13, !UP0 ;  /* 0x0000000d3f0d7287 */ /* 0x000fe2000c000000 */
[----:B------:R1:W1:Y:S01]  /*1f80*/  LDSM.16.M88.4 R156, [R172+0xa000] ;  /* 0x00a00000ac9c783b */ /* 0x0002620000000200 */
[----:B------:R-:W-:Y:S01]  /*1f90*/  CS2R R64, SRZ ;  /* 0x0000000000407805 */ /* 0x000fe2000001ff00 */
[----:B------:R-:W-:Y:S01]  /*1fa0*/  CS2R R58, SRZ ;  /* 0x00000000003a7805 */ /* 0x000fe2000001ff00 */
[----:B------:R-:W-:Y:S01]  /*1fb0*/  UISETP.GT.AND UP0, UPT, UR41, UR13, UPT ;  /* 0x0000000d2900728c */ /* 0x000fe2000bf04270 */
[----:B------:R1:W1:Y:S01]  /*1fc0*/  LDSM.16.M88.4 R160, [R172+0xa800] ;  /* 0x00a80000aca0783b */ /* 0x0002620000000200 */
[----:B------:R-:W-:Y:S01]  /*1fd0*/  CS2R R56, SRZ ;  /* 0x0000000000387805 */ /* 0x000fe2000001ff00 */
[----:B------:R-:W-:Y:S01]  /*1fe0*/  CS2R R54, SRZ ;  /* 0x0000000000367805 */ /* 0x000fe2000001ff00 */
[----:B------:R-:W-:Y:S01]  /*1ff0*/  CS2R R52, SRZ ;  /* 0x0000000000347805 */ /* 0x000fe2000001ff00 */
[----:B------:R1:W1:Y:S01]  /*2000*/  LDSM.16.M88.4 R164, [R3+0xa000] ;  /* 0x00a0000003a4783b */ /* 0x0002620000000200 */
[----:B------:R-:W-:Y:S01]  /*2010*/  PLOP3.LUT P0, PT, PT, PT, UP0, 0x80, 0x0 ;  /* 0x000000000000781c */ /* 0x000fe20003f0f008 */
[----:B------:R-:W-:Y:S01]  /*2020*/  CS2R R46, SRZ ;  /* 0x00000000002e7805 */ /* 0x000fe2000001ff00 */
[----:B------:R-:W-:Y:S01]  /*2030*/  CS2R R44, SRZ ;  /* 0x00000000002c7805 */ /* 0x000fe2000001ff00 */
[----:B------:R1:W1:Y:S01]  /*2040*/  LDSM.16.M88.4 R168, [R3+0xa800] ;  /* 0x00a8000003a8783b */ /* 0x0002620000000200 */
[----:B------:R-:W-:Y:S01]  /*2050*/  CS2R R50, SRZ ;  /* 0x0000000000327805 */ /* 0x000fe2000001ff00 */
[----:B------:R-:W-:Y:S01]  /*2060*/  CS2R R48, SRZ ;  /* 0x0000000000307805 */ /* 0x000fe2000001ff00 */
[----:B------:R-:W-:Y:S01]  /*2070*/  CS2R R42, SRZ ;  /* 0x00000000002a7805 */ /* 0x000fe2000001ff00 */
[----:B------:R-:W-:Y:S01]  /*2080*/  CS2R R40, SRZ ;  /* 0x0000000000287805 */ /* 0x000fe2000001ff00 */
[----:B------:R-:W-:Y:S01]  /*2090*/  CS2R R38, SRZ ;  /* 0x0000000000267805 */ /* 0x000fe2000001ff00 */
[----:B------:R-:W-:-:S04]  /*20a0*/  CS2R R36, SRZ ;  /* 0x0000000000247805 */ /* 0x000fc8000001ff00 */
[----:B----4-:R-:W-:Y:S05]  /*20b0*/  @!P0 BRA `(.L_x_567) ;  /* 0x000038a000008947 */ /* 0x010fea0003800000 */
[----:B------:R-:W-:Y:S01]  /*20c0*/  LEA.HI R0, R0, R2, RZ, 0x4 ;  /* 0x0000000200007211 */ /* 0x000fe200078f20ff */
[----:B------:R-:W-:Y:S01]  /*20d0*/  IMAD.MOV.U32 R175, RZ, RZ, 0x20 ;  /* 0x00000020ffaf7424 */ /* 0x000fe200078e00ff */
[----:B------:R-:W-:Y:S01]  /*20e0*/  IADD3 R177, R181, 0x1000, RZ ;  /* 0x00001000b5b17810 */ /* 0x000fe20007ffe0ff */
[----:B------:R-:W-:Y:S01]  /*20f0*/  IMAD.MOV.U32 R128, RZ, RZ, 0x40 ;  /* 0x00000040ff807424 */ /* 0x000fe200078e00ff */
[----:B------:R-:W-:Y:S01]  /*2100*/  LOP3.LUT R0, R0, 0xfffffff0, RZ, 0xc0, !PT ;  /* 0xfffffff000007812 */ /* 0x000fe200078ec0ff */
[----:B------:R-:W-:Y:S01]  /*2110*/  UIADD3 UR28, UR8, UR59, URZ ;  /* 0x0000003b081c7290 */ /* 0x000fe2000fffe03f */
[----:B------:R-:W-:Y:S01]  /*2120*/  IADD3 R176, R182, 0x1000, RZ ;  /* 0x00001000b6b07810 */ /* 0x000fe20007ffe0ff */
[----:B------:R-:W-:Y:S01]  /*2130*/  IMAD.MOV.U32 R95, RZ, RZ, RZ ;  /* 0x000000ffff5f7224 */ /* 0x000fe200078e00ff */
[----:B------:R-:W-:Y:S01]  /*2140*/  SEL R177, R177, R181, !P1 ;  /* 0x000000b5b1b17207 */ /* 0x000fe20004800000 */
[----:B------:R-:W-:Y:S01]  /*2150*/  IMAD.IADD R2, R2, 0x1, -R0 ;  /* 0x0000000102027824 */ /* 0x000fe200078e0a00 */
[----:B------:R-:W-:Y:S01]  /*2160*/  SEL R176, R176, R182, !P1 ;  /* 0x000000b6b0b07207 */ /* 0x000fe20004800000 */
[----:B------:R-:W-:-:S02]  /*2170*/  UMOV UR12, UR30 ;  /* 0x0000001e000c7c82 */ /* 0x000fc40008000000 */
[----:B------:R-:W-:Y:S01]  /*2180*/  IMAD.SHL.U32 R177, R177, 0x2, RZ ;  /* 0x00000002b1b17824 */ /* 0x000fe200078e00ff */
[----:B------:R-:W-:Y:S01]  /*2190*/  SHF.R.S32.HI R0, RZ, 0x1f, R2 ;  /* 0x0000001fff007819 */ /* 0x000fe20000011402 */
[----:B------:R-:W-:Y:S01]  /*21a0*/  IMAD.SHL.U32 R176, R176, 0x2, RZ ;  /* 0x00000002b0b07824 */ /* 0x000fe200078e00ff */
[----:B------:R-:W-:Y:S02]  /*21b0*/  UIADD3 UR28, -UR7, 0x80, UR28 ;  /* 0x00000080071c7890 */ /* 0x000fe4000fffe11c */
[----:B------:R-:W-:Y:S01]  /*21c0*/  LEA.HI R0, R0, R2, RZ, 0x3 ;  /* 0x0000000200007211 */ /* 0x000fe200078f18ff */
[----:B------:R-:W-:-:S03]  /*21d0*/  UMOV UR11, UR31 ;  /* 0x0000001f000b7c82 */ /* 0x000fc60008000000 */
[----:B------:R-:W-:-:S05]  /*21e0*/  LOP3.LUT R0, R0, 0xfffffff8, RZ, 0xc0, !PT ;  /* 0xfffffff800007812 */ /* 0x000fca00078ec0ff */
[----:B------:R-:W-:-:S05]  /*21f0*/  IMAD.IADD R0, R2, 0x1, -R0 ;  /* 0x0000000102007824 */ /* 0x000fca00078e0a00 */
[C---:B------:R-:W-:Y:S02]  /*2200*/  LOP3.LUT P0, RZ, R0.reuse, 0x2, RZ, 0xc0, !PT ;  /* 0x0000000200ff7812 */ /* 0x040fe4000780c0ff */
[----:B------:R-:W-:Y:S02]  /*2210*/  LOP3.LUT P2, RZ, R0, 0x4, RZ, 0xc0, !PT ;  /* 0x0000000400ff7812 */ /* 0x000fe4000784c0ff */
[----:B------:R-:W-:Y:S02]  /*2220*/  SEL R175, R175, 0xffffffe0, !P0 ;  /* 0xffffffe0afaf7807 */ /* 0x000fe40004000000 */
[----:B------:R-:W-:Y:S02]  /*2230*/  SEL R128, R128, 0xffffffc0, !P2 ;  /* 0xffffffc080807807 */ /* 0x000fe40005000000 */
[----:B------:R-:W-:Y:S01]  /*2240*/  MOV R213, c[0x0][0x22c] ;  /* 0x00008b0000d57a02 */ /* 0x000fe20000000f00 */
[----:B------:R-:W-:Y:S01]  /*2250*/  IMAD.SHL.U32 R210, R185, 0x4, RZ ;  /* 0x00000004b9d27824 */ /* 0x000fe200078e00ff */
[----:B------:R-:W-:Y:S01]  /*2260*/  SHF.L.U32 R174, R182, 0x1, RZ ;  /* 0x00000001b6ae7819 */ /* 0x000fe200000006ff */
[----:B------:R-:W-:Y:S01]  /*2270*/  IMAD.IADD R0, R179, 0x1, R175 ;  /* 0x00000001b3007824 */ /* 0x000fe200078e02af */
[----:B------:R-:W-:Y:S01]  /*2280*/  SHF.L.U64.HI R211, R185, 0x2, R188 ;  /* 0x00000002b9d37819 */ /* 0x000fe200000102bc */
[----:B------:R-:W-:Y:S01]  /*2290*/  IMAD R213, R213, c[0x0][0x1c0], RZ ;  /* 0x00007000d5d57a24 */ /* 0x000fe200078e02ff */
[----:B------:R-:W-:-:S02]  /*22a0*/  MOV R212, 0x40 ;  /* 0x0000004000d47802 */ /* 0x000fc40000000f00 */
[----:B------:R-:W-:Y:S01]  /*22b0*/  IADD3 R2, R175, R174, RZ ;  /* 0x000000aeaf027210 */ /* 0x000fe20007ffe0ff */
[----:B------:R-:W-:Y:S02]  /*22c0*/  IMAD.U32 R213, R213, -0x40, RZ ;  /* 0xffffffc0d5d57824 */ /* 0x000fe400078e00ff */
.L_x_570:
[----:B------:R-:W0:Y:S01]  /*22d0*/  LDGDEPBAR ;  /* 0x00000000000079af */ /* 0x000e220000000000 */
[C---:B------:R-:W-:Y:S01]  /*22e0*/  IADD3 R183, R176.reuse, R175, RZ ;  /* 0x000000afb0b77210 */ /* 0x040fe20007ffe0ff */
[----:B------:R-:W-:Y:S01]  /*22f0*/  USHF.L.U32 UR8, UR6, 0x6, URZ ;  /* 0x0000000606087899 */ /* 0x000fe2000800063f */
[-C--:B------:R-:W-:Y:S01]  /*2300*/  IADD3 R129, R176, R128.reuse, RZ ;  /* 0x00000080b0817210 */ /* 0x080fe20007ffe0ff */
[----:B------:R-:W-:Y:S01]  /*2310*/  UISETP.GT.AND UP3, UPT, UR6, UR13, UPT ;  /* 0x0000000d0600728c */ /* 0x000fe2000bf64270 */
[----:B-----5:R-:W-:Y:S01]  /*2320*/  FSETP.NEU.FTZ.AND P1, PT, R206, -INF , PT ;  /* 0xff800000ce00780b */ /* 0x020fe20003f3d000 */
[----:B------:R-:W-:Y:S06]  /*2330*/  UISETP.GE.AND UP0, UPT, UR8, UR28, UPT ;  /* 0x0000001c0800728c */ /* 0x000fec000bf06270 */
[----:B------:R-:W-:Y:S01]  /*2340*/  PLOP3.LUT P0, PT, PT, PT, UP0, 0x80, 0x0 ;  /* 0x000000000000781c */ /* 0x000fe20003f0f008 */
[----:B------:R-:W-:Y:S04]  /*2350*/  DEPBAR.LE SB0, 0x0 ;  /* 0x000080000000791a */ /* 0x000fe80000000000 */
[----:B------:R-:W-:Y:S08]  /*2360*/  BAR.SYNC.DEFER_BLOCKING 0x0 ;  /* 0x0000000000007b1d */ /* 0x000ff00000010000 */
[----:B------:R-:W-:Y:S08]  /*2370*/  LDSM.16.M88.4 R32, [R176] ;  /* 0x00000000b020783b */ /* 0x000ff00000000200 */
[----:B-1----:R-:W1:Y:S08]  /*2380*/  LDSM.16.M88.4 R16, [R180+0x6000] ;  /* 0x00600000b410783b */ /* 0x002e700000000200 */
[----:B------:R-:W4:Y:S08]  /*2390*/  LDSM.16.M88.4 R28, [R176+0x1000] ;  /* 0x00100000b01c783b */ /* 0x000f300000000200 */
[----:B------:R-:W3:Y:S08]  /*23a0*/  LDSM.16.M88.4 R100, [R180+0x6800] ;  /* 0x00680000b464783b */ /* 0x000ef00000000200 */
[----:B------:R-:W-:Y:S08]  /*23b0*/  LDSM.16.M88.4 R104, [R183] ;  /* 0x00000000b768783b */ /* 0x000ff00000000200 */
[----:B------:R-:W2:Y:S01]  /*23c0*/  LDSM.16.M88.4 R108, [R173+0x6000] ;  /* 0x00600000ad6c783b */ /* 0x000ea20000000200 */
[-C--:B-1----:R-:W-:Y:S07]  /*23d0*/  HMMA.16816.F32.BF16 R4, R32, R16.reuse, RZ ;  /* 0x000000102004723c */ /* 0x082fee00000418ff */
[----:B------:R1:W2:Y:S01]  /*23e0*/  LDSM.16.M88.4 R112, [R183+0x1000] ;  /* 0x00100000b770783b */ /* 0x0002a20000000200 */
[C---:B----4-:R-:W-:Y:S07]  /*23f0*/  HMMA.16816.F32.BF16 R8, R28.reuse, R16, RZ ;  /* 0x000000101c08723c */ /* 0x050fee00000418ff */
[----:B------:R-:W4:Y:S01]  /*2400*/  LDSM.16.M88.4 R116, [R173+0x6800] ;  /* 0x00680000ad74783b */ /* 0x000f220000000200 */
[-C--:B------:R-:W-:Y:S07]  /*2410*/  HMMA.16816.F32.BF16 R12, R28, R18.reuse, RZ ;  /* 0x000000121c0c723c */ /* 0x080fee00000418ff */
[----:B------:R-:W-:Y:S01]  /*2420*/  LDSM.16.M88.4 R120, [R129] ;  /* 0x000000008178783b */ /* 0x000fe20000000200 */
[C---:B------:R-:W-:Y:S07]  /*2430*/  HMMA.16816.F32.BF16 R16, R32.reuse, R18, RZ ;  /* 0x000000122010723c */ /* 0x040fee00000418ff */
[----:B------:R-:W4:Y:S01]  /*2440*/  LDSM.16.M88.4 R124, [R172+0x6000] ;  /* 0x00600000ac7c783b */ /* 0x000f220000000200 */
[----:B-1----:R-:W-:Y:S01]  /*2450*/  IADD3 R183, R183, R128, RZ ;  /* 0x00000080b7b77210 */ /* 0x002fe20007ffe0ff */
[-C--:B---3--:R-:W-:Y:S06]  /*2460*/  HMMA.16816.F32.BF16 R20, R32, R100.reuse, RZ ;  /* 0x000000642014723c */ /* 0x088fec00000418ff */
[----:B------:R-:W-:Y:S02]  /*2470*/  LDSM.16.M88.4 R132, [R183] ;  /* 0x00000000b784783b */ /* 0x000fe40000000200 */
[C---:B------:R-:W-:Y:S06]  /*2480*/  HMMA.16816.F32.BF16 R24, R28.reuse, R100, RZ ;  /* 0x000000641c18723c */ /* 0x040fec00000418ff */
[----:B------:R-:W-:Y:S02]  /*2490*/  LDSM.16.M88.4 R136, [R3+0x6000] ;  /* 0x006000000388783b */ /* 0x000fe40000000200 */
[-C--:B------:R-:W-:Y:S08]  /*24a0*/  HMMA.16816.F32.BF16 R28, R28, R102.reuse, RZ ;  /* 0x000000661c1c723c */ /* 0x080ff000000418ff */
[----:B------:R-:W-:Y:S01]  /*24b0*/  HMMA.16816.F32.BF16 R32, R32, R102, RZ ;  /* 0x000000662020723c */ /* 0x000fe200000418ff */
[----:B------:R-:W1:Y:S07]  /*24c0*/  LDSM.16.M88.4 R100, [R129+0x1000] ;  /* 0x001000008164783b */ /* 0x000e6e0000000200 */
[-C--:B--2---:R-:W-:Y:S01]  /*24d0*/  HMMA.16816.F32.BF16 R4, R104, R108.reuse, R4 ;  /* 0x0000006c6804723c */ /* 0x084fe20000041804 */
[----:B------:R-:W2:Y:S07]  /*24e0*/  LDSM.16.M88.4 R128, [R172+0x6800] ;  /* 0x00680000ac80783b */ /* 0x000eae0000000200 */
[C---:B------:R-:W-:Y:S08]  /*24f0*/  HMMA.16816.F32.BF16 R8, R112.reuse, R108, R8 ;  /* 0x0000006c7008723c */ /* 0x040ff00000041808 */
[-C--:B------:R-:W-:Y:S08]  /*2500*/  HMMA.16816.F32.BF16 R12, R112, R110.reuse, R12 ;  /* 0x0000006e700c723c */ /* 0x080ff0000004180c */
[C---:B------:R-:W-:Y:S08]  /*2510*/  HMMA.16816.F32.BF16 R16, R104.reuse, R110, R16 ;  /* 0x0000006e6810723c */ /* 0x040ff00000041810 */
[-C--:B----4-:R-:W-:Y:S08]  /*2520*/  HMMA.16816.F32.BF16 R20, R104, R116.reuse, R20 ;  /* 0x000000746814723c */ /* 0x090ff00000041814 */
[C---:B------:R-:W-:Y:S08]  /*2530*/  HMMA.16816.F32.BF16 R24, R112.reuse, R116, R24 ;  /* 0x000000747018723c */ /* 0x040ff00000041818 */
[-C--:B------:R-:W-:Y:S08]  /*2540*/  HMMA.16816.F32.BF16 R28, R112, R118.reuse, R28 ;  /* 0x00000076701c723c */ /* 0x080ff0000004181c */
[----:B------:R-:W-:Y:S01]  /*2550*/  HMMA.16816.F32.BF16 R32, R104, R118, R32 ;  /* 0x000000766820723c */ /* 0x000fe20000041820 */
[----:B------:R-:W3:Y:S07]  /*2560*/  LDSM.16.M88.4 R104, [R183+0x1000] ;  /* 0x00100000b768783b */ /* 0x000eee0000000200 */
[-C--:B------:R-:W-:Y:S08]  /*2570*/  HMMA.16816.F32.BF16 R4, R120, R124.reuse, R4 ;  /* 0x0000007c7804723c */ /* 0x080ff00000041804 */
[C---:B-1----:R-:W-:Y:S08]  /*2580*/  HMMA.16816.F32.BF16 R8, R100.reuse, R124, R8 ;  /* 0x0000007c6408723c */ /* 0x042ff00000041808 */
[-C--:B------:R-:W-:Y:S08]  /*2590*/  HMMA.16816.F32.BF16 R12, R100, R126.reuse, R12 ;  /* 0x0000007e640c723c */ /* 0x080ff0000004180c */
[C---:B------:R-:W-:Y:S08]  /*25a0*/  HMMA.16816.F32.BF16 R16, R120.reuse, R126, R16 ;  /* 0x0000007e7810723c */ /* 0x040ff00000041810 */
[-C--:B--2---:R-:W-:Y:S08]  /*25b0*/  HMMA.16816.F32.BF16 R20, R120, R128.reuse, R20 ;  /* 0x000000807814723c */ /* 0x084ff00000041814 */
        /* <DEDUP_REMOVED lines=20> */
[----:B------:R-:W-:Y:S01]  /*2700*/  MUFU.TANH R112, R10 ;  /* 0x0000000a00707308 */ /* 0x000fe20000002400 */
[----:B------:R-:W-:Y:S02]  /*2710*/  FMUL.FTZ R18, R18, c[0x0][0x2ec] ;  /* 0x0000bb0012127a20 */ /* 0x000fe40000410000 */
[----:B------:R-:W-:Y:S02]  /*2720*/  FMUL.FTZ R19, R19, c[0x0][0x2ec] ;  /* 0x0000bb0013137a20 */ /* 0x000fe40000410000 */
[----:B------:R-:W-:Y:S02]  /*2730*/  FMUL.FTZ R11, R11, c[0x0][0x2ec] ;  /* 0x0000bb000b0b7a20 */ /* 0x000fe40000410000 */
[----:B------:R-:W-:Y:S02]  /*2740*/  FMUL.FTZ R9, R9, c[0x0][0x2ec] ;  /* 0x0000bb0009097a20 */ /* 0x000fe40000410000 */
[----:B------:R-:W-:Y:S01]  /*2750*/  FMUL.FTZ R16, R16, c[0x0][0x2ec] ;  /* 0x0000bb0010107a20 */ /* 0x000fe20000410000 */
[----:B------:R-:W3:Y:S01]  /*2760*/  MUFU.TANH R108, R6 ;  /* 0x00000006006c7308 */ /* 0x000ee20000002400 */
[----:B------:R-:W-:Y:S09]  /*2770*/  FMUL.FTZ R17, R17, c[0x0][0x2ec] ;  /* 0x0000bb0011117a20 */ /* 0x000ff20000410000 */
[----:B------:R4:W-:Y:S10]  /*2780*/  MUFU.TANH R116, R14 ;  /* 0x0000000e00747308 */ /* 0x0009f40000002400 */
[----:B------:R1:W1:Y:S10]  /*2790*/  MUFU.TANH R109, R7 ;  /* 0x00000007006d7308 */ /* 0x0002740000002400 */
[----:B------:R2:W-:Y:S01]  /*27a0*/  MUFU.TANH R113, R11 ;  /* 0x0000000b00717308 */ /* 0x0005e20000002400 */
[----:B----4-:R-:W-:Y:S04]  /*27b0*/  MOV R14, UR8 ;  /* 0x00000008000e7c02 */ /* 0x010fe80008000f00 */
[----:B------:R-:W-:Y:S05]  /*27c0*/  @!P0 IADD3 R14, R14, UR7, R189 ;  /* 0x000000070e0e8c10 */ /* 0x000fea000fffe0bd */
[----:B------:R4:W-:Y:S01]  /*27d0*/  MUFU.TANH R111, R9 ;  /* 0x00000009006f7308 */ /* 0x0009e20000002400 */
[----:B------:R-:W-:Y:S01]  /*27e0*/  @!P0 IMNMX R10, R14, UR7, PT ;  /* 0x000000070e0a8c17 */ /* 0x000fe2000b800200 */
[----:B-1----:R-:W1:Y:S08]  /*27f0*/  LDSM.16.M88.4 R4, [R3+0x6800] ;  /* 0x006800000304783b */ /* 0x002e700000000200 */
[----:B------:R3:W1:Y:S01]  /*2800*/  MUFU.TANH R110, R8 ;  /* 0x00000008006e7308 */ /* 0x0006620000002400 */
[----:B--2---:R-:W-:Y:S04]  /*2810*/  MOV R11, UR27 ;  /* 0x0000001b000b7c02 */ /* 0x004fe80008000f00 */
[----:B------:R-:W-:Y:S05]  /*2820*/  @!P0 LEA R11, R11, R184, 0x7 ;  /* 0x000000b80b0b8211 */ /* 0x000fea00078e38ff */
[----:B------:R2:W-:Y:S01]  /*2830*/  MUFU.TANH R117, R15 ;  /* 0x0000000f00757308 */ /* 0x0005e20000002400 */
[-C--:B------:R-:W-:Y:S01]  /*2840*/  @!P0 ISETP.GE.AND P3, PT, R11, R10.reuse, PT ;  /* 0x0000000a0b00820c */ /* 0x080fe20003f66270 */
[----:B----4-:R-:W-:Y:S05]  /*2850*/  FMUL.FTZ R9, R206, 1.4426950216293334961 ;  /* 0x3fb8aa3bce097820 */ /* 0x010fea0000410000 */
[----:B------:R-:W-:Y:S03]  /*2860*/  FSEL R9, R9, RZ, P1 ;  /* 0x000000ff09097208 */ /* 0x000fe60000800000 */
[----:B------:R4:W4:Y:S01]  /*2870*/  MUFU.TANH R114, R12 ;  /* 0x0000000c00727308 */ /* 0x0009220000002400 */
[----:B---3--:R-:W-:Y:S04]  /*2880*/  @!P0 IADD3 R8, R14, 0x8, RZ ;  /* 0x000000080e088810 */ /* 0x008fe80007ffe0ff */
[----:B------:R-:W-:Y:S05]  /*2890*/  @!P0 IMNMX R8, R8, UR7, PT ;  /* 0x0000000708088c17 */ /* 0x000fea000b800200 */
[----:B------:R3:W3:Y:S01]  /*28a0*/  MUFU.TANH R115, R13 ;  /* 0x0000000d00737308 */ /* 0x0006e20000002400 */
[-C--:B-1----:R-:W-:Y:S01]  /*28b0*/  HMMA.16816.F32.BF16 R20, R132, R4.reuse, R20 ;  /* 0x000000048414723c */ /* 0x082fe20000041814 */
[----:B--2---:R-:W-:Y:S04]  /*28c0*/  @!P0 IADD3 R15, R11, 0x1, RZ ;  /* 0x000000010b0f8810 */ /* 0x004fe80007ffe0ff */
[----:B------:R-:W-:Y:S04]  /*28d0*/  @!P0 ISETP.GE.AND P1, PT, R15, R10, PT ;  /* 0x0000000a0f00820c */ /* 0x000fe80003f26270 */
[----:B------:R-:W1:Y:S01]  /*28e0*/  MUFU.TANH R118, R16 ;  /* 0x0000001000767308 */ /* 0x000e620000002400 */
[C---:B------:R-:W-:Y:S02]  /*28f0*/  HMMA.16816.F32.BF16 R24, R104.reuse, R4, R24 ;  /* 0x000000046818723c */ /* 0x040fe40000041818 */
[----:B----4-:R-:W-:Y:S02]  /*2900*/  MOV R12, R125 ;  /* 0x0000007d000c7202 */ /* 0x010fe40000000f00 */
[----:B------:R-:W-:Y:S03]  /*2910*/  @!P0 FSEL R12, R125, -INF , !P3 ;  /* 0xff8000007d0c8808 */ /* 0x000fe60005800000 */
[----:B------:R-:W-:Y:S02]  /*2920*/  FMUL.FTZ R4, R205, 1.4426950216293334961 ;  /* 0x3fb8aa3bcd047820 */ /* 0x000fe40000410000 */
[----:B------:R2:W4:Y:S01]  /*2930*/  MUFU.TANH R119, R17 ;  /* 0x0000001100777308 */ /* 0x0005220000002400 */
[----:B------:R-:W-:Y:S01]  /*2940*/  @!P0 ISETP.GE.AND P3, PT, R11, R8, PT ;  /* 0x000000080b00820c */ /* 0x000fe20003f66270 */
[-C--:B------:R-:W-:Y:S01]  /*2950*/  HMMA.16816.F32.BF16 R28, R104, R6.reuse, R28 ;  /* 0x00000006681c723c */ /* 0x080fe2000004181c */
[--C-:B------:R-:W-:Y:S01]  /*2960*/  FFMA.FTZ R226, R12, c[0x0][0x23c], -R9.reuse ;  /* 0x00008f000ce27a23 */ /* 0x100fe20000010809 */
[----:B------:R-:W-:Y:S02]  /*2970*/  MOV R12, R127 ;  /* 0x0000007f000c7202 */ /* 0x000fe40000000f00 */
[----:B------:R-:W-:Y:S01]  /*2980*/  @!P0 FSEL R12, R127, -INF , !P1 ;  /* 0xff8000007f0c8808 */ /* 0x000fe20004800000 */
[----:B------:R-:W-:Y:S01]  /*2990*/  FMUL.FTZ R20, R20, c[0x0][0x2ec] ;  /* 0x0000bb0014147a20 */ /* 0x000fe20000410000 */
[----:B------:R-:W-:Y:S02]  /*29a0*/  FSETP.NEU.FTZ.AND P1, PT, R205, -INF , PT ;  /* 0xff800000cd00780b */ /* 0x000fe40003f3d000 */
[----:B------:R-:W1:Y:S01]  /*29b0*/  MUFU.TANH R120, R18 ;  /* 0x0000001200787308 */ /* 0x000e620000002400 */
[----:B------:R-:W-:Y:S01]  /*29c0*/  MOV R5, R108 ;  /* 0x0000006c00057202 */ /* 0x000fe20000000f00 */
[----:B------:R-:W-:Y:S02]  /*29d0*/  HMMA.16816.F32.BF16 R32, R132, R6, R32 ;  /* 0x000000068420723c */ /* 0x000fe40000041820 */
[----:B------:R-:W-:Y:S01]  /*29e0*/  @!P0 FSEL R5, R108, -INF , !P3 ;  /* 0xff8000006c058808 */ /* 0x000fe20005800000 */
[--C-:B------:R-:W-:Y:S01]  /*29f0*/  FFMA.FTZ R251, R12, c[0x0][0x23c], -R9.reuse ;  /* 0x00008f000cfb7a23 */ /* 0x100fe20000010809 */
[----:B------:R-:W-:Y:S01]  /*2a00*/  FSEL R4, R4, RZ, P1 ;  /* 0x000000ff04047208 */ /* 0x000fe20000800000 */
[----:B------:R-:W-:Y:S01]  /*2a10*/  FMUL.FTZ R12, R204, 1.4426950216293334961 ;  /* 0x3fb8aa3bcc0c7820 */ /* 0x000fe20000410000 */
[----:B------:R-:W-:Y:S01]  /*2a20*/  @!P0 ISETP.GE.AND P1, PT, R15, R8, PT ;  /* 0x000000080f00820c */ /* 0x000fe20003f26270 */
[----:B------:R-:W-:Y:S01]  /*2a30*/  FMUL.FTZ R21, R21, c[0x0][0x2ec] ;  /* 0x0000bb0015157a20 */ /* 0x000fe20000410000 */
[----:B------:R-:W-:Y:S01]  /*2a40*/  MUFU.TANH R121, R19 ;  /* 0x0000001300797308 */ /* 0x000fe20000002400 */
[----:B---3--:R-:W-:Y:S03]  /*2a50*/  @!P0 IADD3 R13, R14, 0x20, RZ ;  /* 0x000000200e0d8810 */ /* 0x008fe60007ffe0ff */
[--C-:B------:R-:W-:Y:S01]  /*2a60*/  FFMA.FTZ R250, R5, c[0x0][0x23c], -R4.reuse ;  /* 0x00008f0005fa7a23 */ /* 0x100fe20000010804 */
[----:B------:R-:W-:Y:S01]  /*2a70*/  MOV R5, R109 ;  /* 0x0000006d00057202 */ /* 0x000fe20000000f00 */
[----:B--2---:R-:W-:Y:S01]  /*2a80*/  FMUL.FTZ R17, R203, 1.4426950216293334961 ;  /* 0x3fb8aa3bcb117820 */ /* 0x004fe20000410000 */
[----:B------:R-:W-:Y:S01]  /*2a90*/  @!P0 FSEL R5, R109, -INF , !P1 ;  /* 0xff8000006d058808 */ /* 0x000fe20004800000 */
[----:B------:R-:W-:Y:S01]  /*2aa0*/  FMUL.FTZ R28, R28, c[0x0][0x2ec] ;  /* 0x0000bb001c1c7a20 */ /* 0x000fe20000410000 */
[----:B------:R-:W-:Y:S01]  /*2ab0*/  @!P0 IMNMX R13, R13, UR7, PT ;  /* 0x000000070d0d8c17 */ /* 0x000fe2000b800200 */
[----:B------:R-:W-:Y:S01]  /*2ac0*/  MUFU.EX2 R250, R250 ;  /* 0x000000fa00fa7308 */ /* 0x000fe20000000800 */
[----:B------:R-:W-:Y:S01]  /*2ad0*/  FSETP.NEU.FTZ.AND P1, PT, R204, -INF , PT ;  /* 0xff800000cc00780b */ /* 0x000fe20003f3d000 */
[----:B------:R-:W-:Y:S01]  /*2ae0*/  FFMA.FTZ R129, R5, c[0x0][0x23c], -R4 ;  /* 0x00008f0005817a23 */ /* 0x000fe20000010804 */
[----:B------:R-:W-:Y:S01]  /*2af0*/  @!P0 IADD3 R5, R14, 0x28, RZ ;  /* 0x000000280e058810 */ /* 0x000fe20007ffe0ff */
[----:B------:R-:W-:Y:S01]  /*2b00*/  FMUL.FTZ R29, R29, c[0x0][0x2ec] ;  /* 0x0000bb001d1d7a20 */ /* 0x000fe20000410000 */
[-C--:B------:R-:W-:Y:S01]  /*2b10*/  @!P0 ISETP.GE.AND P3, PT, R11, R13.reuse, PT ;  /* 0x0000000d0b00820c */ /* 0x080fe20003f66270 */
[----:B------:R-:W-:Y:S01]  /*2b20*/  FMUL.FTZ R30, R30, c[0x0][0x2ec] ;  /* 0x0000bb001e1e7a20 */ /* 0x000fe20000410000 */
[----:B------:R-:W-:Y:S01]  /*2b30*/  FSEL R12, R12, RZ, P1 ;  /* 0x000000ff0c0c7208 */ /* 0x000fe20000800000 */
[----:B------:R-:W-:Y:S01]  /*2b40*/  FMUL.FTZ R32, R32, c[0x0][0x2ec] ;  /* 0x0000bb0020207a20 */ /* 0x000fe20000410000 */
[----:B------:R-:W-:Y:S01]  /*2b50*/  @!P0 ISETP.GE.AND P1, PT, R15, R13, PT ;  /* 0x0000000d0f00820c */ /* 0x000fe20003f26270 */
[----:B------:R-:W2:Y:S01]  /*2b60*/  MUFU.TANH R122, R20 ;  /* 0x00000014007a7308 */ /* 0x000ea20000002400 */
[----:B------:R-:W-:Y:S01]  /*2b70*/  @!P0 IMNMX R5, R5, UR7, PT ;  /* 0x0000000705058c17 */ /* 0x000fe2000b800200 */
[----:B------:R-:W-:Y:S01]  /*2b80*/  FMUL.FTZ R33, R33, c[0x0][0x2ec] ;  /* 0x0000bb0021217a20 */ /* 0x000fe20000410000 */
[----:B------:R-:W-:Y:S01]  /*2b90*/  MOV R16, R110 ;  /* 0x0000006e00107202 */ /* 0x000fe20000000f00 */
[----:B------:R-:W-:Y:S01]  /*2ba0*/  FMUL.FTZ R34, R34, c[0x0][0x2ec] ;  /* 0x0000bb0022227a20 */ /* 0x000fe20000410000 */
[----:B------:R-:W-:Y:S01]  /*2bb0*/  @!P0 FSEL R16, R110, -INF , !P3 ;  /* 0xff8000006e108808 */ /* 0x000fe20005800000 */
[----:B------:R-:W-:Y:S01]  /*2bc0*/  FMUL.FTZ R35, R35, c[0x0][0x2ec] ;  /* 0x0000bb0023237a20 */ /* 0x000fe20000410000 */
[----:B------:R-:W-:Y:S01]  /*2bd0*/  MOV R14, R111 ;  /* 0x0000006f000e7202 */ /* 0x000fe20000000f00 */
[----:B------:R-:W-:Y:S01]  /*2be0*/  FMUL.FTZ R31, R31, c[0x0][0x2ec] ;  /* 0x0000bb001f1f7a20 */ /* 0x000fe20000410000 */
[----:B------:R-:W-:Y:S01]  /*2bf0*/  @!P0 FSEL R14, R111, -INF , !P1 ;  /* 0xff8000006f0e8808 */ /* 0x000fe20004800000 */
[----:B------:R-:W-:Y:S01]  /*2c00*/  MUFU.TANH R221, R28 ;  /* 0x0000001c00dd7308 */ /* 0x000fe20000002400 */
[-C--:B------:R-:W-:Y:S01]  /*2c10*/  @!P0 ISETP.GE.AND P3, PT, R11, R5.reuse, PT ;  /* 0x000000050b00820c */ /* 0x080fe20003f66270 */
[--C-:B------:R-:W-:Y:S01]  /*2c20*/  FFMA.FTZ R138, R16, c[0x0][0x23c], -R12.reuse ;  /* 0x00008f00108a7a23 */ /* 0x100fe2000001080c */
[----:B------:R-:W-:Y:S01]  /*2c30*/  FSETP.NEU.FTZ.AND P1, PT, R203, -INF , PT ;  /* 0xff800000cb00780b */ /* 0x000fe20003f3d000 */
[----:B------:R-:W-:Y:S01]  /*2c40*/  FFMA.FTZ R220, R14, c[0x0][0x23c], -R12 ;  /* 0x00008f000edc7a23 */ /* 0x000fe2000001080c */
[----:B------:R-:W-:Y:S01]  /*2c50*/  MOV R16, R112 ;  /* 0x0000007000107202 */ /* 0x000fe20000000f00 */
[----:B------:R-:W-:Y:S01]  /*2c60*/  FMUL.FTZ R22, R22, c[0x0][0x2ec] ;  /* 0x0000bb0016167a20 */ /* 0x000fe20000410000 */
[----:B------:R-:W-:Y:S01]  /*2c70*/  @!P0 FSEL R16, R112, -INF , !P3 ;  /* 0xff80000070108808 */ /* 0x000fe20005800000 */
[----:B------:R-:W-:Y:S01]  /*2c80*/  FMUL.FTZ R23, R23, c[0x0][0x2ec] ;  /* 0x0000bb0017177a20 */ /* 0x000fe20000410000 */
[----:B------:R-:W-:Y:S01]  /*2c90*/  FSEL R14, R17, RZ, P1 ;  /* 0x000000ff110e7208 */ /* 0x000fe20000800000 */
[----:B------:R-:W3:Y:S01]  /*2ca0*/  MUFU.TANH R123, R21 ;  /* 0x00000015007b7308 */ /* 0x000ee20000002400 */
[----:B------:R-:W-:Y:S01]  /*2cb0*/  @!P0 ISETP.GE.AND P1, PT, R15, R5, PT ;  /* 0x000000050f00820c */ /* 0x000fe20003f26270 */
[----:B------:R-:W-:Y:S01]  /*2cc0*/  FMUL.FTZ R24, R24, c[0x0][0x2ec] ;  /* 0x0000bb0018187a20 */ /* 0x000fe20000410000 */
[----:B------:R-:W-:Y:S01]  /*2cd0*/  MOV R15, R113 ;  /* 0x00000071000f7202 */ /* 0x000fe20000000f00 */
[--C-:B------:R-:W-:Y:S01]  /*2ce0*/  FFMA.FTZ R183, R16, c[0x0][0x23c], -R14.reuse ;  /* 0x00008f0010b77a23 */ /* 0x100fe2000001080e */
[----:B------:R-:W-:Y:S01]  /*2cf0*/  @!P0 IADD3 R16, R11, 0x8, RZ ;  /* 0x000000080b108810 */ /* 0x000fe20007ffe0ff */
[----:B------:R-:W-:Y:S01]  /*2d00*/  FMUL.FTZ R25, R25, c[0x0][0x2ec] ;  /* 0x0000bb0019197a20 */ /* 0x000fe20000410000 */
[----:B------:R-:W-:Y:S01]  /*2d10*/  @!P0 FSEL R15, R113, -INF , !P1 ;  /* 0xff800000710f8808 */ /* 0x000fe20004800000 */
[----:B------:R-:W-:Y:S01]  /*2d20*/  FMUL.FTZ R26, R26, c[0x0][0x2ec] ;  /* 0x0000bb001a1a7a20 */ /* 0x000fe20000410000 */
[-C--:B------:R-:W-:Y:S01]  /*2d30*/  @!P0 ISETP.GE.AND P1, PT, R16, R13.reuse, PT ;  /* 0x0000000d1000820c */ /* 0x080fe20003f26270 */
[----:B------:R-:W-:Y:S01]  /*2d40*/  MUFU.TANH R222, R29 ;  /* 0x0000001d00de7308 */ /* 0x000fe20000002400 */
[----:B------:R-:W-:Y:S01]  /*2d50*/  MOV R17, R114 ;  /* 0x0000007200117202 */ /* 0x000fe20000000f00 */
[----:B------:R-:W-:Y:S01]  /*2d60*/  FFMA.FTZ R139, R15, c[0x0][0x23c], -R14 ;  /* 0x00008f000f8b7a23 */ /* 0x000fe2000001080e */
[----:B------:R-:W-:Y:S01]  /*2d70*/  @!P0 IADD3 R15, R11, 0x9, RZ ;  /* 0x000000090b0f8810 */ /* 0x000fe20007ffe0ff */
[----:B------:R-:W-:Y:S01]  /*2d80*/  FMUL.FTZ R27, R27, c[0x0][0x2ec] ;  /* 0x0000bb001b1b7a20 */ /* 0x000fe20000410000 */
[----:B------:R-:W-:Y:S01]  /*2d90*/  @!P0 FSEL R17, R114, -INF , !P1 ;  /* 0xff80000072118808 */ /* 0x000fe20004800000 */
[----:B------:R-:W-:Y:S01]  /*2da0*/  FFMA.FTZ R108, -R108, R108, 1 ;  /* 0x3f8000006c6c7423 */ /* 0x000fe2000001016c */
[----:B------:R-:W-:Y:S01]  /*2db0*/  @!P0 ISETP.GE.AND P1, PT, R15, R13, PT ;  /* 0x0000000d0f00820c */ /* 0x000fe20003f26270 */
[----:B------:R-:W-:Y:S01]  /*2dc0*/  FFMA.FTZ R109, -R109, R109, 1 ;  /* 0x3f8000006d6d7423 */ /* 0x000fe2000001016d */
[----:B------:R-:W-:Y:S01]  /*2dd0*/  MOV R6, R116 ;  /* 0x0000007400067202 */ /* 0x000fe20000000f00 */
[----:B------:R-:W1:Y:S01]  /*2de0*/  MUFU.TANH R124, R22 ;  /* 0x00000016007c7308 */ /* 0x000e620000002400 */
[--C-:B------:R-:W-:Y:S01]  /*2df0*/  FFMA.FTZ R225, R17, c[0x0][0x23c], -R12.reuse ;  /* 0x00008f0011e17a23 */ /* 0x100fe2000001080c */
[----:B------:R-:W-:Y:S01]  /*2e00*/  MOV R17, R115 ;  /* 0x0000007300117202 */ /* 0x000fe20000000f00 */
[----:B------:R-:W-:Y:S01]  /*2e10*/  FFMA.FTZ R110, -R110, R110, 1 ;  /* 0x3f8000006e6e7423 */ /* 0x000fe2000001016e */
[----:B------:R-:W-:Y:S01]  /*2e20*/  @!P0 FSEL R17, R115, -INF , !P1 ;  /* 0xff80000073118808 */ /* 0x000fe20004800000 */
[----:B------:R-:W-:Y:S01]  /*2e30*/  FFMA.FTZ R111, -R111, R111, 1 ;  /* 0x3f8000006f6f7423 */ /* 0x000fe2000001016f */
[----:B------:R-:W-:Y:S01]  /*2e40*/  @!P0 ISETP.GE.AND P1, PT, R16, R5, PT ;  /* 0x000000051000820c */ /* 0x000fe20003f26270 */
[----:B------:R-:W-:Y:S01]  /*2e50*/  FFMA.FTZ R114, -R114, R114, 1 ;  /* 0x3f80000072727423 */ /* 0x000fe20000010172 */
[----:B------:R-:W-:Y:S01]  /*2e60*/  @!P0 IADD3 R7, R11, 0x10, RZ ;  /* 0x000000100b078810 */ /* 0x000fe20007ffe0ff */
[----:B------:R-:W-:Y:S01]  /*2e70*/  FFMA.FTZ R134, R17, c[0x0][0x23c], -R12 ;  /* 0x00008f0011867a23 */ /* 0x000fe2000001080c */
[----:B------:R-:W-:Y:S01]  /*2e80*/  MUFU.TANH R223, R30 ;  /* 0x0000001e00df7308 */ /* 0x000fe20000002400 */
[----:B------:R-:W-:Y:S01]  /*2e90*/  @!P0 FSEL R6, R116, -INF , !P1 ;  /* 0xff80000074068808 */ /* 0x000fe20004800000 */
[----:B------:R-:W-:Y:S01]  /*2ea0*/  FFMA.FTZ R115, -R115, R115, 1 ;  /* 0x3f80000073737423 */ /* 0x000fe20000010173 */
[----:B------:R-:W-:Y:S01]  /*2eb0*/  @!P0 ISETP.GE.AND P1, PT, R15, R5, PT ;  /* 0x000000050f00820c */ /* 0x000fe20003f26270 */
[----:B------:R-:W-:Y:S02]  /*2ec0*/  FFMA.FTZ R112, -R112, R112, 1 ;  /* 0x3f80000070707423 */ /* 0x000fe40000010170 */
[--C-:B------:R-:W-:Y:S01]  /*2ed0*/  FFMA.FTZ R133, R6, c[0x0][0x23c], -R14.reuse ;  /* 0x00008f0006857a23 */ /* 0x100fe2000001080e */
[----:B------:R-:W-:Y:S01]  /*2ee0*/  MOV R6, R117 ;  /* 0x0000007500067202 */ /* 0x000fe20000000f00 */
[----:B------:R-:W-:Y:S01]  /*2ef0*/  FFMA.FTZ R113, -R113, R113, 1 ;  /* 0x3f80000071717423 */ /* 0x000fe20000010171 */
[C---:B------:R-:W-:Y:S01]  /*2f00*/  @!P0 FSEL R6, R117.reuse, -INF , !P1 ;  /* 0xff80000075068808 */ /* 0x040fe20004800000 */
[----:B------:R-:W2:Y:S01]  /*2f10*/  MUFU.TANH R126, R23 ;  /* 0x00000017007e7308 */ /* 0x000ea20000002400 */
[----:B------:R-:W-:Y:S01]  /*2f20*/  @!P0 ISETP.GE.AND P1, PT, R16, R10, PT ;  /* 0x0000000a1000820c */ /* 0x000fe20003f26270 */
[----:B------:R-:W-:Y:S02]  /*2f30*/  FFMA.FTZ R116, -R116, R116, 1 ;  /* 0x3f80000074747423 */ /* 0x000fe40000010174 */
[----:B------:R-:W-:Y:S01]  /*2f40*/  FFMA.FTZ R132, R6, c[0x0][0x23c], -R14 ;  /* 0x00008f0006847a23 */ /* 0x000fe2000001080e */
[-C--:B-1----:R-:W-:Y:S01]  /*2f50*/  MOV R6, R118.reuse ;  /* 0x0000007600067202 */ /* 0x082fe20000000f00 */
[----:B------:R-:W-:Y:S01]  /*2f60*/  FFMA.FTZ R117, -R117, R117, 1 ;  /* 0x3f80000075757423 */ /* 0x000fe20000010175 */
[C---:B------:R-:W-:Y:S01]  /*2f70*/  @!P0 FSEL R6, R118.reuse, -INF , !P1 ;  /* 0xff80000076068808 */ /* 0x040fe20004800000 */
[----:B------:R-:W-:Y:S01]  /*2f80*/  FFMA.FTZ R118, -R118, R118, 1 ;  /* 0x3f80000076767423 */ /* 0x000fe20000010176 */
[----:B------:R-:W-:Y:S01]  /*2f90*/  @!P0 ISETP.GE.AND P1, PT, R15, R10, PT ;  /* 0x0000000a0f00820c */ /* 0x000fe20003f26270 */
[----:B------:R-:W-:Y:S01]  /*2fa0*/  MUFU.TANH R135, R32 ;  /* 0x0000002000877308 */ /* 0x000fe20000002400 */
[----:B------:R-:W-:Y:S02]  /*2fb0*/  FMUL.FTZ R108, R108, c[0x0][0x2ec] ;  /* 0x0000bb006c6c7a20 */ /* 0x000fe40000410000 */
[--C-:B------:R-:W-:Y:S01]  /*2fc0*/  FFMA.FTZ R249, R6, c[0x0][0x23c], -R9.reuse ;  /* 0x00008f0006f97a23 */ /* 0x100fe20000010809 */
[-C--:B----4-:R-:W-:Y:S01]  /*2fd0*/  MOV R6, R119.reuse ;  /* 0x0000007700067202 */ /* 0x090fe20000000f00 */
[----:B------:R-:W-:Y:S01]  /*2fe0*/  FMUL.FTZ R118, R118, c[0x0][0x2ec] ;  /* 0x0000bb0076767a20 */ /* 0x000fe20000410000 */
[C---:B------:R-:W-:Y:S01]  /*2ff0*/  @!P0 FSEL R6, R119.reuse, -INF , !P1 ;  /* 0xff80000077068808 */ /* 0x040fe20004800000 */
[----:B------:R-:W-:Y:S01]  /*3000*/  FFMA.FTZ R119, -R119, R119, 1 ;  /* 0x3f80000077777423 */ /* 0x000fe20000010177 */
[----:B------:R-:W-:Y:S01]  /*3010*/  @!P0 ISETP.GE.AND P1, PT, R16, R8, PT ;  /* 0x000000081000820c */ /* 0x000fe20003f26270 */
[----:B------:R-:W-:Y:S01]  /*3020*/  FMUL.FTZ R109, R109, c[0x0][0x2ec] ;  /* 0x0000bb006d6d7a20 */ /* 0x000fe20000410000 */
[----:B------:R-:W1:Y:S01]  /*3030*/  MUFU.TANH R130, R24 ;  /* 0x0000001800827308 */ /* 0x000e620000002400 */
[--C-:B------:R-:W-:Y:S01]  /*3040*/  FFMA.FTZ R248, R6, c[0x0][0x23c], -R9.reuse ;  /* 0x00008f0006f87a23 */ /* 0x100fe20000010809 */
[-C--:B------:R-:W-:Y:S01]  /*3050*/  MOV R6, R120.reuse ;  /* 0x0000007800067202 */ /* 0x080fe20000000f00 */
[----:B------:R-:W-:Y:S01]  /*3060*/  FMUL.FTZ R119, R119, c[0x0][0x2ec] ;  /* 0x0000bb0077777a20 */ /* 0x000fe20000410000 */
[C---:B------:R-:W-:Y:S01]  /*3070*/  @!P0 FSEL R6, R120.reuse, -INF , !P1 ;  /* 0xff80000078068808 */ /* 0x040fe20004800000 */
[----:B------:R-:W-:Y:S01]  /*3080*/  FFMA.FTZ R120, -R120, R120, 1 ;  /* 0x3f80000078787423 */ /* 0x000fe20000010178 */
[----:B------:R-:W-:Y:S01]  /*3090*/  @!P0 ISETP.GE.AND P1, PT, R15, R8, PT ;  /* 0x000000080f00820c */ /* 0x000fe20003f26270 */
[----:B------:R-:W-:Y:S01]  /*30a0*/  FMUL.FTZ R110, R110, c[0x0][0x2ec] ;  /* 0x0000bb006e6e7a20 */ /* 0x000fe20000410000 */
[----:B--2---:R-:W-:Y:S01]  /*30b0*/  MOV R15, R122 ;  /* 0x0000007a000f7202 */ /* 0x004fe20000000f00 */
[--C-:B------:R-:W-:Y:S01]  /*30c0*/  FFMA.FTZ R243, R6, c[0x0][0x23c], -R4.reuse ;  /* 0x00008f0006f37a23 */ /* 0x100fe20000010804 */
[----:B------:R-:W-:Y:S01]  /*30d0*/  MUFU.TANH R227, R33 ;  /* 0x0000002100e37308 */ /* 0x000fe20000002400 */
[-C--:B------:R-:W-:Y:S01]  /*30e0*/  MOV R6, R121.reuse ;  /* 0x0000007900067202 */ /* 0x080fe20000000f00 */
[----:B------:R-:W-:Y:S01]  /*30f0*/  FMUL.FTZ R120, R120, c[0x0][0x2ec] ;  /* 0x0000bb0078787a20 */ /* 0x000fe20000410000 */
[C---:B------:R-:W-:Y:S01]  /*3100*/  @!P0 FSEL R6, R121.reuse, -INF , !P1 ;  /* 0xff80000079068808 */ /* 0x040fe20004800000 */
[----:B------:R-:W-:Y:S01]  /*3110*/  FFMA.FTZ R121, -R121, R121, 1 ;  /* 0x3f80000079797423 */ /* 0x000fe20000010179 */
[----:B------:R-:W-:Y:S01]  /*3120*/  @!P0 ISETP.GE.AND P1, PT, R7, R10, PT ;  /* 0x0000000a0700820c */ /* 0x000fe20003f26270 */
[----:B------:R-:W-:Y:S02]  /*3130*/  FMUL.FTZ R111, R111, c[0x0][0x2ec] ;  /* 0x0000bb006f6f7a20 */ /* 0x000fe40000410000 */
[--C-:B------:R-:W-:Y:S01]  /*3140*/  FFMA.FTZ R242, R6, c[0x0][0x23c], -R4.reuse ;  /* 0x00008f0006f27a23 */ /* 0x100fe20000010804 */
[----:B------:R-:W-:Y:S01]  /*3150*/  @!P0 IADD3 R6, R11, 0x11, RZ ;  /* 0x000000110b068810 */ /* 0x000fe20007ffe0ff */
[----:B------:R-:W2:Y:S01]  /*3160*/  MUFU.TANH R131, R25 ;  /* 0x0000001900837308 */ /* 0x000ea20000002400 */
[C---:B------:R-:W-:Y:S01]  /*3170*/  @!P0 FSEL R15, R122.reuse, -INF , !P1 ;  /* 0xff8000007a0f8808 */ /* 0x040fe20004800000 */
[----:B------:R-:W-:Y:S01]  /*3180*/  FFMA.FTZ R122, -R122, R122, 1 ;  /* 0x3f8000007a7a7423 */ /* 0x000fe2000001017a */
[----:B------:R-:W-:Y:S01]  /*3190*/  @!P0 ISETP.GE.AND P1, PT, R6, R10, PT ;  /* 0x0000000a0600820c */ /* 0x000fe20003f26270 */
[----:B------:R-:W-:Y:S02]  /*31a0*/  FMUL.FTZ R121, R121, c[0x0][0x2ec] ;  /* 0x0000bb0079797a20 */ /* 0x000fe40000410000 */
[--C-:B------:R-:W-:Y:S01]  /*31b0*/  FFMA.FTZ R247, R15, c[0x0][0x23c], -R9.reuse ;  /* 0x00008f000ff77a23 */ /* 0x100fe20000010809 */
[-C--:B---3--:R-:W-:Y:S01]  /*31c0*/  MOV R15, R123.reuse ;  /* 0x0000007b000f7202 */ /* 0x088fe20000000f00 */
[----:B------:R-:W-:Y:S01]  /*31d0*/  FMUL.FTZ R122, R122, c[0x0][0x2ec] ;  /* 0x0000bb007a7a7a20 */ /* 0x000fe20000410000 */
[----:B------:R-:W-:Y:S01]  /*31e0*/  @!P0 FSEL R15, R123, -INF , !P1 ;  /* 0xff8000007b0f8808 */ /* 0x000fe20004800000 */
[----:B------:R-:W-:Y:S01]  /*31f0*/  MUFU.TANH R228, R34 ;  /* 0x0000002200e47308 */ /* 0x000fe20000002400 */
[----:B------:R-:W-:Y:S01]  /*3200*/  @!P0 ISETP.GE.AND P1, PT, R7, R8, PT ;  /* 0x000000080700820c */ /* 0x000fe20003f26270 */
[----:B------:R-:W-:Y:S02]  /*3210*/  FFMA.FTZ R123, -R123, R123, 1 ;  /* 0x3f8000007b7b7423 */ /* 0x000fe4000001017b */
[--C-:B------:R-:W-:Y:S01]  /*3220*/  FFMA.FTZ R246, R15, c[0x0][0x23c], -R9.reuse ;  /* 0x00008f000ff67a23 */ /* 0x100fe20000010809 */
[-C--:B------:R-:W-:Y:S01]  /*3230*/  MOV R15, R124.reuse ;  /* 0x0000007c000f7202 */ /* 0x080fe20000000f00 */
[----:B------:R-:W-:Y:S01]  /*3240*/  FMUL.FTZ R123, R123, c[0x0][0x2ec] ;  /* 0x0000bb007b7b7a20 */ /* 0x000fe20000410000 */
[C---:B------:R-:W-:Y:S01]  /*3250*/  @!P0 FSEL R15, R124.reuse, -INF , !P1 ;  /* 0xff8000007c0f8808 */ /* 0x040fe20004800000 */
[----:B------:R-:W-:Y:S01]  /*3260*/  FFMA.FTZ R124, -R124, R124, 1 ;  /* 0x3f8000007c7c7423 */ /* 0x000fe2000001017c */
[----:B------:R-:W-:Y:S01]  /*3270*/  @!P0 ISETP.GE.AND P1, PT, R6, R8, PT ;  /* 0x000000080600820c */ /* 0x000fe20003f26270 */
[----:B------:R-:W3:Y:S01]  /*3280*/  MUFU.TANH R136, R26 ;  /* 0x0000001a00887308 */ /* 0x000ee20000002400 */
[----:B------:R-:W-:Y:S02]  /*3290*/  FMUL.FTZ R114, R114, c[0x0][0x2ec] ;  /* 0x0000bb0072727a20 */ /* 0x000fe40000410000 */
[--C-:B------:R-:W-:Y:S01]  /*32a0*/  FFMA.FTZ R241, R15, c[0x0][0x23c], -R4.reuse ;  /* 0x00008f000ff17a23 */ /* 0x100fe20000010804 */
[-C--:B------:R-:W-:Y:S01]  /*32b0*/  MOV R15, R126.reuse ;  /* 0x0000007e000f7202 */ /* 0x080fe20000000f00 */
[----:B------:R-:W-:Y:S01]  /*32c0*/  FMUL.FTZ R124, R124, c[0x0][0x2ec] ;  /* 0x0000bb007c7c7a20 */ /* 0x000fe20000410000 */
[C---:B------:R-:W-:Y:S01]  /*32d0*/  @!P0 FSEL R15, R126.reuse, -INF , !P1 ;  /* 0xff8000007e0f8808 */ /* 0x040fe20004800000 */
[----:B------:R-:W-:Y:S01]  /*32e0*/  FFMA.FTZ R126, -R126, R126, 1 ;  /* 0x3f8000007e7e7423 */ /* 0x000fe2000001017e */
[-C--:B------:R-:W-:Y:S01]  /*32f0*/  @!P0 ISETP.GE.AND P1, PT, R7, R13.reuse, PT ;  /* 0x0000000d0700820c */ /* 0x080fe20003f26270 */
[----:B------:R-:W-:Y:S01]  /*3300*/  FMUL.FTZ R115, R115, c[0x0][0x2ec] ;  /* 0x0000bb0073737a20 */ /* 0x000fe20000410000 */
[----:B------:R-:W-:Y:S01]  /*3310*/  MUFU.TANH R229, R35 ;  /* 0x0000002300e57308 */ /* 0x000fe20000002400 */
[----:B------:R-:W-:Y:S01]  /*3320*/  FFMA.FTZ R240, R15, c[0x0][0x23c], -R4 ;  /* 0x00008f000ff07a23 */ /* 0x000fe20000010804 */
[-C--:B-1----:R-:W-:Y:S01]  /*3330*/  MOV R15, R130.reuse ;  /* 0x00000082000f7202 */ /* 0x082fe20000000f00 */
[----:B------:R-:W-:Y:S01]  /*3340*/  FMUL.FTZ R126, R126, c[0x0][0x2ec] ;  /* 0x0000bb007e7e7a20 */ /* 0x000fe20000410000 */
[C---:B------:R-:W-:Y:S01]  /*3350*/  @!P0 FSEL R15, R130.reuse, -INF , !P1 ;  /* 0xff800000820f8808 */ /* 0x040fe20004800000 */
[----:B------:R-:W-:Y:S01]  /*3360*/  FFMA.FTZ R130, -R130, R130, 1 ;  /* 0x3f80000082827423 */ /* 0x000fe20000010182 */
[----:B------:R-:W-:Y:S01]  /*3370*/  @!P0 ISETP.GE.AND P1, PT, R6, R13, PT ;  /* 0x0000000d0600820c */ /* 0x000fe20003f26270 */
[----:B------:R-:W-:Y:S02]  /*3380*/  FMUL.FTZ R112, R112, c[0x0][0x2ec] ;  /* 0x0000bb0070707a20 */ /* 0x000fe40000410000 */
[--C-:B------:R-:W-:Y:S01]  /*3390*/  FFMA.FTZ R237, R15, c[0x0][0x23c], -R12.reuse ;  /* 0x00008f000fed7a23 */ /* 0x100fe2000001080c */
[----:B------:R-:W1:Y:S01]  /*33a0*/  MUFU.TANH R137, R27 ;  /* 0x0000001b00897308 */ /* 0x000e620000002400 */
[-C--:B--2---:R-:W-:Y:S01]  /*33b0*/  MOV R15, R131.reuse ;  /* 0x00000083000f7202 */ /* 0x084fe20000000f00 */
[----:B------:R-:W-:Y:S01]  /*33c0*/  FMUL.FTZ R130, R130, c[0x0][0x2ec] ;  /* 0x0000bb0082827a20 */ /* 0x000fe20000410000 */
[C---:B------:R-:W-:Y:S01]  /*33d0*/  @!P0 FSEL R15, R131.reuse, -INF , !P1 ;  /* 0xff800000830f8808 */ /* 0x040fe20004800000 */
[----:B------:R-:W-:Y:S01]  /*33e0*/  FFMA.FTZ R131, -R131, R131, 1 ;  /* 0x3f80000083837423 */ /* 0x000fe20000010183 */
[-C--:B------:R-:W-:Y:S01]  /*33f0*/  @!P0 ISETP.GE.AND P1, PT, R7, R5.reuse, PT ;  /* 0x000000050700820c */ /* 0x080fe20003f26270 */
[----:B------:R-:W-:Y:S01]  /*3400*/  FMUL.FTZ R113, R113, c[0x0][0x2ec] ;  /* 0x0000bb0071717a20 */ /* 0x000fe20000410000 */
[-C--:B---3--:R-:W-:Y:S01]  /*3410*/  MOV R7, R136.reuse ;  /* 0x0000008800077202 */ /* 0x088fe20000000f00 */
[----:B------:R-:W-:Y:S01]  /*3420*/  FFMA.FTZ R236, R15, c[0x0][0x23c], -R12 ;  /* 0x00008f000fec7a23 */ /* 0x000fe2000001080c */
[----:B------:R-:W-:Y:S01]  /*3430*/  @!P0 FSEL R7, R136, -INF , !P1 ;  /* 0xff80000088078808 */ /* 0x000fe20004800000 */
[----:B------:R-:W-:Y:S01]  /*3440*/  MUFU.TANH R224, R31 ;  /* 0x0000001f00e07308 */ /* 0x000fe20000002400 */
[----:B------:R-:W-:Y:S01]  /*3450*/  @!P0 ISETP.GE.AND P1, PT, R6, R5, PT ;  /* 0x000000050600820c */ /* 0x000fe20003f26270 */
[----:B------:R-:W-:Y:S01]  /*3460*/  FFMA.FTZ R136, -R136, R136, 1 ;  /* 0x3f80000088887423 */ /* 0x000fe20000010188 */
[----:B------:R-:W-:Y:S01]  /*3470*/  @!P0 IADD3 R6, R11, 0x18, RZ ;  /* 0x000000180b068810 */ /* 0x000fe20007ffe0ff */
[--C-:B------:R-:W-:Y:S01]  /*3480*/  FFMA.FTZ R233, R7, c[0x0][0x23c], -R14.reuse ;  /* 0x00008f0007e97a23 */ /* 0x100fe2000001080e */
[----:B------:R-:W-:Y:S01]  /*3490*/  @!P0 IADD3 R11, R11, 0x19, RZ ;  /* 0x000000190b0b8810 */ /* 0x000fe20007ffe0ff */
[----:B------:R-:W-:Y:S01]  /*34a0*/  FMUL.FTZ R131, R131, c[0x0][0x2ec] ;  /* 0x0000bb0083837a20 */ /* 0x000fe20000410000 */
[----:B------:R-:W-:Y:S01]  /*34b0*/  @!P0 ISETP.GE.AND P3, PT, R6, R13, PT ;  /* 0x0000000d0600820c */ /* 0x000fe20003f66270 */
[----:B------:R-:W-:Y:S02]  /*34c0*/  FMUL.FTZ R116, R116, c[0x0][0x2ec] ;  /* 0x0000bb0074747a20 */ /* 0x000fe40000410000 */
[----:B------:R-:W-:Y:S01]  /*34d0*/  MUFU.EX2 R226, R226 ;  /* 0x000000e200e27308 */ /* 0x000fe20000000800 */
[----:B------:R-:W-:Y:S02]  /*34e0*/  FMUL.FTZ R117, R117, c[0x0][0x2ec] ;  /* 0x0000bb0075757a20 */ /* 0x000fe40000410000 */
[----:B------:R-:W-:Y:S01]  /*34f0*/  FMUL.FTZ R136, R136, c[0x0][0x2ec] ;  /* 0x0000bb0088887a20 */ /* 0x000fe20000410000 */
[-C--:B-1----:R-:W-:Y:S02]  /*3500*/  MOV R7, R137.reuse ;  /* 0x0000008900077202 */ /* 0x082fe40000000f00 */
[C---:B------:R-:W-:Y:S01]  /*3510*/  @!P0 FSEL R7, R137.reuse, -INF , !P1 ;  /* 0xff80000089078808 */ /* 0x040fe20004800000 */
[----:B------:R-:W-:Y:S01]  /*3520*/  FFMA.FTZ R137, -R137, R137, 1 ;  /* 0x3f80000089897423 */ /* 0x000fe20000010189 */
[----:B------:R-:W-:Y:S02]  /*3530*/  @!P0 ISETP.GE.AND P1, PT, R11, R13, PT ;  /* 0x0000000d0b00820c */ /* 0x000fe40003f26270 */
[----:B------:R-:W1:Y:S01]  /*3540*/  MUFU.EX2 R129, R129 ;  /* 0x0000008100817308 */ /* 0x000e620000000800 */
[----:B------:R-:W-:Y:S01]  /*3550*/  FFMA.FTZ R232, R7, c[0x0][0x23c], -R14 ;  /* 0x00008f0007e87a23 */ /* 0x000fe2000001080e */
[-C--:B------:R-:W-:Y:S01]  /*3560*/  MOV R7, R221.reuse ;  /* 0x000000dd00077202 */ /* 0x080fe20000000f00 */
[----:B------:R-:W-:Y:S01]  /*3570*/  FMUL.FTZ R137, R137, c[0x0][0x2ec] ;  /* 0x0000bb0089897a20 */ /* 0x000fe20000410000 */
[C---:B------:R-:W-:Y:S01]  /*3580*/  @!P0 FSEL R7, R221.reuse, -INF , !P3 ;  /* 0xff800000dd078808 */ /* 0x040fe20005800000 */
[----:B------:R-:W-:Y:S01]  /*3590*/  FFMA.FTZ R221, -R221, R221, 1 ;  /* 0x3f800000dddd7423 */ /* 0x000fe200000101dd */
[-C--:B------:R-:W-:Y:S02]  /*35a0*/  MOV R13, R222.reuse ;  /* 0x000000de000d7202 */ /* 0x080fe40000000f00 */
[----:B------:R-:W-:Y:S01]  /*35b0*/  @!P0 FSEL R13, R222, -INF , !P1 ;  /* 0xff800000de0d8808 */ /* 0x000fe20004800000 */
[--C-:B------:R-:W-:Y:S01]  /*35c0*/  FFMA.FTZ R235, R7, c[0x0][0x23c], -R12.reuse ;  /* 0x00008f0007eb7a23 */ /* 0x100fe2000001080c */
[----:B------:R-:W-:Y:S01]  /*35d0*/  MUFU.EX2 R251, R251 ;  /* 0x000000fb00fb7308 */ /* 0x000fe20000000800 */
[----:B------:R-:W-:Y:S01]  /*35e0*/  @!P0 ISETP.GE.AND P1, PT, R6, R5, PT ;  /* 0x000000050600820c */ /* 0x000fe20003f26270 */
[----:B------:R-:W-:Y:S01]  /*35f0*/  FFMA.FTZ R222, -R222, R222, 1 ;  /* 0x3f800000dede7423 */ /* 0x000fe200000101de */
[-C--:B------:R-:W-:Y:S01]  /*3600*/  MOV R7, R223.reuse ;  /* 0x000000df00077202 */ /* 0x080fe20000000f00 */
[----:B------:R-:W-:Y:S01]  /*3610*/  FFMA.FTZ R12, R13, c[0x0][0x23c], -R12 ;  /* 0x00008f000d0c7a23 */ /* 0x000fe2000001080c */
[C---:B------:R-:W-:Y:S01]  /*3620*/  @!P0 FSEL R7, R223.reuse, -INF , !P1 ;  /* 0xff800000df078808 */ /* 0x040fe20004800000 */
[----:B------:R-:W-:Y:S01]  /*3630*/  FFMA.FTZ R223, -R223, R223, 1 ;  /* 0x3f800000dfdf7423 */ /* 0x000fe200000101df */
[-C--:B------:R-:W-:Y:S01]  /*3640*/  @!P0 ISETP.GE.AND P1, PT, R6, R10.reuse, PT ;  /* 0x0000000a0600820c */ /* 0x080fe20003f26270 */
[----:B------:R-:W-:Y:S02]  /*3650*/  FMUL.FTZ R221, R221, c[0x0][0x2ec] ;  /* 0x0000bb00dddd7a20 */ /* 0x000fe40000410000 */
[----:B------:R-:W-:Y:S01]  /*3660*/  MUFU.EX2 R249, R249 ;  /* 0x000000f900f97308 */ /* 0x000fe20000000800 */
[----:B------:R-:W-:Y:S01]  /*3670*/  FFMA.FTZ R231, R7, c[0x0][0x23c], -R14 ;  /* 0x00008f0007e77a23 */ /* 0x000fe2000001080e */
[-C--:B------:R-:W-:Y:S01]  /*3680*/  MOV R7, R135.reuse ;  /* 0x0000008700077202 */ /* 0x080fe20000000f00 */
[----:B------:R-:W-:Y:S01]  /*3690*/  FMUL.FTZ R222, R222, c[0x0][0x2ec] ;  /* 0x0000bb00dede7a20 */ /* 0x000fe20000410000 */
[C---:B------:R-:W-:Y:S01]  /*36a0*/  @!P0 FSEL R7, R135.reuse, -INF , !P1 ;  /* 0xff80000087078808 */ /* 0x040fe20004800000 */
[----:B------:R-:W-:Y:S01]  /*36b0*/  FFMA.FTZ R135, -R135, R135, 1 ;  /* 0x3f80000087877423 */ /* 0x000fe20000010187 */
[----:B------:R-:W-:Y:S01]  /*36c0*/  @!P0 ISETP.GE.AND P1, PT, R11, R10, PT ;  /* 0x0000000a0b00820c */ /* 0x000fe20003f26270 */
[----:B------:R-:W-:Y:S02]  /*36d0*/  FMUL.FTZ R223, R223, c[0x0][0x2ec] ;  /* 0x0000bb00dfdf7a20 */ /* 0x000fe40000410000 */
[--C-:B------:R-:W-:Y:S01]  /*36e0*/  FFMA.FTZ R245, R7, c[0x0][0x23c], -R9.reuse ;  /* 0x00008f0007f57a23 */ /* 0x100fe20000010809 */
[----:B------:R-:W2:Y:S01]  /*36f0*/  MUFU.EX2 R248, R248 ;  /* 0x000000f800f87308 */ /* 0x000ea20000000800 */
[-C--:B------:R-:W-:Y:S01]  /*3700*/  MOV R7, R227.reuse ;  /* 0x000000e300077202 */ /* 0x080fe20000000f00 */
[----:B------:R-:W-:Y:S01]  /*3710*/  FMUL.FTZ R135, R135, c[0x0][0x2ec] ;  /* 0x0000bb0087877a20 */ /* 0x000fe20000410000 */
[C---:B------:R-:W-:Y:S01]  /*3720*/  @!P0 FSEL R7, R227.reuse, -INF , !P1 ;  /* 0xff800000e3078808 */ /* 0x040fe20004800000 */
[----:B------:R-:W-:Y:S01]  /*3730*/  FFMA.FTZ R227, -R227, R227, 1 ;  /* 0x3f800000e3e37423 */ /* 0x000fe200000101e3 */
[----:B------:R-:W-:Y:S02]  /*3740*/  @!P0 ISETP.GE.AND P1, PT, R6, R8, PT ;  /* 0x000000080600820c */ /* 0x000fe40003f26270 */
[----:B------:R-:W-:Y:S01]  /*3750*/  MOV R6, R228 ;  /* 0x000000e400067202 */ /* 0x000fe20000000f00 */
[----:B------:R-:W-:Y:S01]  /*3760*/  FFMA.FTZ R9, R7, c[0x0][0x23c], -R9 ;  /* 0x00008f0007097a23 */ /* 0x000fe20000010809 */
[C---:B------:R-:W-:Y:S01]  /*3770*/  @!P0 FSEL R6, R228.reuse, -INF , !P1 ;  /* 0xff800000e4068808 */ /* 0x040fe20004800000 */
[----:B------:R-:W-:Y:S01]  /*3780*/  MUFU.EX2 R243, R243 ;  /* 0x000000f300f37308 */ /* 0x000fe20000000800 */
[----:B------:R-:W-:Y:S01]  /*3790*/  @!P0 ISETP.GE.AND P1, PT, R11, R8, PT ;  /* 0x000000080b00820c */ /* 0x000fe20003f26270 */
[----:B------:R-:W-:Y:S01]  /*37a0*/  FFMA.FTZ R228, -R228, R228, 1 ;  /* 0x3f800000e4e47423 */ /* 0x000fe200000101e4 */
[----:B-1----:R-:W-:Y:S01]  /*37b0*/  F2FP.BF16.PACK_AB R8, R129, R250 ;  /* 0x000000fa8108723e */ /* 0x002fe200000010ff */
[--C-:B------:R-:W-:Y:S01]  /*37c0*/  FFMA.FTZ R239, R6, c[0x0][0x23c], -R4.reuse ;  /* 0x00008f0006ef7a23 */ /* 0x100fe20000010804 */
[----:B------:R-:W-:Y:S01]  /*37d0*/  MOV R6, R229 ;  /* 0x000000e500067202 */ /* 0x000fe20000000f00 */
[----:B------:R-:W-:Y:S01]  /*37e0*/  FMUL.FTZ R227, R227, c[0x0][0x2ec] ;  /* 0x0000bb00e3e37a20 */ /* 0x000fe20000410000 */
[----:B------:R-:W-:Y:S01]  /*37f0*/  @!P0 FSEL R6, R229, -INF , !P1 ;  /* 0xff800000e5068808 */ /* 0x000fe20004800000 */
[----:B------:R-:W-:Y:S01]  /*3800*/  STS [R196+0xe400], R8 ;  /* 0x00e40008c4007388 */ /* 0x000fe20000000800 */
[----:B------:R-:W-:Y:S01]  /*3810*/  @!P0 ISETP.GE.AND P1, PT, R11, R5, PT ;  /* 0x000000050b00820c */ /* 0x000fe20003f26270 */
[----:B------:R-:W-:Y:S01]  /*3820*/  MUFU.EX2 R242, R242 ;  /* 0x000000f200f27308 */ /* 0x000fe20000000800 */
[-C--:B------:R-:W-:Y:S01]  /*3830*/  MOV R5, R224.reuse ;  /* 0x000000e000057202 */ /* 0x080fe20000000f00 */
[----:B------:R-:W-:Y:S01]  /*3840*/  FFMA.FTZ R4, R6, c[0x0][0x23c], -R4 ;  /* 0x00008f0006047a23 */ /* 0x000fe20000010804 */
[C---:B------:R-:W-:Y:S01]  /*3850*/  @!P0 FSEL R5, R224.reuse, -INF , !P1 ;  /* 0xff800000e0058808 */ /* 0x040fe20004800000 */
[----:B------:R-:W-:Y:S01]  /*3860*/  FFMA.FTZ R229, -R229, R229, 1 ;  /* 0x3f800000e5e57423 */ /* 0x000fe200000101e5 */
[----:B------:R-:W-:Y:S01]  /*3870*/  PLOP3.LUT P1, PT, PT, PT, UP3, 0x80, 0x0 ;  /* 0x000000000000781c */ /* 0x000fe20003f2f038 */
[----:B------:R-:W-:Y:S02]  /*3880*/  FFMA.FTZ R224, -R224, R224, 1 ;  /* 0x3f800000e0e07423 */ /* 0x000fe400000101e0 */
[----:B------:R-:W-:Y:S01]  /*3890*/  FFMA.FTZ R14, R5, c[0x0][0x23c], -R14 ;  /* 0x00008f00050e7a23 */ /* 0x000fe2000001080e */
[----:B--2---:R-:W-:Y:S01]  /*38a0*/  F2FP.BF16.PACK_AB R5, R248, R249 ;  /* 0x000000f9f805723e */ /* 0x004fe200000010ff */
[----:B------:R1:W-:Y:S01]  /*38b0*/  MUFU.EX2 R238, R4 ;  /* 0x0000000400ee7308 */ /* 0x0003e20000000800 */
[----:B------:R-:W-:Y:S02]  /*38c0*/  FMUL.FTZ R228, R228, c[0x0][0x2ec] ;  /* 0x0000bb00e4e47a20 */ /* 0x000fe40000410000 */
[----:B------:R-:W-:Y:S02]  /*38d0*/  FMUL.FTZ R229, R229, c[0x0][0x2ec] ;  /* 0x0000bb00e5e57a20 */ /* 0x000fe40000410000 */
[----:B------:R-:W-:Y:S05]  /*38e0*/  FMUL.FTZ R224, R224, c[0x0][0x2ec] ;  /* 0x0000bb00e0e07a20 */ /* 0x000fea0000410000 */
[----:B------:R-:W-:Y:S10]  /*38f0*/  MUFU.EX2 R138, R138 ;  /* 0x0000008a008a7308 */ /* 0x000ff40000000800 */
[----:B------:R-:W2:Y:S01]  /*3900*/  MUFU.EX2 R220, R220 ;  /* 0x000000dc00dc7308 */ /* 0x000ea20000000800 */
[----:B-1----:R-:W-:Y:S05]  /*3910*/  F2FP.BF16.PACK_AB R4, R251, R226 ;  /* 0x000000e2fb04723e */ /* 0x002fea00000010ff */
[----:B------:R1:W-:Y:S04]  /*3920*/  STS [R196+0xe000], R4 ;  /* 0x00e00004c4007388 */ /* 0x0003e80000000800 */
[----:B------:R-:W-:Y:S01]  /*3930*/  MUFU.EX2 R183, R183 ;  /* 0x000000b700b77308 */ /* 0x000fe20000000800 */
[----:B------:R-:W-:Y:S09]  /*3940*/  STS [R201+0xe000], R5 ;  /* 0x00e00005c9007388 */ /* 0x000ff20000000800 */
[----:B------:R-:W3:Y:S01]  /*3950*/  MUFU.EX2 R139, R139 ;  /* 0x0000008b008b7308 */ /* 0x000ee20000000800 */
[----:B--2---:R-:W-:Y:S09]  /*3960*/  F2FP.BF16.PACK_AB R7, R220, R138 ;  /* 0x0000008adc07723e */ /* 0x004ff200000010ff */
[----:B------:R-:W-:Y:S01]  /*3970*/  MUFU.EX2 R225, R225 ;  /* 0x000000e100e17308 */ /* 0x000fe20000000800 */
[----:B-1----:R-:W-:Y:S05]  /*3980*/  F2FP.BF16.PACK_AB R4, R242, R243 ;  /* 0x000000f3f204723e */ /* 0x002fea00000010ff */
[----:B------:R-:W-:Y:S04]  /*3990*/  STS [R201+0xe400], R4 ;  /* 0x00e40004c9007388 */ /* 0x000fe80000000800 */
[----:B------:R-:W1:Y:S01]  /*39a0*/  MUFU.EX2 R134, R134 ;  /* 0x0000008600867308 */ /* 0x000e620000000800 */
[----:B------:R2:W-:Y:S01]  /*39b0*/  STS [R196+0xf000], R7 ;  /* 0x00f00007c4007388 */ /* 0x0005e20000000800 */
[----:B---3--:R-:W-:Y:S05]  /*39c0*/  F2FP.BF16.PACK_AB R6, R139, R183 ;  /* 0x000000b78b06723e */ /* 0x008fea00000010ff */
[----:B------:R3:W-:Y:S03]  /*39d0*/  STS [R196+0xf400], R6 ;  /* 0x00f40006c4007388 */ /* 0x0007e60000000800 */
[----:B------:R-:W-:Y:S10]  /*39e0*/  MUFU.EX2 R133, R133 ;  /* 0x0000008500857308 */ /* 0x000ff40000000800 */
[----:B------:R-:W2:Y:S01]  /*39f0*/  MUFU.EX2 R132, R132 ;  /* 0x0000008400847308 */ /* 0x000ea20000000800 */
[----:B-1----:R-:W-:Y:S05]  /*3a00*/  F2FP.BF16.PACK_AB R8, R134, R225 ;  /* 0x000000e18608723e */ /* 0x002fea00000010ff */
[----:B------:R-:W-:Y:S04]  /*3a10*/  STS [R201+0xf000], R8 ;  /* 0x00f00008c9007388 */ /* 0x000fe80000000800 */
[----:B------:R-:W-:Y:S10]  /*3a20*/  MUFU.EX2 R247, R247 ;  /* 0x000000f700f77308 */ /* 0x000ff40000000800 */
[----:B------:R-:W3:Y:S01]  /*3a30*/  MUFU.EX2 R246, R246 ;  /* 0x000000f600f67308 */ /* 0x000ee20000000800 */
[----:B--2---:R-:W-:Y:S05]  /*3a40*/  F2FP.BF16.PACK_AB R7, R132, R133 ;  /* 0x000000858407723e */ /* 0x004fea00000010ff */
[----:B------:R-:W-:Y:S04]  /*3a50*/  STS [R201+0xf400], R7 ;  /* 0x00f40007c9007388 */ /* 0x000fe80000000800 */
[----:B------:R-:W-:Y:S10]  /*3a60*/  MUFU.EX2 R241, R241 ;  /* 0x000000f100f17308 */ /* 0x000ff40000000800 */
[----:B------:R-:W1:Y:S01]  /*3a70*/  MUFU.EX2 R240, R240 ;  /* 0x000000f000f07308 */ /* 0x000e620000000800 */
[----:B---3--:R-:W-:Y:S05]  /*3a80*/  F2FP.BF16.PACK_AB R6, R246, R247 ;  /* 0x000000f7f606723e */ /* 0x008fea00000010ff */
[----:B------:R2:W-:Y:S04]  /*3a90*/  STS [R200+0xe000], R6 ;  /* 0x00e00006c8007388 */ /* 0x0005e80000000800 */
[----:B------:R-:W-:Y:S10]  /*3aa0*/  MUFU.EX2 R245, R245 ;  /* 0x000000f500f57308 */ /* 0x000ff40000000800 */
[----:B------:R-:W3:Y:S01]  /*3ab0*/  MUFU.EX2 R244, R9 ;  /* 0x0000000900f47308 */ /* 0x000ee20000000800 */
[----:B-1----:R-:W-:Y:S05]  /*3ac0*/  F2FP.BF16.PACK_AB R5, R240, R241 ;  /* 0x000000f1f005723e */ /* 0x002fea00000010ff */
[----:B------:R1:W-:Y:S04]  /*3ad0*/  STS [R200+0xe400], R5 ;  /* 0x00e40005c8007388 */ /* 0x0003e80000000800 */
[----:B------:R-:W2:Y:S10]  /*3ae0*/  MUFU.EX2 R239, R239 ;  /* 0x000000ef00ef7308 */ /* 0x000eb40000000800 */
[----:B------:R-:W-:Y:S01]  /*3af0*/  MUFU.EX2 R237, R237 ;  /* 0x000000ed00ed7308 */ /* 0x000fe20000000800 */
[----:B---3--:R-:W-:Y:S05]  /*3b00*/  F2FP.BF16.PACK_AB R4, R244, R245 ;  /* 0x000000f5f404723e */ /* 0x008fea00000010ff */
[----:B------:R3:W-:Y:S04]  /*3b10*/  STS [R209+0xe000], R4 ;  /* 0x00e00004d1007388 */ /* 0x0007e80000000800 */
[----:B------:R-:W4:Y:S01]  /*3b20*/  MUFU.EX2 R236, R236 ;  /* 0x000000ec00ec7308 */ /* 0x000f220000000800 */
[----:B--2---:R-:W-:Y:S05]  /*3b30*/  F2FP.BF16.PACK_AB R6, R238, R239 ;  /* 0x000000efee06723e */ /* 0x004fea00000010ff */
[----:B------:R-:W-:Y:S04]  /*3b40*/  STS [R209+0xe400], R6 ;  /* 0x00e40006d1007388 */ /* 0x000fe80000000800 */
        /* <DEDUP_REMOVED lines=8> */
[----:B------:R-:W-:Y:S10]  /*3bd0*/  MUFU.EX2 R231, R231 ;  /* 0x000000e700e77308 */ /* 0x000ff40000000800 */
[----:B------:R-:W3:Y:S01]  /*3be0*/  MUFU.EX2 R230, R14 ;  /* 0x0000000e00e67308 */ /* 0x000ee20000000800 */
[----:B-1----:R-:W-:Y:S05]  /*3bf0*/  F2FP.BF16.PACK_AB R5, R234, R235 ;  /* 0x000000ebea05723e */ /* 0x002fea00000010ff */
[----:B------:R-:W-:Y:S01]  /*3c00*/  STS [R209+0xf000], R5 ;  /* 0x00f00005d1007388 */ /* 0x000fe20000000800 */
[----:B---3--:R-:W-:Y:S05]  /*3c10*/  F2FP.BF16.PACK_AB R4, R230, R231 ;  /* 0x000000e7e604723e */ /* 0x008fea00000010ff */
[----:B------:R-:W-:Y:S04]  /*3c20*/  STS [R209+0xf400], R4 ;  /* 0x00f40004d1007388 */ /* 0x000fe80000000800 */
[----:B------:R-:W1:Y:S08]  /*3c30*/  LDSM.16.M88.4 R32, [R174+0x4000] ;  /* 0x00400000ae20783b */ /* 0x000e700000000200 */
[----:B------:R-:W2:Y:S08]  /*3c40*/  LDSM.16.M88.4 R28, [R174+0x5000] ;  /* 0x00500000ae1c783b */ /* 0x000eb00000000200 */
[----:B------:R-:W3:Y:S08]  /*3c50*/  LDSM.16.M88.4 R100, [R2+0x4000] ;  /* 0x004000000264783b */ /* 0x000ef00000000200 */
[----:B------:R-:W4:Y:S01]  /*3c60*/  LDSM.16.M88.4 R104, [R2+0x5000] ;  /* 0x005000000268783b */ /* 0x000f220000000200 */
[-C--:B-1----:R-:W-:Y:S08]  /*3c70*/  HMMA.16816.F32.BF16 R4, R32, R140.reuse, RZ ;  /* 0x0000008c2004723c */ /* 0x082ff000000418ff */
[C---:B--2---:R-:W-:Y:S08]  /*3c80*/  HMMA.16816.F32.BF16 R8, R28.reuse, R140, RZ ;  /* 0x0000008c1c08723c */ /* 0x044ff000000418ff */
[-C--:B------:R-:W-:Y:S08]  /*3c90*/  HMMA.16816.F32.BF16 R12, R28, R142.reuse, RZ ;  /* 0x0000008e1c0c723c */ /* 0x080ff000000418ff */
[C---:B------:R-:W-:Y:S08]  /*3ca0*/  HMMA.16816.F32.BF16 R16, R32.reuse, R142, RZ ;  /* 0x0000008e2010723c */ /* 0x040ff000000418ff */
[-C--:B------:R-:W-:Y:S08]  /*3cb0*/  HMMA.16816.F32.BF16 R20, R32, R144.reuse, RZ ;  /* 0x000000902014723c */ /* 0x080ff000000418ff */
[C---:B------:R-:W-:Y:S08]  /*3cc0*/  HMMA.16816.F32.BF16 R24, R28.reuse, R144, RZ ;  /* 0x000000901c18723c */ /* 0x040ff000000418ff */
[-C--:B------:R-:W-:Y:S08]  /*3cd0*/  HMMA.16816.F32.BF16 R28, R28, R146.reuse, RZ ;  /* 0x000000921c1c723c */ /* 0x080ff000000418ff */
[----:B------:R-:W-:Y:S08]  /*3ce0*/  HMMA.16816.F32.BF16 R32, R32, R146, RZ ;  /* 0x000000922020723c */ /* 0x000ff000000418ff */
[-C--:B---3--:R-:W-:Y:S08]  /*3cf0*/  HMMA.16816.F32.BF16 R4, R100, R148.reuse, R4 ;  /* 0x000000946404723c */ /* 0x088ff00000041804 */
[C---:B----4-:R-:W-:Y:S08]  /*3d00*/  HMMA.16816.F32.BF16 R8, R104.reuse, R148, R8 ;  /* 0x000000946808723c */ /* 0x050ff00000041808 */
        /* <DEDUP_REMOVED lines=16> */
[----:B------:R-:W-:Y:S01]  /*3e10*/  IADD3 R106, P0, R210, UR12, RZ ;  /* 0x0000000cd26a7c10 */ /* 0x000fe2000ff1e0ff */
[----:B------:R-:W-:Y:S01]  /*3e20*/  HMMA.16816.F32.BF16 R32, R100, R162, R32 ;  /* 0x000000a26420723c */ /* 0x000fe20000041820 */
[----:B------:R-:W-:Y:S03]  /*3e30*/  IADD3 R104, R128, R2, RZ ;  /* 0x0000000280687210 */ /* 0x000fe60007ffe0ff */
[----:B------:R-:W-:Y:S02]  /*3e40*/  IADD3.X R107, R211, UR11, RZ, P0, !PT ;  /* 0x0000000bd36b7c10 */ /* 0x000fe400087fe4ff */
[----:B------:R-:W1:Y:S01]  /*3e50*/  LDSM.16.M88.4 R100, [R104+0x4000] ;  /* 0x004000006864783b */ /* 0x000e620000000200 */
[C---:B------:R-:W-:Y:S05]  /*3e60*/  LEA R214, P0, R213.reuse, R214, 0x2 ;  /* 0x000000d6d5d67211 */ /* 0x040fea00078010ff */
[----:B------:R-:W-:Y:S02]  /*3e70*/  LEA.HI.X.SX32 R215, R213, R215, 0x2, P0 ;  /* 0x000000d7d5d77211 */ /* 0x000fe400000f16ff */
[----:B------:R-:W2:Y:S01]  /*3e80*/  LDG.E R252, [R106.64] ;  /* 0x000000046afc7981 */ /* 0x000ea2000c1e1900 */
[-C--:B-1----:R-:W-:Y:S11]  /*3e90*/  HMMA.16816.F32.BF16 R4, R100, R164.reuse, R4 ;  /* 0x000000a46404723c */ /* 0x082ff60000041804 */
[----:B------:R-:W-:Y:S11]  /*3ea0*/  @!UPT UIADD3 URZ, URZ, URZ, URZ ;  /* 0x0000003f3f3ff290 */ /* 0x000ff6000fffe03f */
[----:B------:R-:W-:Y:S02]  /*3eb0*/  @!UPT UIADD3 URZ, URZ, URZ, URZ ;  /* 0x0000003f3f3ff290 */ /* 0x000fe4000fffe03f */
[C---:B--2---:R-:W-:Y:S02]  /*3ec0*/  FADD.FTZ R4, -R252.reuse, R4 ;  /* 0x00000004fc047221 */ /* 0x044fe40000010100 */
[----:B------:R-:W-:Y:S02]  /*3ed0*/  FADD.FTZ R5, -R252, R5 ;  /* 0x00000005fc057221 */ /* 0x000fe40000010100 */
[----:B------:R-:W-:Y:S02]  /*3ee0*/  FMUL.FTZ R226, R226, R4 ;  /* 0x00000004e2e27220 */ /* 0x000fe40000410000 */
[----:B------:R-:W-:Y:S01]  /*3ef0*/  FMUL.FTZ R251, R251, R5 ;  /* 0x00000005fbfb7220 */ /* 0x000fe20000410000 */
[----:B------:R1:W2:Y:S01]  /*3f00*/  LDG.E R4, [R106.64+0x20] ;  /* 0x000020046a047981 */ /* 0x0002a2000c1e1900 */
[----:B------:R-:W-:Y:S03]  /*3f10*/  FFMA.FTZ R5, -R125, R125, 1 ;  /* 0x3f8000007d057423 */ /* 0x000fe6000001017d */
[----:B------:R1:W3:Y:S01]  /*3f20*/  LDG.E R125, [R106.64+0xa0] ;  /* 0x0000a0046a7d7981 */ /* 0x0002e2000c1e1900 */
[----:B------:R-:W-:Y:S04]  /*3f30*/  FMUL.FTZ R5, R5, c[0x0][0x2ec] ;  /* 0x0000bb0005057a20 */ /* 0x000fe80000410000 */
[----:B------:R-:W-:Y:S02]  /*3f40*/  FMUL.FTZ R5, R226, R5 ;  /* 0x00000005e2057220 */ /* 0x000fe40000410000 */
[----:B------:R1:W4:Y:S02]  /*3f50*/  LDG.E R226, [R106.64+0x80] ;  /* 0x000080046ae27981 */ /* 0x000324000c1e1900 */
[----:B-1----:R-:W-:Y:S04]  /*3f60*/  FFMA.FTZ R106, -R127, R127, 1 ;  /* 0x3f8000007f6a7423 */ /* 0x002fe8000001017f */
[----:B------:R-:W-:Y:S02]  /*3f70*/  FMUL.FTZ R106, R106, c[0x0][0x2ec] ;  /* 0x0000bb006a6a7a20 */ /* 0x000fe40000410000 */
[----:B--2---:R-:W-:Y:S02]  /*3f80*/  FADD.FTZ R105, -R4, R6 ;  /* 0x0000000604697221 */ /* 0x004fe40000010100 */
[----:B------:R-:W-:Y:S02]  /*3f90*/  FMUL.FTZ R6, R251, R106 ;  /* 0x0000006afb067220 */ /* 0x000fe40000410000 */
[----:B------:R-:W-:Y:S02]  /*3fa0*/  FMUL.FTZ R250, R250, R105 ;  /* 0x00000069fafa7220 */ /* 0x000fe40000410000 */
[----:B------:R-:W-:Y:S01]  /*3fb0*/  FADD.FTZ R7, -R4, R7 ;  /* 0x0000000704077221 */ /* 0x000fe20000010100 */
[----:B------:R-:W1:Y:S01]  /*3fc0*/  LDSM.16.M88.4 R104, [R104+0x5000] ;  /* 0x005000006868783b */ /* 0x000e620000000200 */
[----:B------:R-:W-:Y:S02]  /*3fd0*/  FMUL.FTZ R108, R250, R108 ;  /* 0x0000006cfa6c7220 */ /* 0x000fe40000410000 */
[----:B------:R-:W-:Y:S04]  /*3fe0*/  FMUL.FTZ R7, R129, R7 ;  /* 0x0000000781077220 */ /* 0x000fe80000410000 */
[----:B------:R-:W-:Y:S01]  /*3ff0*/  FMUL.FTZ R7, R7, R109 ;  /* 0x0000006d07077220 */ /* 0x000fe20000410000 */
[C---:B-1----:R-:W-:Y:S08]  /*4000*/  HMMA.16816.F32.BF16 R8, R104.reuse, R164, R8 ;  /* 0x000000a46808723c */ /* 0x042ff00000041808 */
[-C--:B------:R-:W-:Y:S08]  /*4010*/  HMMA.16816.F32.BF16 R12, R104, R166.reuse, R12 ;  /* 0x000000a6680c723c */ /* 0x080ff0000004180c */
[C---:B------:R-:W-:Y:S08]  /*4020*/  HMMA.16816.F32.BF16 R16, R100.reuse, R166, R16 ;  /* 0x000000a66410723c */ /* 0x040ff00000041810 */
[C---:B----4-:R-:W-:Y:S01]  /*4030*/  FADD.FTZ R8, -R226.reuse, R8 ;  /* 0x00000008e2087221 */ /* 0x050fe20000010100 */
[-C--:B------:R-:W-:Y:S03]  /*4040*/  HMMA.16816.F32.BF16 R20, R100, R168.reuse, R20 ;  /* 0x000000a86414723c */ /* 0x080fe60000041814 */
[C---:B------:R-:W-:Y:S02]  /*4050*/  FADD.FTZ R9, -R226.reuse, R9 ;  /* 0x00000009e2097221 */ /* 0x040fe40000010100 */
[C---:B---3--:R-:W-:Y:S02]  /*4060*/  FADD.FTZ R10, -R125.reuse, R10 ;  /* 0x0000000a7d0a7221 */ /* 0x048fe40000010100 */
[C---:B------:R-:W-:Y:S01]  /*4070*/  FADD.FTZ R12, -R226.reuse, R12 ;  /* 0x0000000ce20c7221 */ /* 0x040fe20000010100 */
[C---:B------:R-:W-:Y:S01]  /*4080*/  HMMA.16816.F32.BF16 R24, R104.reuse, R168, R24 ;  /* 0x000000a86818723c */ /* 0x040fe20000041818 */
[----:B------:R-:W-:Y:S03]  /*4090*/  FADD.FTZ R13, -R226, R13 ;  /* 0x0000000de20d7221 */ /* 0x000fe60000010100 */
[C---:B------:R-:W-:Y:S02]  /*40a0*/  FADD.FTZ R11, -R125.reuse, R11 ;  /* 0x0000000b7d0b7221 */ /* 0x040fe40000010100 */
[C---:B------:R-:W-:Y:S02]  /*40b0*/  FADD.FTZ R14, -R125.reuse, R14 ;  /* 0x0000000e7d0e7221 */ /* 0x040fe40000010100 */
[C---:B------:R-:W-:Y:S01]  /*40c0*/  FADD.FTZ R16, -R252.reuse, R16 ;  /* 0x00000010fc107221 */ /* 0x040fe20000010100 */
[-C--:B------:R-:W-:Y:S03]  /*40d0*/  HMMA.16816.F32.BF16 R28, R104, R170.reuse, R28 ;  /* 0x000000aa681c723c */ /* 0x080fe6000004181c */
[----:B------:R-:W-:Y:S02]  /*40e0*/  FADD.FTZ R17, -R252, R17 ;  /* 0x00000011fc117221 */ /* 0x000fe40000010100 */
[----:B------:R-:W-:Y:S02]  /*40f0*/  FADD.FTZ R18, -R4, R18 ;  /* 0x0000001204127221 */ /* 0x000fe40000010100 */
[C---:B------:R-:W-:Y:S01]  /*4100*/  FADD.FTZ R20, -R252.reuse, R20 ;  /* 0x00000014fc147221 */ /* 0x040fe20000010100 */
[----:B------:R-:W-:Y:S01]  /*4110*/  HMMA.16816.F32.BF16 R32, R100, R170, R32 ;  /* 0x000000aa6420723c */ /* 0x000fe20000041820 */
[----:B------:R-:W-:Y:S03]  /*4120*/  FADD.FTZ R21, -R252, R21 ;  /* 0x00000015fc157221 */ /* 0x000fe60000010100 */
        /* <DEDUP_REMOVED lines=91> */
.L_x_568:
        /* <DEDUP_REMOVED lines=38> */
[----:B------:R-:W2:Y:S04]  /*4940*/  LDSM.16.MT88.4 R8, [R112+0x4000] ;  /* 0x004000007008783b */ /* 0x000ea80000004200 */
[----:B------:R-:W3:Y:S04]  /*4950*/  LDSM.16.MT88.4 R12, [R178+0x10000] ;  /* 0x01000000b20c783b */ /* 0x000ee80000004200 */
[----:B------:R-:W4:Y:S04]  /*4960*/  LDSM.16.MT88.4 R16, [R100] ;  /* 0x000000006410783b */ /* 0x000f280000004200 */
[----:B------:R-:W-:Y:S04]  /*4970*/  LDSM.16.MT88.4 R20, [R178+0xe800] ;  /* 0x00e80000b214783b */ /* 0x000fe80000004200 */
[----:B------:R-:W5:Y:S04]  /*4980*/  LDSM.16.MT88.4 R24, [R112+0x4800] ;  /* 0x004800007018783b */ /* 0x000f680000004200 */
[----:B------:R-:W1:Y:S04]  /*4990*/  LDSM.16.MT88.4 R28, [R178+0x10800] ;  /* 0x01080000b21c783b */ /* 0x000e680000004200 */
[----:B------:R-:W1:Y:S01]  /*49a0*/  LDSM.16.MT88.4 R32, [R100+0x800] ;  /* 0x000800006420783b */ /* 0x000e620000004200 */
[-C--:B--2---:R-:W-:Y:S08]  /*49b0*/  HMMA.16816.F32.BF16 R36, R4, R8.reuse, R36 ;  /* 0x000000080424723c */ /* 0x084ff00000041824 */
        /* <DEDUP_REMOVED lines=10> */
[----:B------:R-:W3:Y:S03]  /*4a60*/  LDSM.16.MT88.4 R16, [R100+0x1000] ;  /* 0x001000006410783b */ /* 0x000ee60000004200 */
[-C--:B-----5:R-:W-:Y:S08]  /*4a70*/  HMMA.16816.F32.BF16 R36, R20, R24.reuse, R36 ;  /* 0x000000181424723c */ /* 0x0a0ff00000041824 */
[C---:B-1----:R-:W-:Y:S08]  /*4a80*/  HMMA.16816.F32.BF16 R40, R28.reuse, R24, R40 ;  /* 0x000000181c28723c */ /* 0x042ff00000041828 */
        /* <DEDUP_REMOVED lines=8> */
[----:B------:R-:W1:Y:S04]  /*4b10*/  LDSM.16.MT88.4 R20, [R178+0xf800] ;  /* 0x00f80000b214783b */ /* 0x000e680000004200 */
[----:B------:R-:W4:Y:S03]  /*4b20*/  LDSM.16.MT88.4 R32, [R100+0x1800] ;  /* 0x001800006420783b */ /* 0x000f260000004200 */
[-C--:B--2---:R-:W-:Y:S01]  /*4b30*/  HMMA.16816.F32.BF16 R36, R4, R8.reuse, R36 ;  /* 0x000000080424723c */ /* 0x084fe20000041824 */
        /* <DEDUP_REMOVED lines=8> */
[-C--:B-1----:R-:W-:Y:S08]  /*4bc0*/  HMMA.16816.F32.BF16 R36, R20, R24.reuse, R36 ;  /* 0x000000181424723c */ /* 0x082ff00000041824 */
        /* <DEDUP_REMOVED lines=9> */
[C---:B------:R-:W-:Y:S05]  /*4c60*/  IMAD.U32 R4, R5.reuse, -0x40, RZ ;  /* 0xffffffc005047824 */ /* 0x040fea00078e00ff */
        /* <DEDUP_REMOVED lines=11> */
.L_x_569:
[----:B------:R-:W-:Y:S01]  /*4d20*/  LDSM.16.M88.4 R16, [R179] ;  /* 0x00000000b310783b */ /* 0x000fe20000000200 */
[--C-:B------:R-:W-:Y:S01]  /*4d30*/  IMAD.IADD R113, R112, 0x1, R128.reuse ;  /* 0x0000000170717824 */ /* 0x100fe200078e0280 */
[----:B------:R-:W-:Y:S01]  /*4d40*/  ULOP3.LUT UR8, UR6, 0x1, URZ, 0xc0, !UPT ;  /* 0x0000000106087892 */ /* 0x000fe2000f8ec03f */
[----:B------:R-:W-:Y:S01]  /*4d50*/  IMAD.IADD R115, R179, 0x1, R128 ;  /* 0x00000001b3737824 */ /* 0x000fe200078e0280 */
[----:B------:R-:W2:Y:S01]  /*4d60*/  LDSM.16.MT88.4 R8, [R112+0x6000] ;  /* 0x006000007008783b */ /* 0x000ea20000004200 */
[----:B------:R-:W-:Y:S01]  /*4d70*/  IMAD.IADD R114, R128, 0x1, R0 ;  /* 0x0000000180727824 */ /* 0x000fe200078e0200 */
[----:B------:R-:W-:Y:S02]  /*4d80*/  UISETP.NE.U32.AND UP0, UPT, UR8, 0x1, UPT ;  /* 0x000000010800788c */ /* 0x000fe4000bf05070 */
[----:B------:R-:W3:Y:S01]  /*4d90*/  LDSM.16.MT88.4 R20, [R113+0x6000] ;  /* 0x006000007114783b */ /* 0x000ee20000004200 */
[----:B------:R-:W-:Y:S02]  /*4da0*/  UISETP.GT.AND UP2, UPT, UR6, UR13, UPT ;  /* 0x0000000d0600728c */ /* 0x000fe4000bf44270 */
[----:B------:R-:W-:Y:S01]  /*4db0*/  UIADD3 UR6, UR6, -0x1, URZ ;  /* 0xffffffff06067890 */ /* 0x000fe2000fffe03f */
[----:B------:R-:W-:Y:S04]  /*4dc0*/  LDSM.16.M88.4 R24, [R0] ;  /* 0x000000000018783b */ /* 0x000fe80000000200 */
        /* <DEDUP_REMOVED lines=44> */
[----:B------:R-:W-:Y:S03]  /*5090*/  LDSM.16.MT88.4 R100, [R178+0xd000] ;  /* 0x00d00000b264783b */ /* 0x000fe60000004200 */
[C---:B----4-:R-:W-:Y:S08]  /*50a0*/  HMMA.16816.F32.BF16 R4, R28.reuse, R104, R4 ;  /* 0x000000681c04723c */ /* 0x050ff00000041804 */
[C---:B------:R-:W-:Y:S08]  /*50b0*/  HMMA.16816.F32.BF16 R8, R28.reuse, R106, R8 ;  /* 0x0000006a1c08723c */ /* 0x040ff00000041808 */
[C---:B-1----:R-:W-:Y:S07]  /*50c0*/  HMMA.16816.F32.BF16 R12, R28.reuse, R20, R12 ;  /* 0x000000141c0c723c */ /* 0x042fee000004180c */
[----:B------:R-:W-:Y:S01]  /*50d0*/  @P1 IADD3 R20, P0, R194, UR10, RZ ;  /* 0x0000000ac2141c10 */ /* 0x000fe2000ff1e0ff */
[----:B------:R-:W-:Y:S01]  /*50e0*/  HMMA.16816.F32.BF16 R16, R28, R22, R16 ;  /* 0x000000161c10723c */ /* 0x000fe20000041810 */
[----:B------:R-:W-:Y:S03]  /*50f0*/  @UP3 UIADD3 UR10, UP1, UR10, -0x100, URZ ;  /* 0xffffff000a0a3890 */ /* 0x000fe6000ff3e03f */
[----:B------:R-:W-:Y:S01]  /*5100*/  @P1 IADD3.X R21, R191, UR9, RZ, P0, !PT ;  /* 0x00000009bf151c10 */ /* 0x000fe200087fe4ff */
[----:B------:R-:W-:Y:S02]  /*5110*/  @UP3 UIADD3.X UR9, UR9, -0x1, URZ, UP1, !UPT ;  /* 0xffffffff09093890 */ /* 0x000fe40008ffe43f */
[----:B------:R-:W-:Y:S01]  /*5120*/  IMAD.U32 R23, RZ, RZ, UR20 ;  /* 0x00000014ff177e24 */ /* 0x000fe2000f8e00ff */
[C---:B--2---:R-:W-:Y:S01]  /*5130*/  HMMA.16816.F32.BF16 R4, R32.reuse, R108, R4 ;  /* 0x0000006c2004723c */ /* 0x044fe20000041804 */
[----:B------:R1:W5:Y:S03]  /*5140*/  @P1 LDG.E R206, [R20.64] ;  /* 0x0000000414ce1981 */ /* 0x000366000c1e1900 */
[----:B------:R-:W-:Y:S01]  /*5150*/  IMAD.U32 R22, RZ, RZ, UR20 ;  /* 0x00000014ff167e24 */ /* 0x000fe2000f8e00ff */
[----:B------:R1:W5:Y:S01]  /*5160*/  @P1 LDG.E R205, [R20.64+0x20] ;  /* 0x0000200414cd1981 */ /* 0x000362000c1e1900 */
[-C--:B------:R-:W-:Y:S01]  /*5170*/  LEA R28, P3, R23, R214.reuse, 0x2 ;  /* 0x000000d6171c7211 */ /* 0x080fe200078610ff */
[----:B------:R-:W-:Y:S01]  /*5180*/  IMAD.IADD R108, R128, 0x1, R177 ;  /* 0x00000001806c7824 */ /* 0x000fe200078e02b1 */
[C---:B------:R-:W-:Y:S01]  /*5190*/  HMMA.16816.F32.BF16 R8, R32.reuse, R110, R8 ;  /* 0x0000006e2008723c */ /* 0x040fe20000041808 */
[----:B------:R1:W5:Y:S03]  /*51a0*/  @P1 LDG.E R204, [R20.64+0x80] ;  /* 0x0000800414cc1981 */ /* 0x000366000c1e1900 */
[-C--:B------:R-:W-:Y:S01]  /*51b0*/  LEA.HI.X.SX32 R29, R22, R215.reuse, 0x2, P3 ;  /* 0x000000d7161d7211 */ /* 0x080fe200018f16ff */
[----:B------:R1:W5:Y:S03]  /*51c0*/  @P1 LDG.E R203, [R20.64+0xa0] ;  /* 0x0000a00414cb1981 */ /* 0x000366000c1e1900 */
[C---:B---3--:R-:W-:Y:S01]  /*51d0*/  HMMA.16816.F32.BF16 R12, R32.reuse, R24, R12 ;  /* 0x00000018200c723c */ /* 0x048fe2000004180c */
[----:B------:R-:W-:Y:S06]  /*51e0*/  LDSM.16.MT88.4 R104, [R108+0x1000] ;  /* 0x001000006c68783b */ /* 0x000fec0000004200 */
[----:B------:R2:W-:Y:S01]  /*51f0*/  RED.E.ADD.F32.FTZ.RN.STRONG.GPU [R214.64], R4 ;  /* 0x00000004d600798e */ /* 0x0005e2000c10e784 */
[----:B------:R-:W-:Y:S01]  /*5200*/  HMMA.16816.F32.BF16 R16, R32, R26, R16 ;  /* 0x0000001a2010723c */ /* 0x000fe20000041810 */
[----:B------:R-:W-:Y:S02]  /*5210*/  IMAD.U32 R24, RZ, RZ, UR14 ;  /* 0x0000000eff187e24 */ /* 0x000fe4000f8e00ff */
[----:B------:R-:W-:Y:S01]  /*5220*/  LDSM.16.MT88.4 R32, [R108+0x800] ;  /* 0x000800006c20783b */ /* 0x000fe20000004200 */
[----:B-1----:R-:W-:Y:S02]  /*5230*/  IMAD.U32 R20, RZ, RZ, UR14 ;  /* 0x0000000eff147e24 */ /* 0x002fe4000f8e00ff */
[----:B------:R-:W-:Y:S03]  /*5240*/  IMAD.U32 R21, RZ, RZ, UR26 ;  /* 0x0000001aff157e24 */ /* 0x000fe6000f8e00ff */
[-C--:B------:R-:W-:Y:S03]  /*5250*/  LEA R26, P0, R20, R214.reuse, 0x2 ;  /* 0x000000d6141a7211 */ /* 0x080fe600078010ff */
[----:B------:R-:W-:Y:S01]  /*5260*/  IMAD.U32 R20, RZ, RZ, UR26 ;  /* 0x0000001aff147e24 */ /* 0x000fe2000f8e00ff */
[-C--:B------:R-:W-:Y:S01]  /*5270*/  LEA R30, P1, R21, R214.reuse, 0x2 ;  /* 0x000000d6151e7211 */ /* 0x080fe200078210ff */
[----:B------:R-:W-:Y:S01]  /*5280*/  IMAD.U32 R21, RZ, RZ, UR25 ;  /* 0x00000019ff157e24 */ /* 0x000fe2000f8e00ff */
[-C--:B------:R-:W-:Y:S02]  /*5290*/  LEA.HI.X.SX32 R27, R24, R215.reuse, 0x2, P0 ;  /* 0x000000d7181b7211 */ /* 0x080fe400000f16ff */
[-C--:B------:R-:W-:Y:S01]  /*52a0*/  LEA.HI.X.SX32 R31, R20, R215.reuse, 0x2, P1 ;  /* 0x000000d7141f7211 */ /* 0x080fe200008f16ff */
[----:B--2---:R-:W-:Y:S02]  /*52b0*/  IMAD.U32 R4, RZ, RZ, UR25 ;  /* 0x00000019ff047e24 */ /* 0x004fe4000f8e00ff */
[----:B------:R1:W-:Y:S01]  /*52c0*/  RED.E.ADD.F32.FTZ.RN.STRONG.GPU [R26.64], R5 ;  /* 0x000000051a00798e */ /* 0x0003e2000c10e784 */
[----:B------:R-:W-:Y:S02]  /*52d0*/  IMAD.U32 R20, RZ, RZ, UR24 ;  /* 0x00000018ff147e24 */ /* 0x000fe4000f8e00ff */
[-C--:B------:R-:W-:Y:S01]  /*52e0*/  LEA R24, P0, R4, R214.reuse, 0x2 ;  /* 0x000000d604187211 */ /* 0x080fe200078010ff */
[----:B------:R2:W-:Y:S01]  /*52f0*/  RED.E.ADD.F32.FTZ.RN.STRONG.GPU [R28.64], R6 ;  /* 0x000000061c00798e */ /* 0x0005e2000c10e784 */
[----:B------:R-:W-:Y:S02]  /*5300*/  IMAD.U32 R4, RZ, RZ, UR24 ;  /* 0x00000018ff047e24 */ /* 0x000fe4000f8e00ff */
[-C--:B------:R-:W-:Y:S01]  /*5310*/  LEA.HI.X.SX32 R25, R21, R215.reuse, 0x2, P0 ;  /* 0x000000d715197211 */ /* 0x080fe200000f16ff */
[----:B------:R3:W-:Y:S02]  /*5320*/  RED.E.ADD.F32.FTZ.RN.STRONG.GPU [R30.64], R7 ;  /* 0x000000071e00798e */ /* 0x0007e4000c10e784 */
[-C--:B------:R-:W-:Y:S01]  /*5330*/  LEA R22, P3, R4, R214.reuse, 0x2 ;  /* 0x000000d604167211 */ /* 0x080fe200078610ff */
[----:B------:R-:W-:Y:S01]  /*5340*/  IMAD.U32 R4, RZ, RZ, UR22 ;  /* 0x00000016ff047e24 */ /* 0x000fe2000f8e00ff */
[----:B------:R4:W-:Y:S02]  /*5350*/  RED.E.ADD.F32.FTZ.RN.STRONG.GPU [R24.64], R8 ;  /* 0x000000081800798e */ /* 0x0009e4000c10e784 */
[-C--:B------:R-:W-:Y:S05]  /*5360*/  LEA.HI.X.SX32 R23, R20, R215.reuse, 0x2, P3 ;  /* 0x000000d714177211 */ /* 0x080fea00018f16ff */
[----:B------:R4:W-:Y:S01]  /*5370*/  RED.E.ADD.F32.FTZ.RN.STRONG.GPU [R22.64], R9 ;  /* 0x000000091600798e */ /* 0x0009e2000c10e784 */
[----:B-1----:R-:W-:Y:S02]  /*5380*/  IMAD.U32 R5, RZ, RZ, UR19 ;  /* 0x00000013ff057e24 */ /* 0x002fe4000f8e00ff */
[----:B--2---:R-:W-:Y:S02]  /*5390*/  IMAD.U32 R6, RZ, RZ, UR22 ;  /* 0x00000016ff067e24 */ /* 0x004fe4000f8e00ff */
[----:B---3--:R-:W-:Y:S03]  /*53a0*/  IMAD.U32 R7, RZ, RZ, UR23 ;  /* 0x00000017ff077e24 */ /* 0x008fe6000f8e00ff */
[-C--:B------:R-:W-:Y:S01]  /*53b0*/  LEA R28, P0, R6, R214.reuse, 0x2 ;  /* 0x000000d6061c7211 */ /* 0x080fe200078010ff */
[----:B------:R-:W-:Y:S02]  /*53c0*/  IMAD.U32 R6, RZ, RZ, UR19 ;  /* 0x00000013ff067e24 */ /* 0x000fe4000f8e00ff */
[----:B----4-:R-:W-:Y:S01]  /*53d0*/  IMAD.U32 R8, RZ, RZ, UR23 ;  /* 0x00000017ff087e24 */ /* 0x010fe2000f8e00ff */
[-C--:B------:R-:W-:Y:S01]  /*53e0*/  LEA.HI.X.SX32 R29, R4, R215.reuse, 0x2, P0 ;  /* 0x000000d7041d7211 */ /* 0x080fe200000f16ff */
[----:B------:R-:W-:Y:S03]  /*53f0*/  IMAD.U32 R4, RZ, RZ, UR18 ;  /* 0x00000012ff047e24 */ /* 0x000fe6000f8e00ff */
[-C--:B------:R-:W-:Y:S02]  /*5400*/  LEA R24, P1, R8, R214.reuse, 0x2 ;  /* 0x000000d608187211 */ /* 0x080fe400078210ff */
[-C--:B------:R-:W-:Y:S01]  /*5410*/  LEA R20, P0, R4, R214.reuse, 0x2 ;  /* 0x000000d604147211 */ /* 0x080fe200078010ff */
[----:B------:R-:W-:Y:S01]  /*5420*/  IMAD.U32 R4, RZ, RZ, UR21 ;  /* 0x00000015ff047e24 */ /* 0x000fe2000f8e00ff */
[-C--:B------:R-:W-:Y:S01]  /*5430*/  LEA.HI.X.SX32 R25, R7, R215.reuse, 0x2, P1 ;  /* 0x000000d707197211 */ /* 0x080fe200008f16ff */
[----:B------:R-:W-:Y:S01]  /*5440*/  IMAD.U32 R7, RZ, RZ, UR16 ;  /* 0x00000010ff077e24 */ /* 0x000fe2000f8e00ff */
[-C--:B------:R-:W-:Y:S01]  /*5450*/  LEA R8, P1, R5, R214.reuse, 0x2 ;  /* 0x000000d605087211 */ /* 0x080fe200078210ff */
[----:B------:R-:W-:Y:S02]  /*5460*/  IMAD.U32 R5, RZ, RZ, UR21 ;  /* 0x00000015ff057e24 */ /* 0x000fe4000f8e00ff */
[----:B------:R1:W-:Y:S01]  /*5470*/  RED.E.ADD.F32.FTZ.RN.STRONG.GPU [R24.64], R10 ;  /* 0x0000000a1800798e */ /* 0x0003e2000c10e784 */
[-C--:B------:R-:W-:Y:S01]  /*5480*/  LEA.HI.X.SX32 R9, R6, R215.reuse, 0x2, P1 ;  /* 0x000000d706097211 */ /* 0x080fe200008f16ff */
[----:B------:R-:W-:Y:S02]  /*5490*/  IMAD.U32 R6, RZ, RZ, UR15 ;  /* 0x0000000fff067e24 */ /* 0x000fe4000f8e00ff */
[----:B------:R2:W-:Y:S03]  /*54a0*/  RED.E.ADD.F32.FTZ.RN.STRONG.GPU [R28.64], R11 ;  /* 0x0000000b1c00798e */ /* 0x0005e6000c10e784 */
[-C--:B------:R-:W-:Y:S01]  /*54b0*/  LEA R6, P1, R6, R214.reuse, 0x2 ;  /* 0x000000d606067211 */ /* 0x080fe200078210ff */
[----:B------:R3:W-:Y:S04]  /*54c0*/  RED.E.ADD.F32.FTZ.RN.STRONG.GPU [R214.64+0x80], R12 ;  /* 0x0000800cd600798e */ /* 0x0007e8000c10e784 */
[----:B------:R-:W-:Y:S04]  /*54d0*/  RED.E.ADD.F32.FTZ.RN.STRONG.GPU [R26.64+0x80], R13 ;  /* 0x0000800d1a00798e */ /* 0x000fe8000c10e784 */
[----:B------:R4:W-:Y:S04]  /*54e0*/  RED.E.ADD.F32.FTZ.RN.STRONG.GPU [R8.64], R14 ;  /* 0x0000000e0800798e */ /* 0x0009e8000c10e784 */
[----:B------:R-:W-:Y:S04]  /*54f0*/  LDSM.16.MT88.4 R24, [R178+0xa800] ;  /* 0x00a80000b218783b */ /* 0x000fe80000004200 */
[----:B------:R-:W-:Y:S01]  /*5500*/  LDSM.16.MT88.4 R28, [R178+0xc800] ;  /* 0x00c80000b21c783b */ /* 0x000fe20000004200 */
[----:B-1----:R-:W-:Y:S02]  /*5510*/  IMAD.U32 R10, RZ, RZ, UR17 ;  /* 0x00000011ff0a7e24 */ /* 0x002fe4000f8e00ff */
[----:B--2---:R-:W-:Y:S03]  /*5520*/  IMAD.U32 R11, RZ, RZ, UR18 ;  /* 0x00000012ff0b7e24 */ /* 0x004fe6000f8e00ff */
[-C--:B------:R-:W-:Y:S01]  /*5530*/  LEA R10, P4, R10, R214.reuse, 0x2 ;  /* 0x000000d60a0a7211 */ /* 0x080fe200078810ff */
[----:B---3--:R-:W-:Y:S01]  /*5540*/  IMAD.U32 R12, RZ, RZ, UR15 ;  /* 0x0000000fff0c7e24 */ /* 0x008fe2000f8e00ff */
[-C--:B------:R-:W-:Y:S05]  /*5550*/  LEA.HI.X.SX32 R21, R11, R215.reuse, 0x2, P0 ;  /* 0x000000d70b157211 */ /* 0x080fea00000f16ff */
[----:B------:R1:W-:Y:S01]  /*5560*/  RED.E.ADD.F32.FTZ.RN.STRONG.GPU [R20.64], R15 ;  /* 0x0000000f1400798e */ /* 0x0003e2000c10e784 */
[----:B----4-:R-:W-:Y:S01]  /*5570*/  IMAD.U32 R8, RZ, RZ, UR16 ;  /* 0x00000010ff087e24 */ /* 0x010fe2000f8e00ff */
[-C--:B------:R-:W-:Y:S01]  /*5580*/  LEA R14, P0, R5, R214.reuse, 0x2 ;  /* 0x000000d6050e7211 */ /* 0x080fe200078010ff */
[----:B------:R-:W-:Y:S01]  /*5590*/  IMAD.U32 R9, RZ, RZ, UR17 ;  /* 0x00000011ff097e24 */ /* 0x000fe2000f8e00ff */
[----:B------:R-:W-:Y:S02]  /*55a0*/  LDSM.16.MT88.4 R20, [R108] ;  /* 0x000000006c14783b */ /* 0x000fe40000004200 */
[----:B------:R-:W-:Y:S02]  /*55b0*/  LEA R8, P3, R8, R214, 0x2 ;  /* 0x000000d608087211 */ /* 0x000fe400078610ff */
[-C--:B------:R-:W-:Y:S02]  /*55c0*/  LEA.HI.X.SX32 R11, R9, R215.reuse, 0x2, P4 ;  /* 0x000000d7090b7211 */ /* 0x080fe400020f16ff */
[-C--:B------:R-:W-:Y:S02]  /*55d0*/  LEA.HI.X.SX32 R9, R7, R215.reuse, 0x2, P3 ;  /* 0x000000d707097211 */ /* 0x080fe400018f16ff */
[-C--:B------:R-:W-:Y:S01]  /*55e0*/  LEA.HI.X.SX32 R7, R12, R215.reuse, 0x2, P1 ;  /* 0x000000d70c077211 */ /* 0x080fe200008f16ff */
[----:B------:R-:W-:Y:S01]  /*55f0*/  RED.E.ADD.F32.FTZ.RN.STRONG.GPU [R10.64], R16 ;  /* 0x000000100a00798e */ /* 0x000fe2000c10e784 */
[----:B------:R-:W-:Y:S01]  /*5600*/  PLOP3.LUT P1, PT, PT, PT, UP0, 0x80, 0x0 ;  /* 0x000000000000781c */ /* 0x000fe20003f2f008 */
[----:B------:R-:W-:Y:S02]  /*5610*/  @UP3 UIADD3 UR12, UP0, UR12, -0x100, URZ ;  /* 0xffffff000c0c3890 */ /* 0x000fe4000ff1e03f */
[----:B------:R-:W-:Y:S02]  /*5620*/  RED.E.ADD.F32.FTZ.RN.STRONG.GPU [R8.64], R17 ;  /* 0x000000110800798e */ /* 0x000fe4000c10e784 */
[----:B------:R-:W-:Y:S02]  /*5630*/  @UP3 UIADD3.X UR11, UR11, -0x1, URZ, UP0, !UPT ;  /* 0xffffffff0b0b3890 */ /* 0x000fe400087fe43f */
[----:B------:R-:W-:Y:S04]  /*5640*/  LDSM.16.MT88.4 R8, [R177] ;  /* 0x00000000b108783b */ /* 0x000fe80000004200 */
[----:B------:R-:W-:Y:S01]  /*5650*/  RED.E.ADD.F32.FTZ.RN.STRONG.GPU [R6.64], R18 ;  /* 0x000000120600798e */ /* 0x000fe2000c10e784 */
[----:B-1----:R-:W-:Y:S02]  /*5660*/  LEA.HI.X.SX32 R15, R4, R215, 0x2, P0 ;  /* 0x000000d7040f7211 */ /* 0x002fe400000f16ff */
[----:B------:R-:W-:Y:S01]  /*5670*/  PLOP3.LUT P0, PT, PT, PT, UP2, 0x80, 0x0 ;  /* 0x000000000000781c */ /* 0x000fe20003f0f028 */
[----:B------:R-:W1:Y:S04]  /*5680*/  LDSM.16.MT88.4 R4, [R178+0xa000] ;  /* 0x00a00000b204783b */ /* 0x000e680000004200 */
[----:B------:R-:W-:Y:S04]  /*5690*/  RED.E.ADD.F32.FTZ.RN.STRONG.GPU [R14.64], R19 ;  /* 0x000000130e00798e */ /* 0x000fe8000c10e784 */
        /* <DEDUP_REMOVED lines=13> */
[----:B------:R-:W-:Y:S03]  /*5770*/  LDSM.16.MT88.4 R20, [R178+0xd800] ;  /* 0x00d80000b214783b */ /* 0x000fe60000004200 */
[-C--:B---3--:R-:W-:Y:S08]  /*5780*/  HMMA.16816.F32.BF16 R68, R24, R16.reuse, R68 ;  /* 0x000000101844723c */ /* 0x088ff00000041844 */
[C---:B------:R-:W-:Y:S08]  /*5790*/  HMMA.16816.F32.BF16 R72, R28.reuse, R16, R72 ;  /* 0x000000101c48723c */ /* 0x040ff00000041848 */
[-C--:B------:R-:W-:Y:S08]  /*57a0*/  HMMA.16816.F32.BF16 R76, R28, R18.reuse, R76 ;  /* 0x000000121c4c723c */ /* 0x080ff0000004184c */
[C---:B------:R-:W-:Y:S01]  /*57b0*/  HMMA.16816.F32.BF16 R80, R24.reuse, R18, R80 ;  /* 0x000000121850723c */ /* 0x040fe20000041850 */
[----:B------:R-:W2:Y:S07]  /*57c0*/  LDSM.16.MT88.4 R16, [R177+0x1800] ;  /* 0x00180000b110783b */ /* 0x000eae0000004200 */
[-C--:B------:R-:W-:Y:S08]  /*57d0*/  HMMA.16816.F32.BF16 R84, R24, R32.reuse, R84 ;  /* 0x000000201854723c */ /* 0x080ff00000041854 */
[C---:B------:R-:W-:Y:S08]  /*57e0*/  HMMA.16816.F32.BF16 R88, R28.reuse, R32, R88 ;  /* 0x000000201c58723c */ /* 0x040ff00000041858 */
[-C--:B------:R-:W-:Y:S01]  /*57f0*/  HMMA.16816.F32.BF16 R92, R28, R34.reuse, R92 ;  /* 0x000000221c5c723c */ /* 0x080fe2000004185c */
[----:B------:R-:W3:Y:S07]  /*5800*/  LDSM.16.MT88.4 R28, [R108+0x1800] ;  /* 0x001800006c1c783b */ /* 0x000eee0000004200 */
        /* <DEDUP_REMOVED lines=10> */
[C---:B------:R-:W-:Y:S08]  /*58b0*/  HMMA.16816.F32.BF16 R72, R20.reuse, R16, R72 ;  /* 0x000000101448723c */ /* 0x040ff00000041848 */
[-C--:B------:R-:W-:Y:S08]  /*58c0*/  HMMA.16816.F32.BF16 R76, R20, R18.reuse, R76 ;  /* 0x00000012144c723c */ /* 0x080ff0000004184c */
[C---:B------:R-:W-:Y:S08]  /*58d0*/  HMMA.16816.F32.BF16 R80, R4.reuse, R18, R80 ;  /* 0x000000120450723c */ /* 0x040ff00000041850 */
[-C--:B---3--:R-:W-:Y:S08]  /*58e0*/  HMMA.16816.F32.BF16 R84, R4, R28.reuse, R84 ;  /* 0x0000001c0454723c */ /* 0x088ff00000041854 */
[C---:B------:R-:W-:Y:S08]  /*58f0*/  HMMA.16816.F32.BF16 R88, R20.reuse, R28, R88 ;  /* 0x0000001c1458723c */ /* 0x040ff00000041858 */
[-C--:B------:R-:W-:Y:S08]  /*5900*/  HMMA.16816.F32.BF16 R92, R20, R30.reuse, R92 ;  /* 0x0000001e145c723c */ /* 0x080ff0000004185c */
[----:B------:R-:W-:Y:S07]  /*5910*/  HMMA.16816.F32.BF16 R96, R4, R30, R96 ;  /* 0x0000001e0460723c */ /* 0x000fee0000041860 */
[C---:B------:R-:W-:Y:S02]  /*5920*/  IADD3 R4, R177.reuse, -0x2000, RZ ;  /* 0xffffe000b1047810 */ /* 0x040fe40007ffe0ff */
[----:B------:R-:W-:Y:S05]  /*5930*/  @P1 IADD3 R4, R177, 0x2000, RZ ;  /* 0x00002000b1041810 */ /* 0x000fea0007ffe0ff */
[----:B------:R-:W-:Y:S01]  /*5940*/  IMAD.MOV.U32 R177, RZ, RZ, R4 ;  /* 0x000000ffffb17224 */ /* 0x000fe200078e0004 */
[----:B------:R-:W-:-:S05]  /*5950*/  @P0 BRA `(.L_x_570) ;  /* 0xffffc97000000947 */ /* 0x000fca000383ffff */
.L_x_567:
[----:B------:R-:W-:Y:S01]  /*5960*/  BAR.SYNC.DEFER_BLOCKING 0x0 ;  /* 0x0000000000007b1d */ /* 0x000fe20000010000 */
[----:B------:R-:W-:Y:S01]  /*5970*/  FMUL.FTZ R68, R68, c[0x0][0x2e0] ;  /* 0x0000b80044447a20 */ /* 0x000fe20000410000 */
[----:B------:R-:W-:Y:S01]  /*5980*/  F2FP.BF16.PACK_AB R36, R37, R36 ;  /* 0x000000242524723e */ /* 0x000fe200000010ff */
[----:B------:R-:W-:Y:S01]  /*5990*/  FMUL.FTZ R69, R69, c[0x0][0x2e0] ;  /* 0x0000b80045457a20 */ /* 0x000fe20000410000 */
[----:B------:R-:W-:Y:S01]  /*59a0*/  F2FP.BF16.PACK_AB R38, R39, R38 ;  /* 0x000000262726723e */ /* 0x000fe200000010ff */
[----:B------:R-:W-:Y:S01]  /*59b0*/  FMUL.FTZ R70, R70, c[0x0][0x2e0] ;  /* 0x0000b80046467a20 */ /* 0x000fe20000410000 */
[----:B------:R-:W4:Y:S01]  /*59c0*/  S2R R0, SR_CTAID.Y ;  /* 0x0000000000007919 */ /* 0x000f220000002600 */
        /* <DEDUP_REMOVED lines=58> */
[----:B------:R-:W-:Y:S01]  /*5d70*/  IMAD.MOV.U32 R8, RZ, RZ, R192 ;  /* 0x000000ffff087224 */ /* 0x000fe200078e00c0 */
[----:B------:R-:W-:Y:S01]  /*5d80*/  STS [R202], R96 ;  /* 0x00000060ca007388 */ /* 0x000fe20000000800 */
[----:B------:R-:W-:Y:S01]  /*5d90*/  F2FP.BF16.PACK_AB R44, R45, R44 ;  /* 0x0000002c2d2c723e */ /* 0x000fe200000010ff */
[C---:B-1----:R-:W-:Y:S01]  /*5da0*/  IMAD.WIDE.U32 R12, R190.reuse, c[0x0][0x3a0], RZ ;  /* 0x0000e800be0c7a25 */ /* 0x042fe200078e00ff */
[----:B------:R-:W-:Y:S01]  /*5db0*/  F2FP.BF16.PACK_AB R94, R95, R94 ;  /* 0x0000005e5f5e723e */ /* 0x000fe200000010ff */
[----:B------:R-:W-:Y:S01]  /*5dc0*/  STS [R202+0x400], R98 ;  /* 0x00040062ca007388 */ /* 0x000fe20000000800 */
[----:B------:R-:W-:Y:S01]  /*5dd0*/  F2FP.BF16.PACK_AB R46, R47, R46 ;  /* 0x0000002e2f2e723e */ /* 0x000fe200000010ff */
[----:B------:R-:W-:Y:S01]  /*5de0*/  IMAD.WIDE.U32 R10, R190, c[0x0][0x3a8], RZ ;  /* 0x0000ea00be0a7a25 */ /* 0x000fe200078e00ff */
[----:B------:R-:W-:Y:S01]  /*5df0*/  F2FP.BF16.PACK_AB R52, R53, R52 ;  /* 0x000000343534723e */ /* 0x000fe200000010ff */
[----:B------:R-:W-:Y:S01]  /*5e00*/  STS [R197+0x2000], R88 ;  /* 0x00200058c5007388 */ /* 0x000fe20000000800 */
[----:B------:R-:W-:Y:S01]  /*5e10*/  F2FP.BF16.PACK_AB R54, R55, R54 ;  /* 0x000000363736723e */ /* 0x000fe200000010ff */
[----:B------:R-:W-:Y:S01]  /*5e20*/  ULDC.64 UR8, c[0x0][0x3a0] ;  /* 0x0000e80000087ab9 */ /* 0x000fe20000000a00 */
[----:B------:R-:W-:Y:S01]  /*5e30*/  F2FP.BF16.PACK_AB R64, R65, R64 ;  /* 0x000000404140723e */ /* 0x000fe200000010ff */
[----:B------:R-:W-:Y:S01]  /*5e40*/  STS [R197+0x2400], R90 ;  /* 0x0024005ac5007388 */ /* 0x000fe20000000800 */
[----:B------:R-:W-:Y:S01]  /*5e50*/  F2FP.BF16.PACK_AB R66, R67, R66 ;  /* 0x000000424342723e */ /* 0x000fe200000010ff */
[----:B------:R-:W-:Y:S01]  /*5e60*/  UIMAD UR6, UR36, UR8, URZ ;  /* 0x00000008240672a4 */ /* 0x000fe2000f8e023f */
[----:B----4-:R-:W-:Y:S01]  /*5e70*/  SHF.R.S32.HI R2, RZ, 0x1f, R0 ;  /* 0x0000001fff027819 */ /* 0x010fe20000011400 */
[----:B------:R-:W-:Y:S01]  /*5e80*/  STS [R202+0x2000], R92 ;  /* 0x0020005cca007388 */ /* 0x000fe20000000800 */
[----:B------:R-:W-:Y:S01]  /*5e90*/  F2FP.BF16.PACK_AB R56, R57, R56 ;  /* 0x000000383938723e */ /* 0x000fe200000010ff */
[----:B------:R-:W-:Y:S01]  /*5ea0*/  ULDC.64 UR10, c[0x0][0x3a8] ;  /* 0x0000ea00000a7ab9 */ /* 0x000fe20000000a00 */
[----:B------:R-:W-:Y:S01]  /*5eb0*/  F2FP.BF16.PACK_AB R58, R59, R58 ;  /* 0x0000003a3b3a723e */ /* 0x000fe200000010ff */
[----:B------:R-:W-:Y:S01]  /*5ec0*/  STS [R202+0x2400], R94 ;  /* 0x0024005eca007388 */ /* 0x000fe20000000800 */
[----:B------:R-:W-:Y:S01]  /*5ed0*/  F2FP.BF16.PACK_AB R60, R61, R60 ;  /* 0x0000003c3d3c723e */ /* 0x000fe200000010ff */
[C---:B------:R-:W-:Y:S01]  /*5ee0*/  IMAD R6, R2.reuse, c[0x0][0x388], RZ ;  /* 0x0000e20002067a24 */ /* 0x040fe200078e02ff */
[----:B------:R-:W-:Y:S01]  /*5ef0*/  F2FP.BF16.PACK_AB R62, R63, R62 ;  /* 0x0000003e3f3e723e */ /* 0x000fe200000010ff */
[----:B------:R-:W-:Y:S01]  /*5f00*/  STS [R195+0x4000], R36 ;  /* 0x00400024c3007388 */ /* 0x000fe20000000800 */
[----:B------:R-:W-:Y:S01]  /*5f10*/  SHF.R.S32.HI R9, RZ, 0x1f, R192 ;  /* 0x0000001fff097819 */ /* 0x000fe200000114c0 */
[----:B------:R-:W-:Y:S01]  /*5f20*/  IMAD R2, R2, c[0x0][0x390], RZ ;  /* 0x0000e40002027a24 */ /* 0x000fe200078e02ff */
[----:B------:R-:W-:Y:S01]  /*5f30*/  SHF.R.S32.HI R4, RZ, 0x1f, R190 ;  /* 0x0000001fff047819 */ /* 0x000fe200000114be */
[----:B------:R1:W-:Y:S01]  /*5f40*/  STS [R195+0x4400], R38 ;  /* 0x00440026c3007388 */ /* 0x0003e20000000800 */
[C---:B------:R-:W-:Y:S01]  /*5f50*/  IMAD R6, R0.reuse, c[0x0][0x38c], R6 ;  /* 0x0000e30000067a24 */ /* 0x040fe200078e0206 */
[----:B---3--:R-:W-:Y:S01]  /*5f60*/  MOV R68, UR29 ;  /* 0x0000001d00447c02 */ /* 0x008fe20008000f00 */
[----:B------:R-:W-:Y:S01]  /*5f70*/  IMAD.WIDE.U32 R14, R0, c[0x0][0x388], R8 ;  /* 0x0000e200000e7a25 */ /* 0x000fe200078e0008 */
[----:B------:R-:W-:Y:S01]  /*5f80*/  STS [R199+0x4000], R48 ;  /* 0x00400030c7007388 */ /* 0x000fe20000000800 */
[----:B------:R-:W-:-:S02]  /*5f90*/  UIMAD UR36, UR36, UR10, URZ ;  /* 0x0000000a242472a4 */ /* 0x000fc4000f8e023f */
[C---:B------:R-:W-:Y:S01]  /*5fa0*/  IMAD.WIDE.U32 R8, R0.reuse, c[0x0][0x390], R8 ;  /* 0x0000e40000087a25 */ /* 0x040fe200078e0008 */
[----:B------:R-:W-:Y:S01]  /*5fb0*/  STS [R198+0x4000], R50 ;  /* 0x00400032c6007388 */ /* 0x000fe20000000800 */
[----:B------:R-:W-:Y:S02]  /*5fc0*/  UIMAD UR6, UR29, UR9, UR6 ;  /* 0x000000091d0672a4 */ /* 0x000fe4000f8e0206 */
[----:B------:R-:W-:Y:S01]  /*5fd0*/  IMAD R2, R0, c[0x0][0x394], R2 ;  /* 0x0000e50000027a24 */ /* 0x000fe200078e0202 */
[----:B------:R3:W-:Y:S01]  /*5fe0*/  STS [R195+0x6000], R40 ;  /* 0x00600028c3007388 */ /* 0x0007e20000000800 */
[C---:B------:R-:W-:Y:S01]  /*5ff0*/  IMAD R5, R4.reuse, c[0x0][0x3a0], RZ ;  /* 0x0000e80004057a24 */ /* 0x040fe200078e02ff */
[----:B------:R-:W-:Y:S01]  /*6000*/  USHF.L.U32 UR7, UR8, 0x6, URZ ;  /* 0x0000000608077899 */ /* 0x000fe2000800063f */
[----:B------:R-:W-:Y:S01]  /*6010*/  IMAD R4, R4, c[0x0][0x3a8], RZ ;  /* 0x0000ea0004047a24 */ /* 0x000fe200078e02ff */
[----:B------:R4:W-:Y:S01]  /*6020*/  STS [R195+0x6400], R42 ;  /* 0x0064002ac3007388 */ /* 0x0009e20000000800 */
[----:B------:R-:W-:-:S02]  /*6030*/  IMAD R5, R190, c[0x0][0x3a4], R5 ;  /* 0x0000e900be057a24 */ /* 0x000fc400078e0205 */
[----:B------:R-:W-:Y:S01]  /*6040*/  IMAD R4, R190, c[0x0][0x3ac], R4 ;  /* 0x0000eb00be047a24 */ /* 0x000fe200078e0204 */
[----:B------:R-:W-:Y:S01]  /*6050*/  STS [R199+0x6000], R44 ;  /* 0x0060002cc7007388 */ /* 0x000fe20000000800 */
[----:B------:R-:W-:Y:S02]  /*6060*/  IMAD.IADD R13, R13, 0x1, R5 ;  /* 0x000000010d0d7824 */ /* 0x000fe400078e0205 */
[----:B------:R-:W-:Y:S01]  /*6070*/  IMAD.IADD R7, R15, 0x1, R6 ;  /* 0x000000010f077824 */ /* 0x000fe200078e0206 */
[----:B------:R-:W-:Y:S01]  /*6080*/  STS [R199+0x6400], R46 ;  /* 0x0064002ec7007388 */ /* 0x000fe20000000800 */
[----:B------:R-:W-:Y:S01]  /*6090*/  IADD3 R5, R11, R4, RZ ;  /* 0x000000040b057210 */ /* 0x000fe20007ffe0ff */
[----:B------:R-:W-:Y:S01]  /*60a0*/  IMAD.IADD R9, R9, 0x1, R2 ;  /* 0x0000000109097824 */ /* 0x000fe200078e0202 */
[----:B-1----:R-:W-:Y:S01]  /*60b0*/  MOV R38, UR29 ;  /* 0x0000001d00267c02 */ /* 0x002fe20008000f00 */
[----:B------:R-:W-:Y:S01]  /*60c0*/  STS [R197+0x4000], R52 ;  /* 0x00400034c5007388 */ /* 0x000fe20000000800 */
[----:B------:R-:W-:Y:S01]  /*60d0*/  IMAD.MOV.U32 R4, RZ, RZ, R10 ;  /* 0x000000ffff047224 */ /* 0x000fe200078e000a */
[----:B------:R-:W-:Y:S01]  /*60e0*/  MOV R6, R14 ;  /* 0x0000000e00067202 */ /* 0x000fe20000000f00 */
[----:B------:R-:W-:Y:S01]  /*60f0*/  IMAD.WIDE.U32 R68, R68, c[0x0][0x3a0], R12 ;  /* 0x0000e80044447a25 */ /* 0x000fe200078e000c */
[----:B------:R-:W-:Y:S01]  /*6100*/  STS [R197+0x4400], R54 ;  /* 0x00440036c5007388 */ /* 0x000fe20000000800 */
[----:B------:R-:W-:-:S02]  /*6110*/  UIMAD UR29, UR29, UR11, UR36 ;  /* 0x0000000b1d1d72a4 */ /* 0x000fc4000f8e0224 */
[----:B------:R-:W-:Y:S01]  /*6120*/  IMAD.WIDE.U32 R38, R38, c[0x0][0x3a8], R4 ;  /* 0x0000ea0026267a25 */ /* 0x000fe200078e0004 */
[----:B------:R-:W-:Y:S04]  /*6130*/  STS [R202+0x4000], R64 ;  /* 0x00400040ca007388 */ /* 0x000fe80000000800 */
[----:B------:R-:W-:Y:S04]  /*6140*/  STS [R202+0x4400], R66 ;  /* 0x00440042ca007388 */ /* 0x000fe80000000800 */
[----:B------:R-:W-:Y:S04]  /*6150*/  STS [R197+0x6000], R56 ;  /* 0x00600038c5007388 */ /* 0x000fe80000000800 */
[----:B------:R-:W-:Y:S04]  /*6160*/  STS [R197+0x6400], R58 ;  /* 0x0064003ac5007388 */ /* 0x000fe80000000800 */
[----:B------:R-:W-:Y:S04]  /*6170*/  STS [R202+0x6000], R60 ;  /* 0x0060003cca007388 */ /* 0x000fe80000000800 */
[----:B------:R-:W-:Y:S04]  /*6180*/  STS [R202+0x6400], R62 ;  /* 0x0064003eca007388 */ /* 0x000fe80000000800 */
[----:B------:R-:W-:Y:S06]  /*6190*/  BAR.SYNC.DEFER_BLOCKING 0x0 ;  /* 0x0000000000007b1d */ /* 0x000fec0000010000 */
[----:B------:R-:W1:Y:S04]  /*61a0*/  S2R R0, SR_CTAID.Z ;  /* 0x0000000000007919 */ /* 0x000e680000002700 */
[----:B------:R-:W2:Y:S04]  /*61b0*/  LDS.128 R28, [R208+0x6000] ;  /* 0x00600000d01c7984 */ /* 0x000ea80000000c00 */
[----:B------:R-:W2:Y:S01]  /*61c0*/  LDS.128 R24, [R208+0x7000] ;  /* 0x00700000d0187984 */ /* 0x000ea20000000c00 */
[----:B-1----:R-:W-:Y:S01]  /*61d0*/  SHF.R.S32.HI R36, RZ, 0x1f, R0 ;  /* 0x0000001fff247819 */ /* 0x002fe20000011400 */
[----:B------:R-:W-:-:S02]  /*61e0*/  IMAD.WIDE.U32 R6, R0, c[0x0][0x3b8], R6 ;  /* 0x0000ee0000067a25 */ /* 0x000fc400078e0006 */
[----:B------:R-:W1:Y:S02]  /*61f0*/  LDS.128 R20, [R208+0x8000] ;  /* 0x00800000d0147984 */ /* 0x000e640000000c00 */
[C---:B------:R-:W-:Y:S02]  /*6200*/  IMAD R2, R36.reuse, c[0x0][0x3b8], RZ ;  /* 0x0000ee0024027a24 */ /* 0x040fe400078e02ff */
[----:B------:R-:W1:Y:S01]  /*6210*/  LDS.128 R16, [R208+0x9000] ;  /* 0x00900000d0107984 */ /* 0x000e620000000c00 */
[----:B------:R-:W-:Y:S02]  /*6220*/  IMAD R36, R36, c[0x0][0x3c0], RZ ;  /* 0x0000f00024247a24 */ /* 0x000fe400078e02ff */
[C---:B------:R-:W-:Y:S01]  /*6230*/  IMAD R2, R0.reuse, c[0x0][0x3bc], R2 ;  /* 0x0000ef0000027a24 */ /* 0x040fe200078e0202 */
[----:B------:R-:W1:Y:S01]  /*6240*/  LDS.128 R12, [R208+0xa000] ;  /* 0x00a00000d00c7984 */ /* 0x000e620000000c00 */
[C---:B------:R-:W-:Y:S02]  /*6250*/  IMAD R36, R0.reuse, c[0x0][0x3c4], R36 ;  /* 0x0000f10000247a24 */ /* 0x040fe400078e0224 */
[----:B------:R-:W-:Y:S01]  /*6260*/  IMAD.WIDE.U32 R4, R0, c[0x0][0x3c0], R8 ;  /* 0x0000f00000047a25 */ /* 0x000fe200078e0008 */
[----:B------:R-:W-:Y:S03]  /*6270*/  LDS.128 R32, [R208+0xd000] ;  /* 0x00d00000d0207984 */ /* 0x000fe60000000c00 */
[----:B------:R-:W-:Y:S01]  /*6280*/  IMAD.IADD R0, R7, 0x1, R2 ;  /* 0x0000000107007824 */ /* 0x000fe200078e0202 */
[----:B------:R-:W-:Y:S01]  /*6290*/  IADD3 R2, P1, R6, R68, RZ ;  /* 0x0000004406027210 */ /* 0x000fe20007f3e0ff */
[----:B------:R-:W1:Y:S01]  /*62a0*/  LDS.128 R8, [R208+0xb000] ;  /* 0x00b00000d0087984 */ /* 0x000e620000000c00 */
[----:B------:R-:W-:-:S02]  /*62b0*/  IADD3 R36, R5, R36, RZ ;  /* 0x0000002405247210 */ /* 0x000fc40007ffe0ff */
[----:B------:R-:W-:Y:S02]  /*62c0*/  IADD3 R37, P0, R4, R38, RZ ;  /* 0x0000002604257210 */ /* 0x000fe40007f1e0ff */
[----:B------:R-:W1:Y:S01]  /*62d0*/  LDS.128 R4, [R208+0xc000] ;  /* 0x00c00000d0047984 */ /* 0x000e620000000c00 */
[----:B------:R-:W-:Y:S01]  /*62e0*/  IADD3.X R0, R0, UR6, R69, P1, !PT ;  /* 0x0000000600007c10 */ /* 0x000fe20008ffe445 */
[----:B------:R-:W-:Y:S01]  /*62f0*/  USHF.L.U64.HI UR6, UR8, UR56, UR9 ;  /* 0x0000003808067299 */ /* 0x000fe20008010209 */
[----:B------:R-:W-:Y:S01]  /*6300*/  LEA R38, P1, R2, c[0x0][0x340], 0x1 ;  /* 0x0000d00002267a11 */ /* 0x000fe200078208ff */
[----:B------:R-:W-:Y:S01]  /*6310*/  USHF.L.U32 UR9, UR10, 0x6, URZ ;  /* 0x000000060a097899 */ /* 0x000fe2000800063f */
[----:B------:R-:W-:Y:S01]  /*6320*/  IADD3.X R36, R36, UR29, R39, P0, !PT ;  /* 0x0000001d24247c10 */ /* 0x000fe200087fe427 */
[----:B------:R-:W-:Y:S01]  /*6330*/  USHF.L.U64.HI UR8, UR10, UR56, UR11 ;  /* 0x000000380a087299 */ /* 0x000fe2000801020b */
[----:B------:R-:W-:Y:S02]  /*6340*/  LEA.HI.X R39, R2, c[0x0][0x344], R0, 0x1, P1 ;  /* 0x0000d10002277a11 */ /* 0x000fe400008f0c00 */
[----:B---3--:R-:W-:-:S02]  /*6350*/  LEA R40, P0, R37, c[0x0][0x348], 0x1 ;  /* 0x0000d20025287a11 */ /* 0x008fc400078008ff */
[----:B----4-:R-:W-:Y:S01]  /*6360*/  IADD3 R42, P1, R38, UR7, RZ ;  /* 0x00000007262a7c10 */ /* 0x010fe2000ff3e0ff */
[----:B--2---:R2:W-:Y:S01]  /*6370*/  STG.E.128 [R38.64], R28 ;  /* 0x0000001c26007986 */ /* 0x0045e2000c101d04 */
[----:B------:R-:W-:Y:S02]  /*6380*/  LEA.HI.X R41, R37, c[0x0][0x34c], R36, 0x1, P0 ;  /* 0x0000d30025297a11 */ /* 0x000fe400000f0c24 */
[----:B------:R-:W-:Y:S02]  /*6390*/  IADD3.X R43, R39, UR6, RZ, P1, !PT ;  /* 0x00000006272b7c10 */ /* 0x000fe40008ffe4ff */
[----:B------:R-:W-:-:S03]  /*63a0*/  IADD3 R36, P1, R42, UR7, RZ ;  /* 0x000000072a247c10 */ /* 0x000fc6000ff3e0ff */
[----:B------:R3:W-:Y:S01]  /*63b0*/  STG.E.128 [R42.64], R24 ;  /* 0x000000182a007986 */ /* 0x0007e2000c101d04 */
[----:B------:R-:W-:-:S05]  /*63c0*/  IADD3.X R37, R43, UR6, RZ, P1, !PT ;  /* 0x000000062b257c10 */ /* 0x000fca0008ffe4ff */
[----:B-1----:R1:W-:Y:S01]  /*63d0*/  STG.E.128 [R36.64], R20 ;  /* 0x0000001424007986 */ /* 0x0023e2000c101d04 */
[----:B--2---:R-:W-:Y:S02]  /*63e0*/  IADD3 R28, P0, R40, UR9, RZ ;  /* 0x00000009281c7c10 */ /* 0x004fe4000ff1e0ff */
[----:B------:R-:W-:Y:S02]  /*63f0*/  IADD3 R30, P1, R36, UR7, RZ ;  /* 0x00000007241e7c10 */ /* 0x000fe4000ff3e0ff */
[----:B------:R-:W-:Y:S02]  /*6400*/  IADD3.X R29, R41, UR8, RZ, P0, !PT ;  /* 0x00000008291d7c10 */ /* 0x000fe400087fe4ff */
[----:B------:R-:W-:Y:S02]  /*6410*/  IADD3.X R31, R37, UR6, RZ, P1, !PT ;  /* 0x00000006251f7c10 */ /* 0x000fe40008ffe4ff */
[----:B---3--:R-:W-:-:S03]  /*6420*/  IADD3 R24, P0, R28, UR9, RZ ;  /* 0x000000091c187c10 */ /* 0x008fc6000ff1e0ff */
[----:B------:R2:W-:Y:S01]  /*6430*/  STG.E.128 [R30.64], R16 ;  /* 0x000000101e007986 */ /* 0x0005e2000c101d04 */
[----:B------:R-:W-:Y:S02]  /*6440*/  IADD3.X R25, R29, UR8, RZ, P0, !PT ;  /* 0x000000081d197c10 */ /* 0x000fe400087fe4ff */
[----:B-1----:R-:W-:Y:S01]  /*6450*/  IADD3 R20, P0, R24, UR9, RZ ;  /* 0x0000000918147c10 */ /* 0x002fe2000ff1e0ff */
[----:B------:R2:W-:Y:S03]  /*6460*/  STG.E.128 [R40.64], R12 ;  /* 0x0000000c28007986 */ /* 0x0005e6000c101d04 */
[----:B------:R-:W-:Y:S01]  /*6470*/  IADD3.X R21, R25, UR8, RZ, P0, !PT ;  /* 0x0000000819157c10 */ /* 0x000fe200087fe4ff */
[----:B------:R2:W-:Y:S04]  /*6480*/  STG.E.128 [R28.64], R8 ;  /* 0x000000081c007986 */ /* 0x0005e8000c101d04 */
[----:B------:R2:W-:Y:S04]  /*6490*/  STG.E.128 [R24.64], R4 ;  /* 0x0000000418007986 */ /* 0x0005e8000c101d04 */
[----:B------:R2:W-:Y:S02]  /*64a0*/  STG.E.128 [R20.64], R32 ;  /* 0x0000002014007986 */ /* 0x0005e4000c101d04 */
.L_x_564:
        /* <DEDUP_REMOVED lines=11> */
.L_x_571:
[----:B------:R-:W-:Y:S05]  /*6560*/  EXIT ;  /* 0x000000000000794d */ /* 0x000fea0003800000 */
.L_x_573:
        /* <DEDUP_REMOVED lines=9> */
.L_x_1263:


//--------------------- .text._ZN5flash44flash_bwd_dq_dk_dv_loop_seqk_parallel_kernelI23Flash_bwd_kernel_traitsILi64ELi64ELi128ELi8ELi2ELi4ELi4ELb1ELb0EN7cutlass10bfloat16_tE19Flash_kernel_traitsILi64ELi64ELi128ELi8ES3_EELb1ELb1ELb0ELb0ELb0ELb1ELb0EEEvNS_16Flash_bwd_paramsE --------------------------
	.section	.text._ZN5flash44flash_bwd_dq_dk_dv_loop_seqk_parallel_kernelI23Flash_bwd_kernel_traitsILi64ELi64ELi128ELi8ELi2ELi4ELi4ELb1ELb0EN7cutlass10bfloat16_tE19Flash_kernel_traitsILi64ELi64ELi128ELi8ES3_EELb1ELb1ELb0ELb0ELb0ELb1ELb0EEEvNS_16Flash_bwd_paramsE,"ax",@progbits
	.sectioninfo	@"SHI_REGISTERS=252"
	.align	128
        .global         _ZN5flash44flash_bwd_dq_dk_dv_loop_seqk_parallel_kernelI23Flash_bwd_kernel_traitsILi64ELi64ELi128ELi8ELi2ELi4ELi4ELb1ELb0EN7cutlass10bfloat16_tE19Flash_kernel_traitsILi64ELi64ELi128ELi8ES3_EELb1ELb1ELb0ELb0ELb0ELb1ELb0EEEvNS_16Flash_bwd_paramsE
        .type           _ZN5flash44flash_bwd_dq_dk_dv_loop_seqk_parallel_kernelI23Flash_bwd_kernel_traitsILi64ELi64ELi128ELi8ELi2ELi4ELi4ELb1ELb0EN7cutlass10bfloat16_tE19Flash_kernel_traitsILi64ELi64ELi128ELi8ES3_EELb1ELb1ELb0ELb0ELb0ELb1ELb0EEEvNS_16Flash_bwd_paramsE,@function
        .size           _ZN5flash44flash_bwd_dq_dk_dv_loop_seqk_parallel_kernelI23Flash_bwd_kernel_traitsILi64ELi64ELi128ELi8ELi2ELi4ELi4ELb1ELb0EN7cutlass10bfloat16_tE19Flash_kernel_traitsILi64ELi64ELi128ELi8ES3_EELb1ELb1ELb0ELb0ELb0ELb1ELb0EEEvNS_16Flash_bwd_paramsE,(.L_x_1264 - _ZN5flash44flash_bwd_dq_dk_dv_loop_seqk_parallel_kernelI23Flash_bwd_kernel_traitsILi64ELi64ELi128ELi8ELi2ELi4ELi4ELb1ELb0EN7cutlass10bfloat16_tE19Flash_kernel_traitsILi64ELi64ELi128ELi8ES3_EELb1ELb1ELb0ELb0ELb0ELb1ELb0EEEvNS_16Flash_bwd_paramsE)
        .other          _ZN5flash44flash_bwd_dq_dk_dv_loop_seqk_parallel_kernelI23Flash_bwd_kernel_traitsILi64ELi64ELi128ELi8ELi2ELi4ELi4ELb1ELb0EN7cutlass10bfloat16_tE19Flash_kernel_traitsILi64ELi64ELi128ELi8ES3_EELb1ELb1ELb0ELb0ELb0ELb1ELb0EEEvNS_16Flash_bwd_paramsE,@"STO_CUDA_ENTRY STV_DEFAULT"
_ZN5flash44flash_bwd_dq_dk_dv_loop_seqk_parallel_kernelI23Flash_bwd_kernel_traitsILi64ELi64ELi128ELi8ELi2ELi4ELi4ELb1ELb0EN7cutlass10bfloat16_tE19Flash_kernel_traitsILi64ELi64ELi128ELi8ES3_EELb1ELb1ELb0ELb0ELb0ELb1ELb0EEEvNS_16Flash_bwd_paramsE:
.text._ZN5flash44flash_bwd_dq_dk_dv_loop_seqk_parallel_kernelI23Flash_bwd_kernel_traitsILi64ELi64ELi128ELi8ELi2ELi4ELi4ELb1ELb0EN7cutlass10bfloat16_tE19Flash_kernel_traitsILi64ELi64ELi128ELi8ES3_EELb1ELb1ELb0ELb0ELb0ELb1ELb0EEEvNS_16Flash_bwd_paramsE:
        /* <DEDUP_REMOVED lines=10> */
[----:B------:R-:W-:Y:S01]  /*00a0*/  IMAD.MOV.U32 R195, RZ, RZ, 0x20 ;  /* 0x00000020ffc37424 */ /* 0x000fe200078e00ff */
[----:B------:R-:W-:Y:S01]  /*00b0*/  ULDC.64 UR8, c[0x0][0x118] ;  /* 0x0000460000087ab9 */ /* 0x000fe20000000a00 */
[----:B------:R-:W-:Y:S01]  /*00c0*/  IMAD.MOV.U32 R165, RZ, RZ, 0x40 ;  /* 0x00000040ffa57424 */ /* 0x000fe200078e00ff */
[----:B------:R-:W2:Y:S01]  /*00d0*/  S2R R182, SR_CTAID.Y ;  /* 0x0000000000b67919 */ /* 0x000ea20000002600 */
[----:B------:R-:W-:-:S03]  /*00e0*/  IMAD.MOV.U32 R224, RZ, RZ, -0x10 ;  /* 0xfffffff0ffe07424 */ /* 0x000fc600078e00ff */
[----:B------:R-:W3:Y:S01]  /*00f0*/  S2R R201, SR_CTAID.Z ;  /* 0x0000000000c97919 */ /* 0x000ee20000002700 */
[----:B-1----:R-:W-:-:S04]  /*0100*/  SHF.R.S32.HI R8, RZ, 0x1f, R14 ;  /* 0x0000001fff087819 */ /* 0x002fc8000001140e */
[CC--:B------:R-:W-:Y:S02]  /*0110*/  LEA.HI R177, R8.reuse, R14.reuse, RZ, 0x5 ;  /* 0x0000000e08b17211 */ /* 0x0c0fe400078f28ff */
[CC--:B------:R-:W-:Y:S02]  /*0120*/  LEA.HI R4, R8.reuse, R14.reuse, RZ, 0x2 ;  /* 0x0000000e08047211 */ /* 0x0c0fe400078f10ff */
[CC--:B------:R-:W-:Y:S02]  /*0130*/  LEA.HI R13, R8.reuse, R14.reuse, RZ, 0x3 ;  /* 0x0000000e080d7211 */ /* 0x0c0fe400078f18ff */
[----:B------:R-:W-:Y:S02]  /*0140*/  LEA.HI R5, R8, R14, RZ, 0x4 ;  /* 0x0000000e08057211 */ /* 0x000fe400078f20ff */
[----:B------:R-:W-:Y:S02]  /*0150*/  LOP3.LUT R7, R177, 0xffffffe0, RZ, 0xc0, !PT ;  /* 0xffffffe0b1077812 */ /* 0x000fe400078ec0ff */
[----:B------:R-:W-:-:S02]  /*0160*/  LOP3.LUT R0, R4, 0x7ffffffc, RZ, 0xc0, !PT ;  /* 0x7ffffffc04007812 */ /* 0x000fc400078ec0ff */
[----:B------:R-:W-:Y:S01]  /*0170*/  LOP3.LUT R170, R13, 0xfffffff8, RZ, 0xc0, !PT ;  /* 0xfffffff80daa7812 */ /* 0x000fe200078ec0ff */
[C---:B------:R-:W-:Y:S01]  /*0180*/  IMAD.IADD R7, R14.reuse, 0x1, -R7 ;  /* 0x000000010e077824 */ /* 0x040fe200078e0a07 */
[----:B------:R-:W-:Y:S01]  /*0190*/  LOP3.LUT R2, R5, 0xfffffff0, RZ, 0xc0, !PT ;  /* 0xfffffff005027812 */ /* 0x000fe200078ec0ff */
[C---:B------:R-:W-:Y:S01]  /*01a0*/  IMAD.IADD R0, R14.reuse, 0x1, -R0 ;  /* 0x000000010e007824 */ /* 0x040fe200078e0a00 */
[--C-:B------:R-:W-:Y:S01]  /*01b0*/  SHF.R.S32.HI R10, RZ, 0x5, R177.reuse ;  /* 0x00000005ff0a7819 */ /* 0x100fe200000114b1 */
[----:B------:R-:W-:Y:S01]  /*01c0*/  IMAD.IADD R170, R14, 0x1, -R170 ;  /* 0x000000010eaa7824 */ /* 0x000fe200078e0aaa */
[----:B------:R-:W-:Y:S02]  /*01d0*/  SHF.R.S32.HI R3, RZ, 0x1f, R177 ;  /* 0x0000001fff037819 */ /* 0x000fe400000114b1 */
[-C--:B------:R-:W-:Y:S01]  /*01e0*/  LEA.HI R178, R8, R14.reuse, RZ, 0x6 ;  /* 0x0000000e08b27211 */ /* 0x080fe200078f30ff */
[----:B------:R-:W-:Y:S01]  /*01f0*/  IMAD.SHL.U32 R180, R170, 0x8, RZ ;  /* 0x00000008aab47824 */ /* 0x000fe200078e00ff */
[----:B------:R-:W-:Y:S01]  /*0200*/  LEA.HI R8, R8, R14, RZ, 0x7 ;  /* 0x0000000e08087211 */ /* 0x000fe200078f38ff */
[----:B------:R-:W-:Y:S01]  /*0210*/  IMAD.IADD R14, R14, 0x1, -R2 ;  /* 0x000000010e0e7824 */ /* 0x000fe200078e0a02 */
[----:B------:R-:W-:-:S02]  /*0220*/  LEA.HI R3, R3, R10, RZ, 0x2 ;  /* 0x0000000a03037211 */ /* 0x000fc400078f10ff */
[----:B------:R-:W-:Y:S02]  /*0230*/  SHF.R.S32.HI R2, RZ, 0x4, R5 ;  /* 0x00000004ff027819 */ /* 0x000fe40000011405 */
[----:B------:R-:W-:Y:S02]  /*0240*/  LEA.HI R177, R177, R10, RZ, 0x1 ;  /* 0x0000000ab1b17211 */ /* 0x000fe400078f08ff */
[----:B------:R-:W-:Y:S02]  /*0250*/  LOP3.LUT R3, R3, 0xfffffffc, RZ, 0xc0, !PT ;  /* 0xfffffffc03037812 */ /* 0x000fe400078ec0ff */
[--C-:B------:R-:W-:Y:S02]  /*0260*/  SHF.R.S32.HI R9, RZ, 0x2, R4.reuse ;  /* 0x00000002ff097819 */ /* 0x100fe40000011404 */
[----:B------:R-:W-:Y:S01]  /*0270*/  LEA.HI R5, R5, R2, RZ, 0x1 ;  /* 0x0000000205057211 */ /* 0x000fe200078f08ff */
[----:B------:R-:W-:Y:S01]  /*0280*/  IMAD.IADD R3, R10, 0x1, -R3 ;  /* 0x000000010a037824 */ /* 0x000fe200078e0a03 */
[----:B------:R-:W-:-:S02]  /*0290*/  SHF.R.S32.HI R4, RZ, 0x1f, R4 ;  /* 0x0000001fff047819 */ /* 0x000fc40000011404 */
[----:B------:R-:W-:Y:S02]  /*02a0*/  LOP3.LUT R177, R177, 0xfffffffe, RZ, 0xc0, !PT ;  /* 0xfffffffeb1b17812 */ /* 0x000fe400078ec0ff */
[----:B------:R-:W-:Y:S02]  /*02b0*/  SHF.R.S32.HI R179, RZ, 0x3, R13 ;  /* 0x00000003ffb37819 */ /* 0x000fe4000001140d */
[----:B------:R-:W-:Y:S01]  /*02c0*/  LOP3.LUT P4, RZ, R170, 0x2, RZ, 0xc0, !PT ;  /* 0x00000002aaff7812 */ /* 0x000fe2000788c0ff */
[----:B------:R-:W-:Y:S01]  /*02d0*/  IMAD.IADD R177, R10, 0x1, -R177 ;  /* 0x000000010ab17824 */ /* 0x000fe200078e0ab1 */
[C---:B------:R-:W-:Y:S01]  /*02e0*/  LOP3.LUT P3, RZ, R170.reuse, 0x4, RZ, 0xc0, !PT ;  /* 0x00000004aaff7812 */ /* 0x040fe2000786c0ff */
[----:B------:R-:W-:Y:S01]  /*02f0*/  IMAD.SHL.U32 R170, R170, 0x40, RZ ;  /* 0x00000040aaaa7824 */ /* 0x000fe200078e00ff */
[----:B------:R-:W-:Y:S01]  /*0300*/  LOP3.LUT R5, R5, 0xfffffffe, RZ, 0xc0, !PT ;  /* 0xfffffffe05057812 */ /* 0x000fe200078ec0ff */
[----:B------:R-:W-:Y:S01]  /*0310*/  IMAD.SHL.U32 R6, R179, 0x40, RZ ;  /* 0x00000040b3067824 */ /* 0x000fe200078e00ff */
[----:B------:R-:W-:Y:S01]  /*0320*/  LEA.HI R4, R4, R9, RZ, 0x3 ;  /* 0x0000000904047211 */ /* 0x000fe200078f18ff */
[----:B------:R-:W-:Y:S01]  /*0330*/  IMAD.SHL.U32 R10, R3, 0x10, RZ ;  /* 0x00000010030a7824 */ /* 0x000fe200078e00ff */
[----:B------:R-:W-:Y:S01]  /*0340*/  LOP3.LUT R170, R170, 0x1c0, RZ, 0xc0, !PT ;  /* 0x000001c0aaaa7812 */ /* 0x000fe200078ec0ff */
[----:B------:R-:W-:Y:S01]  /*0350*/  IMAD.IADD R5, R2, 0x1, -R5 ;  /* 0x0000000102057824 */ /* 0x000fe200078e0a05 */
[----:B------:R-:W-:-:S02]  /*0360*/  LOP3.LUT R4, R4, 0xfffffff8, RZ, 0xc0, !PT ;  /* 0xfffffff804047812 */ /* 0x000fc400078ec0ff */
[----:B------:R-:W-:Y:S01]  /*0370*/  SHF.R.S32.HI R2, RZ, 0x1f, R7 ;  /* 0x0000001fff027819 */ /* 0x000fe20000011407 */
[----:B------:R-:W-:Y:S01]  /*0380*/  IMAD.SHL.U32 R173, R5, 0x10, RZ ;  /* 0x0000001005ad7824 */ /* 0x000fe200078e00ff */
[----:B------:R-:W-:Y:S01]  /*0390*/  LOP3.LUT R6, R6, 0x1c0, RZ, 0xc0, !PT ;  /* 0x000001c006067812 */ /* 0x000fe200078ec0ff */
[----:B------:R-:W-:Y:S01]  /*03a0*/  IMAD.IADD R4, R9, 0x1, -R4 ;  /* 0x0000000109047824 */ /* 0x000fe200078e0a04 */
[----:B------:R-:W-:Y:S01]  /*03b0*/  LOP3.LUT R10, R170, 0x30, R10, 0xf8, !PT ;  /* 0x00000030aa0a7812 */ /* 0x000fe200078ef80a */
[----:B------:R-:W-:Y:S01]  /*03c0*/  IMAD.SHL.U32 R9, R5, 0x200, RZ ;  /* 0x0000020005097824 */ /* 0x000fe200078e00ff */
[----:B------:R-:W-:Y:S02]  /*03d0*/  LEA.HI R2, R2, R7, RZ, 0x2 ;  /* 0x0000000702027211 */ /* 0x000fe400078f10ff */
[----:B------:R-:W-:Y:S02]  /*03e0*/  SHF.R.S32.HI R7, RZ, 0x1f, R14 ;  /* 0x0000001fff077819 */ /* 0x000fe4000001140e */
[----:B------:R-:W-:-:S02]  /*03f0*/  LOP3.LUT R166, R170, 0x8, R13, 0xf8, !PT ;  /* 0x00000008aaa67812 */ /* 0x000fc400078ef80d */
[----:B------:R-:W-:Y:S02]  /*0400*/  SHF.R.U32.HI R170, RZ, 0x3, R170 ;  /* 0x00000003ffaa7819 */ /* 0x000fe400000116aa */
[----:B------:R-:W-:Y:S02]  /*0410*/  SHF.R.U32.HI R184, RZ, 0x3, R6 ;  /* 0x00000003ffb87819 */ /* 0x000fe40000011606 */
[----:B------:R-:W-:Y:S02]  /*0420*/  LOP3.LUT R10, R10, 0x8, R13, 0xf8, !PT ;  /* 0x000000080a0a7812 */ /* 0x000fe400078ef80d */
[----:B------:R-:W-:Y:S02]  /*0430*/  LOP3.LUT R6, R6, 0x38, R180, 0xf8, !PT ;  /* 0x0000003806067812 */ /* 0x000fe400078ef8b4 */
[----:B------:R-:W-:Y:S02]  /*0440*/  LEA.HI R7, R7, R14, RZ, 0x3 ;  /* 0x0000000e07077211 */ /* 0x000fe400078f18ff */
[----:B------:R-:W-:-:S02]  /*0450*/  LOP3.LUT R11, R4, 0x1, RZ, 0xc0, !PT ;  /* 0x00000001040b7812 */ /* 0x000fc400078ec0ff */
[----:B------:R-:W-:Y:S02]  /*0460*/  SHF.R.S32.HI R178, RZ, 0x6, R178 ;  /* 0x00000006ffb27819 */ /* 0x000fe400000114b2 */
[----:B------:R-:W-:Y:S02]  /*0470*/  LOP3.LUT R166, R166, R170, RZ, 0x3c, !PT ;  /* 0x000000aaa6a67212 */ /* 0x000fe400078e3cff */
[----:B------:R-:W-:Y:S01]  /*0480*/  SHF.R.S32.HI R8, RZ, 0x7, R8 ;  /* 0x00000007ff087819 */ /* 0x000fe20000011408 */
[----:B------:R-:W-:Y:S01]  /*0490*/  IMAD R12, R178, 0x800, R9 ;  /* 0x00000800b20c7824 */ /* 0x000fe200078e0209 */
[----:B------:R-:W-:Y:S01]  /*04a0*/  LOP3.LUT R170, R9, R10, R170, 0xf6, !PT ;  /* 0x0000000a09aa7212 */ /* 0x000fe200078ef6aa */
[----:B------:R-:W-:Y:S01]  /*04b0*/  IMAD.SHL.U32 R10, R4, 0x40, RZ ;  /* 0x00000040040a7824 */ /* 0x000fe200078e00ff */
[----:B------:R-:W-:Y:S01]  /*04c0*/  LOP3.LUT R184, R6, R184, RZ, 0x3c, !PT ;  /* 0x000000b806b87212 */ /* 0x000fe200078e3cff */
[----:B------:R-:W-:Y:S01]  /*04d0*/  IMAD.SHL.U32 R186, R8, 0x8, RZ ;  /* 0x0000000808ba7824 */ /* 0x000fe200078e00ff */
[----:B------:R-:W-:Y:S01]  /*04e0*/  LOP3.LUT R6, R7, 0xfffffff8, RZ, 0xc0, !PT ;  /* 0xfffffff807067812 */ /* 0x000fe200078ec0ff */
[----:B------:R-:W-:Y:S01]  /*04f0*/  IMAD.SHL.U32 R9, R178, 0x20, RZ ;  /* 0x00000020b2097824 */ /* 0x000fe200078e00ff */
[----:B------:R-:W-:Y:S01]  /*0500*/  ISETP.NE.U32.AND P0, PT, R11, 0x1, PT ;  /* 0x000000010b00780c */ /* 0x000fe20003f05070 */
[----:B------:R-:W-:Y:S01]  /*0510*/  IMAD.SHL.U32 R7, R7, 0x40, RZ ;  /* 0x0000004007077824 */ /* 0x000fe200078e00ff */
[----:B------:R-:W-:Y:S01]  /*0520*/  LOP3.LUT R10, R10, 0x1c0, RZ, 0xc0, !PT ;  /* 0x000001c00a0a7812 */ /* 0x000fe200078ec0ff */
[----:B------:R-:W-:Y:S01]  /*0530*/  IMAD.IADD R6, R14, 0x1, -R6 ;  /* 0x000000010e067824 */ /* 0x000fe200078e0a06 */
[----:B------:R-:W-:Y:S01]  /*0540*/  R2P PR, R4, 0x6 ;  /* 0x0000000604007804 */ /* 0x000fe20000000000 */
[----:B------:R-:W-:Y:S01]  /*0550*/  IMAD.SHL.U32 R4, R0, 0x2, RZ ;  /* 0x0000000200047824 */ /* 0x000fe200078e00ff */
[----:B------:R-:W-:Y:S01]  /*0560*/  LOP3.LUT R186, R186, 0x8, RZ, 0xc0, !PT ;  /* 0x00000008baba7812 */ /* 0x000fe200078ec0ff */
[----:B------:R-:W-:Y:S01]  /*0570*/  IMAD.SHL.U32 R6, R6, 0x40, RZ ;  /* 0x0000004006067824 */ /* 0x000fe200078e00ff */
[----:B------:R-:W-:Y:S01]  /*0580*/  SHF.R.U32.HI R0, RZ, 0x3, R10 ;  /* 0x00000003ff007819 */ /* 0x000fe2000001160a */
[--C-:B------:R-:W-:Y:S01]  /*0590*/  IMAD R8, R8, 0x1000, R4.reuse ;  /* 0x0000100008087824 */ /* 0x100fe200078e0204 */
[----:B------:R-:W-:Y:S01]  /*05a0*/  LOP3.LUT R9, R10, 0x20, R9, 0xf8, !PT ;  /* 0x000000200a097812 */ /* 0x000fe200078ef809 */
[----:B------:R-:W-:Y:S01]  /*05b0*/  IMAD R4, R3, 0x400, R4 ;  /* 0x0000040003047824 */ /* 0x000fe200078e0204 */
[----:B------:R-:W-:Y:S01]  /*05c0*/  LOP3.LUT R173, R186, 0x10, R173, 0xf8, !PT ;  /* 0x00000010baad7812 */ /* 0x000fe200078ef8ad */
[----:B------:R-:W-:Y:S01]  /*05d0*/  IMAD R8, R177, 0x400, R8 ;  /* 0x00000400b1087824 */ /* 0x000fe200078e0208 */
[----:B------:R-:W-:Y:S01]  /*05e0*/  LOP3.LUT R186, R0, R10, R186, 0x1e, !PT ;  /* 0x0000000a00ba7212 */ /* 0x000fe200078e1eba */
[----:B------:R-:W-:Y:S01]  /*05f0*/  IMAD.IADD R166, R12, 0x1, R166 ;  /* 0x000000010ca67824 */ /* 0x000fe200078e02a6 */
[----:B------:R-:W-:Y:S01]  /*0600*/  LOP3.LUT R9, R9, R0, RZ, 0x3c, !PT ;  /* 0x0000000009097212 */ /* 0x000fe200078e3cff */
[----:B------:R-:W-:Y:S01]  /*0610*/  IMAD.SHL.U32 R0, R5, 0x8, RZ ;  /* 0x0000000805007824 */ /* 0x000fe200078e00ff */
[----:B------:R-:W-:Y:S01]  /*0620*/  LOP3.LUT R6, R6, 0x1c0, RZ, 0xc0, !PT ;  /* 0x000001c006067812 */ /* 0x000fe200078ec0ff */
[----:B------:R-:W-:Y:S01]  /*0630*/  IMAD.IADD R186, R4, 0x1, R186 ;  /* 0x0000000104ba7824 */ /* 0x000fe200078e02ba */
[----:B------:R-:W-:Y:S01]  /*0640*/  SEL R164, R195, 0xffffffe0, !P4 ;  /* 0xffffffe0c3a47807 */ /* 0x000fe20006000000 */
[----:B------:R-:W-:Y:S01]  /*0650*/  IMAD.IADD R187, R9, 0x1, R8 ;  /* 0x0000000109bb7824 */ /* 0x000fe200078e0208 */
[----:B------:R-:W-:Y:S01]  /*0660*/  LOP3.LUT R8, R6, 0x8, R0, 0xf8, !PT ;  /* 0x0000000806087812 */ /* 0x000fe200078ef800 */
[----:B------:R-:W-:Y:S01]  /*0670*/  IMAD.SHL.U32 R172, R166, 0x2, RZ ;  /* 0x00000002a6ac7824 */ /* 0x000fe200078e00ff */
[----:B------:R-:W-:Y:S01]  /*0680*/  SHF.R.U32.HI R5, RZ, 0x3, R6 ;  /* 0x00000003ff057819 */ /* 0x000fe20000011606 */
[----:B------:R-:W-:Y:S01]  /*0690*/  IMAD.SHL.U32 R187, R187, 0x2, RZ ;  /* 0x00000002bbbb7824 */ /* 0x000fe200078e00ff */
[----:B------:R-:W-:Y:S01]  /*06a0*/  LOP3.LUT R0, R7, 0xfffffe00, RZ, 0xc0, !PT ;  /* 0xfffffe0007007812 */ /* 0x000fe200078ec0ff */
[----:B------:R-:W-:Y:S01]  /*06b0*/  IMAD R184, R178, 0x200, R184 ;  /* 0x00000200b2b87824 */ /* 0x000fe200078e02b8 */
[----:B------:R-:W-:Y:S01]  /*06c0*/  LOP3.LUT R8, R8, R5, RZ, 0x3c, !PT ;  /* 0x0000000508087212 */ /* 0x000fe200078e3cff */
[----:B------:R-:W-:Y:S01]  /*06d0*/  IMAD.SHL.U32 R170, R170, 0x2, RZ ;  /* 0x00000002aaaa7824 */ /* 0x000fe200078e00ff */
[----:B------:R-:W-:Y:S01]  /*06e0*/  LEA R186, R186, 0x6000, 0x1 ;  /* 0x00006000baba7811 */ /* 0x000fe200078e08ff */
[--C-:B------:R-:W-:Y:S01]  /*06f0*/  IMAD R171, R3, 0x400, R0.reuse ;  /* 0x0000040003ab7824 */ /* 0x100fe200078e0200 */
[----:B------:R-:W-:Y:S01]  /*0700*/  SEL R165, R165, 0xffffffc0, !P3 ;  /* 0xffffffc0a5a57807 */ /* 0x000fe20005800000 */
[----:B------:R-:W-:Y:S01]  /*0710*/  IMAD R174, R177, 0x400, R0 ;  /* 0x00000400b1ae7824 */ /* 0x000fe200078e0200 */
[----:B------:R-:W-:Y:S01]  /*0720*/  SEL R195, R195, 0xffffffe0, !P1 ;  /* 0xffffffe0c3c37807 */ /* 0x000fe20004800000 */
[----:B------:R-:W-:Y:S01]  /*0730*/  IMAD.IADD R171, R8, 0x1, R171 ;  /* 0x0000000108ab7824 */ /* 0x000fe200078e02ab */
[----:B------:R-:W-:Y:S01]  /*0740*/  SEL R224, R224, 0x10, !P0 ;  /* 0x00000010e0e07807 */ /* 0x000fe20004000000 */
[----:B------:R-:W-:Y:S01]  /*0750*/  IMAD R165, R166, 0x2, R165 ;  /* 0x00000002a6a57824 */ /* 0x000fe200078e02a5 */
[----:B------:R-:W-:Y:S01]  /*0760*/  IADD3 R188, R186, 0x40, RZ ;  /* 0x00000040babc7810 */ /* 0x000fe20007ffe0ff */
[C---:B------:R-:W-:Y:S01]  /*0770*/  IMAD.IADD R191, R187.reuse, 0x1, R195 ;  /* 0x00000001bbbf7824 */ /* 0x040fe200078e02c3 */
[----:B------:R-:W-:Y:S01]  /*0780*/  SHF.R.S32.HI R2, RZ, 0x2, R2 ;  /* 0x00000002ff027819 */ /* 0x000fe20000011402 */
[----:B------:R-:W-:Y:S01]  /*0790*/  IMAD R166, R166, 0x2, R164 ;  /* 0x00000002a6a67824 */ /* 0x000fe200078e02a4 */
[C---:B------:R-:W-:Y:S01]  /*07a0*/  @P2 IADD3 R188, R186.reuse, -0x40, RZ ;  /* 0xffffffc0babc2810 */ /* 0x040fe20007ffe0ff */
[----:B------:R-:W-:Y:S01]  /*07b0*/  IMAD.IADD R192, R187, 0x1, R224 ;  /* 0x00000001bbc07824 */ /* 0x000fe200078e02e0 */
[----:B------:R-:W-:Y:S01]  /*07c0*/  LOP3.LUT R173, R5, R173, R6, 0x1e, !PT ;  /* 0x000000ad05ad7212 */ /* 0x000fe200078e1e06 */
[----:B------:R-:W-:Y:S01]  /*07d0*/  IMAD.IADD R190, R195, 0x1, R186 ;  /* 0x00000001c3be7824 */ /* 0x000fe200078e02ba */
[----:B------:R-:W-:Y:S01]  /*07e0*/  IADD3 R189, R186, 0x420, RZ ;  /* 0x00000420babd7810 */ /* 0x000fe20007ffe0ff */
[----:B------:R-:W-:Y:S01]  /*07f0*/  IMAD.IADD R174, R174, 0x1, R8 ;  /* 0x00000001aeae7824 */ /* 0x000fe200078e0208 */
[----:B------:R-:W-:Y:S01]  /*0800*/  LOP3.LUT R173, R173, R0, RZ, 0xfc, !PT ;  /* 0x00000000adad7212 */ /* 0x000fe200078efcff */
[----:B------:R-:W-:Y:S01]  /*0810*/  IMAD R183, R177, 0x10, R2 ;  /* 0x00000010b1b77824 */ /* 0x000fe200078e0202 */
[----:B------:R-:W-:Y:S01]  /*0820*/  LEA R171, R171, 0xa000, 0x1 ;  /* 0x0000a000abab7811 */ /* 0x000fe200078e08ff */
[----:B------:R-:W-:Y:S01]  /*0830*/  IMAD.IADD R164, R164, 0x1, R165 ;  /* 0x00000001a4a47824 */ /* 0x000fe200078e02a5 */
[----:B------:R-:W-:Y:S01]  /*0840*/  @P1 IADD3 R189, R186, 0x3e0, RZ ;  /* 0x000003e0babd1810 */ /* 0x000fe20007ffe0ff */
[----:B------:R-:W-:-:S02]  /*0850*/  IMAD.IADD R224, R224, 0x1, R191 ;  /* 0x00000001e0e07824 */ /* 0x000fc400078e02bf */
[----:B--23--:R-:W-:Y:S02]  /*0860*/  IMAD.IADD R195, R195, 0x1, R188 ;  /* 0x00000001c3c37824 */ /* 0x00cfe400078e02bc */
.L_x_618:
[----:B-1----:R-:W1:Y:S01]  /*0870*/  LDC.U8 R2, c[0x0][0x312] ;  /* 0x0000c480ff027b82 */ /* 0x002e620000000000 */
[----:B------:R-:W-:Y:S01]  /*0880*/  ISETP.NE.U32.AND P3, PT, RZ, c[0x0][0x250], PT ;  /* 0x00009400ff007a0c */ /* 0x000fe20003f65070 */
[C---:B------:R-:W-:Y:S01]  /*0890*/  IMAD.SHL.U32 R4, R182.reuse, 0x4, RZ ;  /* 0x00000004b6047824 */ /* 0x040fe200078e00ff */
[----:B------:R-:W-:Y:S01]  /*08a0*/  ISETP.NE.U32.AND P2, PT, RZ, c[0x0][0x240], PT ;  /* 0x00009000ff007a0c */ /* 0x000fe20003f45070 */
[----:B------:R-:W-:Y:S01]  /*08b0*/  IMAD.MOV.U32 R14, RZ, RZ, -0x1 ;  /* 0xffffffffff0e7424 */ /* 0x000fe200078e00ff */
[----:B------:R-:W-:Y:S02]  /*08c0*/  ISETP.NE.AND.EX P3, PT, RZ, c[0x0][0x254], PT, P3 ;  /* 0x00009500ff007a0c */ /* 0x000fe40003f65330 */
[----:B------:R-:W-:Y:S02]  /*08d0*/  SHF.R.S32.HI R3, RZ, 0x1f, R182 ;  /* 0x0000001fff037819 */ /* 0x000fe400000114b6 */
[----:B------:R-:W-:Y:S02]  /*08e0*/  ISETP.NE.AND.EX P2, PT, RZ, c[0x0][0x244], PT, P2 ;  /* 0x00009100ff007a0c */ /* 0x000fe40003f45320 */
[----:B------:R-:W-:-:S02]  /*08f0*/  SHF.L.U64.HI R0, R182, 0x2, R3 ;  /* 0x00000002b6007819 */ /* 0x000fc40000010203 */
[----:B------:R-:W-:Y:S02]  /*0900*/  IADD3 R222, P0, R4, c[0x0][0x240], RZ ;  /* 0x0000900004de7a10 */ /* 0x000fe40007f1e0ff */
[----:B------:R-:W-:Y:S02]  /*0910*/  ISETP.EQ.U32.AND P5, PT, RZ, c[0x0][0x248], PT ;  /* 0x00009200ff007a0c */ /* 0x000fe40003fa2070 */
[----:B------:R-:W-:Y:S02]  /*0920*/  IADD3.X R223, R0, c[0x0][0x244], RZ, P0, !PT ;  /* 0x0000910000df7a10 */ /* 0x000fe400007fe4ff */
[----:B---3--:R-:W-:Y:S02]  /*0930*/  @P3 IADD3 R8, P0, R4, c[0x0][0x250], RZ ;  /* 0x0000940004083a10 */ /* 0x008fe40007f1e0ff */
[----:B-1----:R-:W-:Y:S01]  /*0940*/  ISETP.NE.AND P4, PT, R2, RZ, PT ;  /* 0x000000ff0200720c */ /* 0x002fe20003f85270 */
[----:B--2---:R1:W2:Y:S03]  /*0950*/  @P2 LDG.E R14, [R222.64] ;  /* 0x00000008de0e2981 */ /* 0x0042a6000c1e1900 */
[----:B------:R-:W-:-:S02]  /*0960*/  ISETP.EQ.OR.EX P5, PT, RZ, c[0x0][0x24c], !P4, P5 ;  /* 0x00009300ff007a0c */ /* 0x000fc400067a2750 */
[----:B----4-:R-:W-:Y:S01]  /*0970*/  IADD3 R6, P1, R4, c[0x0][0x248], RZ ;  /* 0x0000920004067a10 */ /* 0x010fe20007f3e0ff */
[----:B------:R-:W-:Y:S01]  /*0980*/  IMAD.MOV.U32 R221, RZ, RZ, RZ ;  /* 0x000000ffffdd7224 */ /* 0x000fe200078e00ff */
[C---:B------:R-:W-:Y:S02]  /*0990*/  @P3 IADD3.X R9, R0.reuse, c[0x0][0x254], RZ, P0, !PT ;  /* 0x0000950000093a10 */ /* 0x040fe400007fe4ff */
[----:B------:R-:W-:-:S03]  /*09a0*/  IADD3.X R7, R0, c[0x0][0x24c], RZ, P1, !PT ;  /* 0x0000930000077a10 */ /* 0x000fc60000ffe4ff */
[----:B-----5:R3:W5:Y:S04]  /*09b0*/  @P3 LDG.E R221, [R8.64] ;  /* 0x0000000808dd3981 */ /* 0x020768000c1e1900 */
[----:B-1----:R1:W2:Y:S02]  /*09c0*/  @P2 LDG.E R222, [R222.64+0x4] ;  /* 0x00000408dede2981 */ /* 0x0022a4000c1e1900 */
[----:B-1----:R-:W-:-:S06]  /*09d0*/  IMAD.MOV.U32 R223, RZ, RZ, -0x1 ;  /* 0xffffffffffdf7424 */ /* 0x002fcc00078e00ff */
[----:B------:R3:W5:Y:S01]  /*09e0*/  @!P5 LDG.E R223, [R6.64] ;  /* 0x0000000806dfd981 */ /* 0x000762000c1e1900 */
[----:B------:R-:W-:-:S04]  /*09f0*/  ISETP.NE.U32.AND P0, PT, RZ, c[0x0][0x248], PT ;  /* 0x00009200ff007a0c */ /* 0x000fc80003f05070 */
[----:B------:R-:W-:Y:S01]  /*0a00*/  ISETP.NE.AND.EX P0, PT, RZ, c[0x0][0x24c], PT, P0 ;  /* 0x00009300ff007a0c */ /* 0x000fe20003f05300 */
[----:B------:R-:W-:Y:S02]  /*0a10*/  IMAD.MOV.U32 R2, RZ, RZ, c[0x0][0x218] ;  /* 0x00008600ff027624 */ /* 0x000fe400078e00ff */
[----:B--2---:R-:W-:Y:S02]  /*0a20*/  @P2 IMAD.IADD R222, R222, 0x1, -R14 ;  /* 0x00000001dede2824 */ /* 0x004fe400078e0a0e */
[----:B------:R-:W-:-:S08]  /*0a30*/  @!P2 IMAD.MOV.U32 R222, RZ, RZ, c[0x0][0x214] ;  /* 0x00008500ffdea624 */ /* 0x000fd000078e00ff */
[----:B------:R-:W-:Y:S05]  /*0a40*/  @!P0 BRA `(.L_x_574) ;  /* 0x0000003000008947 */ /* 0x000fea0003800000 */
[----:B---3--:R-:W2:Y:S02]  /*0a50*/  @P4 LDG.E R2, [R6.64+0x4] ;  /* 0x0000040806024981 */ /* 0x008ea4000c1e1900 */
[----:B--2--5:R-:W-:-:S06]  /*0a60*/  @P4 IADD3 R2, R2, -R223, RZ ;  /* 0x800000df02024210 */ /* 0x024fcc0007ffe0ff */
[----:B------:R1:W5:Y:S02]  /*0a70*/  @!P4 LDG.E R2, [R6.64] ;  /* 0x000000080602c981 */ /* 0x000364000c1e1900 */
.L_x_574:
[----:B---3--:R-:W-:-:S04]  /*0a80*/  ISETP.NE.U32.AND P1, PT, RZ, c[0x0][0x258], PT ;  /* 0x00009600ff007a0c */ /* 0x008fc80003f25070 */
[----:B------:R-:W-:-:S13]  /*0a90*/  ISETP.NE.AND.EX P1, PT, RZ, c[0x0][0x25c], PT, P1 ;  /* 0x00009700ff007a0c */ /* 0x000fda0003f25310 */
[----:B------:R-:W-:-:S04]  /*0aa0*/  @P1 IADD3 R4, P0, R4, c[0x0][0x258], RZ ;  /* 0x0000960004041a10 */ /* 0x000fc80007f1e0ff */
[----:B------:R-:W-:-:S05]  /*0ab0*/  @P1 IADD3.X R5, R0, c[0x0][0x25c], RZ, P0, !PT ;  /* 0x0000970000051a10 */ /* 0x000fca00007fe4ff */
        /* <DEDUP_REMOVED lines=22> */
[----:B------:R-:W-:Y:S01]  /*0c20*/  @P0 IMAD.WIDE.U32 R10, R9, c[0x0][0x198], RZ ;  /* 0x00006600090a0a25 */ /* 0x000fe200078e00ff */
[----:B------:R-:W-:Y:S02]  /*0c30*/  IADD3 R26, R26, -0x40, RZ ;  /* 0xffffffc01a1a7810 */ /* 0x000fe40007ffe0ff */
[----:B------:R-:W-:Y:S01]  /*0c40*/  SHF.R.S32.HI R218, RZ, 0x6, R218 ;  /* 0x00000006ffda7819 */ /* 0x000fe200000114da */
[----:B------:R-:W-:Y:S01]  /*0c50*/  IMAD.IADD R15, R21, 0x1, R15 ;  /* 0x00000001150f7824 */ /* 0x000fe200078e020f */
[----:B------:R-:W-:Y:S01]  /*0c60*/  SHF.R.S32.HI R17, RZ, 0x1f, R26 ;  /* 0x0000001fff117819 */ /* 0x000fe2000001141a */
[----:B------:R-:W-:-:S02]  /*0c70*/  @P1 IMAD.IADD R15, R5, 0x1, R0 ;  /* 0x00000001050f1824 */ /* 0x000fc400078e0200 */
[----:B------:R-:W-:Y:S01]  /*0c80*/  @P0 IMAD R9, R9, c[0x0][0x19c], R11 ;  /* 0x0000670009090a24 */ /* 0x000fe200078e020b */
[----:B------:R-:W-:Y:S05]  /*0c90*/  @P0 BRA `(.L_x_576) ;  /* 0x000000a000000947 */ /* 0x000fea0003800000 */
[----:B------:R-:W-:Y:S01]  /*0ca0*/  SHF.R.S32.HI R2, RZ, 0x1f, R221 ;  /* 0x0000001fff027819 */ /* 0x000fe200000114dd */
[----:B------:R-:W-:-:S04]  /*0cb0*/  IMAD.WIDE.U32 R4, R221, c[0x0][0x198], RZ ;  /* 0x00006600dd047a25 */ /* 0x000fc800078e00ff */
[----:B------:R-:W-:Y:S02]  /*0cc0*/  IMAD R2, R2, c[0x0][0x198], RZ ;  /* 0x0000660002027a24 */ /* 0x000fe400078e02ff */
[----:B------:R-:W-:Y:S02]  /*0cd0*/  IMAD R0, R3, c[0x0][0x180], RZ ;  /* 0x0000600003007a24 */ /* 0x000fe400078e02ff */
[----:B------:R-:W-:Y:S02]  /*0ce0*/  IMAD R2, R221, c[0x0][0x19c], R2 ;  /* 0x00006700dd027a24 */ /* 0x000fe400078e0202 */
[----:B------:R-:W-:-:S03]  /*0cf0*/  IMAD R0, R182, c[0x0][0x184], R0 ;  /* 0x00006100b6007a24 */ /* 0x000fc600078e0200 */
[----:B------:R-:W-:-:S05]  /*0d00*/  IADD3 R5, R5, R2, RZ ;  /* 0x0000000205057210 */ /* 0x000fca0007ffe0ff */
[----:B------:R-:W-:-:S05]  /*0d10*/  IMAD.WIDE.U32 R4, R182, c[0x0][0x180], R4 ;  /* 0x00006000b6047a25 */ /* 0x000fca00078e0004 */
[----:B------:R-:W-:Y:S02]  /*0d20*/  IADD3 R9, R5, R0, RZ ;  /* 0x0000000005097210 */ /* 0x000fe40007ffe0ff */
[----:B------:R-:W-:Y:S02]  /*0d30*/  MOV R10, R4 ;  /* 0x00000004000a7202 */ /* 0x000fe40000000f00 */
.L_x_576:
        /* <DEDUP_REMOVED lines=15> */
.L_x_577:
[----:B------:R-:W-:Y:S01]  /*0e30*/  IABS R5, c[0x0][0x1c8] ;  /* 0x0000720000057a13 */ /* 0x000fe20000000000 */
[----:B------:R-:W-:Y:S01]  /*0e40*/  @!P1 IMAD R2, R3, c[0x0][0x368], RZ ;  /* 0x0000da0003029a24 */ /* 0x000fe200078e02ff */
[----:B------:R-:W-:Y:S01]  /*0e50*/  IABS R4, R201 ;  /* 0x000000c900047213 */ /* 0x000fe20000000000 */
[----:B------:R-:W-:Y:S01]  /*0e60*/  @P1 IMAD.WIDE.U32 R22, R14, c[0x0][0x370], RZ ;  /* 0x0000dc000e161a25 */ /* 0x000fe200078e00ff */
[----:B------:R-:W2:Y:S01]  /*0e70*/  I2F.RP R12, R5 ;  /* 0x00000005000c7306 */ /* 0x000ea20000209400 */
[----:B------:R-:W-:Y:S02]  /*0e80*/  MOV R206, c[0x0][0x22c] ;  /* 0x00008b0000ce7a02 */ /* 0x000fe40000000f00 */
[C---:B------:R-:W-:Y:S01]  /*0e90*/  @!P1 IMAD R2, R182.reuse, c[0x0][0x36c], R2 ;  /* 0x0000db00b6029a24 */ /* 0x040fe200078e0202 */
[----:B-1----:R-:W-:Y:S01]  /*0ea0*/  LOP3.LUT R7, R201, c[0x0][0x1c8], RZ, 0x3c, !PT ;  /* 0x00007200c9077a12 */ /* 0x002fe200078e3cff */
[C---:B------:R-:W-:Y:S01]  /*0eb0*/  @!P1 IMAD.WIDE.U32 R18, R182.reuse, c[0x0][0x368], RZ ;  /* 0x0000da00b6129a25 */ /* 0x040fe200078e00ff */
[----:B------:R-:W-:-:S02]  /*0ec0*/  SHF.L.U32 R28, R182, 0x7, RZ ;  /* 0x00000007b61c7819 */ /* 0x000fc400000006ff */
[----:B------:R-:W-:Y:S01]  /*0ed0*/  ISETP.GE.AND P4, PT, R7, RZ, PT ;  /* 0x000000ff0700720c */ /* 0x000fe20003f86270 */
[C---:B------:R-:W-:Y:S01]  /*0ee0*/  IMAD.WIDE.U32 R32, R182.reuse, c[0x0][0x224], RZ ;  /* 0x00008900b6207a25 */ /* 0x040fe200078e00ff */
[----:B------:R-:W-:Y:S02]  /*0ef0*/  SHF.L.U64.HI R7, R182, 0x7, R3 ;  /* 0x00000007b6077819 */ /* 0x000fe40000010203 */
[----:B------:R-:W-:Y:S01]  /*0f00*/  SEL R28, R28, RZ, P2 ;  /* 0x000000ff1c1c7207 */ /* 0x000fe20001000000 */
[----:B------:R-:W-:Y:S01]  /*0f10*/  IMAD.WIDE R30, R206, c[0x0][0x1c0], RZ ;  /* 0x00007000ce1e7a25 */ /* 0x000fe200078e02ff */
[----:B------:R-:W-:Y:S01]  /*0f20*/  SEL R7, R7, RZ, P2 ;  /* 0x000000ff07077207 */ /* 0x000fe20001000000 */
[----:B--2---:R-:W1:Y:S01]  /*0f30*/  MUFU.RCP R12, R12 ;  /* 0x0000000c000c7308 */ /* 0x004e620000001000 */
[----:B------:R-:W-:Y:S02]  /*0f40*/  IADD3 R28, P2, R26, R28, RZ ;  /* 0x0000001c1a1c7210 */ /* 0x000fe40007f5e0ff */
[----:B------:R-:W-:-:S02]  /*0f50*/  @!P1 MOV R22, R18 ;  /* 0x0000001200169202 */ /* 0x000fc40000000f00 */
[----:B------:R-:W-:Y:S01]  /*0f60*/  IADD3.X R7, R17, R7, RZ, P2, !PT ;  /* 0x0000000711077210 */ /* 0x000fe200017fe4ff */
[-C--:B------:R-:W-:Y:S02]  /*0f70*/  IMAD R24, R31, R28.reuse, RZ ;  /* 0x0000001c1f187224 */ /* 0x080fe400078e02ff */
[----:B------:R-:W-:-:S04]  /*0f80*/  IMAD.WIDE.U32 R28, R30, R28, RZ ;  /* 0x0000001c1e1c7225 */ /* 0x000fc800078e00ff */
[----:B------:R-:W-:Y:S01]  /*0f90*/  IMAD R24, R30, R7, R24 ;  /* 0x000000071e187224 */ /* 0x000fe200078e0218 */
[----:B------:R-:W-:Y:S02]  /*0fa0*/  SHF.R.S32.HI R7, RZ, 0x1f, R219 ;  /* 0x0000001fff077819 */ /* 0x000fe400000114db */
[----:B-1----:R-:W-:Y:S02]  /*0fb0*/  IADD3 R12, R12, 0xffffffe, RZ ;  /* 0x0ffffffe0c0c7810 */ /* 0x002fe40007ffe0ff */
[----:B------:R-:W-:Y:S02]  /*0fc0*/  IADD3 R24, R29, R24, RZ ;  /* 0x000000181d187210 */ /* 0x000fe40007ffe0ff */
[----:B------:R-:W1:Y:S02]  /*0fd0*/  F2I.FTZ.U32.TRUNC.NTZ R13, R12 ;  /* 0x0000000c000d7305 */ /* 0x000e64000021f000 */
[----:B-1----:R-:W-:Y:S01]  /*0fe0*/  IADD3 R0, RZ, -R13, RZ ;  /* 0x8000000dff007210 */ /* 0x002fe20007ffe0ff */
[----:B------:R-:W-:-:S04]  /*0ff0*/  IMAD.MOV.U32 R12, RZ, RZ, RZ ;  /* 0x000000ffff0c7224 */ /* 0x000fc800078e00ff */
[----:B------:R-:W-:Y:S02]  /*1000*/  IMAD R6, R0, R5, RZ ;  /* 0x0000000500067224 */ /* 0x000fe400078e02ff */
[----:B------:R-:W-:Y:S02]  /*1010*/  @P1 IMAD R0, R14, c[0x0][0x374], R23 ;  /* 0x0000dd000e001a24 */ /* 0x000fe400078e0217 */
[----:B------:R-:W-:Y:S01]  /*1020*/  IMAD.HI.U32 R6, R13, R6, R12 ;  /* 0x000000060d067227 */ /* 0x000fe200078e000c */
[----:B------:R-:W-:Y:S01]  /*1030*/  MOV R13, c[0x0][0x224] ;  /* 0x00008900000d7a02 */ /* 0x000fe20000000f00 */
[----:B------:R-:W1:Y:S02]  /*1040*/  LDC.U8 R12, c[0x0][0x328] ;  /* 0x0000ca00ff0c7b82 */ /* 0x000e640000000000 */
[----:B------:R-:W-:Y:S01]  /*1050*/  @!P1 IMAD.IADD R0, R19, 0x1, R2 ;  /* 0x0000000113009824 */ /* 0x000fe200078e0202 */
[----:B------:R-:W-:Y:S01]  /*1060*/  SHF.R.S32.HI R13, RZ, 0x1f, R13 ;  /* 0x0000001fff0d7819 */ /* 0x000fe2000001140d */
[----:B------:R-:W-:Y:S01]  /*1070*/  IMAD.HI.U32 R6, R6, R4, RZ ;  /* 0x0000000406067227 */ /* 0x000fe200078e00ff */
[----:B------:R-:W2:Y:S03]  /*1080*/  S2R R2, SR_CTAID.X ;  /* 0x0000000000027919 */ /* 0x000ea60000002500 */
[----:B------:R-:W-:-:S02]  /*1090*/  IMAD.MOV R16, RZ, RZ, -R6 ;  /* 0x000000ffff107224 */ /* 0x000fc400078e0a06 */
[----:B------:R-:W-:Y:S02]  /*10a0*/  IMAD R13, R13, R182, RZ ;  /* 0x000000b60d0d7224 */ /* 0x000fe400078e02ff */
[----:B------:R-:W-:Y:S02]  /*10b0*/  IMAD R16, R5, R16, R4 ;  /* 0x0000001005107224 */ /* 0x000fe400078e0204 */
[----:B------:R-:W3:Y:S01]  /*10c0*/  LDC.U8 R4, c[0x0][0x3d0] ;  /* 0x0000f400ff047b82 */ /* 0x000ee20000000000 */
[----:B------:R-:W-:Y:S02]  /*10d0*/  IMAD R13, R3, c[0x0][0x224], R13 ;  /* 0x00008900030d7a24 */ /* 0x000fe400078e020d */
[----:B------:R-:W-:Y:S01]  /*10e0*/  ISETP.GT.U32.AND P5, PT, R5, R16, PT ;  /* 0x000000100500720c */ /* 0x000fe20003fa4070 */
[----:B------:R-:W-:Y:S02]  /*10f0*/  IMAD R19, R31, R32, RZ ;  /* 0x000000201f137224 */ /* 0x000fe400078e02ff */
[----:B------:R-:W-:-:S02]  /*1100*/  IMAD.IADD R13, R33, 0x1, R13 ;  /* 0x00000001210d7824 */ /* 0x000fc400078e020d */
[----:B------:R-:W-:Y:S01]  /*1110*/  IMAD.WIDE.U32 R32, R30, R32, RZ ;  /* 0x000000201e207225 */ /* 0x000fe200078e00ff */
[----:B-1----:R-:W-:-:S03]  /*1120*/  ISETP.NE.AND P3, PT, R12, RZ, PT ;  /* 0x000000ff0c00720c */ /* 0x002fc60003f65270 */
[C---:B------:R-:W-:Y:S02]  /*1130*/  IMAD R19, R30.reuse, R13, R19 ;  /* 0x0000000d1e137224 */ /* 0x040fe400078e0213 */
[-C--:B------:R-:W-:Y:S02]  /*1140*/  IMAD.WIDE.U32 R12, R30, R14.reuse, RZ ;  /* 0x0000000e1e0c7225 */ /* 0x080fe400078e00ff */
[----:B------:R-:W-:Y:S02]  /*1150*/  @!P5 IADD3 R6, R6, 0x1, RZ ;  /* 0x000000010606d810 */ /* 0x000fe40007ffe0ff */
[----:B------:R-:W-:Y:S01]  /*1160*/  @!P5 IMAD.IADD R16, R16, 0x1, -R5 ;  /* 0x000000011010d824 */ /* 0x000fe200078e0a05 */
[----:B------:R-:W-:Y:S02]  /*1170*/  ISETP.NE.AND P5, PT, RZ, c[0x0][0x1c8], PT ;  /* 0x00007200ff007a0c */ /* 0x000fe40003fa5270 */
[----:B------:R-:W-:Y:S02]  /*1180*/  IADD3 R19, R33, R19, RZ ;  /* 0x0000001321137210 */ /* 0x000fe40007ffe0ff */
[----:B------:R-:W-:Y:S01]  /*1190*/  ISETP.GE.U32.AND P6, PT, R16, R5, PT ;  /* 0x000000051000720c */ /* 0x000fe20003fc6070 */
[----:B------:R-:W-:Y:S01]  /*11a0*/  IMAD R5, R31, R14, RZ ;  /* 0x0000000e1f057224 */ /* 0x000fe200078e02ff */
[----:B------:R-:W-:Y:S01]  /*11b0*/  SEL R238, R32, R12, !P1 ;  /* 0x0000000c20ee7207 */ /* 0x000fe20004800000 */
[----:B------:R-:W-:Y:S01]  /*11c0*/  @P3 IMAD R235, R182, c[0x0][0x214], RZ ;  /* 0x00008500b6eb3a24 */ /* 0x000fe200078e02ff */
[----:B---3--:R-:W-:Y:S01]  /*11d0*/  ISETP.NE.AND P2, PT, R4, RZ, PT ;  /* 0x000000ff0400720c */ /* 0x008fe20003f45270 */
[----:B------:R-:W-:-:S02]  /*11e0*/  @P1 IMAD.IADD R19, R13, 0x1, R5 ;  /* 0x000000010d131824 */ /* 0x000fc400078e0205 */
[----:B--2---:R-:W-:Y:S01]  /*11f0*/  IMAD.WIDE.U32 R12, R2, c[0x0][0x3d8], RZ ;  /* 0x0000f600020c7a25 */ /* 0x004fe200078e00ff */
[----:B------:R-:W-:-:S03]  /*1200*/  @P3 SEL R235, R235, R14, !P1 ;  /* 0x0000000eebeb3207 */ /* 0x000fc60004800000 */
[----:B------:R-:W-:Y:S01]  /*1210*/  IMAD R21, R2, c[0x0][0x3dc], R13 ;  /* 0x0000f70002157a24 */ /* 0x000fe200078e020d */
[----:B------:R-:W-:Y:S01]  /*1220*/  SEL R13, R12, RZ, P2 ;  /* 0x000000ff0c0d7207 */ /* 0x000fe20001000000 */
[C---:B------:R-:W-:Y:S01]  /*1230*/  IMAD R16, R201.reuse, c[0x0][0x22c], RZ ;  /* 0x00008b00c9107a24 */ /* 0x040fe200078e02ff */
[----:B------:R-:W-:Y:S01]  /*1240*/  @P6 IADD3 R6, R6, 0x1, RZ ;  /* 0x0000000106066810 */ /* 0x000fe20007ffe0ff */
[--C-:B------:R-:W-:Y:S01]  /*1250*/  @!P3 IMAD R2, R182, c[0x0][0x1c0], R201.reuse ;  /* 0x00007000b602ba24 */ /* 0x100fe200078e02c9 */
[----:B------:R-:W-:Y:S01]  /*1260*/  SHF.R.S32.HI R12, RZ, 0x1f, R201 ;  /* 0x0000001fff0c7819 */ /* 0x000fe200000114c9 */
[----:B------:R-:W-:Y:S01]  /*1270*/  @P3 IMAD R235, R201, c[0x0][0x234], R235 ;  /* 0x00008d00c9eb3a24 */ /* 0x000fe200078e02eb */
[----:B------:R-:W-:Y:S01]  /*1280*/  @!P4 IADD3 R6, -R6, RZ, RZ ;  /* 0x000000ff0606c210 */ /* 0x000fe20007ffe1ff */
[----:B------:R-:W-:Y:S01]  /*1290*/  @!P3 IMAD R235, R2, c[0x0][0x214], RZ ;  /* 0x0000850002ebba24 */ /* 0x000fe200078e02ff */
[----:B------:R-:W-:Y:S02]  /*12a0*/  @!P5 LOP3.LUT R6, RZ, c[0x0][0x1c8], RZ, 0x33, !PT ;  /* 0x00007200ff06da12 */ /* 0x000fe400078e33ff */
[----:B------:R-:W-:-:S02]  /*12b0*/  SHF.R.S32.HI R25, RZ, 0x1f, R16 ;  /* 0x0000001fff197819 */ /* 0x000fc40000011410 */
[----:B------:R-:W-:Y:S02]  /*12c0*/  SEL R21, R21, RZ, P2 ;  /* 0x000000ff15157207 */ /* 0x000fe40001000000 */
        /* <DEDUP_REMOVED lines=9> */
.L_x_578:
[----:B------:R-:W-:-:S04]  /*1360*/  IMAD R14, R182, c[0x0][0x1c0], R201 ;  /* 0x00007000b60e7a24 */ /* 0x000fc800078e02c9 */
[----:B------:R-:W-:Y:S02]  /*1370*/  IMAD R14, R14, c[0x0][0x224], RZ ;  /* 0x000089000e0e7a24 */ /* 0x000fe400078e02ff */
.L_x_579:
        /* <DEDUP_REMOVED lines=10> */
[C---:B------:R-:W-:Y:S01]  /*1420*/  IMAD R18, R26.reuse, c[0x0][0x374], R18 ;  /* 0x0000dd001a127a24 */ /* 0x040fe200078e0212 */
[----:B------:R-:W-:Y:S01]  /*1430*/  SHF.R.S32.HI R2, RZ, 0x1f, R196 ;  /* 0x0000001fff027819 */ /* 0x000fe200000114c4 */
[----:B------:R-:W-:-:S03]  /*1440*/  IMAD.WIDE.U32 R22, R26, c[0x0][0x370], R22 ;  /* 0x0000dc001a167a25 */ /* 0x000fc600078e0016 */
[----:B------:R-:W-:Y:S01]  /*1450*/  IADD3.X R24, R24, R2, R25, P3, P1 ;  /* 0x0000000218187210 */ /* 0x000fe20001fe2419 */
[----:B------:R-:W-:Y:S01]  /*1460*/  IMAD.IADD R235, R26, 0x1, R235 ;  /* 0x000000011aeb7824 */ /* 0x000fe200078e02eb */
[----:B------:R-:W-:Y:S01]  /*1470*/  IADD3 R25, -R220, R222, R219 ;  /* 0x000000dedc197210 */ /* 0x000fe20007ffe1db */
[----:B------:R-:W-:Y:S01]  /*1480*/  IMAD.IADD R23, R23, 0x1, R18 ;  /* 0x0000000117177824 */ /* 0x000fe200078e0212 */
[----:B------:R-:W-:Y:S01]  /*1490*/  IADD3 R26, P4, R179, R26, RZ ;  /* 0x0000001ab31a7210 */ /* 0x000fe20007f9e0ff */
[----:B------:R-:W-:Y:S01]  /*14a0*/  IMAD.MOV.U32 R234, RZ, RZ, 0x4 ;  /* 0x00000004ffea7424 */ /* 0x000fe200078e00ff */
[----:B------:R-:W-:Y:S01]  /*14b0*/  SHF.R.S32.HI R2, RZ, 0x1f, R179 ;  /* 0x0000001fff027819 */ /* 0x000fe200000114b3 */
[----:B------:R-:W-:Y:S01]  /*14c0*/  IMAD.WIDE.U32 R22, R201, c[0x0][0x378], R22 ;  /* 0x0000de00c9167a25 */ /* 0x000fe200078e0016 */
[----:B------:R-:W-:Y:S02]  /*14d0*/  IADD3 R25, R25, -c[0x0][0x2e8], RZ ;  /* 0x8000ba0019197a10 */ /* 0x000fe40007ffe0ff */
[----:B------:R-:W-:Y:S01]  /*14e0*/  IADD3 R238, P3, P1, R13, R16, R238 ;  /* 0x000000100dee7210 */ /* 0x000fe2000797e0ee */
[----:B------:R-:W-:Y:S01]  /*14f0*/  IMAD.X R17, R2, 0x1, R17, P4 ;  /* 0x0000000102117824 */ /* 0x000fe200020e0611 */
[----:B-1----:R-:W-:Y:S01]  /*1500*/  SHF.R.S32.HI R0, RZ, 0x1f, R4 ;  /* 0x0000001fff007819 */ /* 0x002fe20000011404 */
[----:B------:R-:W-:Y:S01]  /*1510*/  IMAD R16, R12, c[0x0][0x378], RZ ;  /* 0x0000de000c107a24 */ /* 0x000fe200078e02ff */
[----:B------:R-:W-:Y:S01]  /*1520*/  SHF.R.S32.HI R13, RZ, 0x1f, R25 ;  /* 0x0000001fff0d7819 */ /* 0x000fe20000011419 */
[----:B------:R-:W-:Y:S01]  /*1530*/  IMAD R17, R17, c[0x0][0x190], RZ ;  /* 0x0000640011117a24 */ /* 0x000fe200078e02ff */
[----:B------:R-:W-:Y:S01]  /*1540*/  LEA.HI R18, R0, R4, RZ, 0x5 ;  /* 0x0000000400127211 */ /* 0x000fe200078f28ff */
[----:B------:R-:W-:Y:S01]  /*1550*/  IMAD R16, R201, c[0x0][0x37c], R16 ;  /* 0x0000df00c9107a24 */ /* 0x000fe200078e0210 */
[----:B------:R-:W-:Y:S01]  /*1560*/  LEA.HI R13, R13, R25, RZ, 0x6 ;  /* 0x000000190d0d7211 */ /* 0x000fe200078f30ff */
[----:B------:R-:W-:Y:S01]  /*1570*/  IMAD R17, R26, c[0x0][0x194], R17 ;  /* 0x000065001a117a24 */ /* 0x000fe200078e0211 */
[----:B------:R-:W-:Y:S01]  /*1580*/  LOP3.LUT R236, R18, 0xffffffe0, RZ, 0xc0, !PT ;  /* 0xffffffe012ec7812 */ /* 0x000fe200078ec0ff */
[----:B------:R-:W-:Y:S01]  /*1590*/  IMAD.WIDE.U32 R26, R26, c[0x0][0x190], R180 ;  /* 0x000064001a1a7a25 */ /* 0x000fe200078e00b4 */
[----:B------:R-:W-:-:S02]  /*15a0*/  SHF.R.S32.HI R194, RZ, 0x6, R13 ;  /* 0x00000006ffc27819 */ /* 0x000fc4000001140d */
[----:B------:R-:W-:Y:S01]  /*15b0*/  SHF.R.S32.HI R18, RZ, 0x5, R18 ;  /* 0x00000005ff127819 */ /* 0x000fe20000011412 */
[----:B------:R-:W-:Y:S01]  /*15c0*/  IMAD.IADD R23, R23, 0x1, R16 ;  /* 0x0000000117177824 */ /* 0x000fe200078e0210 */
[----:B------:R-:W-:Y:S01]  /*15d0*/  IADD3 R236, -R236, R4, RZ ;  /* 0x00000004ecec7210 */ /* 0x000fe20007ffe1ff */
[----:B------:R-:W-:Y:S01]  /*15e0*/  IMAD R13, R2, c[0x0][0x370], RZ ;  /* 0x0000dc00020d7a24 */ /* 0x000fe200078e02ff */
[----:B------:R-:W-:Y:S01]  /*15f0*/  IMNMX R194, RZ, R194, !PT ;  /* 0x000000c2ffc27217 */ /* 0x000fe20007800200 */
[----:B------:R-:W-:Y:S01]  /*1600*/  IMAD.WIDE.U32 R22, R179, c[0x0][0x370], R22 ;  /* 0x0000dc00b3167a25 */ /* 0x000fe200078e0016 */
[----:B------:R-:W-:Y:S02]  /*1610*/  IADD3 R20, P4, R20, R26, RZ ;  /* 0x0000001a14147210 */ /* 0x000fe40007f9e0ff */
[----:B------:R-:W-:Y:S01]  /*1620*/  IADD3.X R19, R21, R24, R19, P3, P1 ;  /* 0x0000001815137210 */ /* 0x000fe20001fe2413 */
[----:B------:R-:W-:Y:S01]  /*1630*/  IMAD R18, R18, R206, R236 ;  /* 0x000000ce12127224 */ /* 0x000fe200078e02ec */
[----:B------:R-:W-:-:S02]  /*1640*/  ISETP.GT.AND P5, PT, R218, R194, PT ;  /* 0x000000c2da00720c */ /* 0x000fc40003fa4270 */
[----:B------:R-:W-:Y:S01]  /*1650*/  IADD3.X R21, R15, R27, R17, P4, !PT ;  /* 0x0000001b0f157210 */ /* 0x000fe200027fe411 */
[----:B------:R-:W-:Y:S01]  /*1660*/  IMAD R15, R12, c[0x0][0x1a8], RZ ;  /* 0x00006a000c0f7a24 */ /* 0x000fe200078e02ff */
[----:B------:R-:W-:Y:S01]  /*1670*/  IADD3 R238, P1, R18, R238, RZ ;  /* 0x000000ee12ee7210 */ /* 0x000fe20007f3e0ff */
[----:B------:R-:W-:Y:S01]  /*1680*/  IMAD.WIDE R16, R14, R234, c[0x0][0x3c8] ;  /* 0x0000f2000e107625 */ /* 0x000fe200078e02ea */
[----:B------:R-:W-:Y:S02]  /*1690*/  LEA R230, P3, R22, c[0x0][0x330], 0x1 ;  /* 0x0000cc0016e67a11 */ /* 0x000fe400078608ff */
[----:B------:R-:W-:Y:S01]  /*16a0*/  LEA.HI.X.SX32 R18, R18, R19, 0x1, P1 ;  /* 0x0000001312127211 */ /* 0x000fe200008f0eff */
[C---:B------:R-:W-:Y:S01]  /*16b0*/  IMAD R15, R201.reuse, c[0x0][0x1ac], R15 ;  /* 0x00006b00c90f7a24 */ /* 0x040fe200078e020f */
[----:B------:R-:W-:Y:S01]  /*16c0*/  LEA R239, P1, R238, c[0x0][0x350], 0x2 ;  /* 0x0000d400eeef7a11 */ /* 0x000fe200078210ff */
[----:B------:R-:W-:Y:S01]  /*16d0*/  IMAD.WIDE.U32 R20, R201, c[0x0][0x1a8], R20 ;  /* 0x00006a00c9147a25 */ /* 0x000fe200078e0014 */
[----:B------:R-:W-:-:S02]  /*16e0*/  IADD3 R218, R218, -0x1, RZ ;  /* 0xffffffffdada7810 */ /* 0x000fc40007ffe0ff */
[----:B------:R-:W-:Y:S01]  /*16f0*/  LEA.HI.X R238, R238, c[0x0][0x354], R18, 0x2, P1 ;  /* 0x0000d500eeee7a11 */ /* 0x000fe200008f1412 */
[----:B------:R-:W-:Y:S01]  /*1700*/  IMAD R14, R179, c[0x0][0x374], R13 ;  /* 0x0000dd00b30e7a24 */ /* 0x000fe200078e020d */
[----:B------:R-:W-:Y:S01]  /*1710*/  IADD3 R13, R21, R15, RZ ;  /* 0x0000000f150d7210 */ /* 0x000fe20007ffe0ff */
[----:B------:R-:W-:Y:S01]  /*1720*/  IMAD.MOV.U32 R198, RZ, RZ, R16 ;  /* 0x000000ffffc67224 */ /* 0x000fe200078e0010 */
[C---:B------:R-:W-:Y:S01]  /*1730*/  LEA R232, P4, R20.reuse, c[0x0][0x160], 0x1 ;  /* 0x0000580014e87a11 */ /* 0x040fe200078808ff */
[----:B------:R-:W-:Y:S02]  /*1740*/  IMAD.IADD R14, R23, 0x1, R14 ;  /* 0x00000001170e7824 */ /* 0x000fe400078e020e */
[----:B------:R-:W-:Y:S01]  /*1750*/  IMAD.MOV.U32 R197, RZ, RZ, R17 ;  /* 0x000000ffffc57224 */ /* 0x000fe200078e0011 */
[----:B------:R-:W-:Y:S01]  /*1760*/  LEA.HI.X R233, R20, c[0x0][0x164], R13, 0x1, P4 ;  /* 0x0000590014e97a11 */ /* 0x000fe200020f0c0d */
[----:B------:R-:W-:Y:S01]  /*1770*/  IMAD.WIDE R234, R235, R234, c[0x0][0x200] ;  /* 0x00008000ebea7625 */ /* 0x000fe200078e02ea */
        /* <DEDUP_REMOVED lines=13> */
[----:B------:R-:W-:Y:S02]  /*1850*/  IADD3 R5, R9, R4, RZ ;  /* 0x0000000409057210 */ /* 0x000fe40007ffe0ff */
[----:B------:R-:W-:-:S05]  /*1860*/  MOV R4, R8 ;  /* 0x0000000800047202 */ /* 0x000fca0000000f00 */
[----:B------:R-:W-:-:S05]  /*1870*/  IMAD.WIDE.U32 R4, R182, c[0x0][0x388], R4 ;  /* 0x0000e200b6047a25 */ /* 0x000fca00078e0004 */
[----:B------:R-:W-:Y:S02]  /*1880*/  IADD3 R5, R5, R0, RZ ;  /* 0x0000000005057210 */ /* 0x000fe40007ffe0ff */
[----:B------:R-:W-:Y:S02]  /*1890*/  MOV R6, R4 ;  /* 0x0000000400067202 */ /* 0x000fe40000000f00 */
.L_x_581:
        /* <DEDUP_REMOVED lines=15> */
.L_x_582:
        /* <DEDUP_REMOVED lines=22> */
.L_x_584:
[----:B------:R-:W-:Y:S05]  /*1af0*/  BSYNC B0 ;  /* 0x0000000000007941 */ /* 0x000fea0003800000 */
.L_x_583:
        /* <DEDUP_REMOVED lines=15> */
.L_x_586:
[----:B------:R-:W-:Y:S05]  /*1bf0*/  BSYNC B0 ;  /* 0x0000000000007941 */ /* 0x000fea0003800000 */
.L_x_585:
        /* <DEDUP_REMOVED lines=15> */
.L_x_588:
[----:B------:R-:W-:Y:S05]  /*1cf0*/  BSYNC B0 ;  /* 0x0000000000007941 */ /* 0x000fea0003800000 */
.L_x_587:
        /* <DEDUP_REMOVED lines=14> */
.L_x_590:
[----:B------:R-:W-:Y:S05]  /*1de0*/  BSYNC B0 ;  /* 0x0000000000007941 */ /* 0x000fea0003800000 */
.L_x_589:
[----:B------:R-:W-:Y:S01]  /*1df0*/  IMAD.WIDE.U32 R8, R219, c[0x0][0x3a8], R180 ;  /* 0x0000ea00db087a25 */ /* 0x000fe200078e00b4 */
[----:B------:R-:W-:Y:S03]  /*1e00*/  BSSY B0, `(.L_x_591) ;  /* 0x0000013000007945 */ /* 0x000fe60003800000 */
[----:B------:R-:W-:Y:S01]  /*1e10*/  IMAD R7, R7, c[0x0][0x3a8], RZ ;  /* 0x0000ea0007077a24 */ /* 0x000fe200078e02ff */
[----:B------:R-:W-:Y:S01]  /*1e20*/  IADD3 R6, P4, R4, R8, RZ ;  /* 0x0000000804067210 */ /* 0x000fe20007f9e0ff */
[----:B------:R-:W-:Y:S02]  /*1e30*/  IMAD R12, R12, c[0x0][0x3c0], RZ ;  /* 0x0000f0000c0c7a24 */ /* 0x000fe400078e02ff */
[----:B------:R-:W-:Y:S02]  /*1e40*/  IMAD R7, R219, c[0x0][0x3ac], R7 ;  /* 0x0000eb00db077a24 */ /* 0x000fe400078e0207 */
[----:B------:R-:W-:-:S03]  /*1e50*/  IMAD R3, R201, c[0x0][0x3c4], R12 ;  /* 0x0000f100c9037a24 */ /* 0x000fc600078e020c */
[----:B------:R-:W-:-:S05]  /*1e60*/  IADD3.X R7, R0, R9, R7, P4, !PT ;  /* 0x0000000900077210 */ /* 0x000fca00027fe407 */
        /* <DEDUP_REMOVED lines=12> */
.L_x_592:
[----:B------:R-:W-:Y:S05]  /*1f30*/  BSYNC B0 ;  /* 0x0000000000007941 */ /* 0x000fea0003800000 */
.L_x_591:
[----:B------:R-:W-:Y:S01]  /*1f40*/  BSSY B0, `(.L_x_593) ;  /* 0x000000d000007945 */ /* 0x000fe20003800000 */
[----:B------:R-:W-:Y:S05]  /*1f50*/  @P2 BRA `(.L_x_594) ;  /* 0x000000b000002947 */ /* 0x000fea0003800000 */
[----:B------:R-:W-:Y:S01]  /*1f60*/  IADD3 R0, P2, R179, 0x20, RZ ;  /* 0x00000020b3007810 */ /* 0x000fe20007f5e0ff */
[----:B---3--:R-:W-:Y:S01]  /*1f70*/  IMAD.MOV.U32 R8, RZ, RZ, R6 ;  /* 0x000000ffff087224 */ /* 0x008fe200078e0006 */
        /* <DEDUP_REMOVED lines=8> */
[----:B------:R2:W-:Y:S02]  /*2000*/  STG.E.128 [R10.64], RZ ;  /* 0x000000ff0a007986 */ /* 0x0005e4000c101d08 */
.L_x_594:
[----:B------:R-:W-:Y:S05]  /*2010*/  BSYNC B0 ;  /* 0x0000000000007941 */ /* 0x000fea0003800000 */
.L_x_593:
        /* <DEDUP_REMOVED lines=13> */
.L_x_596:
[----:B------:R-:W-:Y:S05]  /*20f0*/  BSYNC B0 ;  /* 0x0000000000007941 */ /* 0x000fea0003800000 */
.L_x_595:
        /* <DEDUP_REMOVED lines=13> */
.L_x_580:
[----:B------:R-:W-:Y:S01]  /*21d0*/  IMAD R12, R7, c[0x0][0x1a0], RZ ;  /* 0x00006800070c7a24 */ /* 0x000fe200078e02ff */
[----:B------:R-:W-:Y:S01]  /*21e0*/  MOV R175, 0x40 ;  /* 0x0000004000af7802 */ /* 0x000fe20000000f00 */
[----:B------:R-:W-:Y:S01]  /*21f0*/  IMAD.WIDE.U32 R14, R219, c[0x0][0x1a0], R180 ;  /* 0x00006800db0e7a25 */ /* 0x000fe200078e00b4 */
[----:B------:R-:W-:Y:S01]  /*2200*/  @P2 BAR.SYNC.DEFER_BLOCKING 0x0 ;  /* 0x0000000000002b1d */ /* 0x000fe20000010000 */
[----:B------:R-:W-:Y:S02]  /*2210*/  MOV R213, 0x7f800000 ;  /* 0x7f80000000d57802 */ /* 0x000fe40000000f00 */
[----:B------:R-:W-:Y:S01]  /*2220*/  IMAD R3, R185, -0x80, R220 ;  /* 0xffffff80b9037824 */ /* 0x000fe200078e02dc */
[----:B------:R-:W-:Y:S01]  /*2230*/  IADD3 R16, P0, R11, R14, RZ ;  /* 0x0000000e0b107210 */ /* 0x000fe20007f1e0ff */
[----:B------:R-:W-:Y:S01]  /*2240*/  IMAD R12, R219, c[0x0][0x1a4], R12 ;  /* 0x00006900db0c7a24 */ /* 0x000fe200078e020c */
[----:B------:R-:W-:Y:S01]  /*2250*/  IADD3 R11, R179, 0x40, RZ ;  /* 0x00000040b30b7810 */ /* 0x000fe20007ffe0ff */
[----:B------:R-:W-:Y:S01]  /*2260*/  IMAD R13, R5, c[0x0][0x1b8], RZ ;  /* 0x00006e00050d7a24 */ /* 0x000fe200078e02ff */
[----:B------:R-:W-:Y:S01]  /*2270*/  ISETP.GE.AND P6, PT, R179, R3, PT ;  /* 0x00000003b300720c */ /* 0x000fe20003fc6270 */
[----:B------:R-:W-:Y:S01]  /*2280*/  IMAD R7, R7, c[0x0][0x198], RZ ;  /* 0x0000660007077a24 */ /* 0x000fe200078e02ff */
[----:B------:R-:W-:Y:S01]  /*2290*/  IADD3.X R17, R8, R15, R12, P0, !PT ;  /* 0x0000000f08117210 */ /* 0x000fe200007fe40c */
[C---:B------:R-:W-:Y:S01]  /*22a0*/  IMAD R13, R6.reuse, c[0x0][0x1bc], R13 ;  /* 0x00006f00060d7a24 */ /* 0x040fe200078e020d */
[----:B------:R-:W-:Y:S01]  /*22b0*/  IADD3 R8, R179, 0x20, RZ ;  /* 0x00000020b3087810 */ /* 0x000fe20007ffe0ff */
[----:B------:R-:W-:Y:S01]  /*22c0*/  IMAD R7, R219, c[0x0][0x19c], R7 ;  /* 0x00006700db077a24 */ /* 0x000fe200078e0207 */
[-C--:B------:R-:W-:Y:S01]  /*22d0*/  ISETP.GE.AND P4, PT, R11, R3.reuse, PT ;  /* 0x000000030b00720c */ /* 0x080fe20003f86270 */
[----:B------:R-:W-:Y:S01]  /*22e0*/  IMAD.WIDE.U32 R16, R6, c[0x0][0x1b8], R16 ;  /* 0x00006e0006107a25 */ /* 0x000fe200078e0010 */
[----:B------:R-:W-:-:S02]  /*22f0*/  ISETP.GE.AND P5, PT, R8, R3, PT ;  /* 0x000000030800720c */ /* 0x000fc40003fa6270 */
[----:B------:R-:W-:Y:S01]  /*2300*/  IADD3 R11, R179, 0x60, RZ ;  /* 0x00000060b30b7810 */ /* 0x000fe20007ffe0ff */
[----:B------:R-:W-:Y:S02]  /*2310*/  IMAD.IADD R17, R17, 0x1, R13 ;  /* 0x0000000111117824 */ /* 0x000fe400078e020d */
[----:B------:R-:W-:Y:S01]  /*2320*/  @!P6 IMAD R12, R2, c[0x0][0x1a0], RZ ;  /* 0x00006800020cea24 */ /* 0x000fe200078e02ff */
[----:B------:R-:W-:Y:S01]  /*2330*/  ISETP.GE.AND P3, PT, R11, R3, PT ;  /* 0x000000030b00720c */ /* 0x000fe20003f66270 */
[----:B------:R-:W-:-:S04]  /*2340*/  @!P6 IMAD.WIDE.U32 R14, R179, c[0x0][0x1a0], R16 ;  /* 0x00006800b30eea25 */ /* 0x000fc800078e0010 */
[----:B------:R-:W-:Y:S01]  /*2350*/  @!P6 IMAD R12, R179, c[0x0][0x1a4], R12 ;  /* 0x00006900b30cea24 */ /* 0x000fe200078e020c */
[C---:B------:R-:W-:Y:S01]  /*2360*/  @!P6 LEA R22, P1, R14.reuse, c[0x0][0x170], 0x1 ;  /* 0x00005c000e16ea11 */ /* 0x040fe200078208ff */
[----:B------:R-:W-:Y:S01]  /*2370*/  @!P5 IMAD.MOV.U32 R18, RZ, RZ, R16 ;  /* 0x000000ffff12d224 */ /* 0x000fe200078e0010 */
[----:B------:R-:W-:Y:S01]  /*2380*/  @!P5 MOV R19, R17 ;  /* 0x000000110013d202 */ /* 0x000fe20000000f00 */
[----:B------:R-:W-:Y:S01]  /*2390*/  @!P6 IMAD.IADD R3, R15, 0x1, R12 ;  /* 0x000000010f03e824 */ /* 0x000fe200078e020c */
[C---:B------:R-:W-:Y:S01]  /*23a0*/  @!P5 IADD3 R12, P0, R179.reuse, 0x20, RZ ;  /* 0x00000020b30cd810 */ /* 0x040fe20007f1e0ff */
[----:B------:R-:W-:Y:S02]  /*23b0*/  IMAD.MOV.U32 R215, RZ, RZ, 0x7f800000 ;  /* 0x7f800000ffd77424 */ /* 0x000fe400078e00ff */
[----:B------:R-:W-:Y:S01]  /*23c0*/  IMAD.MOV.U32 R216, RZ, RZ, 0x7f800000 ;  /* 0x7f800000ffd87424 */ /* 0x000fe200078e00ff */
[----:B------:R-:W-:Y:S01]  /*23d0*/  @!P6 LEA.HI.X R23, R14, c[0x0][0x174], R3, 0x1, P1 ;  /* 0x00005d000e17ea11 */ /* 0x000fe200008f0c03 */
[----:B------:R-:W-:Y:S01]  /*23e0*/  @!P5 IMAD.X R13, RZ, RZ, R2, P0 ;  /* 0x000000ffff0dd224 */ /* 0x000fe200000e0602 */
[C---:B------:R-:W-:Y:S01]  /*23f0*/  @!P4 IADD3 R14, P1, R179.reuse, 0x40, RZ ;  /* 0x00000040b30ec810 */ /* 0x040fe20007f3e0ff */
[----:B------:R-:W-:Y:S01]  /*2400*/  IMAD R3, R218, -0x40, R222 ;  /* 0xffffffc0da037824 */ /* 0x000fe200078e02de */
[----:B------:R-:W-:Y:S01]  /*2410*/  @!P3 IADD3 R11, P0, R179, 0x60, RZ ;  /* 0x00000060b30bb810 */ /* 0x000fe20007f1e0ff */
[----:B------:R-:W-:Y:S01]  /*2420*/  @!P5 IMAD R13, R13, c[0x0][0x1a0], RZ ;  /* 0x000068000d0dda24 */ /* 0x000fe200078e02ff */
[----:B------:R-:W-:Y:S01]  /*2430*/  @!P4 IADD3.X R15, RZ, R2, RZ, P1, !PT ;  /* 0x00000002ff0fc210 */ /* 0x000fe20000ffe4ff */
[----:B------:R-:W-:Y:S01]  /*2440*/  @!P5 IMAD.WIDE.U32 R18, R12, c[0x0][0x1a0], R18 ;  /* 0x000068000c12da25 */ /* 0x000fe200078e0012 */
[----:B------:R-:W-:-:S03]  /*2450*/  ISETP.GE.AND P1, PT, R8, R3, PT ;  /* 0x000000030800720c */ /* 0x000fc60003f26270 */
[----:B------:R-:W-:Y:S02]  /*2460*/  @!P4 IMAD R15, R15, c[0x0][0x1a0], RZ ;  /* 0x000068000f0fca24 */ /* 0x000fe400078e02ff */
[----:B------:R-:W-:Y:S02]  /*2470*/  @!P5 IMAD R13, R12, c[0x0][0x1a4], R13 ;  /* 0x000069000c0dda24 */ /* 0x000fe400078e020d */
[----:B------:R-:W-:Y:S01]  /*2480*/  @!P3 IMAD.X R8, RZ, RZ, R2, P0 ;  /* 0x000000ffff08b224 */ /* 0x000fe200000e0602 */
[----:B------:R-:W-:Y:S01]  /*2490*/  @!P5 LEA R20, P0, R18, c[0x0][0x170], 0x1 ;  /* 0x00005c001214da11 */ /* 0x000fe200078008ff */
[C---:B------:R-:W-:Y:S02]  /*24a0*/  @!P4 IMAD R12, R14.reuse, c[0x0][0x1a4], R15 ;  /* 0x000069000e0cca24 */ /* 0x040fe400078e020f */
[----:B------:R-:W-:Y:S02]  /*24b0*/  @!P5 IMAD.IADD R13, R19, 0x1, R13 ;  /* 0x00000001130dd824 */ /* 0x000fe400078e020d */
[----:B------:R-:W-:-:S03]  /*24c0*/  @!P4 IMAD.WIDE.U32 R14, R14, c[0x0][0x1a0], R16 ;  /* 0x000068000e0eca25 */ /* 0x000fc600078e0010 */
[----:B------:R-:W-:Y:S01]  /*24d0*/  @!P5 LEA.HI.X R21, R18, c[0x0][0x174], R13, 0x1, P0 ;  /* 0x00005d001215da11 */ /* 0x000fe200000f0c0d */
[----:B------:R-:W-:Y:S01]  /*24e0*/  @!P3 IMAD R8, R8, c[0x0][0x1a0], RZ ;  /* 0x000068000808ba24 */ /* 0x000fe200078e02ff */
[C---:B------:R-:W-:Y:S01]  /*24f0*/  @!P4 LEA R18, P0, R14.reuse, c[0x0][0x170], 0x1 ;  /* 0x00005c000e12ca11 */ /* 0x040fe200078008ff */
[----:B------:R-:W-:Y:S02]  /*2500*/  @!P4 IMAD.IADD R12, R15, 0x1, R12 ;  /* 0x000000010f0cc824 */ /* 0x000fe400078e020c */
[C---:B------:R-:W-:Y:S02]  /*2510*/  @!P3 IMAD R8, R11.reuse, c[0x0][0x1a4], R8 ;  /* 0x000069000b08ba24 */ /* 0x040fe400078e0208 */
[----:B------:R-:W-:Y:S01]  /*2520*/  @!P3 IMAD.WIDE.U32 R24, R11, c[0x0][0x1a0], R16 ;  /* 0x000068000b18ba25 */ /* 0x000fe200078e0010 */
[----:B------:R-:W-:Y:S02]  /*2530*/  @!P4 LEA.HI.X R19, R14, c[0x0][0x174], R12, 0x1, P0 ;  /* 0x00005d000e13ca11 */ /* 0x000fe400000f0c0c */
[----:B------:R-:W-:Y:S01]  /*2540*/  LEA.HI R11, R218, R218, RZ, 0x1 ;  /* 0x000000dada0b7211 */ /* 0x000fe200078f08ff */
[----:B------:R-:W-:Y:S01]  /*2550*/  @!P3 IMAD.IADD R8, R25, 0x1, R8 ;  /* 0x000000011908b824 */ /* 0x000fe200078e0208 */
[----:B------:R-:W-:Y:S01]  /*2560*/  @!P3 LEA R16, P0, R24, c[0x0][0x170], 0x1 ;  /* 0x00005c001810ba11 */ /* 0x000fe200078008ff */
[----:B------:R-:W-:Y:S01]  /*2570*/  IMAD.WIDE.U32 R14, R175, c[0x0][0x370], RZ ;  /* 0x0000dc00af0e7a25 */ /* 0x000fe200078e00ff */
[----:B------:R-:W-:-:S02]  /*2580*/  LOP3.LUT R11, R11, 0xfffffffe, RZ, 0xc0, !PT ;  /* 0xfffffffe0b0b7812 */ /* 0x000fc400078ec0ff */
[----:B------:R-:W-:Y:S01]  /*2590*/  @!P3 LEA.HI.X R17, R24, c[0x0][0x174], R8, 0x1, P0 ;  /* 0x00005d001811ba11 */ /* 0x000fe200000f0c08 */
[C---:B------:R-:W-:Y:S01]  /*25a0*/  IMAD R8, R175.reuse, c[0x0][0x374], RZ ;  /* 0x0000dd00af087a24 */ /* 0x040fe200078e02ff */
[----:B------:R-:W-:Y:S01]  /*25b0*/  @!P1 IADD3 R14, P0, R230, R14, RZ ;  /* 0x0000000ee60e9210 */ /* 0x000fe20007f1e0ff */
[----:B------:R-:W-:-:S03]  /*25c0*/  IMAD.WIDE.U32 R12, R175, c[0x0][0x190], RZ ;  /* 0x00006400af0c7a25 */ /* 0x000fc600078e00ff */
[----:B------:R-:W-:Y:S01]  /*25d0*/  @!P1 IADD3.X R15, R231, R15, R8, P0, !PT ;  /* 0x0000000fe70f9210 */ /* 0x000fe200007fe408 */
[----:B------:R-:W-:Y:S01]  /*25e0*/  IMAD R8, R175, c[0x0][0x194], RZ ;  /* 0x00006500af087a24 */ /* 0x000fe200078e02ff */
[----:B------:R-:W-:Y:S01]  /*25f0*/  @!P1 IADD3 R12, P0, R232, R12, RZ ;  /* 0x0000000ce80c9210 */ /* 0x000fe20007f1e0ff */
[----:B------:R-:W-:-:S03]  /*2600*/  IMAD.WIDE.U32 R24, R219, c[0x0][0x198], R180 ;  /* 0x00006600db187a25 */ /* 0x000fc600078e00b4 */
[----:B------:R-:W-:Y:S01]  /*2610*/  @!P1 IADD3.X R13, R233, R13, R8, P0, !PT ;  /* 0x0000000de90d9210 */ /* 0x000fe200007fe408 */
[----:B------:R-:W-:Y:S01]  /*2620*/  IMAD.IADD R11, R218, 0x1, -R11 ;  /* 0x00000001da0b7824 */ /* 0x000fe200078e0a0b */
[----:B------:R-:W-:Y:S01]  /*2630*/  IADD3 R8, P0, R10, R24, RZ ;  /* 0x000000180a087210 */ /* 0x000fe20007f1e0ff */
[----:B------:R-:W-:-:S03]  /*2640*/  IMAD.MOV.U32 R214, RZ, RZ, 0x7f800000 ;  /* 0x7f800000ffd67424 */ /* 0x000fc600078e00ff */
[----:B------:R-:W-:Y:S01]  /*2650*/  IADD3.X R9, R9, R25, R7, P0, !PT ;  /* 0x0000001909097210 */ /* 0x000fe200007fe407 */
[----:B------:R-:W-:Y:S01]  /*2660*/  IMAD R7, R5, c[0x0][0x1b0], RZ ;  /* 0x00006c0005077a24 */ /* 0x000fe200078e02ff */
[----:B------:R-:W-:Y:S02]  /*2670*/  SHF.L.U32 R5, R184, 0x1, RZ ;  /* 0x00000001b8057819 */ /* 0x000fe400000006ff */
[----:B------:R-:W-:Y:S01]  /*2680*/  ISETP.GE.AND P0, PT, R179, R3, PT ;  /* 0x00000003b300720c */ /* 0x000fe20003f06270 */
[C---:B------:R-:W-:Y:S01]  /*2690*/  IMAD R7, R6.reuse, c[0x0][0x1b4], R7 ;  /* 0x00006d0006077a24 */ /* 0x040fe200078e0207 */
[----:B------:R-:W-:Y:S01]  /*26a0*/  ISETP.NE.AND P2, PT, R11, 0x1, PT ;  /* 0x000000010b00780c */ /* 0x000fe20003f45270 */
[----:B------:R-:W-:Y:S01]  /*26b0*/  IMAD.WIDE.U32 R10, R6, c[0x0][0x1b0], R8 ;  /* 0x00006c00060a7a25 */ /* 0x000fe200078e0008 */
[----:B------:R-:W-:Y:S01]  /*26c0*/  @P6 STS.128 [R5+0xa000], RZ ;  /* 0x00a000ff05006388 */ /* 0x000fe20000000c00 */
[----:B------:R-:W-:Y:S02]  /*26d0*/  IADD3 R6, R184, 0x1000, RZ ;  /* 0x00001000b8067810 */ /* 0x000fe40007ffe0ff */
[----:B------:R-:W-:Y:S01]  /*26e0*/  @!P6 IMAD R8, R2, c[0x0][0x198], RZ ;  /* 0x000066000208ea24 */ /* 0x000fe200078e02ff */
[----:B------:R-:W-:Y:S01]  /*26f0*/  @!PT LDS RZ, [RZ] ;  /* 0x00000000fffff984 */ /* 0x000fe20000000800 */
[----:B------:R-:W-:Y:S01]  /*2700*/  @!PT LDS RZ, [RZ] ;  /* 0x00000000fffff984 */ /* 0x000fe20000000800 */
[----:B------:R-:W-:Y:S01]  /*2710*/  @!PT LDS RZ, [RZ] ;  /* 0x00000000fffff984 */ /* 0x000fe20000000800 */
[----:B------:R1:W-:Y:S01]  /*2720*/  @!P6 LDGSTS.E.BYPASS.LTC128B.128 [R5+0xa000], [R22.64] ;  /* 0x0a0000001605efae */ /* 0x0003e2000b901d48 */
[----:B------:R-:W-:-:S02]  /*2730*/  SEL R6, R6, R184, !P2 ;  /* 0x000000b806067207 */ /* 0x000fc40005000000 */
[----:B------:R-:W-:Y:S01]  /*2740*/  @!P6 IMAD R8, R179, c[0x0][0x19c], R8 ;  /* 0x00006700b308ea24 */ /* 0x000fe200078e0208 */
[----:B------:R-:W-:Y:S02]  /*2750*/  @P5 STS.128 [R5+0xb000], RZ ;  /* 0x00b000ff05005388 */ /* 0x000fe40000000c00 */
[----:B------:R-:W-:Y:S02]  /*2760*/  IMAD.SHL.U32 R217, R6, 0x2, RZ ;  /* 0x0000000206d97824 */ /* 0x000fe400078e00ff */
        /* <DEDUP_REMOVED lines=14> */
[----:B------:R-:W0:Y:S04]  /*2850*/  LDGDEPBAR ;  /* 0x00000000000079af */ /* 0x000e280000000000 */
[----:B------:R-:W-:Y:S01]  /*2860*/  @P0 STS.128 [R5+0x4000], RZ ;  /* 0x004000ff05000388 */ /* 0x000fe20000000c00 */
[----:B--2---:R-:W-:-:S03]  /*2870*/  @!P3 MOV R20, R10 ;  /* 0x0000000a0014b202 */ /* 0x004fc60000000f00 */
[----:B------:R-:W-:Y:S01]  /*2880*/  @!PT LDS RZ, [RZ] ;  /* 0x00000000fffff984 */ /* 0x000fe20000000800 */
[----:B------:R-:W-:Y:S01]  /*2890*/  @!PT LDS RZ, [RZ] ;  /* 0x00000000fffff984 */ /* 0x000fe20000000800 */
[----:B------:R-:W-:Y:S01]  /*28a0*/  @!PT LDS RZ, [RZ] ;  /* 0x00000000fffff984 */ /* 0x000fe20000000800 */
[----:B------:R1:W-:Y:S04]  /*28b0*/  @!P0 LDGSTS.E.BYPASS.LTC128B.128 [R5+0x4000], [R230.64] ;  /* 0x04000000e6058fae */ /* 0x0003e8000b901d48 */
[----:B------:R-:W-:Y:S01]  /*28c0*/  @P1 STS.128 [R5+0x5000], RZ ;  /* 0x005000ff05001388 */ /* 0x000fe20000000c00 */
[----:B---3--:R-:W-:Y:S01]  /*28d0*/  @!P6 MOV R18, R10 ;  /* 0x0000000a0012e202 */ /* 0x008fe20000000f00 */
[----:B------:R-:W-:Y:S02]  /*28e0*/  IMAD.IADD R19, R11, 0x1, R7 ;  /* 0x000000010b137824 */ /* 0x000fe400078e0207 */
[----:B------:R-:W-:Y:S01]  /*28f0*/  @!PT LDS RZ, [RZ] ;  /* 0x00000000fffff984 */ /* 0x000fe20000000800 */
[----:B------:R-:W-:Y:S01]  /*2900*/  @!PT LDS RZ, [RZ] ;  /* 0x00000000fffff984 */ /* 0x000fe20000000800 */
[----:B------:R-:W-:Y:S01]  /*2910*/  @!PT LDS RZ, [RZ] ;  /* 0x00000000fffff984 */ /* 0x000fe20000000800 */
[----:B------:R2:W-:Y:S02]  /*2920*/  @!P1 LDGSTS.E.BYPASS.LTC128B.128 [R5+0x5000], [R14.64] ;  /* 0x050000000e059fae */ /* 0x0005e4000b901d48 */
[----:B------:R-:W-:-:S02]  /*2930*/  @!P6 IMAD.WIDE.U32 R6, R179, c[0x0][0x198], R18 ;  /* 0x00006600b306ea25 */ /* 0x000fc400078e0012 */
[----:B------:R-:W-:Y:S01]  /*2940*/  @P0 STS [R217], RZ ;  /* 0x000000ffd9000388 */ /* 0x000fe20000000800 */
[----:B----4-:R-:W-:Y:S01]  /*2950*/  @!P5 MOV R17, R19 ;  /* 0x000000130011d202 */ /* 0x010fe20000000f00 */
[----:B------:R-:W-:Y:S02]  /*2960*/  @!P6 IMAD.IADD R8, R7, 0x1, R8 ;  /* 0x000000010708e824 */ /* 0x000fe400078e0208 */
[----:B------:R-:W-:Y:S01]  /*2970*/  @P0 STS [R217+0x4], RZ ;  /* 0x000004ffd9000388 */ /* 0x000fe20000000800 */
[--C-:B------:R-:W-:Y:S02]  /*2980*/  @!P5 IMAD.MOV.U32 R16, RZ, RZ, R10.reuse ;  /* 0x000000ffff10d224 */ /* 0x100fe400078e000a */
[----:B------:R-:W-:Y:S01]  /*2990*/  @!P4 IMAD.MOV.U32 R18, RZ, RZ, R10 ;  /* 0x000000ffff12c224 */ /* 0x000fe200078e000a */
[----:B------:R-:W-:Y:S01]  /*29a0*/  @P0 STS [R217+0x8], RZ ;  /* 0x000008ffd9000388 */ /* 0x000fe20000000800 */
[----:B------:R-:W-:-:S03]  /*29b0*/  @!P3 IMAD.MOV.U32 R21, RZ, RZ, R19 ;  /* 0x000000ffff15b224 */ /* 0x000fc600078e0013 */
[----:B------:R-:W-:Y:S04]  /*29c0*/  @P0 STS [R217+0xc], RZ ;  /* 0x00000cffd9000388 */ /* 0x000fe80000000800 */
[----:B------:R-:W-:Y:S01]  /*29d0*/  @!PT LDS RZ, [RZ] ;  /* 0x00000000fffff984 */ /* 0x000fe20000000800 */
[----:B------:R-:W-:Y:S01]  /*29e0*/  @!PT LDS RZ, [RZ] ;  /* 0x00000000fffff984 */ /* 0x000fe20000000800 */
[----:B------:R-:W-:Y:S01]  /*29f0*/  @!PT LDS RZ, [RZ] ;  /* 0x00000000fffff984 */ /* 0x000fe20000000800 */
[----:B------:R3:W-:Y:S04]  /*2a00*/  @!P0 LDGSTS.E.BYPASS.LTC128B.128 [R217], [R232.64] ;  /* 0x00000000e8d98fae */ /* 0x0007e8000b901d48 */
[----:B------:R-:W-:Y:S01]  /*2a10*/  @P1 STS [R217+0x1000], RZ ;  /* 0x001000ffd9001388 */ /* 0x000fe20000000800 */
[----:B--2---:R-:W-:-:S03]  /*2a20*/  @!P6 LEA R14, P0, R6, c[0x0][0x168], 0x1 ;  /* 0x00005a00060eea11 */ /* 0x004fc600078008ff */
[----:B------:R-:W-:Y:S01]  /*2a30*/  @P1 STS [R217+0x1004], RZ ;  /* 0x001004ffd9001388 */ /* 0x000fe20000000800 */
[----:B------:R-:W-:-:S03]  /*2a40*/  @!P6 LEA.HI.X R15, R6, c[0x0][0x16c], R8, 0x1, P0 ;  /* 0x00005b00060fea11 */ /* 0x000fc600000f0c08 */
[----:B------:R-:W-:Y:S01]  /*2a50*/  @P1 STS [R217+0x1008], RZ ;  /* 0x001008ffd9001388 */ /* 0x000fe20000000800 */
[----:B------:R-:W-:-:S03]  /*2a60*/  @!P5 IADD3 R9, P0, R179, 0x20, RZ ;  /* 0x00000020b309d810 */ /* 0x000fc60007f1e0ff */
[----:B------:R-:W-:Y:S02]  /*2a70*/  @P1 STS [R217+0x100c], RZ ;  /* 0x00100cffd9001388 */ /* 0x000fe40000000800 */
[----:B------:R-:W-:Y:S01]  /*2a80*/  @!P5 IMAD.X R11, RZ, RZ, R2, P0 ;  /* 0x000000ffff0bd224 */ /* 0x000fe200000e0602 */
[----:B------:R-:W-:Y:S01]  /*2a90*/  @!P4 IADD3 R8, P0, R179, 0x40, RZ ;  /* 0x00000040b308c810 */ /* 0x000fe20007f1e0ff */
[----:B------:R-:W-:Y:S01]  /*2aa0*/  @!P5 IMAD.WIDE.U32 R16, R9, c[0x0][0x198], R16 ;  /* 0x000066000910da25 */ /* 0x000fe200078e0010 */
[----:B------:R-:W-:Y:S01]  /*2ab0*/  @!PT LDS RZ, [RZ] ;  /* 0x00000000fffff984 */ /* 0x000fe20000000800 */
[----:B------:R-:W-:Y:S01]  /*2ac0*/  @!PT LDS RZ, [RZ] ;  /* 0x00000000fffff984 */ /* 0x000fe20000000800 */
[----:B------:R-:W-:Y:S01]  /*2ad0*/  @!PT LDS RZ, [RZ] ;  /* 0x00000000fffff984 */ /* 0x000fe20000000800 */
[----:B------:R3:W-:Y:S02]  /*2ae0*/  @!P1 LDGSTS.E.BYPASS.LTC128B.128 [R217+0x1000], [R12.64] ;  /* 0x010000000cd99fae */ /* 0x0007e4000b901d48 */
[----:B------:R-:W-:Y:S01]  /*2af0*/  @!P4 IADD3.X R7, RZ, R2, RZ, P0, !PT ;  /* 0x00000002ff07c210 */ /* 0x000fe200007fe4ff */
[----:B------:R-:W-:Y:S01]  /*2b00*/  @!P5 IMAD R11, R11, c[0x0][0x198], RZ ;  /* 0x000066000b0bda24 */ /* 0x000fe200078e02ff */
[----:B------:R-:W-:Y:S01]  /*2b10*/  @!P3 IADD3 R6, P0, R179, 0x60, RZ ;  /* 0x00000060b306b810 */ /* 0x000fe20007f1e0ff */
[----:B------:R-:W-:Y:S02]  /*2b20*/  @P6 STS.128 [R5+0x6000], RZ ;  /* 0x006000ff05006388 */ /* 0x000fe40000000c00 */
[----:B------:R-:W-:-:S02]  /*2b30*/  @!P4 IMAD R7, R7, c[0x0][0x198], RZ ;  /* 0x000066000707ca24 */ /* 0x000fc400078e02ff */
[----:B------:R-:W-:Y:S01]  /*2b40*/  @!P5 IMAD R11, R9, c[0x0][0x19c], R11 ;  /* 0x00006700090bda24 */ /* 0x000fe200078e020b */
[----:B------:R-:W-:Y:S01]  /*2b50*/  @!PT LDS RZ, [RZ] ;  /* 0x00000000fffff984 */ /* 0x000fe20000000800 */
[----:B------:R-:W-:Y:S01]  /*2b60*/  @!PT LDS RZ, [RZ] ;  /* 0x00000000fffff984 */ /* 0x000fe20000000800 */
[----:B------:R-:W-:Y:S01]  /*2b70*/  @!PT LDS RZ, [RZ] ;  /* 0x00000000fffff984 */ /* 0x000fe20000000800 */
[----:B------:R1:W-:Y:S01]  /*2b80*/  @!P6 LDGSTS.E.BYPASS.LTC128B.128 [R5+0x6000], [R14.64] ;  /* 0x060000000e05efae */ /* 0x0003e2000b901d48 */
[----:B------:R-:W-:Y:S02]  /*2b90*/  @!P3 IMAD.X R2, RZ, RZ, R2, P0 ;  /* 0x000000ffff02b224 */ /* 0x000fe400000e0602 */
[C---:B------:R-:W-:Y:S01]  /*2ba0*/  @!P4 IMAD R7, R8.reuse, c[0x0][0x19c], R7 ;  /* 0x000067000807ca24 */ /* 0x040fe200078e0207 */
[----:B------:R-:W-:Y:S01]  /*2bb0*/  @P5 STS.128 [R5+0x7000], RZ ;  /* 0x007000ff05005388 */ /* 0x000fe20000000c00 */
[----:B------:R-:W-:Y:S01]  /*2bc0*/  @!P4 IMAD.WIDE.U32 R8, R8, c[0x0][0x198], R18 ;  /* 0x000066000808ca25 */ /* 0x000fe200078e0012 */
[----:B------:R-:W-:-:S03]  /*2bd0*/  @!P5 LEA R18, P0, R16, c[0x0][0x168], 0x1 ;  /* 0x00005a001012da11 */ /* 0x000fc600078008ff */
[----:B------:R-:W-:Y:S02]  /*2be0*/  @!P5 IMAD.IADD R11, R17, 0x1, R11 ;  /* 0x00000001110bd824 */ /* 0x000fe400078e020b */
[----:B------:R-:W-:Y:S02]  /*2bf0*/  @!P3 IMAD R2, R2, c[0x0][0x198], RZ ;  /* 0x000066000202ba24 */ /* 0x000fe400078e02ff */
[----:B------:R-:W-:Y:S01]  /*2c00*/  @!P3 IMAD.WIDE.U32 R20, R6, c[0x0][0x198], R20 ;  /* 0x000066000614ba25 */ /* 0x000fe200078e0014 */
[----:B------:R-:W-:-:S03]  /*2c10*/  @!P5 LEA.HI.X R19, R16, c[0x0][0x16c], R11, 0x1, P0 ;  /* 0x00005b001013da11 */ /* 0x000fc600000f0c0b */
[----:B------:R-:W-:Y:S01]  /*2c20*/  @!P3 IMAD R2, R6, c[0x0][0x19c], R2 ;  /* 0x000067000602ba24 */ /* 0x000fe200078e0202 */
[C---:B------:R-:W-:Y:S01]  /*2c30*/  @!P4 LEA R6, P0, R8.reuse, c[0x0][0x168], 0x1 ;  /* 0x00005a000806ca11 */ /* 0x040fe200078008ff */
[----:B------:R-:W-:Y:S01]  /*2c40*/  @!P4 IMAD.IADD R7, R9, 0x1, R7 ;  /* 0x000000010907c824 */ /* 0x000fe200078e0207 */
[----:B------:R-:W-:Y:S01]  /*2c50*/  @!PT LDS RZ, [RZ] ;  /* 0x00000000fffff984 */ /* 0x000fe20000000800 */
[----:B------:R-:W-:Y:S01]  /*2c60*/  @!PT LDS RZ, [RZ] ;  /* 0x00000000fffff984 */ /* 0x000fe20000000800 */
[----:B------:R-:W-:Y:S01]  /*2c70*/  @!PT LDS RZ, [RZ] ;  /* 0x00000000fffff984 */ /* 0x000fe20000000800 */
[----:B------:R1:W-:Y:S02]  /*2c80*/  @!P5 LDGSTS.E.BYPASS.LTC128B.128 [R5+0x7000], [R18.64] ;  /* 0x070000001205dfae */ /* 0x0003e4000b901d48 */
[----:B------:R-:W-:Y:S02]  /*2c90*/  @!P3 IADD3 R2, R21, R2, RZ ;  /* 0x000000021502b210 */ /* 0x000fe40007ffe0ff */
[----:B------:R-:W-:Y:S01]  /*2ca0*/  @!P4 LEA.HI.X R7, R8, c[0x0][0x16c], R7, 0x1, P0 ;  /* 0x00005b000807ca11 */ /* 0x000fe200000f0c07 */
[----:B------:R-:W-:Y:S01]  /*2cb0*/  @P4 STS.128 [R5+0x8000], RZ ;  /* 0x008000ff05004388 */ /* 0x000fe20000000c00 */
[C---:B------:R-:W-:Y:S02]  /*2cc0*/  @!P3 LEA R10, P0, R20.reuse, c[0x0][0x168], 0x1 ;  /* 0x00005a00140aba11 */ /* 0x040fe400078008ff */
[----:B------:R-:W-:Y:S01]  /*2cd0*/  IADD3 R8, R183, 0x8, RZ ;  /* 0x00000008b7087810 */ /* 0x000fe20007ffe0ff */
[----:B------:R-:W-:Y:S01]  /*2ce0*/  @!PT LDS RZ, [RZ] ;  /* 0x00000000fffff984 */ /* 0x000fe20000000800 */
[----:B------:R-:W-:Y:S01]  /*2cf0*/  @!PT LDS RZ, [RZ] ;  /* 0x00000000fffff984 */ /* 0x000fe20000000800 */
[----:B------:R-:W-:Y:S01]  /*2d00*/  @!PT LDS RZ, [RZ] ;  /* 0x00000000fffff984 */ /* 0x000fe20000000800 */
[----:B------:R2:W-:Y:S01]  /*2d10*/  @!P4 LDGSTS.E.BYPASS.LTC128B.128 [R5+0x8000], [R6.64] ;  /* 0x080000000605cfae */ /* 0x0005e2000b901d48 */
[----:B------:R-:W-:-:S02]  /*2d20*/  @!P3 LEA.HI.X R11, R20, c[0x0][0x16c], R2, 0x1, P0 ;  /* 0x00005b00140bba11 */ /* 0x000fc400000f0c02 */
[C---:B------:R-:W-:Y:S01]  /*2d30*/  IADD3 R2, R183.reuse, 0x28, RZ ;  /* 0x00000028b7027810 */ /* 0x040fe20007ffe0ff */
[----:B------:R1:W-:Y:S01]  /*2d40*/  @P3 STS.128 [R5+0x9000], RZ ;  /* 0x009000ff05003388 */ /* 0x0003e20000000c00 */
[-C--:B------:R-:W-:Y:S02]  /*2d50*/  ISETP.GE.AND P4, PT, R183, R3.reuse, PT ;  /* 0x00000003b700720c */ /* 0x080fe40003f86270 */
[-C--:B------:R-:W-:Y:S01]  /*2d60*/  ISETP.GE.AND P0, PT, R2, R3.reuse, PT ;  /* 0x000000030200720c */ /* 0x080fe20003f06270 */
[----:B------:R-:W-:Y:S01]  /*2d70*/  @!PT LDS RZ, [RZ] ;  /* 0x00000000fffff984 */ /* 0x000fe20000000800 */
[----:B------:R-:W-:Y:S01]  /*2d80*/  @!PT LDS RZ, [RZ] ;  /* 0x00000000fffff984 */ /* 0x000fe20000000800 */
[----:B------:R-:W-:Y:S01]  /*2d90*/  @!PT LDS RZ, [RZ] ;  /* 0x00000000fffff984 */ /* 0x000fe20000000800 */
[----:B------:R1:W-:Y:S01]  /*2da0*/  @!P3 LDGSTS.E.BYPASS.LTC128B.128 [R5+0x9000], [R10.64] ;  /* 0x090000000a05bfae */ /* 0x0003e2000b901d48 */
[----:B------:R-:W-:-:S03]  /*2db0*/  ISETP.GE.AND P3, PT, R8, R3, PT ;  /* 0x000000030800720c */ /* 0x000fc60003f66270 */
[----:B------:R-:W0:Y:S01]  /*2dc0*/  LDGDEPBAR ;  /* 0x00000000000079af */ /* 0x000e220000000000 */
[----:B--2---:R-:W-:-:S05]  /*2dd0*/  IMAD.WIDE R6, R183, 0x4, R234 ;  /* 0x00000004b7067825 */ /* 0x004fca00078e02ea */
[----:B------:R2:W5:Y:S01]  /*2de0*/  @!P4 LDG.E R215, [R6.64] ;  /* 0x0000000806d7c981 */ /* 0x000562000c1e1900 */
[----:B-1----:R-:W-:-:S03]  /*2df0*/  IADD3 R5, R183, 0x20, RZ ;  /* 0x00000020b7057810 */ /* 0x002fc60007ffe0ff */
[----:B------:R2:W5:Y:S01]  /*2e00*/  @!P3 LDG.E R216, [R6.64+0x20] ;  /* 0x0000200806d8b981 */ /* 0x000562000c1e1900 */
[----:B------:R-:W-:-:S04]  /*2e10*/  DEPBAR.LE SB0, 0x1 ;  /* 0x000080400000791a */ /* 0x000fc80000000000 */
[----:B------:R-:W-:Y:S01]  /*2e20*/  ISETP.GE.AND P1, PT, R5, R3, PT ;  /* 0x000000030500720c */ /* 0x000fe20003f26270 */
[----:B------:R-:W-:-:S05]  /*2e30*/  @!P0 IMAD.WIDE R2, R2, 0x4, R234 ;  /* 0x0000000402028825 */ /* 0x000fca00078e02ea */
[----:B------:R1:W5:Y:S07]  /*2e40*/  @!P0 LDG.E R214, [R2.64] ;  /* 0x0000000802d68981 */ /* 0x00036e000c1e1900 */
[----:B------:R2:W5:Y:S04]  /*2e50*/  @!P1 LDG.E R213, [R6.64+0x80] ;  /* 0x0000800806d59981 */ /* 0x000568000c1e1900 */
[----:B------:R-:W-:Y:S01]  /*2e60*/  BAR.SYNC.DEFER_BLOCKING 0x0 ;  /* 0x0000000000007b1d */ /* 0x000fe20000010000 */
[----:B-1----:R-:W-:Y:S01]  /*2e70*/  IMAD.MOV.U32 R2, RZ, RZ, c[0x0][0x308] ;  /* 0x0000c200ff027624 */ /* 0x002fe200078e00ff */
[----:B------:R-:W-:-:S05]  /*2e80*/  MOV R3, c[0x0][0x30c] ;  /* 0x0000c30000037a02 */ /* 0x000fca0000000f00 */
[----:B--2---:R1:W2:Y:S01]  /*2e90*/  LDG.E.64 R6, [R2.64+0x8] ;  /* 0x0000080802067981 */ /* 0x0042a2000c1e1b00 */
[----:B------:R-:W-:-:S03]  /*2ea0*/  LEA.HI R5, R0, R4, RZ, 0x4 ;  /* 0x0000000400057211 */ /* 0x000fc600078f20ff */
[----:B------:R3:W4:Y:S04]  /*2eb0*/  LDSM.16.M88.4 R132, [R172+0xa000] ;  /* 0x00a00000ac84783b */ /* 0x0007280000000200 */
[----:B------:R3:W2:Y:S04]  /*2ec0*/  LDSM.16.M88.4 R136, [R172+0xa800] ;  /* 0x00a80000ac88783b */ /* 0x0006a80000000200 */
[----:B------:R3:W2:Y:S04]  /*2ed0*/  LDSM.16.M88.4 R140, [R166+0xa000] ;  /* 0x00a00000a68c783b */ /* 0x0006a80000000200 */
[----:B------:R3:W2:Y:S04]  /*2ee0*/  LDSM.16.M88.4 R144, [R166+0xa800] ;  /* 0x00a80000a690783b */ /* 0x0006a80000000200 */
[----:B------:R3:W2:Y:S04]  /*2ef0*/  LDSM.16.M88.4 R148, [R165+0xa000] ;  /* 0x00a00000a594783b */ /* 0x0006a80000000200 */
[----:B------:R3:W2:Y:S04]  /*2f00*/  LDSM.16.M88.4 R152, [R165+0xa800] ;  /* 0x00a80000a598783b */ /* 0x0006a80000000200 */
[----:B-1----:R-:W3:Y:S01]  /*2f10*/  LDG.E.64 R2, [R2.64] ;  /* 0x0000000802027981 */ /* 0x002ee2000c1e1b00 */
[----:B------:R-:W-:-:S03]  /*2f20*/  LOP3.LUT R5, R5, 0xfffffff0, RZ, 0xc0, !PT ;  /* 0xfffffff005057812 */ /* 0x000fc600078ec0ff */
[----:B------:R1:W1:Y:S04]  /*2f30*/  LDSM.16.M88.4 R156, [R164+0xa000] ;  /* 0x00a00000a49c783b */ /* 0x0002680000000200 */
[----:B------:R1:W1:Y:S01]  /*2f40*/  LDSM.16.M88.4 R160, [R164+0xa800] ;  /* 0x00a80000a4a0783b */ /* 0x0002620000000200 */
[----:B------:R-:W-:Y:S01]  /*2f50*/  IMAD.IADD R5, R4, 0x1, -R5 ;  /* 0x0000000104057824 */ /* 0x000fe200078e0a05 */
[C---:B------:R-:W-:Y:S01]  /*2f60*/  SHF.L.U32 R211, R206.reuse, 0x4, RZ ;  /* 0x00000004ced37819 */ /* 0x040fe200000006ff */
[----:B------:R-:W-:-:S03]  /*2f70*/  IMAD.SHL.U32 R212, R206, 0x8, RZ ;  /* 0x00000008ced47824 */ /* 0x000fc600078e00ff */
[----:B------:R-:W-:Y:S02]  /*2f80*/  SHF.R.S32.HI R0, RZ, 0x1f, R5 ;  /* 0x0000001fff007819 */ /* 0x000fe40000011405 */
[----:B------:R-:W-:Y:S02]  /*2f90*/  IADD3 R205, R211, 0x20, RZ ;  /* 0x00000020d3cd7810 */ /* 0x000fe40007ffe0ff */
[----:B------:R-:W-:Y:S02]  /*2fa0*/  LEA.HI R0, R0, R5, RZ, 0x3 ;  /* 0x0000000500007211 */ /* 0x000fe400078f18ff */
[----:B------:R-:W-:Y:S02]  /*2fb0*/  IADD3 R204, R212, R205, RZ ;  /* 0x000000cdd4cc7210 */ /* 0x000fe40007ffe0ff */
[----:B------:R-:W-:Y:S01]  /*2fc0*/  LOP3.LUT R0, R0, 0xfffffff8, RZ, 0xc0, !PT ;  /* 0xfffffff800007812 */ /* 0x000fe200078ec0ff */
[----:B------:R-:W-:Y:S02]  /*2fd0*/  IMAD R4, R182, c[0x0][0x1c0], R201 ;  /* 0x00007000b6047a24 */ /* 0x000fe400078e02c9 */
[----:B------:R-:W-:Y:S01]  /*2fe0*/  IMAD.IADD R203, R212, 0x1, R204 ;  /* 0x00000001d4cb7824 */ /* 0x000fe200078e02cc */
[----:B------:R-:W-:Y:S01]  /*2ff0*/  IADD3 R0, R5, -R0, RZ ;  /* 0x8000000005007210 */ /* 0x000fe20007ffe0ff */
[----:B------:R-:W-:Y:S01]  /*3000*/  IMAD.SHL.U32 R4, R4, 0x20, RZ ;  /* 0x0000002004047824 */ /* 0x000fe200078e00ff */
[----:B------:R-:W-:Y:S01]  /*3010*/  IADD3 R169, R174, 0x1000, RZ ;  /* 0x00001000aea97810 */ /* 0x000fe20007ffe0ff */
[----:B------:R-:W-:Y:S01]  /*3020*/  IMAD.MOV.U32 R167, RZ, RZ, 0x20 ;  /* 0x00000020ffa77424 */ /* 0x000fe200078e00ff */
[----:B------:R-:W-:-:S02]  /*3030*/  LOP3.LUT P0, RZ, R0, 0x2, RZ, 0xc0, !PT ;  /* 0x0000000200ff7812 */ /* 0x000fc4000780c0ff */
[----:B------:R-:W-:Y:S02]  /*3040*/  IADD3 R168, R173, 0x1000, RZ ;  /* 0x00001000ada87810 */ /* 0x000fe40007ffe0ff */
[----:B------:R-:W-:Y:S02]  /*3050*/  IADD3 R202, R212, R203, RZ ;  /* 0x000000cbd4ca7210 */ /* 0x000fe40007ffe0ff */
[----:B------:R-:W-:Y:S02]  /*3060*/  SHF.R.S32.HI R200, RZ, 0x1f, R236 ;  /* 0x0000001fffc87819 */ /* 0x000fe400000114ec */
[----:B------:R-:W-:Y:S01]  /*3070*/  LOP3.LUT P1, RZ, R0, 0x4, RZ, 0xc0, !PT ;  /* 0x0000000400ff7812 */ /* 0x000fe2000782c0ff */
[----:B------:R-:W-:Y:S01]  /*3080*/  IMAD.SHL.U32 R0, R174, 0x2, RZ ;  /* 0x00000002ae007824 */ /* 0x000fe200078e00ff */
[----:B------:R-:W-:Y:S02]  /*3090*/  IADD3 R193, R222, 0x80, R219 ;  /* 0x00000080dec17810 */ /* 0x000fe40007ffe0db */
[----:B------:R-:W-:-:S02]  /*30a0*/  SEL R169, R169, R174, !P2 ;  /* 0x000000aea9a97207 */ /* 0x000fc40005000000 */
[----:B------:R-:W-:Y:S02]  /*30b0*/  SEL R168, R168, R173, !P2 ;  /* 0x000000ada8a87207 */ /* 0x000fe40005000000 */
[----:B------:R-:W-:Y:S02]  /*30c0*/  SEL R167, R167, 0xffffffe0, !P0 ;  /* 0xffffffe0a7a77807 */ /* 0x000fe40004000000 */
[----:B------:R-:W-:Y:S01]  /*30d0*/  IADD3 R226, R212, R202, RZ ;  /* 0x000000cad4e27210 */ /* 0x000fe20007ffe0ff */
        /* <DEDUP_REMOVED lines=38> */
[----:B------:R-:W-:Y:S01]  /*3340*/  IMAD.IADD R193, R193, 0x1, -R220 ;  /* 0x00000001c1c17824 */ /* 0x000fe200078e0adc */
[----:B------:R-:W-:Y:S01]  /*3350*/  SEL R175, R175, 0xffffffc0, !P1 ;  /* 0xffffffc0afaf7807 */ /* 0x000fe20004800000 */
[----:B------:R-:W-:Y:S01]  /*3360*/  IMAD.SHL.U32 R169, R169, 0x2, RZ ;  /* 0x00000002a9a97824 */ /* 0x000fe200078e00ff */
[----:B------:R-:W-:Y:S01]  /*3370*/  SHF.L.U32 R228, R178, 0x5, RZ ;  /* 0x00000005b2e47819 */ /* 0x000fe200000006ff */
[----:B------:R-:W-:Y:S01]  /*3380*/  IMAD.SHL.U32 R168, R168, 0x2, RZ ;  /* 0x00000002a8a87824 */ /* 0x000fe200078e00ff */
[----:B------:R-:W-:Y:S01]  /*3390*/  IADD3 R227, R219, 0x80, RZ ;  /* 0x00000080dbe37810 */ /* 0x000fe20007ffe0ff */
[----:B------:R-:W-:Y:S01]  /*33a0*/  IMAD.MOV.U32 R229, RZ, RZ, 0x40 ;  /* 0x00000040ffe57424 */ /* 0x000fe200078e00ff */
[----:B------:R-:W-:-:S02]  /*33b0*/  IADD3 R225, R212, R226, RZ ;  /* 0x000000e2d4e17210 */ /* 0x000fc40007ffe0ff */
[----:B--2---:R-:W-:Y:S02]  /*33c0*/  IADD3 R236, P4, P3, R4, R6, R236 ;  /* 0x0000000604ec7210 */ /* 0x004fe40007b9e0ec */
[----:B------:R-:W-:-:S03]  /*33d0*/  SHF.R.S32.HI R4, RZ, 0x1f, R4 ;  /* 0x0000001fff047819 */ /* 0x000fc60000011404 */
[----:B------:R-:W-:Y:S01]  /*33e0*/  IMAD.WIDE.U32 R236, R236, -0x2daee0ad, RZ ;  /* 0xd2511f53ecec7825 */ /* 0x000fe200078e00ff */
[----:B------:R-:W-:Y:S01]  /*33f0*/  IADD3.X R200, R4, R7, R200, P4, P3 ;  /* 0x0000000704c87210 */ /* 0x000fe200027e64c8 */
[----:B---3--:R2:W3:Y:S08]  /*3400*/  R2UR UR6, R3 ;  /* 0x00000000030673c2 */ /* 0x0084f000000e0000 */
[----:B------:R1:W3:Y:S01]  /*3410*/  R2UR UR7, R2 ;  /* 0x00000000020773c2 */ /* 0x0002e200000e0000 */
[----:B--2---:R-:W-:-:S02]  /*3420*/  IMAD.IADD R3, R0, 0x1, R167 ;  /* 0x0000000100037824 */ /* 0x004fc400078e02a7 */
[----:B-1--4-:R-:W-:-:S05]  /*3430*/  IMAD.IADD R2, R171, 0x1, R167 ;  /* 0x00000001ab027824 */ /* 0x012fca00078e02a7 */
.L_x_600:
[----:B------:R-:W0:Y:S01]  /*3440*/  LDGDEPBAR ;  /* 0x00000000000079af */ /* 0x000e220000000000 */
[C---:B------:R-:W-:Y:S01]  /*3450*/  IMAD.IADD R176, R169.reuse, 0x1, R167 ;  /* 0x00000001a9b07824 */ /* 0x040fe200078e02a7 */
[----:B---3--:R-:W-:Y:S01]  /*3460*/  UIADD3 UR5, UR7, -0x61c88647, URZ ;  /* 0x9e3779b907057890 */ /* 0x008fe2000fffe03f */
[--C-:B------:R-:W-:Y:S01]  /*3470*/  IMAD.IADD R128, R169, 0x1, R175.reuse ;  /* 0x00000001a9807824 */ /* 0x100fe200078e02af */
[----:B------:R-:W-:Y:S01]  /*3480*/  UIADD3 UR4, UR7, 0x3c6ef372, URZ ;  /* 0x3c6ef37207047890 */ /* 0x000fe2000fffe03f */
[----:B------:R-:W-:Y:S02]  /*3490*/  IMAD.IADD R175, R176, 0x1, R175 ;  /* 0x00000001b0af7824 */ /* 0x000fe400078e02af */
[----:B------:R-:W-:Y:S01]  /*34a0*/  IMAD.MOV.U32 R199, RZ, RZ, R197 ;  /* 0x000000ffffc77224 */ /* 0x000fe200078e00c5 */
        /* <DEDUP_REMOVED lines=9> */
[----:B------:R-:W1:Y:S01]  /*3540*/  LDSM.16.M88.4 R112, [R176+0x1000] ;  /* 0x00100000b070783b */ /* 0x000e620000000200 */
[C---:B--2---:R-:W-:Y:S07]  /*3550*/  HMMA.16816.F32.BF16 R8, R28.reuse, R16, RZ ;  /* 0x000000101c08723c */ /* 0x044fee00000418ff */
[----:B------:R-:W2:Y:S01]  /*3560*/  LDSM.16.M88.4 R116, [R166+0x6800] ;  /* 0x00680000a674783b */ /* 0x000ea20000000200 */
[-C--:B------:R-:W-:Y:S07]  /*3570*/  HMMA.16816.F32.BF16 R12, R28, R18.reuse, RZ ;  /* 0x000000121c0c723c */ /* 0x080fee00000418ff */
[----:B------:R-:W-:Y:S01]  /*3580*/  LDSM.16.M88.4 R120, [R128] ;  /* 0x000000008078783b */ /* 0x000fe20000000200 */
[C---:B------:R-:W-:Y:S07]  /*3590*/  HMMA.16816.F32.BF16 R16, R32.reuse, R18, RZ ;  /* 0x000000122010723c */ /* 0x040fee00000418ff */
[----:B------:R-:W1:Y:S01]  /*35a0*/  LDSM.16.M88.4 R124, [R165+0x6000] ;  /* 0x00600000a57c783b */ /* 0x000e620000000200 */
[-C--:B---3--:R-:W-:Y:S07]  /*35b0*/  HMMA.16816.F32.BF16 R20, R32, R100.reuse, RZ ;  /* 0x000000642014723c */ /* 0x088fee00000418ff */
[----:B------:R-:W3:Y:S01]  /*35c0*/  LDSM.16.M88.4 R128, [R128+0x1000] ;  /* 0x001000008080783b */ /* 0x000ee20000000200 */
[C---:B------:R-:W-:Y:S08]  /*35d0*/  HMMA.16816.F32.BF16 R24, R28.reuse, R100, RZ ;  /* 0x000000641c18723c */ /* 0x040ff000000418ff */
[-C--:B------:R-:W-:Y:S08]  /*35e0*/  HMMA.16816.F32.BF16 R28, R28, R102.reuse, RZ ;  /* 0x000000661c1c723c */ /* 0x080ff000000418ff */
[----:B------:R-:W-:Y:S01]  /*35f0*/  HMMA.16816.F32.BF16 R32, R32, R102, RZ ;  /* 0x000000662020723c */ /* 0x000fe200000418ff */
[----:B------:R-:W3:Y:S07]  /*3600*/  LDSM.16.M88.4 R100, [R165+0x6800] ;  /* 0x00680000a564783b */ /* 0x000eee0000000200 */
[-C--:B----4-:R-:W-:Y:S08]  /*3610*/  HMMA.16816.F32.BF16 R4, R104, R108.reuse, R4 ;  /* 0x0000006c6804723c */ /* 0x090ff00000041804 */
[C---:B-1----:R-:W-:Y:S08]  /*3620*/  HMMA.16816.F32.BF16 R8, R112.reuse, R108, R8 ;  /* 0x0000006c7008723c */ /* 0x042ff00000041808 */
[-C--:B------:R-:W-:Y:S08]  /*3630*/  HMMA.16816.F32.BF16 R12, R112, R110.reuse, R12 ;  /* 0x0000006e700c723c */ /* 0x080ff0000004180c */
[C---:B------:R-:W-:Y:S01]  /*3640*/  HMMA.16816.F32.BF16 R16, R104.reuse, R110, R16 ;  /* 0x0000006e6810723c */ /* 0x040fe20000041810 */
[----:B------:R-:W-:Y:S07]  /*3650*/  LDSM.16.M88.4 R108, [R164+0x6000] ;  /* 0x00600000a46c783b */ /* 0x000fee0000000200 */
[-C--:B--2---:R-:W-:Y:S08]  /*3660*/  HMMA.16816.F32.BF16 R20, R104, R116.reuse, R20 ;  /* 0x000000746814723c */ /* 0x084ff00000041814 */
[C---:B------:R-:W-:Y:S08]  /*3670*/  HMMA.16816.F32.BF16 R24, R112.reuse, R116, R24 ;  /* 0x000000747018723c */ /* 0x040ff00000041818 */
[-C--:B------:R-:W-:Y:S07]  /*3680*/  HMMA.16816.F32.BF16 R28, R112, R118.reuse, R28 ;  /* 0x00000076701c723c */ /* 0x080fee000004181c */
[----:B------:R-:W-:Y:S01]  /*3690*/  LOP3.LUT R114, R200, UR7, RZ, 0x3c, !PT ;  /* 0x00000007c8727c12 */ /* 0x000fe2000f8e3cff */
[----:B------:R-:W-:Y:S01]  /*36a0*/  HMMA.16816.F32.BF16 R32, R104, R118, R32 ;  /* 0x000000766820723c */ /* 0x000fe20000041820 */
[----:B------:R-:W-:Y:S01]  /*36b0*/  IMAD.SHL.U32 R112, R218, 0x40, RZ ;  /* 0x00000040da707824 */ /* 0x000fe200078e00ff */
[----:B------:R-:W1:Y:S04]  /*36c0*/  LDSM.16.M88.4 R104, [R175] ;  /* 0x00000000af68783b */ /* 0x000e680000000200 */
[----:B------:R-:W-:Y:S02]  /*36d0*/  ISETP.GE.AND P6, PT, R112, R193, PT ;  /* 0x000000c17000720c */ /* 0x000fe40003fc6270 */
[-C--:B------:R-:W-:Y:S02]  /*36e0*/  HMMA.16816.F32.BF16 R4, R120, R124.reuse, R4 ;  /* 0x0000007c7804723c */ /* 0x080fe40000041804 */
[----:B------:R-:W-:Y:S06]  /*36f0*/  ISETP.LT.AND P6, PT, R227, R220, P6 ;  /* 0x000000dce300720c */ /* 0x000fec00037c1270 */
[C---:B---3--:R-:W-:Y:S07]  /*3700*/  HMMA.16816.F32.BF16 R8, R128.reuse, R124, R8 ;  /* 0x0000007c8008723c */ /* 0x048fee0000041808 */
[C---:B------:R-:W-:Y:S01]  /*3710*/  LEA R124, P0, R183.reuse, R198, 0x2 ;  /* 0x000000c6b77c7211 */ /* 0x040fe200078010ff */
[-C--:B------:R-:W-:Y:S01]  /*3720*/  HMMA.16816.F32.BF16 R12, R128, R126.reuse, R12 ;  /* 0x0000007e800c723c */ /* 0x080fe2000004180c */
[----:B------:R-:W-:Y:S01]  /*3730*/  @!P6 IADD3 R176, -R222, 0x1, R183 ;  /* 0x00000001deb0e810 */ /* 0x000fe20007ffe1b7 */
[----:B------:R-:W2:Y:S02]  /*3740*/  @!P6 S2R R113, SR_TID.X ;  /* 0x000000000071e919 */ /* 0x000ea40000002100 */
[----:B------:R-:W-:Y:S02]  /*3750*/  LEA.HI.X.SX32 R125, R183, R199, 0x2, P0 ;  /* 0x000000c7b77d7211 */ /* 0x000fe400000f16ff */
[----:B------:R-:W-:Y:S02]  /*3760*/  @!P6 IADD3 R176, R112, R176, R220 ;  /* 0x000000b070b0e210 */ /* 0x000fe40007ffe0dc */
[----:B-----5:R-:W-:Y:S01]  /*3770*/  FSETP.NEU.FTZ.AND P0, PT, R215, -INF , PT ;  /* 0xff800000d700780b */ /* 0x020fe20003f1d000 */
[C---:B------:R-:W-:Y:S01]  /*3780*/  HMMA.16816.F32.BF16 R16, R120.reuse, R126, R16 ;  /* 0x0000007e7810723c */ /* 0x040fe20000041810 */
[----:B------:R3:W4:Y:S04]  /*3790*/  LDG.E R119, [R124.64] ;  /* 0x000000087c777981 */ /* 0x000728000c1e1900 */
[----:B------:R3:W4:Y:S02]  /*37a0*/  LDG.E R118, [R124.64+0x20] ;  /* 0x000020087c767981 */ /* 0x000724000c1e1900 */
[----:B------:R-:W-:Y:S01]  /*37b0*/  @!P6 IMNMX R126, R176, R220, PT ;  /* 0x000000dcb07ee217 */ /* 0x000fe20003800200 */
[-C--:B------:R-:W-:Y:S08]  /*37c0*/  HMMA.16816.F32.BF16 R20, R120, R100.reuse, R20 ;  /* 0x000000647814723c */ /* 0x080ff00000041814 */
[C---:B------:R-:W-:Y:S01]  /*37d0*/  HMMA.16816.F32.BF16 R24, R128.reuse, R100, R24 ;  /* 0x000000648018723c */ /* 0x040fe20000041818 */
[----:B--2---:R-:W-:Y:S05]  /*37e0*/  @!P6 IMAD.SHL.U32 R113, R113, 0x2, RZ ;  /* 0x000000027171e824 */ /* 0x004fea00078e00ff */
[----:B------:R-:W-:Y:S01]  /*37f0*/  @!P6 LOP3.LUT R113, R228, 0x6, R113, 0xf8, !PT ;  /* 0x00000006e471e812 */ /* 0x000fe200078ef871 */
[----:B------:R-:W-:Y:S01]  /*3800*/  IMAD R101, R218, 0x4, R177 ;  /* 0x00000004da657824 */ /* 0x000fe200078e02b1 */
[-C--:B------:R-:W-:Y:S01]  /*3810*/  HMMA.16816.F32.BF16 R28, R128, R102.reuse, R28 ;  /* 0x00000066801c723c */ /* 0x080fe2000004181c */
[----:B------:R-:W-:Y:S03]  /*3820*/  IMAD R100, R185, 0x4, R178 ;  /* 0x00000004b9647824 */ /* 0x000fe600078e02b2 */
[----:B------:R-:W-:Y:S02]  /*3830*/  IMAD.WIDE.U32 R240, R101, -0x326172a9, RZ ;  /* 0xcd9e8d5765f07825 */ /* 0x000fe400078e00ff */
[----:B------:R-:W-:Y:S02]  /*3840*/  LOP3.LUT R100, R237, UR6, R100, 0x96, !PT ;  /* 0x00000006ed647c12 */ /* 0x000fe4000f8e9664 */
[----:B------:R-:W-:Y:S01]  /*3850*/  IADD3 R130, R101, 0x2, RZ ;  /* 0x0000000265827810 */ /* 0x000fe20007ffe0ff */
[----:B------:R-:W-:Y:S03]  /*3860*/  HMMA.16816.F32.BF16 R32, R120, R102, R32 ;  /* 0x000000667820723c */ /* 0x000fe60000041820 */
[----:B------:R-:W-:Y:S01]  /*3870*/  @!P6 IADD3 R128, R176, 0x8, RZ ;  /* 0x00000008b080e810 */ /* 0x000fe20007ffe0ff */
[----:B------:R-:W-:Y:S01]  /*3880*/  IMAD.WIDE.U32 R116, R100, -0x326172a9, RZ ;  /* 0xcd9e8d5764747825 */ /* 0x000fe200078e00ff */
[----:B------:R-:W-:Y:S01]  /*3890*/  LOP3.LUT R115, R241, R114, RZ, 0x3c, !PT ;  /* 0x00000072f1737212 */ /* 0x000fe200078e3cff */
[----:B------:R2:W3:Y:S01]  /*38a0*/  LDSM.16.M88.4 R100, [R175+0x1000] ;  /* 0x00100000af64783b */ /* 0x0004e20000000200 */
[----:B------:R-:W-:Y:S01]  /*38b0*/  @!P6 IMNMX R128, R128, R220, PT ;  /* 0x000000dc8080e217 */ /* 0x000fe20003800200 */
[----:B------:R-:W-:Y:S01]  /*38c0*/  IMAD.WIDE.U32 R130, R130, -0x326172a9, RZ ;  /* 0xcd9e8d5782827825 */ /* 0x000fe200078e00ff */
[----:B------:R-:W-:Y:S01]  /*38d0*/  LOP3.LUT R240, R117, UR5, R240, 0x96, !PT ;  /* 0x0000000575f07c12 */ /* 0x000fe2000f8e96f0 */
[-C--:B-1----:R-:W-:Y:S02]  /*38e0*/  HMMA.16816.F32.BF16 R4, R104, R108.reuse, R4 ;  /* 0x0000006c6804723c */ /* 0x082fe40000041804 */
[----:B------:R-:W-:Y:S01]  /*38f0*/  LOP3.LUT R129, R116, UR4, RZ, 0x3c, !PT ;  /* 0x0000000474817c12 */ /* 0x000fe2000f8e3cff */
[----:B------:R-:W-:Y:S01]  /*3900*/  UIADD3 UR4, UR6, 0x76cf5d0a, URZ ;  /* 0x76cf5d0a06047890 */ /* 0x000fe2000fffe03f */
[----:B------:R-:W-:Y:S01]  /*3910*/  LOP3.LUT R114, R131, R114, RZ, 0x3c, !PT ;  /* 0x0000007283727212 */ /* 0x000fe200078e3cff */
[----:B------:R3:W4:Y:S01]  /*3920*/  LDG.E R116, [R124.64+0xa0] ;  /* 0x0000a0087c747981 */ /* 0x000722000c1e1900 */
[----:B------:R-:W-:Y:S01]  /*3930*/  LOP3.LUT R130, R117, UR5, R130, 0x96, !PT ;  /* 0x0000000575827c12 */ /* 0x000fe2000f8e9682 */
[----:B------:R-:W-:Y:S01]  /*3940*/  UIADD3 UR5, UR6, -0x4498517b, URZ ;  /* 0xbb67ae8506057890 */ /* 0x000fe2000fffe03f */
[----:B------:R-:W-:Y:S01]  /*3950*/  IMAD.WIDE.U32 R242, R115, -0x2daee0ad, RZ ;  /* 0xd2511f5373f27825 */ /* 0x000fe200078e00ff */
[----:B------:R3:W4:Y:S03]  /*3960*/  LDG.E R117, [R124.64+0x80] ;  /* 0x000080087c757981 */ /* 0x000726000c1e1900 */
[----:B------:R-:W-:Y:S01]  /*3970*/  IMAD.WIDE.U32 R114, R114, -0x2daee0ad, RZ ;  /* 0xd2511f5372727825 */ /* 0x000fe200078e00ff */
[----:B------:R-:W-:Y:S01]  /*3980*/  LOP3.LUT R122, R236, UR5, RZ, 0x3c, !PT ;  /* 0x00000005ec7a7c12 */ /* 0x000fe2000f8e3cff */
[----:B------:R-:W-:Y:S02]  /*3990*/  UIADD3 UR5, UR6, 0x32370b8f, URZ ;  /* 0x32370b8f06057890 */ /* 0x000fe4000fffe03f */
[----:B------:R-:W-:Y:S01]  /*39a0*/  IMAD.WIDE.U32 R130, R130, -0x2daee0ad, RZ ;  /* 0xd2511f5382827825 */ /* 0x000fe200078e00ff */
[C---:B------:R-:W-:Y:S02]  /*39b0*/  LOP3.LUT R121, R122.reuse, R243, RZ, 0x3c, !PT ;  /* 0x000000f37a797212 */ /* 0x040fe400078e3cff */
[----:B------:R-:W-:Y:S01]  /*39c0*/  LOP3.LUT R122, R122, R115, RZ, 0x3c, !PT ;  /* 0x000000737a7a7212 */ /* 0x000fe200078e3cff */
[----:B--2---:R-:W-:Y:S01]  /*39d0*/  FMUL.FTZ R175, R215, 1.4426950216293334961 ;  /* 0x3fb8aa3bd7af7820 */ /* 0x004fe20000410000 */
[----:B------:R-:W-:Y:S01]  /*39e0*/  LOP3.LUT R244, R131, UR4, R114, 0x96, !PT ;  /* 0x0000000483f47c12 */ /* 0x000fe2000f8e9672 */
[----:B------:R-:W-:Y:S01]  /*39f0*/  IMAD.WIDE.U32 R246, R121, -0x326172a9, RZ ;  /* 0xcd9e8d5779f67825 */ /* 0x000fe200078e00ff */
[----:B------:R-:W-:Y:S02]  /*3a00*/  @!P6 IADD3 R131, R176, 0x28, RZ ;  /* 0x00000028b083e810 */ /* 0x000fe40007ffe0ff */
[----:B------:R-:W-:Y:S01]  /*3a10*/  FSEL R175, R175, RZ, P0 ;  /* 0x000000ffafaf7208 */ /* 0x000fe20000000000 */
[----:B------:R-:W-:Y:S01]  /*3a20*/  IMAD.WIDE.U32 R244, R244, -0x326172a9, RZ ;  /* 0xcd9e8d57f4f47825 */ /* 0x000fe200078e00ff */
[----:B------:R-:W-:Y:S03]  /*3a30*/  @!P6 IMNMX R131, R131, R220, PT ;  /* 0x000000dc8383e217 */ /* 0x000fe60003800200 */
[----:B------:R-:W-:Y:S01]  /*3a40*/  IMAD.WIDE.U32 R240, R240, -0x2daee0ad, RZ ;  /* 0xd2511f53f0f07825 */ /* 0x000fe200078e00ff */
[----:B---3--:R-:W-:Y:S03]  /*3a50*/  LOP3.LUT R125, R129, R247, RZ, 0x3c, !PT ;  /* 0x000000f7817d7212 */ /* 0x008fe600078e3cff */
[----:B------:R-:W-:Y:S01]  /*3a60*/  @!P6 IMAD R124, R185, 0x80, R113 ;  /* 0x00000080b97ce824 */ /* 0x000fe200078e0271 */
[----:B------:R-:W-:Y:S01]  /*3a70*/  LOP3.LUT R242, R241, UR4, R242, 0x96, !PT ;  /* 0x00000004f1f27c12 */ /* 0x000fe2000f8e96f2 */
[----:B------:R-:W1:Y:S01]  /*3a80*/  LDSM.16.M88.4 R112, [R164+0x6800] ;  /* 0x00680000a470783b */ /* 0x000e620000000200 */
[C---:B------:R-:W-:Y:S01]  /*3a90*/  HMMA.16816.F32.BF16 R8, R100.reuse, R108, R8 ;  /* 0x0000006c6408723c */ /* 0x040fe20000041808 */
[----:B------:R-:W-:Y:S01]  /*3aa0*/  UIADD3 UR4, UR7, -0x255992d5, URZ ;  /* 0xdaa66d2b07047890 */ /* 0x000fe2000fffe03f */
[-C--:B------:R-:W-:Y:S01]  /*3ab0*/  @!P6 ISETP.GE.AND P0, PT, R124, R126.reuse, PT ;  /* 0x0000007e7c00e20c */ /* 0x080fe20003f06270 */
[----:B------:R-:W-:Y:S01]  /*3ac0*/  IMAD.WIDE.U32 R242, R242, -0x326172a9, RZ ;  /* 0xcd9e8d57f2f27825 */ /* 0x000fe200078e00ff */
[----:B------:R-:W-:Y:S02]  /*3ad0*/  @!P6 IADD3 R123, R124, 0x1, RZ ;  /* 0x000000017c7be810 */ /* 0x000fe40007ffe0ff */
[----:B------:R-:W-:Y:S02]  /*3ae0*/  @!P6 FSEL R4, R4, -INF , !P0 ;  /* 0xff8000000404e808 */ /* 0x000fe40004000000 */
[----:B------:R-:W-:Y:S01]  /*3af0*/  @!P6 ISETP.GE.AND P0, PT, R123, R126, PT ;  /* 0x0000007e7b00e20c */ /* 0x000fe20003f06270 */
[-C--:B------:R-:W-:Y:S01]  /*3b00*/  HMMA.16816.F32.BF16 R12, R100, R110.reuse, R12 ;  /* 0x0000006e640c723c */ /* 0x080fe2000004180c */
[-C--:B------:R-:W-:Y:S02]  /*3b10*/  @!P6 ISETP.GE.AND P2, PT, R124, R128.reuse, PT ;  /* 0x000000807c00e20c */ /* 0x080fe40003f46270 */
[----:B------:R-:W-:Y:S01]  /*3b20*/  @!P6 FSEL R5, R5, -INF , !P0 ;  /* 0xff8000000505e808 */ /* 0x000fe20004000000 */
[--C-:B------:R-:W-:Y:S01]  /*3b30*/  FFMA.FTZ R4, R4, c[0x0][0x23c], -R175.reuse ;  /* 0x00008f0004047a23 */ /* 0x100fe200000108af */
[----:B------:R-:W-:Y:S02]  /*3b40*/  FSETP.NEU.FTZ.AND P0, PT, R216, -INF , PT ;  /* 0xff800000d800780b */ /* 0x000fe40003f1d000 */
[----:B------:R-:W-:Y:S01]  /*3b50*/  @!P6 FSEL R6, R6, -INF , !P2 ;  /* 0xff8000000606e808 */ /* 0x000fe20005000000 */
[----:B------:R2:W-:Y:S01]  /*3b60*/  MUFU.EX2 R120, R4 ;  /* 0x0000000400787308 */ /* 0x0005e20000000800 */
[----:B------:R-:W-:Y:S01]  /*3b70*/  FSETP.NEU.FTZ.AND P2, PT, R213, -INF , PT ;  /* 0xff800000d500780b */ /* 0x000fe20003f5d000 */
[C---:B------:R-:W-:Y:S02]  /*3b80*/  HMMA.16816.F32.BF16 R16, R104.reuse, R110, R16 ;  /* 0x0000006e6810723c */ /* 0x040fe40000041810 */
[----:B------:R-:W-:Y:S01]  /*3b90*/  LOP3.LUT R127, R243, UR4, R246, 0x96, !PT ;  /* 0x00000004f37f7c12 */ /* 0x000fe2000f8e96f6 */
[----:B------:R-:W-:Y:S02]  /*3ba0*/  FFMA.FTZ R5, R5, c[0x0][0x23c], -R175 ;  /* 0x00008f0005057a23 */ /* 0x000fe400000108af */
[----:B------:R-:W-:Y:S02]  /*3bb0*/  IMAD.WIDE.U32 R246, R122, -0x326172a9, RZ ;  /* 0xcd9e8d577af67825 */ /* 0x000fe400078e00ff */
[----:B------:R-:W-:Y:S01]  /*3bc0*/  @!P6 IADD3 R111, R124, 0x8, RZ ;  /* 0x000000087c6fe810 */ /* 0x000fe20007ffe0ff */
[----:B------:R3:W-:Y:S03]  /*3bd0*/  MUFU.EX2 R108, R5 ;  /* 0x00000005006c7308 */ /* 0x0007e60000000800 */
[----:B------:R-:W-:Y:S02]  /*3be0*/  @!P6 ISETP.GE.AND P4, PT, R111, R131, PT ;  /* 0x000000836f00e20c */ /* 0x000fe40003f86270 */
[----:B------:R-:W-:Y:S02]  /*3bf0*/  LOP3.LUT R129, R129, R247, RZ, 0x3c, !PT ;  /* 0x000000f781817212 */ /* 0x000fe400078e3cff */
[----:B------:R-:W-:Y:S01]  /*3c00*/  @!P6 FSEL R14, R14, -INF , !P4 ;  /* 0xff8000000e0ee808 */ /* 0x000fe20006000000 */
[-C--:B-1----:R-:W-:Y:S01]  /*3c10*/  HMMA.16816.F32.BF16 R20, R104, R112.reuse, R20 ;  /* 0x000000706814723c */ /* 0x082fe20000041814 */
[----:B--2---:R-:W-:Y:S05]  /*3c20*/  FMUL.FTZ R4, R216, 1.4426950216293334961 ;  /* 0x3fb8aa3bd8047820 */ /* 0x004fea0000410000 */
[----:B------:R-:W-:Y:S02]  /*3c30*/  FSEL R4, R4, RZ, P0 ;  /* 0x000000ff04047208 */ /* 0x000fe40000000000 */
[C---:B------:R-:W-:Y:S01]  /*3c40*/  HMMA.16816.F32.BF16 R24, R100.reuse, R112, R24 ;  /* 0x000000706418723c */ /* 0x040fe20000041818 */
[----:B------:R-:W-:Y:S03]  /*3c50*/  @!P6 ISETP.GE.AND P0, PT, R123, R128, PT ;  /* 0x000000807b00e20c */ /* 0x000fe60003f06270 */
[----:B---3--:R-:W-:Y:S01]  /*3c60*/  @!P6 IADD3 R5, R176, 0x20, RZ ;  /* 0x00000020b005e810 */ /* 0x008fe20007ffe0ff */
[--C-:B------:R-:W-:Y:S01]  /*3c70*/  FFMA.FTZ R6, R6, c[0x0][0x23c], -R4.reuse ;  /* 0x00008f0006067a23 */ /* 0x100fe20000010804 */
[----:B------:R-:W-:Y:S02]  /*3c80*/  @!P6 FSEL R7, R7, -INF , !P0 ;  /* 0xff8000000707e808 */ /* 0x000fe40004000000 */
[----:B------:R-:W-:Y:S01]  /*3c90*/  FSETP.NEU.FTZ.AND P0, PT, R214, -INF , PT ;  /* 0xff800000d600780b */ /* 0x000fe20003f1d000 */
[----:B------:R1:W2:Y:S01]  /*3ca0*/  MUFU.EX2 R109, R6 ;  /* 0x00000006006d7308 */ /* 0x0002a20000000800 */
[-C--:B------:R-:W-:Y:S02]  /*3cb0*/  HMMA.16816.F32.BF16 R28, R100, R114.reuse, R28 ;  /* 0x00000072641c723c */ /* 0x080fe4000004181c */
[----:B------:R-:W-:Y:S01]  /*3cc0*/  FFMA.FTZ R121, R7, c[0x0][0x23c], -R4 ;  /* 0x00008f0007797a23 */ /* 0x000fe20000010804 */
[----:B------:R-:W-:Y:S01]  /*3cd0*/  @!P6 IMNMX R7, R5, R220, PT ;  /* 0x000000dc0507e217 */ /* 0x000fe20003800200 */
[----:B------:R-:W-:Y:S03]  /*3ce0*/  FMUL.FTZ R5, R213, 1.4426950216293334961 ;  /* 0x3fb8aa3bd5057820 */ /* 0x000fe60000410000 */
[-C--:B------:R-:W-:Y:S01]  /*3cf0*/  @!P6 ISETP.GE.AND P3, PT, R124, R7.reuse, PT ;  /* 0x000000077c00e20c */ /* 0x080fe20003f66270 */
[----:B------:R-:W-:Y:S01]  /*3d00*/  HMMA.16816.F32.BF16 R32, R104, R114, R32 ;  /* 0x000000726820723c */ /* 0x000fe20000041820 */
[----:B------:R-:W-:Y:S01]  /*3d10*/  FSEL R5, R5, RZ, P2 ;  /* 0x000000ff05057208 */ /* 0x000fe20001000000 */
[----:B------:R-:W-:Y:S01]  /*3d20*/  MUFU.EX2 R121, R121 ;  /* 0x0000007900797308 */ /* 0x000fe20000000800 */
[----:B------:R-:W-:Y:S01]  /*3d30*/  @!P6 ISETP.GE.AND P2, PT, R123, R7, PT ;  /* 0x000000077b00e20c */ /* 0x000fe20003f46270 */
[----:B------:R-:W-:Y:S01]  /*3d40*/  IMAD.WIDE.U32 R100, R129, -0x2daee0ad, RZ ;  /* 0xd2511f5381647825 */ /* 0x000fe200078e00ff */
[----:B------:R-:W-:Y:S02]  /*3d50*/  @!P6 FSEL R8, R8, -INF , !P3 ;  /* 0xff8000000808e808 */ /* 0x000fe40005800000 */
[----:B------:R-:W-:Y:S02]  /*3d60*/  @!P6 FSEL R9, R9, -INF , !P2 ;  /* 0xff8000000909e808 */ /* 0x000fe40005000000 */
[----:B------:R-:W-:Y:S02]  /*3d70*/  @!P6 ISETP.GE.AND P2, PT, R123, R131, PT ;  /* 0x000000837b00e20c */ /* 0x000fe40003f46270 */
[-C--:B------:R-:W-:Y:S01]  /*3d80*/  @!P6 ISETP.GE.AND P3, PT, R111, R7.reuse, PT ;  /* 0x000000076f00e20c */ /* 0x080fe20003f66270 */
[--C-:B------:R-:W-:Y:S01]  /*3d90*/  FFMA.FTZ R110, R9, c[0x0][0x23c], -R5.reuse ;  /* 0x00008f00096e7a23 */ /* 0x100fe20000010805 */
[----:B------:R-:W-:Y:S01]  /*3da0*/  @!P6 IADD3 R9, R124, 0x9, RZ ;  /* 0x000000097c09e810 */ /* 0x000fe20007ffe0ff */
[--C-:B------:R-:W-:Y:S01]  /*3db0*/  FFMA.FTZ R8, R8, c[0x0][0x23c], -R5.reuse ;  /* 0x00008f0008087a23 */ /* 0x100fe20000010805 */
[----:B------:R-:W-:Y:S01]  /*3dc0*/  @!P6 FSEL R11, R11, -INF , !P2 ;  /* 0xff8000000b0be808 */ /* 0x000fe20005000000 */
[----:B-1----:R-:W-:Y:S01]  /*3dd0*/  FMUL.FTZ R6, R214, 1.4426950216293334961 ;  /* 0x3fb8aa3bd6067820 */ /* 0x002fe20000410000 */
[----:B------:R-:W-:Y:S01]  /*3de0*/  @!P6 ISETP.GE.AND P5, PT, R9, R7, PT ;  /* 0x000000070900e20c */ /* 0x000fe20003fa6270 */
[----:B------:R1:W3:Y:S01]  /*3df0*/  MUFU.EX2 R122, R8 ;  /* 0x00000008007a7308 */ /* 0x0002e20000000800 */
[----:B------:R-:W-:Y:S02]  /*3e00*/  @!P6 ISETP.GE.AND P2, PT, R111, R128, PT ;  /* 0x000000806f00e20c */ /* 0x000fe40003f46270 */
[----:B------:R-:W-:Y:S02]  /*3e10*/  FSEL R6, R6, RZ, P0 ;  /* 0x000000ff06067208 */ /* 0x000fe40000000000 */
[-C--:B------:R-:W-:Y:S02]  /*3e20*/  @!P6 ISETP.GE.AND P0, PT, R124, R131.reuse, PT ;  /* 0x000000837c00e20c */ /* 0x080fe40003f06270 */
[----:B------:R-:W-:Y:S01]  /*3e30*/  @!P6 FSEL R12, R12, -INF , !P3 ;  /* 0xff8000000c0ce808 */ /* 0x000fe20005800000 */
[--C-:B------:R-:W-:Y:S01]  /*3e40*/  FFMA.FTZ R14, R14, c[0x0][0x23c], -R6.reuse ;  /* 0x00008f000e0e7a23 */ /* 0x100fe20000010806 */
[----:B------:R-:W-:Y:S01]  /*3e50*/  @!P6 FSEL R10, R10, -INF , !P0 ;  /* 0xff8000000a0ae808 */ /* 0x000fe20004000000 */
[--C-:B------:R-:W-:Y:S01]  /*3e60*/  FFMA.FTZ R11, R11, c[0x0][0x23c], -R6.reuse ;  /* 0x00008f000b0b7a23 */ /* 0x100fe20000010806 */
[-C--:B------:R-:W-:Y:S01]  /*3e70*/  @!P6 ISETP.GE.AND P0, PT, R111, R126.reuse, PT ;  /* 0x0000007e6f00e20c */ /* 0x080fe20003f06270 */
[--C-:B------:R-:W-:Y:S01]  /*3e80*/  FFMA.FTZ R12, R12, c[0x0][0x23c], -R5.reuse ;  /* 0x00008f000c0c7a23 */ /* 0x100fe20000010805 */
[----:B------:R-:W-:Y:S01]  /*3e90*/  @!P6 FSEL R13, R13, -INF , !P5 ;  /* 0xff8000000d0de808 */ /* 0x000fe20006800000 */
[--C-:B------:R-:W-:Y:S01]  /*3ea0*/  FFMA.FTZ R10, R10, c[0x0][0x23c], -R6.reuse ;  /* 0x00008f000a0a7a23 */ /* 0x100fe20000010806 */
[C---:B------:R-:W-:Y:S01]  /*3eb0*/  @!P6 ISETP.GE.AND P3, PT, R9.reuse, R131, PT ;  /* 0x000000830900e20c */ /* 0x040fe20003f66270 */
[----:B------:R-:W-:Y:S01]  /*3ec0*/  MUFU.EX2 R113, R12 ;  /* 0x0000000c00717308 */ /* 0x000fe20000000800 */
[----:B------:R-:W-:Y:S01]  /*3ed0*/  @!P6 ISETP.GE.AND P5, PT, R9, R126, PT ;  /* 0x0000007e0900e20c */ /* 0x000fe20003fa6270 */
[----:B------:R-:W-:Y:S01]  /*3ee0*/  FFMA.FTZ R13, R13, c[0x0][0x23c], -R5 ;  /* 0x00008f000d0d7a23 */ /* 0x000fe20000010805 */
[----:B------:R-:W-:Y:S02]  /*3ef0*/  @!P6 ISETP.GE.AND P4, PT, R9, R128, PT ;  /* 0x000000800900e20c */ /* 0x000fe40003f86270 */
[----:B------:R-:W-:Y:S02]  /*3f00*/  @!P6 IADD3 R9, R124, 0x11, RZ ;  /* 0x000000117c09e810 */ /* 0x000fe40007ffe0ff */
[----:B------:R-:W-:Y:S02]  /*3f10*/  @!P6 FSEL R15, R15, -INF , !P3 ;  /* 0xff8000000f0fe808 */ /* 0x000fe40005800000 */
[----:B------:R-:W-:Y:S01]  /*3f20*/  @!P6 FSEL R16, R16, -INF , !P0 ;  /* 0xff8000001010e808 */ /* 0x000fe20004000000 */
[----:B------:R2:W-:Y:S01]  /*3f30*/  MUFU.EX2 R111, R10 ;  /* 0x0000000a006f7308 */ /* 0x0005e20000000800 */
[----:B------:R-:W-:Y:S01]  /*3f40*/  @!P6 FSEL R19, R19, -INF , !P4 ;  /* 0xff8000001313e808 */ /* 0x000fe20006000000 */
[----:B------:R-:W-:Y:S01]  /*3f50*/  FFMA.FTZ R15, R15, c[0x0][0x23c], -R6 ;  /* 0x00008f000f0f7a23 */ /* 0x000fe20000010806 */
[-C--:B------:R-:W-:Y:S01]  /*3f60*/  @!P6 ISETP.GE.AND P4, PT, R9, R126.reuse, PT ;  /* 0x0000007e0900e20c */ /* 0x080fe20003f86270 */
[--C-:B------:R-:W-:Y:S01]  /*3f70*/  FFMA.FTZ R16, R16, c[0x0][0x23c], -R175.reuse ;  /* 0x00008f0010107a23 */ /* 0x100fe200000108af */
[----:B------:R-:W-:Y:S01]  /*3f80*/  @!P6 FSEL R17, R17, -INF , !P5 ;  /* 0xff8000001111e808 */ /* 0x000fe20006800000 */
[----:B------:R-:W-:Y:S01]  /*3f90*/  FFMA.FTZ R19, R19, c[0x0][0x23c], -R4 ;  /* 0x00008f0013137a23 */ /* 0x000fe20000010804 */
[----:B------:R-:W-:Y:S02]  /*3fa0*/  @!P6 FSEL R18, R18, -INF , !P2 ;  /* 0xff8000001212e808 */ /* 0x000fe40005000000 */
[----:B------:R-:W-:Y:S01]  /*3fb0*/  @!P6 FSEL R21, R21, -INF , !P4 ;  /* 0xff8000001515e808 */ /* 0x000fe20006000000 */
[----:B------:R3:W-:Y:S01]  /*3fc0*/  MUFU.EX2 R123, R13 ;  /* 0x0000000d007b7308 */ /* 0x0007e20000000800 */
[-C--:B------:R-:W-:Y:S01]  /*3fd0*/  @!P6 ISETP.GE.AND P4, PT, R9, R7.reuse, PT ;  /* 0x000000070900e20c */ /* 0x080fe20003f86270 */
[--C-:B------:R-:W-:Y:S01]  /*3fe0*/  FFMA.FTZ R17, R17, c[0x0][0x23c], -R175.reuse ;  /* 0x00008f0011117a23 */ /* 0x100fe200000108af */
[----:B-1----:R-:W-:Y:S01]  /*3ff0*/  LOP3.LUT R8, R245, UR4, R246, 0x96, !PT ;  /* 0x00000004f5087c12 */ /* 0x002fe2000f8e96f6 */
[----:B------:R-:W-:Y:S01]  /*4000*/  FFMA.FTZ R21, R21, c[0x0][0x23c], -R175 ;  /* 0x00008f0015157a23 */ /* 0x000fe200000108af */
[----:B------:R-:W-:Y:S01]  /*4010*/  LOP3.LUT R130, R101, UR5, R130, 0x96, !PT ;  /* 0x0000000565827c12 */ /* 0x000fe2000f8e9682 */
[--C-:B------:R-:W-:Y:S01]  /*4020*/  FFMA.FTZ R18, R18, c[0x0][0x23c], -R4.reuse ;  /* 0x00008f0012127a23 */ /* 0x100fe20000010804 */
[----:B------:R-:W-:Y:S01]  /*4030*/  @!P6 FSEL R25, R25, -INF , !P4 ;  /* 0xff8000001919e808 */ /* 0x000fe20006000000 */
[----:B------:R-:W-:Y:S02]  /*4040*/  UIADD3 UR4, UR6, -0x126145ec, URZ ;  /* 0xed9eba1406047890 */ /* 0x000fe4000fffe03f */
[----:B------:R1:W-:Y:S02]  /*4050*/  MUFU.EX2 R112, R11 ;  /* 0x0000000b00707308 */ /* 0x0003e40000000800 */
[----:B------:R-:W-:Y:S01]  /*4060*/  FFMA.FTZ R25, R25, c[0x0][0x23c], -R5 ;  /* 0x00008f0019197a23 */ /* 0x000fe20000010805 */
[----:B--2---:R-:W-:Y:S04]  /*4070*/  @!P6 IADD3 R10, R124, 0x10, RZ ;  /* 0x000000107c0ae810 */ /* 0x004fe80007ffe0ff */
[C---:B------:R-:W-:Y:S02]  /*4080*/  @!P6 ISETP.GE.AND P3, PT, R10.reuse, R126, PT ;  /* 0x0000007e0a00e20c */ /* 0x040fe40003f66270 */
[CC--:B------:R-:W-:Y:S01]  /*4090*/  @!P6 ISETP.GE.AND P0, PT, R10.reuse, R128.reuse, PT ;  /* 0x000000800a00e20c */ /* 0x0c0fe20003f06270 */
[----:B------:R-:W-:Y:S01]  /*40a0*/  MUFU.EX2 R114, R21 ;  /* 0x0000001500727308 */ /* 0x000fe20000000800 */
[C---:B------:R-:W-:Y:S02]  /*40b0*/  @!P6 ISETP.GE.AND P5, PT, R10.reuse, R7, PT ;  /* 0x000000070a00e20c */ /* 0x040fe40003fa6270 */
[-C--:B------:R-:W-:Y:S01]  /*40c0*/  @!P6 ISETP.GE.AND P2, PT, R10, R131.reuse, PT ;  /* 0x000000830a00e20c */ /* 0x080fe20003f46270 */
[----:B---3--:R-:W-:Y:S01]  /*40d0*/  IMAD.WIDE.U32 R12, R125, -0x2daee0ad, RZ ;  /* 0xd2511f537d0c7825 */ /* 0x008fe200078e00ff */
[----:B------:R-:W-:Y:S02]  /*40e0*/  @!P6 FSEL R20, R20, -INF , !P3 ;  /* 0xff8000001414e808 */ /* 0x000fe40005800000 */
[C---:B------:R-:W-:Y:S02]  /*40f0*/  @!P6 ISETP.GE.AND P3, PT, R9.reuse, R128, PT ;  /* 0x000000800900e20c */ /* 0x040fe40003f66270 */
[----:B------:R-:W-:Y:S01]  /*4100*/  @!P6 FSEL R22, R22, -INF , !P0 ;  /* 0xff8000001616e808 */ /* 0x000fe20004000000 */
[----:B------:R-:W-:Y:S01]  /*4110*/  FFMA.FTZ R20, R20, c[0x0][0x23c], -R175 ;  /* 0x00008f0014147a23 */ /* 0x000fe200000108af */
[----:B------:R-:W-:Y:S01]  /*4120*/  @!P6 ISETP.GE.AND P0, PT, R9, R131, PT ;  /* 0x000000830900e20c */ /* 0x000fe20003f06270 */
[----:B------:R-:W-:Y:S01]  /*4130*/  MUFU.EX2 R125, R15 ;  /* 0x0000000f007d7308 */ /* 0x000fe20000000800 */
[----:B------:R-:W-:Y:S01]  /*4140*/  @!P6 IADD3 R10, R124, 0x18, RZ ;  /* 0x000000187c0ae810 */ /* 0x000fe20007ffe0ff */
[----:B------:R-:W-:Y:S01]  /*4150*/  FFMA.FTZ R115, R22, c[0x0][0x23c], -R4 ;  /* 0x00008f0016737a23 */ /* 0x000fe20000010804 */
[----:B------:R-:W-:Y:S02]  /*4160*/  @!P6 IADD3 R9, R124, 0x19, RZ ;  /* 0x000000197c09e810 */ /* 0x000fe40007ffe0ff */
[----:B------:R-:W-:Y:S02]  /*4170*/  @!P6 FSEL R23, R23, -INF , !P3 ;  /* 0xff8000001717e808 */ /* 0x000fe40005800000 */
[CC--:B------:R-:W-:Y:S02]  /*4180*/  @!P6 ISETP.GE.AND P3, PT, R10.reuse, R7.reuse, PT ;  /* 0x000000070a00e20c */ /* 0x0c0fe40003f66270 */
[----:B------:R-:W-:Y:S01]  /*4190*/  @!P6 FSEL R27, R27, -INF , !P0 ;  /* 0xff8000001b1be808 */ /* 0x000fe20004000000 */
[----:B------:R2:W-:Y:S01]  /*41a0*/  MUFU.EX2 R124, R14 ;  /* 0x0000000e007c7308 */ /* 0x0005e20000000800 */
[-C--:B------:R-:W-:Y:S02]  /*41b0*/  @!P6 ISETP.GE.AND P0, PT, R10, R126.reuse, PT ;  /* 0x0000007e0a00e20c */ /* 0x080fe40003f06270 */
[----:B------:R-:W-:Y:S01]  /*41c0*/  @!P6 FSEL R28, R28, -INF , !P3 ;  /* 0xff8000001c1ce808 */ /* 0x000fe20005800000 */
[----:B------:R-:W-:Y:S01]  /*41d0*/  FFMA.FTZ R27, R27, c[0x0][0x23c], -R6 ;  /* 0x00008f001b1b7a23 */ /* 0x000fe20000010806 */
[----:B------:R-:W-:Y:S02]  /*41e0*/  @!P6 ISETP.GE.AND P3, PT, R9, R126, PT ;  /* 0x0000007e0900e20c */ /* 0x000fe40003f66270 */
[----:B------:R-:W-:Y:S01]  /*41f0*/  LOP3.LUT R240, R13, UR5, R240, 0x96, !PT ;  /* 0x000000050df07c12 */ /* 0x000fe2000f8e96f0 */
[----:B------:R-:W-:Y:S01]  /*4200*/  UIADD3 UR5, UR7, 0x78dde6e4, URZ ;  /* 0x78dde6e407057890 */ /* 0x000fe2000fffe03f */
[----:B------:R-:W-:Y:S01]  /*4210*/  @!P6 FSEL R24, R24, -INF , !P5 ;  /* 0xff8000001818e808 */ /* 0x000fe20006800000 */
[----:B------:R3:W-:Y:S01]  /*4220*/  MUFU.EX2 R126, R16 ;  /* 0x00000010007e7308 */ /* 0x0007e20000000800 */
[C---:B------:R-:W-:Y:S01]  /*4230*/  @!P6 ISETP.GE.AND P5, PT, R9.reuse, R7, PT ;  /* 0x000000070900e20c */ /* 0x040fe20003fa6270 */
[----:B------:R-:W-:Y:S01]  /*4240*/  IMAD.WIDE.U32 R240, R240, -0x326172a9, RZ ;  /* 0xcd9e8d57f0f07825 */ /* 0x000fe200078e00ff */
[-C--:B------:R-:W-:Y:S02]  /*4250*/  @!P6 ISETP.GE.AND P4, PT, R10, R131.reuse, PT ;  /* 0x000000830a00e20c */ /* 0x080fe40003f86270 */
[----:B------:R-:W-:Y:S01]  /*4260*/  @!P6 FSEL R26, R26, -INF , !P2 ;  /* 0xff8000001a1ae808 */ /* 0x000fe20005000000 */
[--C-:B------:R-:W-:Y:S01]  /*4270*/  FFMA.FTZ R28, R28, c[0x0][0x23c], -R5.reuse ;  /* 0x00008f001c1c7a23 */ /* 0x100fe20000010805 */
[----:B------:R-:W-:Y:S01]  /*4280*/  @!P6 ISETP.GE.AND P2, PT, R9, R131, PT ;  /* 0x000000830900e20c */ /* 0x000fe20003f46270 */
[--C-:B------:R-:W-:Y:S01]  /*4290*/  FFMA.FTZ R176, R24, c[0x0][0x23c], -R5.reuse ;  /* 0x00008f0018b07a23 */ /* 0x100fe20000010805 */
[----:B------:R-:W-:Y:S01]  /*42a0*/  @!P6 FSEL R29, R29, -INF , !P5 ;  /* 0xff8000001d1de808 */ /* 0x000fe20006800000 */
[----:B------:R-:W-:Y:S01]  /*42b0*/  FFMA.FTZ R26, R26, c[0x0][0x23c], -R6 ;  /* 0x00008f001a1a7a23 */ /* 0x000fe20000010806 */
[-C--:B------:R-:W-:Y:S01]  /*42c0*/  @!P6 ISETP.GE.AND P5, PT, R10, R128.reuse, PT ;  /* 0x000000800a00e20c */ /* 0x080fe20003fa6270 */
[----:B-1----:R-:W-:Y:S01]  /*42d0*/  IMAD.WIDE.U32 R10, R8, -0x2daee0ad, RZ ;  /* 0xd2511f53080a7825 */ /* 0x002fe200078e00ff */
[----:B------:R-:W-:Y:S01]  /*42e0*/  LOP3.LUT R242, R241, UR5, R242, 0x96, !PT ;  /* 0x00000005f1f27c12 */ /* 0x000fe2000f8e96f2 */
[----:B------:R-:W-:Y:S01]  /*42f0*/  MUFU.EX2 R110, R110 ;  /* 0x0000006e006e7308 */ /* 0x000fe20000000800 */
[----:B------:R-:W-:Y:S01]  /*4300*/  @!P6 FSEL R30, R30, -INF , !P4 ;  /* 0xff8000001e1ee808 */ /* 0x000fe20006000000 */
[----:B--2---:R-:W-:Y:S01]  /*4310*/  IMAD.WIDE.U32 R14, R127, -0x2daee0ad, RZ ;  /* 0xd2511f537f0e7825 */ /* 0x004fe200078e00ff */
[----:B------:R-:W-:Y:S02]  /*4320*/  LOP3.LUT R100, R11, UR4, R100, 0x96, !PT ;  /* 0x000000040b647c12 */ /* 0x000fe4000f8e9664 */
[----:B------:R-:W-:Y:S01]  /*4330*/  @!P6 ISETP.GE.AND P4, PT, R9, R128, PT ;  /* 0x000000800900e20c */ /* 0x000fe20003f86270 */
[----:B------:R-:W-:Y:S01]  /*4340*/  IMAD.WIDE.U32 R130, R130, -0x326172a9, RZ ;  /* 0xcd9e8d5782827825 */ /* 0x000fe200078e00ff */
[----:B------:R-:W-:Y:S01]  /*4350*/  LOP3.LUT R102, R15, UR4, R12, 0x96, !PT ;  /* 0x000000040f667c12 */ /* 0x000fe2000f8e960c */
[----:B------:R-:W-:Y:S01]  /*4360*/  UIADD3 UR4, UR7, 0x1715609d, URZ ;  /* 0x1715609d07047890 */ /* 0x000fe2000fffe03f */
[----:B------:R-:W-:Y:S01]  /*4370*/  @!P6 FSEL R31, R31, -INF , !P2 ;  /* 0xff8000001f1fe808 */ /* 0x000fe20005000000 */
[----:B------:R1:W-:Y:S01]  /*4380*/  MUFU.EX2 R127, R17 ;  /* 0x00000011007f7308 */ /* 0x0003e20000000800 */
[----:B------:R-:W-:Y:S01]  /*4390*/  LOP3.LUT R244, R131, UR5, R244, 0x96, !PT ;  /* 0x0000000583f47c12 */ /* 0x000fe2000f8e96f4 */
[----:B------:R-:W-:Y:S01]  /*43a0*/  UIADD3 UR5, UR6, -0x56f99767, URZ ;  /* 0xa906689906057890 */ /* 0x000fe2000fffe03f */
[----:B------:R-:W-:Y:S01]  /*43b0*/  @!P6 FSEL R33, R33, -INF , !P3 ;  /* 0xff8000002121e808 */ /* 0x000fe20005800000 */
[----:B------:R-:W-:Y:S01]  /*43c0*/  IMAD.WIDE.U32 R102, R102, -0x326172a9, RZ ;  /* 0xcd9e8d5766667825 */ /* 0x000fe200078e00ff */
[----:B------:R-:W-:Y:S02]  /*43d0*/  @!P6 FSEL R32, R32, -INF , !P0 ;  /* 0xff8000002020e808 */ /* 0x000fe40004000000 */
[----:B------:R-:W-:Y:S01]  /*43e0*/  @!P6 FSEL R34, R34, -INF , !P5 ;  /* 0xff8000002222e808 */ /* 0x000fe20006800000 */
[----:B------:R-:W-:Y:S01]  /*43f0*/  IMAD.WIDE.U32 R12, R242, -0x2daee0ad, RZ ;  /* 0xd2511f53f20c7825 */ /* 0x000fe200078e00ff */
[----:B------:R-:W-:Y:S01]  /*4400*/  LOP3.LUT R7, R103, UR4, R240, 0x96, !PT ;  /* 0x0000000467077c12 */ /* 0x000fe2000f8e96f0 */
[----:B------:R-:W-:Y:S01]  /*4410*/  MUFU.EX2 R128, R18 ;  /* 0x0000001200807308 */ /* 0x000fe20000000800 */
[----:B------:R-:W-:Y:S01]  /*4420*/  @!P6 FSEL R35, R35, -INF , !P4 ;  /* 0xff8000002323e808 */ /* 0x000fe20006000000 */
[----:B------:R-:W-:Y:S01]  /*4430*/  IMAD.WIDE.U32 R244, R244, -0x2daee0ad, RZ ;  /* 0xd2511f53f4f47825 */ /* 0x000fe200078e00ff */
[----:B------:R-:W-:Y:S03]  /*4440*/  LOP3.LUT R240, R13, UR5, R14, 0x96, !PT ;  /* 0x000000050df07c12 */ /* 0x000fe6000f8e960e */
[----:B------:R-:W-:Y:S01]  /*4450*/  IMAD.WIDE.U32 R100, R100, -0x326172a9, RZ ;  /* 0xcd9e8d5764647825 */ /* 0x000fe200078e00ff */
[----:B---3--:R-:W-:Y:S01]  /*4460*/  LOP3.LUT R16, R245, UR5, R10, 0x96, !PT ;  /* 0x00000005f5107c12 */ /* 0x008fe2000f8e960a */
[----:B------:R-:W-:Y:S02]  /*4470*/  UIADD3 UR5, UR7, -0x4ab325aa, URZ ;  /* 0xb54cda5607057890 */ /* 0x000fe4000fffe03f */
[----:B------:R-:W-:Y:S01]  /*4480*/  IMAD.WIDE.U32 R240, R240, -0x326172a9, RZ ;  /* 0xcd9e8d57f0f07825 */ /* 0x000fe200078e00ff */
[----:B------:R-:W-:Y:S01]  /*4490*/  LOP3.LUT R243, R101, UR4, R130, 0x96, !PT ;  /* 0x0000000465f37c12 */ /* 0x000fe2000f8e9682 */
[----:B------:R-:W-:Y:S01]  /*44a0*/  UIADD3 UR4, UR6, 0x646e171e, URZ ;  /* 0x646e171e06047890 */ /* 0x000fe2000fffe03f */
[----:B------:R-:W-:Y:S01]  /*44b0*/  MUFU.EX2 R129, R19 ;  /* 0x0000001300817308 */ /* 0x000fe20000000800 */
[----:B------:R-:W-:Y:S01]  /*44c0*/  IMAD.WIDE.U32 R104, R16, -0x326172a9, RZ ;  /* 0xcd9e8d5710687825 */ /* 0x000fe200078e00ff */
[----:B------:R-:W-:Y:S02]  /*44d0*/  LOP3.LUT R102, R241, UR5, R102, 0x96, !PT ;  /* 0x00000005f1667c12 */ /* 0x000fe4000f8e9666 */
[----:B------:R-:W-:Y:S01]  /*44e0*/  LOP3.LUT R101, R240, 0xff, RZ, 0xc0, !PT ;  /* 0x000000fff0657812 */ /* 0x000fe200078ec0ff */
[----:B------:R-:W-:Y:S01]  /*44f0*/  IMAD.WIDE.U32 R8, R7, -0x2daee0ad, RZ ;  /* 0xd2511f5307087825 */ /* 0x000fe200078e00ff */
[----:B------:R-:W-:Y:S02]  /*4500*/  LOP3.LUT R100, R105, UR5, R100, 0x96, !PT ;  /* 0x0000000569647c12 */ /* 0x000fe4000f8e9664 */
[----:B------:R-:W-:Y:S01]  /*4510*/  LOP3.LUT R22, R104, 0xff, RZ, 0xc0, !PT ;  /* 0x000000ff68167812 */ /* 0x000fe200078ec0ff */
[----:B------:R-:W-:Y:S01]  /*4520*/  IMAD.WIDE.U32 R242, R243, -0x2daee0ad, RZ ;  /* 0xd2511f53f3f27825 */ /* 0x000fe200078e00ff */
[----:B-1----:R-:W-:Y:S01]  /*4530*/  LOP3.LUT R17, R8, 0xff, RZ, 0xc0, !PT ;  /* 0x000000ff08117812 */ /* 0x002fe200078ec0ff */
[----:B------:R-:W-:Y:S01]  /*4540*/  MUFU.EX2 R130, R20 ;  /* 0x0000001400827308 */ /* 0x000fe20000000800 */
[----:B------:R-:W-:Y:S01]  /*4550*/  LOP3.LUT R15, R9, UR4, R12, 0x96, !PT ;  /* 0x00000004090f7c12 */ /* 0x000fe2000f8e960c */
[----:B------:R-:W-:Y:S01]  /*4560*/  FFMA.FTZ R131, R23, c[0x0][0x23c], -R4 ;  /* 0x00008f0017837a23 */ /* 0x000fe20000010804 */
[----:B------:R-:W-:Y:S01]  /*4570*/  SHF.R.U32.HI R23, RZ, 0x10, R102 ;  /* 0x00000010ff177819 */ /* 0x000fe20000011666 */
[----:B------:R-:W-:Y:S01]  /*4580*/  FFMA.FTZ R5, R29, c[0x0][0x23c], -R5 ;  /* 0x00008f001d057a23 */ /* 0x000fe20000010805 */
[----:B------:R-:W-:Y:S01]  /*4590*/  LOP3.LUT R14, R243, UR4, R244, 0x96, !PT ;  /* 0x00000004f30e7c12 */ /* 0x000fe2000f8e96f4 */
[----:B------:R-:W-:Y:S01]  /*45a0*/  ULDC.U8 UR4, c[0x0][0x2d8] ;  /* 0x0000b60000047ab9 */ /* 0x000fe20000000000 */
[----:B------:R-:W-:Y:S01]  /*45b0*/  LOP3.LUT R23, R23, 0xff, RZ, 0xc0, !PT ;  /* 0x000000ff17177812 */ /* 0x000fe200078ec0ff */
[--C-:B------:R-:W-:Y:S01]  /*45c0*/  FFMA.FTZ R34, R34, c[0x0][0x23c], -R4.reuse ;  /* 0x00008f0022227a23 */ /* 0x100fe20000010804 */
[----:B------:R-:W-:Y:S01]  /*45d0*/  ISETP.LE.U32.AND P2, PT, R17, UR4, PT ;  /* 0x0000000411007c0c */ /* 0x000fe2000bf43070 */
[----:B------:R-:W-:Y:S01]  /*45e0*/  FFMA.FTZ R4, R35, c[0x0][0x23c], -R4 ;  /* 0x00008f0023047a23 */ /* 0x000fe20000010804 */
[----:B------:R-:W-:Y:S01]  /*45f0*/  LOP3.LUT R17, R104, 0xffff, RZ, 0xc0, !PT ;  /* 0x0000ffff68117812 */ /* 0x000fe200078ec0ff */
[--C-:B------:R-:W-:Y:S01]  /*4600*/  FFMA.FTZ R32, R32, c[0x0][0x23c], -R175.reuse ;  /* 0x00008f0020207a23 */ /* 0x100fe200000108af */
[--C-:B------:R-:W-:Y:S01]  /*4610*/  SHF.R.U32.HI R21, RZ, 0x10, R104.reuse ;  /* 0x00000010ff157819 */ /* 0x100fe20000011668 */
[----:B------:R-:W-:Y:S01]  /*4620*/  FFMA.FTZ R175, R33, c[0x0][0x23c], -R175 ;  /* 0x00008f0021af7a23 */ /* 0x000fe200000108af */
[----:B------:R-:W-:Y:S01]  /*4630*/  SHF.R.U32.HI R16, RZ, 0x18, R104 ;  /* 0x00000018ff107819 */ /* 0x000fe20000011668 */
[--C-:B------:R-:W-:Y:S01]  /*4640*/  FFMA.FTZ R30, R30, c[0x0][0x23c], -R6.reuse ;  /* 0x00008f001e1e7a23 */ /* 0x100fe20000010806 */
[C---:B------:R-:W-:Y:S01]  /*4650*/  LOP3.LUT R104, R102.reuse, 0xff, RZ, 0xc0, !PT ;  /* 0x000000ff66687812 */ /* 0x040fe200078ec0ff */
[----:B------:R-:W-:Y:S01]  /*4660*/  FFMA.FTZ R6, R31, c[0x0][0x23c], -R6 ;  /* 0x00008f001f067a23 */ /* 0x000fe20000010806 */
[----:B------:R-:W-:Y:S01]  /*4670*/  LOP3.LUT R103, R102, 0xffff, RZ, 0xc0, !PT ;  /* 0x0000ffff66677812 */ /* 0x000fe200078ec0ff */
[----:B------:R-:W1:Y:S01]  /*4680*/  MUFU.EX2 R245, R32 ;  /* 0x0000002000f57308 */ /* 0x000e620000000800 */
[----:B------:R-:W-:Y:S02]  /*4690*/  ISETP.LE.U32.AND P3, PT, R23, UR4, PT ;  /* 0x0000000417007c0c */ /* 0x000fe4000bf63070 */
[----:B------:R-:W-:Y:S02]  /*46a0*/  ISETP.LE.U32.AND P0, PT, R104, UR4, PT ;  /* 0x0000000468007c0c */ /* 0x000fe4000bf03070 */
[C---:B------:R-:W-:Y:S02]  /*46b0*/  LOP3.LUT R24, R100.reuse, 0xff, RZ, 0xc0, !PT ;  /* 0x000000ff64187812 */ /* 0x040fe400078ec0ff */
[----:B------:R-:W-:Y:S02]  /*46c0*/  SHF.R.U32.HI R103, RZ, 0x8, R103 ;  /* 0x00000008ff677819 */ /* 0x000fe40000011667 */
[----:B------:R-:W-:Y:S01]  /*46d0*/  LOP3.LUT R23, R100, 0xffff, RZ, 0xc0, !PT ;  /* 0x0000ffff64177812 */ /* 0x000fe200078ec0ff */
[----:B------:R-:W-:Y:S01]  /*46e0*/  MUFU.EX2 R247, R34 ;  /* 0x0000002200f77308 */ /* 0x000fe20000000800 */
[----:B------:R-:W-:Y:S02]  /*46f0*/  ISETP.LE.U32.AND P6, PT, R24, UR4, PT ;  /* 0x0000000418007c0c */ /* 0x000fe4000bfc3070 */
[--C-:B------:R-:W-:Y:S01]  /*4700*/  SHF.R.U32.HI R24, RZ, 0x10, R100.reuse ;  /* 0x00000010ff187819 */ /* 0x100fe20000011664 */
[----:B------:R-:W-:Y:S01]  /*4710*/  @!P3 FADD.FTZ R109, -R109, -RZ ;  /* 0x800000ff6d6db221 */ /* 0x000fe20000010100 */
[----:B------:R-:W-:Y:S01]  /*4720*/  LOP3.LUT R103, R103, 0xffff, RZ, 0xc0, !PT ;  /* 0x0000ffff67677812 */ /* 0x000fe200078ec0ff */
[----:B------:R-:W-:Y:S01]  /*4730*/  @!P0 FADD.FTZ R120, -R120, -RZ ;  /* 0x800000ff78788221 */ /* 0x000fe20000010100 */
[----:B------:R-:W-:Y:S02]  /*4740*/  SHF.R.U32.HI R23, RZ, 0x8, R23 ;  /* 0x00000008ff177819 */ /* 0x000fe40000011617 */
[----:B------:R-:W-:Y:S01]  /*4750*/  LOP3.LUT R24, R24, 0xff, RZ, 0xc0, !PT ;  /* 0x000000ff18187812 */ /* 0x000fe200078ec0ff */
[----:B------:R-:W-:Y:S01]  /*4760*/  MUFU.EX2 R244, R30 ;  /* 0x0000001e00f47308 */ /* 0x000fe20000000800 */
[----:B------:R-:W-:Y:S02]  /*4770*/  ISETP.LE.U32.AND P5, PT, R103, UR4, PT ;  /* 0x0000000467007c0c */ /* 0x000fe4000bfa3070 */
[----:B------:R-:W-:Y:S01]  /*4780*/  LOP3.LUT R23, R23, 0xffff, RZ, 0xc0, !PT ;  /* 0x0000ffff17177812 */ /* 0x000fe200078ec0ff */
[----:B------:R-:W-:Y:S01]  /*4790*/  @!P6 FADD.FTZ R122, -R122, -RZ ;  /* 0x800000ff7a7ae221 */ /* 0x000fe20000010100 */
[----:B------:R-:W-:Y:S01]  /*47a0*/  ISETP.LE.U32.AND P3, PT, R24, UR4, PT ;  /* 0x0000000418007c0c */ /* 0x000fe2000bf63070 */
[----:B-1----:R-:W-:Y:S01]  /*47b0*/  @!P2 FADD.FTZ R245, -R245, -RZ ;  /* 0x800000fff5f5a221 */ /* 0x002fe20000010100 */
[----:B------:R-:W-:Y:S02]  /*47c0*/  ISETP.LE.U32.AND P0, PT, R23, UR4, PT ;  /* 0x0000000417007c0c */ /* 0x000fe4000bf03070 */
[----:B------:R-:W-:Y:S01]  /*47d0*/  SHF.R.U32.HI R100, RZ, 0x18, R100 ;  /* 0x00000018ff647819 */ /* 0x000fe20000011664 */
[----:B------:R-:W-:Y:S01]  /*47e0*/  MUFU.EX2 R248, R4 ;  /* 0x0000000400f87308 */ /* 0x000fe20000000800 */
[----:B------:R-:W-:Y:S02]  /*47f0*/  SHF.R.U32.HI R17, RZ, 0x8, R17 ;  /* 0x00000008ff117819 */ /* 0x000fe40000011611 */
[----:B------:R-:W-:Y:S01]  /*4800*/  LOP3.LUT R21, R21, 0xff, RZ, 0xc0, !PT ;  /* 0x000000ff15157812 */ /* 0x000fe200078ec0ff */
[----:B------:R-:W-:Y:S01]  /*4810*/  @!P5 FADD.FTZ R108, -R108, -RZ ;  /* 0x800000ff6c6cd221 */ /* 0x000fe20000010100 */
[----:B------:R-:W-:Y:S02]  /*4820*/  ISETP.LE.U32.AND P5, PT, R100, UR4, PT ;  /* 0x0000000464007c0c */ /* 0x000fe4000bfa3070 */
[----:B------:R-:W-:Y:S01]  /*4830*/  LOP3.LUT R17, R17, 0xffff, RZ, 0xc0, !PT ;  /* 0x0000ffff11117812 */ /* 0x000fe200078ec0ff */
[----:B------:R-:W-:Y:S01]  /*4840*/  @!P3 FADD.FTZ R111, -R111, -RZ ;  /* 0x800000ff6f6fb221 */ /* 0x000fe20000010100 */
[----:B------:R-:W-:Y:S01]  /*4850*/  ISETP.LE.U32.AND P3, PT, R21, UR4, PT ;  /* 0x0000000415007c0c */ /* 0x000fe2000bf63070 */
[----:B------:R-:W-:Y:S01]  /*4860*/  @!P0 FADD.FTZ R110, -R110, -RZ ;  /* 0x800000ff6e6e8221 */ /* 0x000fe20000010100 */
[----:B------:R-:W-:Y:S01]  /*4870*/  LOP3.LUT R12, R8, 0xffff, RZ, 0xc0, !PT ;  /* 0x0000ffff080c7812 */ /* 0x000fe200078ec0ff */
[----:B------:R-:W-:Y:S01]  /*4880*/  MUFU.EX2 R249, R6 ;  /* 0x0000000600f97308 */ /* 0x000fe20000000800 */
[--C-:B------:R-:W-:Y:S02]  /*4890*/  SHF.R.U32.HI R11, RZ, 0x18, R8.reuse ;  /* 0x00000018ff0b7819 */ /* 0x100fe40000011608 */
[----:B------:R-:W-:Y:S02]  /*48a0*/  SHF.R.U32.HI R7, RZ, 0x10, R8 ;  /* 0x00000010ff077819 */ /* 0x000fe40000011608 */
[----:B------:R-:W-:Y:S01]  /*48b0*/  LOP3.LUT R8, R242, 0xffff, RZ, 0xc0, !PT ;  /* 0x0000fffff2087812 */ /* 0x000fe200078ec0ff */
[----:B------:R-:W-:Y:S01]  /*48c0*/  @!P5 FADD.FTZ R112, -R112, -RZ ;  /* 0x800000ff7070d221 */ /* 0x000fe20000010100 */
[----:B------:R-:W-:Y:S02]  /*48d0*/  LOP3.LUT R18, R240, 0xffff, RZ, 0xc0, !PT ;  /* 0x0000fffff0127812 */ /* 0x000fe400078ec0ff */
[----:B------:R-:W-:Y:S01]  /*48e0*/  ISETP.LE.U32.AND P0, PT, R17, UR4, PT ;  /* 0x0000000411007c0c */ /* 0x000fe2000bf03070 */
[----:B------:R1:W-:Y:S01]  /*48f0*/  MUFU.EX2 R243, R5 ;  /* 0x0000000500f37308 */ /* 0x0003e20000000800 */
[----:B------:R-:W-:Y:S01]  /*4900*/  SHF.R.U32.HI R18, RZ, 0x8, R18 ;  /* 0x00000008ff127819 */ /* 0x000fe20000011612 */
[----:B------:R-:W-:Y:S01]  /*4910*/  @!P3 FADD.FTZ R124, -R124, -RZ ;  /* 0x800000ff7c7cb221 */ /* 0x000fe20000010100 */
[----:B------:R-:W-:Y:S02]  /*4920*/  ISETP.LE.U32.AND P5, PT, R16, UR4, PT ;  /* 0x0000000410007c0c */ /* 0x000fe4000bfa3070 */
[----:B------:R-:W-:Y:S02]  /*4930*/  LOP3.LUT R18, R18, 0xffff, RZ, 0xc0, !PT ;  /* 0x0000ffff12127812 */ /* 0x000fe400078ec0ff */
[----:B------:R-:W-:Y:S02]  /*4940*/  LOP3.LUT R16, R15, 0xff, RZ, 0xc0, !PT ;  /* 0x000000ff0f107812 */ /* 0x000fe400078ec0ff */
[----:B------:R-:W-:Y:S01]  /*4950*/  ISETP.LE.U32.AND P3, PT, R18, UR4, PT ;  /* 0x0000000412007c0c */ /* 0x000fe2000bf63070 */
[----:B------:R-:W2:Y:S01]  /*4960*/  MUFU.EX2 R199, R25 ;  /* 0x0000001900c77308 */ /* 0x000ea20000000800 */
[----:B------:R-:W-:Y:S01]  /*4970*/  SHF.R.U32.HI R102, RZ, 0x18, R102 ;  /* 0x00000018ff667819 */ /* 0x000fe20000011666 */
[----:B------:R-:W-:Y:S01]  /*4980*/  @!P0 FADD.FTZ R123, -R123, -RZ ;  /* 0x800000ff7b7b8221 */ /* 0x000fe20000010100 */
[----:B------:R-:W-:Y:S02]  /*4990*/  ISETP.LE.U32.AND P0, PT, R16, UR4, PT ;  /* 0x0000000410007c0c */ /* 0x000fe4000bf03070 */
[----:B------:R-:W-:Y:S01]  /*49a0*/  LOP3.LUT R16, R15, 0xffff, RZ, 0xc0, !PT ;  /* 0x0000ffff0f107812 */ /* 0x000fe200078ec0ff */
[----:B------:R-:W-:Y:S01]  /*49b0*/  @!P5 FADD.FTZ R125, -R125, -RZ ;  /* 0x800000ff7d7dd221 */ /* 0x000fe20000010100 */
[----:B------:R-:W-:Y:S02]  /*49c0*/  ISETP.LE.U32.AND P4, PT, R102, UR4, PT ;  /* 0x0000000466007c0c */ /* 0x000fe4000bf83070 */
[----:B------:R-:W-:Y:S01]  /*49d0*/  SHF.R.U32.HI R16, RZ, 0x8, R16 ;  /* 0x00000008ff107819 */ /* 0x000fe20000011610 */
[----:B------:R-:W3:Y:S01]  /*49e0*/  MUFU.EX2 R131, R131 ;  /* 0x0000008300837308 */ /* 0x000ee20000000800 */
[----:B------:R-:W-:Y:S01]  /*49f0*/  ISETP.LE.U32.AND P6, PT, R101, UR4, PT ;  /* 0x0000000465007c0c */ /* 0x000fe2000bfc3070 */
[----:B------:R-:W-:Y:S01]  /*4a00*/  @!P3 FADD.FTZ R127, -R127, -RZ ;  /* 0x800000ff7f7fb221 */ /* 0x000fe20000010100 */
[----:B------:R-:W-:Y:S02]  /*4a10*/  LOP3.LUT R16, R16, 0xffff, RZ, 0xc0, !PT ;  /* 0x0000ffff10107812 */ /* 0x000fe400078ec0ff */
[----:B-1----:R-:W-:Y:S01]  /*4a20*/  LOP3.LUT R5, R14, 0xffff, RZ, 0xc0, !PT ;  /* 0x0000ffff0e057812 */ /* 0x002fe200078ec0ff */
[----:B------:R-:W-:Y:S01]  /*4a30*/  @!P0 FADD.FTZ R130, -R130, -RZ ;  /* 0x800000ff82828221 */ /* 0x000fe20000010100 */
[----:B------:R-:W-:Y:S02]  /*4a40*/  ISETP.LE.U32.AND P3, PT, R16, UR4, PT ;  /* 0x0000000410007c0c */ /* 0x000fe4000bf63070 */
[----:B------:R-:W-:Y:S01]  /*4a50*/  SHF.R.U32.HI R5, RZ, 0x8, R5 ;  /* 0x00000008ff057819 */ /* 0x000fe20000011605 */
[----:B------:R-:W-:Y:S01]  /*4a60*/  @!P4 FADD.FTZ R121, -R121, -RZ ;  /* 0x800000ff7979c221 */ /* 0x000fe20000010100 */
[----:B------:R-:W-:Y:S01]  /*4a70*/  SHF.R.U32.HI R19, RZ, 0x10, R240 ;  /* 0x00000010ff137819 */ /* 0x000fe200000116f0 */
[----:B------:R-:W1:Y:S01]  /*4a80*/  MUFU.EX2 R246, R175 ;  /* 0x000000af00f67308 */ /* 0x000e620000000800 */
[----:B------:R-:W-:Y:S01]  /*4a90*/  LOP3.LUT R5, R5, 0xffff, RZ, 0xc0, !PT ;  /* 0x0000ffff05057812 */ /* 0x000fe200078ec0ff */
[----:B------:R-:W-:Y:S01]  /*4aa0*/  @!P6 FADD.FTZ R126, -R126, -RZ ;  /* 0x800000ff7e7ee221 */ /* 0x000fe20000010100 */
[----:B------:R-:W-:Y:S02]  /*4ab0*/  ISETP.LE.U32.AND P4, PT, R22, UR4, PT ;  /* 0x0000000416007c0c */ /* 0x000fe4000bf83070 */
[----:B------:R-:W-:Y:S02]  /*4ac0*/  F2FP.RELU.BF16.PACK_AB R4, R108, R120 ;  /* 0x000000786c04723e */ /* 0x000fe400000018ff */
[----:B------:R-:W-:Y:S01]  /*4ad0*/  LOP3.LUT R19, R19, 0xff, RZ, 0xc0, !PT ;  /* 0x000000ff13137812 */ /* 0x000fe200078ec0ff */
[----:B------:R-:W-:Y:S01]  /*4ae0*/  @!P3 FADD.FTZ R114, -R114, -RZ ;  /* 0x800000ff7272b221 */ /* 0x000fe20000010100 */
[----:B------:R-:W-:Y:S01]  /*4af0*/  ISETP.LE.U32.AND P3, PT, R5, UR4, PT ;  /* 0x0000000405007c0c */ /* 0x000fe2000bf63070 */
[----:B------:R1:W-:Y:S01]  /*4b00*/  STS [R187+0xe000], R4 ;  /* 0x00e00004bb007388 */ /* 0x0003e20000000800 */
[----:B------:R-:W-:Y:S01]  /*4b10*/  ISETP.LE.U32.AND P5, PT, R19, UR4, PT ;  /* 0x0000000413007c0c */ /* 0x000fe2000bfa3070 */
[----:B------:R-:W-:Y:S01]  /*4b20*/  MUFU.EX2 R241, R27 ;  /* 0x0000001b00f17308 */ /* 0x000fe20000000800 */
[--C-:B------:R-:W-:Y:S02]  /*4b30*/  SHF.R.U32.HI R17, RZ, 0x18, R15.reuse ;  /* 0x00000018ff117819 */ /* 0x100fe4000001160f */
[----:B------:R-:W-:Y:S01]  /*4b40*/  SHF.R.U32.HI R12, RZ, 0x8, R12 ;  /* 0x00000008ff0c7819 */ /* 0x000fe2000001160c */
[----:B------:R-:W-:Y:S01]  /*4b50*/  @!P4 FADD.FTZ R113, -R113, -RZ ;  /* 0x800000ff7171c221 */ /* 0x000fe20000010100 */
[----:B------:R-:W-:Y:S02]  /*4b60*/  SHF.R.U32.HI R20, RZ, 0x18, R240 ;  /* 0x00000018ff147819 */ /* 0x000fe400000116f0 */
[----:B------:R-:W-:Y:S02]  /*4b70*/  ISETP.LE.U32.AND P6, PT, R17, UR4, PT ;  /* 0x0000000411007c0c */ /* 0x000fe4000bfc3070 */
[----:B------:R-:W-:Y:S01]  /*4b80*/  LOP3.LUT R12, R12, 0xffff, RZ, 0xc0, !PT ;  /* 0x0000ffff0c0c7812 */ /* 0x000fe200078ec0ff */
[----:B--2---:R-:W-:Y:S01]  /*4b90*/  @!P3 FADD.FTZ R199, -R199, -RZ ;  /* 0x800000ffc7c7b221 */ /* 0x004fe20000010100 */
[----:B------:R-:W-:Y:S01]  /*4ba0*/  SHF.R.U32.HI R15, RZ, 0x10, R15 ;  /* 0x00000010ff0f7819 */ /* 0x000fe2000001160f */
[----:B------:R-:W-:Y:S01]  /*4bb0*/  @!P5 FADD.FTZ R128, -R128, -RZ ;  /* 0x800000ff8080d221 */ /* 0x000fe20000010100 */
[----:B------:R-:W-:Y:S01]  /*4bc0*/  ISETP.LE.U32.AND P4, PT, R20, UR4, PT ;  /* 0x0000000414007c0c */ /* 0x000fe2000bf83070 */
[----:B------:R-:W2:Y:S01]  /*4bd0*/  MUFU.EX2 R115, R115 ;  /* 0x0000007300737308 */ /* 0x000ea20000000800 */
[----:B------:R-:W-:Y:S02]  /*4be0*/  ISETP.LE.U32.AND P3, PT, R12, UR4, PT ;  /* 0x000000040c007c0c */ /* 0x000fe4000bf63070 */
[----:B------:R-:W-:Y:S02]  /*4bf0*/  LOP3.LUT R15, R15, 0xff, RZ, 0xc0, !PT ;  /* 0x000000ff0f0f7812 */ /* 0x000fe400078ec0ff */
[----:B------:R-:W-:Y:S01]  /*4c00*/  LOP3.LUT R16, R14, 0xff, RZ, 0xc0, !PT ;  /* 0x000000ff0e107812 */ /* 0x000fe200078ec0ff */
[----:B---3--:R-:W-:Y:S01]  /*4c10*/  @!P6 FADD.FTZ R131, -R131, -RZ ;  /* 0x800000ff8383e221 */ /* 0x008fe20000010100 */
[----:B------:R-:W-:Y:S02]  /*4c20*/  ISETP.LE.U32.AND P5, PT, R15, UR4, PT ;  /* 0x000000040f007c0c */ /* 0x000fe4000bfa3070 */
[--C-:B------:R-:W-:Y:S01]  /*4c30*/  SHF.R.U32.HI R15, RZ, 0x10, R14.reuse ;  /* 0x00000010ff0f7819 */ /* 0x100fe2000001160e */
[----:B------:R-:W3:Y:S01]  /*4c40*/  MUFU.EX2 R176, R176 ;  /* 0x000000b000b07308 */ /* 0x000ee20000000800 */
[----:B------:R-:W-:Y:S01]  /*4c50*/  SHF.R.U32.HI R14, RZ, 0x18, R14 ;  /* 0x00000018ff0e7819 */ /* 0x000fe2000001160e */
[----:B------:R-:W-:Y:S01]  /*4c60*/  @!P4 FADD.FTZ R129, -R129, -RZ ;  /* 0x800000ff8181c221 */ /* 0x000fe20000010100 */
[----:B------:R-:W-:Y:S01]  /*4c70*/  SHF.R.U32.HI R8, RZ, 0x8, R8 ;  /* 0x00000008ff087819 */ /* 0x000fe20000011608 */
[----:B-1----:R-:W-:Y:S01]  /*4c80*/  @!P3 FADD.FTZ R246, -R246, -RZ ;  /* 0x800000fff6f6b221 */ /* 0x002fe20000010100 */
[----:B------:R-:W-:Y:S02]  /*4c90*/  ISETP.LE.U32.AND P6, PT, R14, UR4, PT ;  /* 0x000000040e007c0c */ /* 0x000fe4000bfc3070 */
[----:B------:R-:W-:Y:S02]  /*4ca0*/  LOP3.LUT R8, R8, 0xffff, RZ, 0xc0, !PT ;  /* 0x0000ffff08087812 */ /* 0x000fe400078ec0ff */
[----:B------:R-:W-:Y:S01]  /*4cb0*/  F2FP.RELU.BF16.PACK_AB R5, R127, R126 ;  /* 0x0000007e7f05723e */ /* 0x000fe200000018ff */
[----:B------:R-:W1:Y:S01]  /*4cc0*/  MUFU.EX2 R240, R26 ;  /* 0x0000001a00f07308 */ /* 0x000e620000000800 */
[----:B------:R-:W-:Y:S02]  /*4cd0*/  ISETP.LE.U32.AND P3, PT, R8, UR4, PT ;  /* 0x0000000408007c0c */ /* 0x000fe4000bf63070 */
[----:B------:R-:W-:Y:S01]  /*4ce0*/  F2FP.RELU.BF16.PACK_AB R8, R121, R109 ;  /* 0x0000006d7908723e */ /* 0x000fe200000018ff */
[----:B--2---:R-:W-:Y:S01]  /*4cf0*/  @!P5 FADD.FTZ R115, -R115, -RZ ;  /* 0x800000ff7373d221 */ /* 0x004fe20000010100 */
[----:B------:R-:W-:Y:S02]  /*4d00*/  F2FP.RELU.BF16.PACK_AB R4, R129, R128 ;  /* 0x000000808104723e */ /* 0x000fe400000018ff */
[----:B------:R-:W-:Y:S01]  /*4d10*/  LOP3.LUT R7, R7, 0xff, RZ, 0xc0, !PT ;  /* 0x000000ff07077812 */ /* 0x000fe200078ec0ff */
[----:B------:R2:W-:Y:S01]  /*4d20*/  STS [R187+0xe400], R8 ;  /* 0x00e40008bb007388 */ /* 0x0005e20000000800 */
[----:B------:R-:W-:Y:S01]  /*4d30*/  @!P6 FADD.FTZ R241, -R241, -RZ ;  /* 0x800000fff1f1e221 */ /* 0x000fe20000010100 */
[----:B------:R-:W-:Y:S02]  /*4d40*/  F2FP.RELU.BF16.PACK_AB R6, R112, R111 ;  /* 0x0000006f7006723e */ /* 0x000fe400000018ff */
[----:B------:R-:W-:Y:S01]  /*4d50*/  ISETP.LE.U32.AND P6, PT, R7, UR4, PT ;  /* 0x0000000407007c0c */ /* 0x000fe2000bfc3070 */
[----:B------:R1:W-:Y:S01]  /*4d60*/  STS [R192+0xe000], R5 ;  /* 0x00e00005c0007388 */ /* 0x0003e20000000800 */
[----:B------:R-:W-:Y:S01]  /*4d70*/  F2FP.RELU.BF16.PACK_AB R7, R110, R122 ;  /* 0x0000007a6e07723e */ /* 0x000fe200000018ff */
[----:B------:R-:W-:Y:S01]  /*4d80*/  @!P3 FADD.FTZ R243, -R243, -RZ ;  /* 0x800000fff3f3b221 */ /* 0x000fe20000010100 */
[----:B------:R-:W-:Y:S01]  /*4d90*/  LOP3.LUT R15, R15, 0xff, RZ, 0xc0, !PT ;  /* 0x000000ff0f0f7812 */ /* 0x000fe200078ec0ff */
[----:B------:R4:W-:Y:S01]  /*4da0*/  STS [R192+0xe400], R4 ;  /* 0x00e40004c0007388 */ /* 0x0009e20000000800 */
[----:B------:R-:W-:Y:S02]  /*4db0*/  LOP3.LUT R13, R242, 0xff, RZ, 0xc0, !PT ;  /* 0x000000fff20d7812 */ /* 0x000fe400078ec0ff */
[--C-:B------:R-:W-:Y:S01]  /*4dc0*/  SHF.R.U32.HI R9, RZ, 0x18, R242.reuse ;  /* 0x00000018ff097819 */ /* 0x100fe200000116f2 */
[----:B------:R4:W-:Y:S01]  /*4dd0*/  STS [R187+0xf000], R7 ;  /* 0x00f00007bb007388 */ /* 0x0009e20000000800 */
[----:B------:R-:W-:Y:S02]  /*4de0*/  SHF.R.U32.HI R10, RZ, 0x10, R242 ;  /* 0x00000010ff0a7819 */ /* 0x000fe400000116f2 */
[----:B------:R-:W-:Y:S01]  /*4df0*/  ISETP.LE.U32.AND P4, PT, R16, UR4, PT ;  /* 0x0000000410007c0c */ /* 0x000fe2000bf83070 */
[----:B------:R4:W-:Y:S01]  /*4e00*/  STS [R187+0xf400], R6 ;  /* 0x00f40006bb007388 */ /* 0x0009e20000000800 */
[----:B------:R-:W-:Y:S01]  /*4e10*/  ISETP.LE.U32.AND P0, PT, R15, UR4, PT ;  /* 0x000000040f007c0c */ /* 0x000fe2000bf03070 */
[----:B------:R-:W4:Y:S01]  /*4e20*/  MUFU.EX2 R242, R28 ;  /* 0x0000001c00f27308 */ /* 0x000f220000000800 */
[----:B------:R-:W-:Y:S01]  /*4e30*/  ISETP.LE.U32.AND P5, PT, R11, UR4, PT ;  /* 0x000000040b007c0c */ /* 0x000fe2000bfa3070 */
[----:B------:R-:W-:Y:S01]  /*4e40*/  @!P6 FADD.FTZ R247, -R247, -RZ ;  /* 0x800000fff7f7e221 */ /* 0x000fe20000010100 */
[----:B------:R-:W-:Y:S02]  /*4e50*/  LOP3.LUT R10, R10, 0xff, RZ, 0xc0, !PT ;  /* 0x000000ff0a0a7812 */ /* 0x000fe400078ec0ff */
[----:B------:R-:W-:Y:S02]  /*4e60*/  SEL R175, R229, 0xffffffc0, !P1 ;  /* 0xffffffc0e5af7807 */ /* 0x000fe40004800000 */
[----:B--2---:R-:W-:Y:S02]  /*4e70*/  F2FP.RELU.BF16.PACK_AB R8, R123, R113 ;  /* 0x000000717b08723e */ /* 0x004fe400000018ff */
[----:B------:R-:W-:Y:S01]  /*4e80*/  ISETP.LE.U32.AND P2, PT, R10, UR4, PT ;  /* 0x000000040a007c0c */ /* 0x000fe2000bf43070 */
[----:B---3--:R-:W-:Y:S01]  /*4e90*/  @!P4 FADD.FTZ R176, -R176, -RZ ;  /* 0x800000ffb0b0c221 */ /* 0x008fe20000010100 */
[----:B-1----:R-:W-:Y:S01]  /*4ea0*/  F2FP.RELU.BF16.PACK_AB R5, R131, R115 ;  /* 0x000000738305723e */ /* 0x002fe200000018ff */
[----:B------:R1:W-:Y:S01]  /*4eb0*/  STS [R192+0xf000], R8 ;  /* 0x00f00008c0007388 */ /* 0x0003e20000000800 */
[----:B------:R-:W-:Y:S01]  /*4ec0*/  @!P0 FADD.FTZ R240, -R240, -RZ ;  /* 0x800000fff0f08221 */ /* 0x000fe20000010100 */
[----:B------:R-:W-:Y:S01]  /*4ed0*/  ISETP.LE.U32.AND P4, PT, R13, UR4, PT ;  /* 0x000000040d007c0c */ /* 0x000fe2000bf83070 */
[----:B------:R-:W-:Y:S01]  /*4ee0*/  @!P5 FADD.FTZ R248, -R248, -RZ ;  /* 0x800000fff8f8d221 */ /* 0x000fe20000010100 */
[----:B----4-:R-:W-:Y:S02]  /*4ef0*/  F2FP.RELU.BF16.PACK_AB R4, R246, R245 ;  /* 0x000000f5f604723e */ /* 0x010fe400000018ff */
[----:B------:R-:W-:Y:S02]  /*4f00*/  ISETP.LE.U32.AND P0, PT, R9, UR4, PT ;  /* 0x0000000409007c0c */ /* 0x000fe4000bf03070 */
[----:B------:R-:W-:Y:S02]  /*4f10*/  F2FP.RELU.BF16.PACK_AB R7, R125, R124 ;  /* 0x0000007c7d07723e */ /* 0x000fe400000018ff */
[----:B------:R-:W-:Y:S01]  /*4f20*/  @!P2 FADD.FTZ R244, -R244, -RZ ;  /* 0x800000fff4f4a221 */ /* 0x000fe20000010100 */
[----:B------:R-:W-:Y:S02]  /*4f30*/  F2FP.RELU.BF16.PACK_AB R6, R114, R130 ;  /* 0x000000827206723e */ /* 0x000fe400000018ff */
[----:B------:R2:W-:Y:S01]  /*4f40*/  STS [R192+0xf400], R7 ;  /* 0x00f40007c0007388 */ /* 0x0005e20000000800 */
[----:B------:R-:W-:Y:S01]  /*4f50*/  FSETP.GE.FTZ.AND P2, PT, R126, RZ, PT ;  /* 0x000000ff7e00720b */ /* 0x000fe20003f56000 */
[----:B------:R-:W-:Y:S01]  /*4f60*/  @!P4 FADD.FTZ R242, -R242, -RZ ;  /* 0x800000fff2f2c221 */ /* 0x000fe20000010100 */
[----:B------:R-:W-:Y:S01]  /*4f70*/  FSETP.GE.FTZ.AND P3, PT, R108, RZ, PT ;  /* 0x000000ff6c00720b */ /* 0x000fe20003f76000 */
[----:B------:R3:W-:Y:S01]  /*4f80*/  STS [R191+0xe000], R6 ;  /* 0x00e00006bf007388 */ /* 0x0007e20000000800 */
[----:B------:R-:W-:Y:S01]  /*4f90*/  FSETP.GE.FTZ.AND P4, PT, R120, RZ, PT ;  /* 0x000000ff7800720b */ /* 0x000fe20003f96000 */
[----:B------:R-:W-:Y:S01]  /*4fa0*/  @!P0 FADD.FTZ R249, -R249, -RZ ;  /* 0x800000fff9f98221 */ /* 0x000fe20000010100 */
[----:B------:R-:W-:Y:S01]  /*4fb0*/  FSETP.GE.FTZ.AND P0, PT, R127, RZ, PT ;  /* 0x000000ff7f00720b */ /* 0x000fe20003f16000 */
[----:B------:R4:W-:Y:S01]  /*4fc0*/  STS [R191+0xe400], R5 ;  /* 0x00e40005bf007388 */ /* 0x0009e20000000800 */
[----:B------:R-:W-:Y:S02]  /*4fd0*/  FSETP.GE.FTZ.AND P5, PT, R131, RZ, PT ;  /* 0x000000ff8300720b */ /* 0x000fe40003fb6000 */
[----:B------:R-:W-:Y:S01]  /*4fe0*/  ISETP.GT.AND P6, PT, R218, R194, PT ;  /* 0x000000c2da00720c */ /* 0x000fe20003fc4270 */
[----:B------:R4:W-:Y:S01]  /*4ff0*/  STS [R224+0xe000], R4 ;  /* 0x00e00004e0007388 */ /* 0x0009e20000000800 */
[----:B-1----:R-:W-:Y:S02]  /*5000*/  F2FP.RELU.BF16.PACK_AB R8, R199, R176 ;  /* 0x000000b0c708723e */ /* 0x002fe400000018ff */
[----:B--2---:R-:W-:Y:S02]  /*5010*/  F2FP.RELU.BF16.PACK_AB R7, R241, R240 ;  /* 0x000000f0f107723e */ /* 0x004fe400000018ff */
[----:B---3--:R-:W-:Y:S02]  /*5020*/  F2FP.RELU.BF16.PACK_AB R6, R248, R247 ;  /* 0x000000f7f806723e */ /* 0x008fe400000018ff */
[----:B----4-:R-:W-:Y:S03]  /*5030*/  F2FP.RELU.BF16.PACK_AB R5, R243, R242 ;  /* 0x000000f2f305723e */ /* 0x010fe600000018ff */
[----:B------:R-:W-:Y:S01]  /*5040*/  STS [R224+0xe400], R6 ;  /* 0x00e40006e0007388 */ /* 0x000fe20000000800 */
[----:B------:R-:W-:Y:S03]  /*5050*/  F2FP.RELU.BF16.PACK_AB R4, R249, R244 ;  /* 0x000000f4f904723e */ /* 0x000fe600000018ff */
[----:B------:R-:W-:Y:S04]  /*5060*/  STS [R191+0xf000], R8 ;  /* 0x00f00008bf007388 */ /* 0x000fe80000000800 */
[----:B------:R-:W-:Y:S04]  /*5070*/  STS [R191+0xf400], R7 ;  /* 0x00f40007bf007388 */ /* 0x000fe80000000800 */
[----:B------:R-:W-:Y:S04]  /*5080*/  STS [R224+0xf000], R5 ;  /* 0x00f00005e0007388 */ /* 0x000fe80000000800 */
        /* <DEDUP_REMOVED lines=20> */
[----:B------:R-:W-:Y:S01]  /*51d0*/  IMAD.IADD R104, R0, 0x1, R175 ;  /* 0x0000000100687824 */ /* 0x000fe200078e02af */
        /* <DEDUP_REMOVED lines=17> */
[----:B------:R-:W-:Y:S01]  /*52f0*/  FADD.FTZ R5, -R119, R5 ;  /* 0x0000000577057221 */ /* 0x000fe20000010100 */
[C---:B------:R-:W-:Y:S03]  /*5300*/  HMMA.16816.F32.BF16 R16, R100.reuse, R158, R16 ;  /* 0x0000009e6410723c */ /* 0x040fe60000041810 */
[C---:B------:R-:W-:Y:S01]  /*5310*/  FADD.FTZ R6, -R118.reuse, R6 ;  /* 0x0000000676067221 */ /* 0x040fe20000010100 */
[-C--:B------:R-:W-:Y:S01]  /*5320*/  FSEL R5, R5, R119.reuse, P3 ;  /* 0x0000007705057208 */ /* 0x080fe20001800000 */
[----:B------:R-:W-:Y:S01]  /*5330*/  FADD.FTZ R4, -R119, R4 ;  /* 0x0000000477047221 */ /* 0x000fe20000010100 */
[----:B------:R-:W-:Y:S01]  /*5340*/  FSETP.GE.FTZ.AND P3, PT, R245, RZ, PT ;  /* 0x000000fff500720b */ /* 0x000fe20003f76000 */
[----:B------:R-:W-:Y:S01]  /*5350*/  FADD.FTZ R7, -R118, R7 ;  /* 0x0000000776077221 */ /* 0x000fe20000010100 */
[-C--:B------:R-:W-:Y:S01]  /*5360*/  HMMA.16816.F32.BF16 R20, R100, R160.reuse, R20 ;  /* 0x000000a06414723c */ /* 0x080fe20000041814 */
[C---:B------:R-:W-:Y:S03]  /*5370*/  FADD.FTZ R9, -R117.reuse, R9 ;  /* 0x0000000975097221 */ /* 0x040fe60000010100 */
[C---:B------:R-:W-:Y:S01]  /*5380*/  FADD.FTZ R8, -R117.reuse, R8 ;  /* 0x0000000875087221 */ /* 0x040fe20000010100 */
[-C--:B------:R-:W-:Y:S01]  /*5390*/  FSEL R4, R4, R119.reuse, P4 ;  /* 0x0000007704047208 */ /* 0x080fe20002000000 */
[----:B------:R-:W-:Y:S01]  /*53a0*/  FADD.FTZ R10, -R116, R10 ;  /* 0x0000000a740a7221 */ /* 0x000fe20000010100 */
[----:B------:R-:W-:Y:S01]  /*53b0*/  FSETP.GE.FTZ.AND P4, PT, R114, RZ, PT ;  /* 0x000000ff7200720b */ /* 0x000fe20003f96000 */
[----:B------:R-:W-:Y:S01]  /*53c0*/  FADD.FTZ R13, -R117, R13 ;  /* 0x0000000d750d7221 */ /* 0x000fe20000010100 */
[C---:B------:R-:W-:Y:S03]  /*53d0*/  HMMA.16816.F32.BF16 R24, R104.reuse, R160, R24 ;  /* 0x000000a06818723c */ /* 0x040fe60000041818 */
[C---:B------:R-:W-:Y:S02]  /*53e0*/  FADD.FTZ R14, -R116.reuse, R14 ;  /* 0x0000000e740e7221 */ /* 0x040fe40000010100 */
[----:B------:R-:W-:Y:S02]  /*53f0*/  FADD.FTZ R11, -R116, R11 ;  /* 0x0000000b740b7221 */ /* 0x000fe40000010100 */
[C---:B------:R-:W-:Y:S01]  /*5400*/  FADD.FTZ R16, -R119.reuse, R16 ;  /* 0x0000001077107221 */ /* 0x040fe20000010100 */
[-C--:B------:R-:W-:Y:S01]  /*5410*/  HMMA.16816.F32.BF16 R28, R104, R162.reuse, R28 ;  /* 0x000000a2681c723c */ /* 0x080fe2000004181c */
[----:B------:R-:W-:Y:S03]  /*5420*/  FADD.FTZ R17, -R119, R17 ;  /* 0x0000001177117221 */ /* 0x000fe60000010100 */
[----:B------:R-:W-:Y:S01]  /*5430*/  FADD.FTZ R18, -R118, R18 ;  /* 0x0000001276127221 */ /* 0x000fe20000010100 */
[-C--:B------:R-:W-:Y:S01]  /*5440*/  FSEL R16, R16, R119.reuse, P2 ;  /* 0x0000007710107208 */ /* 0x080fe20001000000 */
[----:B------:R-:W-:Y:S01]  /*5450*/  FADD.FTZ R19, -R118, R19 ;  /* 0x0000001376137221 */ /* 0x000fe20000010100 */
[-C--:B------:R-:W-:Y:S01]  /*5460*/  FSEL R17, R17, R119.reuse, P0 ;  /* 0x0000007711117208 */ /* 0x080fe20000000000 */
[C---:B------:R-:W-:Y:S01]  /*5470*/  FADD.FTZ R20, -R119.reuse, R20 ;  /* 0x0000001477147221 */ /* 0x040fe20000010100 */
[----:B------:R-:W-:Y:S01]  /*5480*/  HMMA.16816.F32.BF16 R32, R100, R162, R32 ;  /* 0x000000a26420723c */ /* 0x000fe20000041820 */
[----:B------:R-:W-:Y:S02]  /*5490*/  FSETP.GE.FTZ.AND P2, PT, R246, RZ, PT ;  /* 0x000000fff600720b */ /* 0x000fe40003f56000 */
[----:B------:R-:W-:Y:S01]  /*54a0*/  FADD.FTZ R21, -R119, R21 ;  /* 0x0000001577157221 */ /* 0x000fe20000010100 */
[----:B------:R-:W-:Y:S01]  /*54b0*/  FSETP.GE.FTZ.AND P0, PT, R130, RZ, PT ;  /* 0x000000ff8200720b */ /* 0x000fe20003f16000 */
[C---:B------:R-:W-:Y:S02]  /*54c0*/  FADD.FTZ R22, -R118.reuse, R22 ;  /* 0x0000001676167221 */ /* 0x040fe40000010100 */
[----:B------:R-:W-:Y:S01]  /*54d0*/  FADD.FTZ R23, -R118, R23 ;  /* 0x0000001776177221 */ /* 0x000fe20000010100 */
[-C--:B------:R-:W-:Y:S01]  /*54e0*/  FSEL R20, R20, R119.reuse, P0 ;  /* 0x0000007714147208 */ /* 0x080fe20000000000 */
[----:B------:R-:W-:Y:S01]  /*54f0*/  FADD.FTZ R25, -R117, R25 ;  /* 0x0000001975197221 */ /* 0x000fe20000010100 */
[----:B------:R-:W-:Y:S02]  /*5500*/  FSETP.GE.FTZ.AND P0, PT, R109, RZ, PT ;  /* 0x000000ff6d00720b */ /* 0x000fe40003f16000 */
[----:B------:R-:W-:Y:S01]  /*5510*/  FADD.FTZ R24, -R117, R24 ;  /* 0x0000001875187221 */ /* 0x000fe20000010100 */
[----:B------:R-:W-:Y:S01]  /*5520*/  FSEL R21, R21, R119, P4 ;  /* 0x0000007715157208 */ /* 0x000fe20002000000 */
[----:B------:R-:W-:Y:S01]  /*5530*/  FADD.FTZ R15, -R116, R15 ;  /* 0x0000000f740f7221 */ /* 0x000fe20000010100 */
[-C--:B------:R-:W-:Y:S01]  /*5540*/  FSEL R6, R6, R118.reuse, P0 ;  /* 0x0000007606067208 */ /* 0x080fe20000000000 */
[----:B------:R-:W-:Y:S01]  /*5550*/  FADD.FTZ R28, -R117, R28 ;  /* 0x0000001c751c7221 */ /* 0x000fe20000010100 */
[----:B------:R-:W-:Y:S01]  /*5560*/  FSETP.GE.FTZ.AND P0, PT, R121, RZ, PT ;  /* 0x000000ff7900720b */ /* 0x000fe20003f16000 */
[C---:B------:R-:W-:Y:S01]  /*5570*/  FADD.FTZ R26, -R116.reuse, R26 ;  /* 0x0000001a741a7221 */ /* 0x040fe20000010100 */
[----:B------:R-:W-:Y:S01]  /*5580*/  FSETP.GE.FTZ.AND P4, PT, R247, RZ, PT ;  /* 0x000000fff700720b */ /* 0x000fe20003f96000 */
[C---:B------:R-:W-:Y:S01]  /*5590*/  FADD.FTZ R27, -R116.reuse, R27 ;  /* 0x0000001b741b7221 */ /* 0x040fe20000010100 */
[-C--:B------:R-:W-:Y:S01]  /*55a0*/  FSEL R7, R7, R118.reuse, P0 ;  /* 0x0000007607077208 */ /* 0x080fe20000000000 */
[----:B------:R-:W-:Y:S01]  /*55b0*/  FADD.FTZ R30, -R116, R30 ;  /* 0x0000001e741e7221 */ /* 0x000fe20000010100 */
[----:B------:R-:W-:Y:S01]  /*55c0*/  FSETP.GE.FTZ.AND P0, PT, R115, RZ, PT ;  /* 0x000000ff7300720b */ /* 0x000fe20003f16000 */
[----:B------:R-:W-:Y:S01]  /*55d0*/  FADD.FTZ R32, -R119, R32 ;  /* 0x0000002077207221 */ /* 0x000fe20000010100 */
[-C--:B------:R-:W-:Y:S01]  /*55e0*/  FSEL R23, R23, R118.reuse, P5 ;  /* 0x0000007617177208 */ /* 0x080fe20002800000 */
[----:B------:R-:W-:Y:S01]  /*55f0*/  FMUL.FTZ R121, R121, R7 ;  /* 0x0000000779797220 */ /* 0x000fe20000410000 */
[----:B------:R-:W-:Y:S01]  /*5600*/  FSEL R22, R22, R118, P0 ;  /* 0x0000007616167208 */ /* 0x000fe20000000000 */
        /* <DEDUP_REMOVED lines=13> */
[----:B------:R-:W-:Y:S01]  /*56e0*/  FSEL R19, R19, R118, P2 ;  /* 0x0000007613137208 */ /* 0x000fe20001000000 */
[----:B------:R-:W-:Y:S01]  /*56f0*/  FMUL.FTZ R20, R130, R20 ;  /* 0x0000001482147220 */ /* 0x000fe20000410000 */
[----:B------:R-:W-:Y:S01]  /*5700*/  FSETP.GE.FTZ.AND P2, PT, R122, RZ, PT ;  /* 0x000000ff7a00720b */ /* 0x000fe20003f56000 */
[----:B------:R-:W-:Y:S01]  /*5710*/  FMUL.FTZ R21, R114, R21 ;  /* 0x0000001572157220 */ /* 0x000fe20000410000 */
[----:B------:R-:W-:Y:S01]  /*5720*/  FSEL R9, R9, R117, P0 ;  /* 0x0000007509097208 */ /* 0x000fe20000000000 */
[----:B------:R-:W-:Y:S01]  /*5730*/  FMUL.FTZ R32, R245, R32 ;  /* 0x00000020f5207220 */ /* 0x000fe20000410000 */
[----:B------:R-:W-:Y:S01]  /*5740*/  FSETP.GE.FTZ.AND P0, PT, R243, RZ, PT ;  /* 0x000000fff300720b */ /* 0x000fe20003f16000 */
[----:B------:R-:W-:Y:S01]  /*5750*/  FMUL.FTZ R119, R246, R119 ;  /* 0x00000077f6777220 */ /* 0x000fe20000410000 */
[-C--:B------:R-:W-:Y:S01]  /*5760*/  FSEL R8, R8, R117.reuse, P2 ;  /* 0x0000007508087208 */ /* 0x080fe20001000000 */
[----:B------:R-:W-:Y:S01]  /*5770*/  FMUL.FTZ R6, R109, R6 ;  /* 0x000000066d067220 */ /* 0x000fe20000410000 */
[----:B------:R-:W-:Y:S01]  /*5780*/  FSETP.GE.FTZ.AND P2, PT, R113, RZ, PT ;  /* 0x000000ff7100720b */ /* 0x000fe20003f56000 */
[----:B------:R-:W-:Y:S01]  /*5790*/  FMUL.FTZ R18, R128, R18 ;  /* 0x0000001280127220 */ /* 0x000fe20000410000 */
[----:B------:R-:W-:Y:S01]  /*57a0*/  FSEL R34, R34, R118, P4 ;  /* 0x0000007622227208 */ /* 0x000fe20002000000 */
[----:B------:R-:W-:Y:S01]  /*57b0*/  @P3 FADD.FTZ R118, -R118, R35 ;  /* 0x0000002376763221 */ /* 0x000fe20000010100 */
[----:B------:R-:W-:Y:S01]  /*57c0*/  FSEL R7, R7, R117, P2 ;  /* 0x0000007507077208 */ /* 0x000fe20001000000 */
[----:B------:R-:W-:Y:S01]  /*57d0*/  FMUL.FTZ R19, R129, R19 ;  /* 0x0000001381137220 */ /* 0x000fe20000410000 */
[----:B------:R-:W-:Y:S01]  /*57e0*/  FSETP.GE.FTZ.AND P2, PT, R199, RZ, PT ;  /* 0x000000ffc700720b */ /* 0x000fe20003f56000 */
[----:B------:R-:W-:Y:S01]  /*57f0*/  FMUL.FTZ R22, R115, R22 ;  /* 0x0000001673167220 */ /* 0x000fe20000410000 */
[----:B------:R-:W-:Y:S01]  /*5800*/  FSETP.GE.FTZ.AND P4, PT, R123, RZ, PT ;  /* 0x000000ff7b00720b */ /* 0x000fe20003f96000 */
        /* <DEDUP_REMOVED lines=8> */
[----:B------:R-:W-:Y:S01]  /*5890*/  FMUL.FTZ R9, R110, R9 ;  /* 0x000000096e097220 */ /* 0x000fe20000410000 */
[----:B------:R-:W-:Y:S01]  /*58a0*/  FSEL R24, R24, R117, P3 ;  /* 0x0000007518187208 */ /* 0x000fe20001800000 */
        /* <DEDUP_REMOVED lines=15> */
[----:B------:R-:W-:Y:S01]  /*59a0*/  FSEL R11, R11, R116, P2 ;  /* 0x000000740b0b7208 */ /* 0x000fe20001000000 */
[----:B------:R-:W-:Y:S01]  /*59b0*/  IMAD.MOV.U32 R122, RZ, RZ, R239 ;  /* 0x000000ffff7a7224 */ /* 0x000fe200078e00ef */
[----:B------:R-:W-:Y:S01]  /*59c0*/  FSETP.GE.FTZ.AND P5, PT, R125, RZ, PT ;  /* 0x000000ff7d00720b */ /* 0x000fe20003fb6000 */
[----:B------:R-:W-:Y:S01]  /*59d0*/  FMUL.FTZ R10, R111, R10 ;  /* 0x0000000a6f0a7220 */ /* 0x000fe20000410000 */
[----:B------:R-:W-:Y:S01]  /*59e0*/  FSETP.GE.FTZ.AND P4, PT, R240, RZ, PT ;  /* 0x000000fff000720b */ /* 0x000fe20003f96000 */
[----:B------:R-:W-:Y:S01]  /*59f0*/  FMUL.FTZ R11, R112, R11 ;  /* 0x0000000b700b7220 */ /* 0x000fe20000410000 */
[----:B------:R-:W-:Y:S01]  /*5a00*/  FSETP.GE.FTZ.AND P3, PT, R241, RZ, PT ;  /* 0x000000fff100720b */ /* 0x000fe20003f76000 */
[----:B------:R-:W-:Y:S01]  /*5a10*/  IMAD.MOV.U32 R123, RZ, RZ, R238 ;  /* 0x000000ffff7b7224 */ /* 0x000fe200078e00ee */
[----:B------:R-:W-:Y:S02]  /*5a20*/  FSETP.GE.FTZ.AND P2, PT, R244, RZ, PT ;  /* 0x000000fff400720b */ /* 0x000fe40003f56000 */
[-C--:B------:R-:W-:Y:S02]  /*5a30*/  FSEL R15, R15, R116.reuse, P5 ;  /* 0x000000740f0f7208 */ /* 0x080fe40002800000 */
[-C--:B------:R-:W-:Y:S02]  /*5a40*/  FSEL R26, R26, R116.reuse, P4 ;  /* 0x000000741a1a7208 */ /* 0x080fe40002000000 */
[-C--:B------:R-:W-:Y:S01]  /*5a50*/  FSEL R27, R27, R116.reuse, P3 ;  /* 0x000000741b1b7208 */ /* 0x080fe20001800000 */
[----:B------:R-:W-:Y:S01]  /*5a60*/  FMUL.FTZ R15, R125, R15 ;  /* 0x0000000f7d0f7220 */ /* 0x000fe20000410000 */
[----:B------:R-:W-:Y:S01]  /*5a70*/  FSEL R30, R30, R116, P2 ;  /* 0x000000741e1e7208 */ /* 0x000fe20001000000 */
[----:B------:R-:W-:Y:S02]  /*5a80*/  @P0 FADD.FTZ R116, -R116, R31 ;  /* 0x0000001f74740221 */ /* 0x000fe40000010100 */
[----:B------:R-:W-:Y:S02]  /*5a90*/  FMUL.FTZ R26, R240, R26 ;  /* 0x0000001af01a7220 */ /* 0x000fe40000410000 */
[----:B------:R-:W-:Y:S02]  /*5aa0*/  FMUL.FTZ R27, R241, R27 ;  /* 0x0000001bf11b7220 */ /* 0x000fe40000410000 */
[----:B------:R-:W-:Y:S02]  /*5ab0*/  FMUL.FTZ R30, R244, R30 ;  /* 0x0000001ef41e7220 */ /* 0x000fe40000410000 */
[----:B------:R-:W-:Y:S01]  /*5ac0*/  FMUL.FTZ R249, R249, R116 ;  /* 0x00000074f9f97220 */ /* 0x000fe20000410000 */
[----:B------:R-:W-:-:S05]  /*5ad0*/  @!P6 BRA `(.L_x_598) ;  /* 0x000001300000e947 */ /* 0x000fca0003800000 */
[----:B------:R-:W-:Y:S01]  /*5ae0*/  LOP3.LUT R33, R218, 0x1, RZ, 0xc0, !PT ;  /* 0x00000001da217812 */ /* 0x000fe200078ec0ff */
[----:B------:R-:W-:Y:S02]  /*5af0*/  IMAD.MOV.U32 R29, RZ, RZ, c[0x0][0x190] ;  /* 0x00006400ff1d7624 */ /* 0x000fe400078e00ff */
[----:B------:R-:W-:Y:S01]  /*5b00*/  IMAD.MOV.U32 R31, RZ, RZ, -0x2000 ;  /* 0xffffe000ff1f7424 */ /* 0x000fe200078e00ff */
[----:B------:R-:W-:Y:S01]  /*5b10*/  ISETP.NE.U32.AND P2, PT, R33, 0x1, PT ;  /* 0x000000012100780c */ /* 0x000fe20003f45070 */
[----:B------:R-:W-:Y:S03]  /*5b20*/  IMAD.U32 R12, R29, -0x40, RZ ;  /* 0xffffffc01d0c7824 */ /* 0x000fe600078e00ff */
[----:B------:R-:W-:Y:S02]  /*5b30*/  SEL R31, R31, 0x2000, !P2 ;  /* 0x000020001f1f7807 */ /* 0x000fe40005000000 */
[C---:B------:R-:W-:Y:S03]  /*5b40*/  LEA R232, P0, R12.reuse, R232, 0x1 ;  /* 0x000000e80ce87211 */ /* 0x040fe600078008ff */
[--C-:B------:R-:W-:Y:S01]  /*5b50*/  IMAD.IADD R217, R217, 0x1, R31.reuse ;  /* 0x00000001d9d97824 */ /* 0x100fe200078e021f */
[----:B------:R-:W-:Y:S01]  /*5b60*/  LEA.HI.X.SX32 R233, R12, R233, 0x1, P0 ;  /* 0x000000e90ce97211 */ /* 0x000fe200000f0eff */
[----:B------:R-:W-:Y:S01]  /*5b70*/  IMAD.MOV.U32 R12, RZ, RZ, c[0x0][0x194] ;  /* 0x00006500ff0c7624 */ /* 0x000fe200078e00ff */
[----:B------:R-:W-:Y:S01]  /*5b80*/  LEA R100, P0, R29, R232, 0x6 ;  /* 0x000000e81d647211 */ /* 0x000fe200078030ff */
[----:B------:R-:W-:Y:S02]  /*5b90*/  IMAD.IADD R169, R169, 0x1, R31 ;  /* 0x00000001a9a97824 */ /* 0x000fe400078e021f */
[----:B------:R-:W-:Y:S01]  /*5ba0*/  @!PT LDS RZ, [RZ] ;  /* 0x00000000fffff984 */ /* 0x000fe20000000800 */
[----:B------:R-:W-:Y:S01]  /*5bb0*/  @!PT LDS RZ, [RZ] ;  /* 0x00000000fffff984 */ /* 0x000fe20000000800 */
[----:B------:R-:W-:Y:S01]  /*5bc0*/  @!PT LDS RZ, [RZ] ;  /* 0x00000000fffff984 */ /* 0x000fe20000000800 */
[----:B------:R1:W-:Y:S01]  /*5bd0*/  LDGSTS.E.BYPASS.LTC128B.128 [R217], [R232.64] ;  /* 0x00000000e8d97fae */ /* 0x0003e2000b901d48 */
[----:B------:R-:W-:Y:S05]  /*5be0*/  LEA.HI.X R101, R29, R233, R12, 0x6, P0 ;  /* 0x000000e91d657211 */ /* 0x000fea00000f340c */
[----:B------:R1:W-:Y:S04]  /*5bf0*/  LDGSTS.E.BYPASS.LTC128B.128 [R217+0x1000], [R100.64] ;  /* 0x0100000064d97fae */ /* 0x0003e8000b901d48 */
[----:B------:R-:W0:Y:S02]  /*5c00*/  LDGDEPBAR ;  /* 0x00000000000079af */ /* 0x000e240000000000 */
.L_x_598:
        /* <DEDUP_REMOVED lines=27> */
[----:B-1----:R-:W-:Y:S02]  /*5dc0*/  IADD3 R100, R116, 0x4040, RZ ;  /* 0x0000404074647810 */ /* 0x002fe40007ffe0ff */
        /* <DEDUP_REMOVED lines=73> */
.L_x_599:
[----:B------:R-:W-:Y:S01]  /*6260*/  LDSM.16.M88.4 R16, [R171] ;  /* 0x00000000ab10783b */ /* 0x000fe20000000200 */
[--C-:B------:R-:W-:Y:S01]  /*6270*/  IMAD.IADD R117, R116, 0x1, R175.reuse ;  /* 0x0000000174757824 */ /* 0x100fe200078e02af */
[C---:B------:R-:W-:Y:S01]  /*6280*/  LEA R239, P0, R196.reuse, R122, 0x2 ;  /* 0x0000007ac4ef7211 */ /* 0x040fe200078010ff */
        /* <DEDUP_REMOVED lines=45> */
[C---:B----4-:R-:W-:Y:S07]  /*6560*/  HMMA.16816.F32.BF16 R4, R100.reuse, R104, R4 ;  /* 0x000000686404723c */ /* 0x050fee0000041804 */
[----:B------:R-:W-:Y:S01]  /*6570*/  IMAD.IADD R104, R175, 0x1, R168 ;  /* 0x00000001af687824 */ /* 0x000fe200078e02a8 */
        /* <DEDUP_REMOVED lines=8> */
[----:B------:R-:W-:Y:S01]  /*6600*/  @P6 IADD3 R20, R183, -0x40, RZ ;  /* 0xffffffc0b7146810 */ /* 0x000fe20007ffe0ff */
[----:B------:R-:W-:Y:S04]  /*6610*/  HMMA.16816.F32.BF16 R16, R108, R22, R16 ;  /* 0x000000166c10723c */ /* 0x000fe80000041810 */
[----:B------:R-:W-:Y:S04]  /*6620*/  @P6 IMAD.WIDE R20, R20, 0x4, R234 ;  /* 0x0000000414146825 */ /* 0x000fe800078e02ea */
[C---:B---3--:R-:W-:Y:S01]  /*6630*/  HMMA.16816.F32.BF16 R4, R28.reuse, R32, R4 ;  /* 0x000000201c04723c */ /* 0x048fe20000041804 */
[----:B------:R1:W5:Y:S04]  /*6640*/  @P6 LDG.E R215, [R20.64] ;  /* 0x0000000814d76981 */ /* 0x000368000c1e1900 */
[----:B------:R1:W5:Y:S03]  /*6650*/  @P6 LDG.E R216, [R20.64+0x20] ;  /* 0x0000200814d86981 */ /* 0x000366000c1e1900 */
[C---:B------:R-:W-:Y:S01]  /*6660*/  HMMA.16816.F32.BF16 R8, R28.reuse, R34, R8 ;  /* 0x000000221c08723c */ /* 0x040fe20000041808 */
[----:B------:R-:W-:Y:S04]  /*6670*/  LDSM.16.MT88.4 R32, [R170+0xc800] ;  /* 0x00c80000aa20783b */ /* 0x000fe80000004200 */
[----:B------:R1:W5:Y:S03]  /*6680*/  @P6 LDG.E R213, [R20.64+0x80] ;  /* 0x0000800814d56981 */ /* 0x000366000c1e1900 */
[C---:B--2---:R-:W-:Y:S01]  /*6690*/  HMMA.16816.F32.BF16 R12, R28.reuse, R24, R12 ;  /* 0x000000181c0c723c */ /* 0x044fe2000004180c */
[----:B------:R1:W5:Y:S06]  /*66a0*/  @P6 LDG.E R214, [R20.64+0xa0] ;  /* 0x0000a00814d66981 */ /* 0x00036c000c1e1900 */
[----:B------:R-:W-:Y:S01]  /*66b0*/  IMAD.MOV.U32 R24, RZ, RZ, R239 ;  /* 0x000000ffff187224 */ /* 0x000fe200078e00ef */
[----:B------:R-:W-:Y:S01]  /*66c0*/  HMMA.16816.F32.BF16 R16, R28, R26, R16 ;  /* 0x0000001a1c10723c */ /* 0x000fe20000041810 */
[----:B------:R-:W-:Y:S03]  /*66d0*/  LDSM.16.MT88.4 R28, [R170+0xa800] ;  /* 0x00a80000aa1c783b */ /* 0x000fe60000004200 */
[----:B------:R-:W-:Y:S01]  /*66e0*/  IMAD.MOV.U32 R25, RZ, RZ, R238 ;  /* 0x000000ffff197224 */ /* 0x000fe200078e00ee */
[CC--:B------:R-:W-:Y:S04]  /*66f0*/  LEA R22, P2, R212.reuse, R24.reuse, 0x2 ;  /* 0x00000018d4167211 */ /* 0x0c0fe800078410ff */
[-C--:B------:R-:W-:Y:S01]  /*6700*/  LEA.HI.X.SX32 R23, R212, R25.reuse, 0x2, P2 ;  /* 0x00000019d4177211 */ /* 0x080fe200010f16ff */
[----:B------:R2:W-:Y:S04]  /*6710*/  RED.E.ADD.F32.FTZ.RN.STRONG.GPU [R24.64], R4 ;  /* 0x000000041800798e */ /* 0x0005e8000c10e788 */
[----:B------:R3:W-:Y:S01]  /*6720*/  RED.E.ADD.F32.FTZ.RN.STRONG.GPU [R22.64], R5 ;  /* 0x000000051600798e */ /* 0x0007e2000c10e788 */
[CC--:B-1----:R-:W-:Y:S04]  /*6730*/  LEA R20, P0, R211.reuse, R24.reuse, 0x2 ;  /* 0x00000018d3147211 */ /* 0x0c2fe800078010ff */
[-C--:B------:R-:W-:Y:S02]  /*6740*/  LEA.HI.X.SX32 R21, R211, R25.reuse, 0x2, P0 ;  /* 0x00000019d3157211 */ /* 0x080fe400000f16ff */
[CC--:B------:R-:W-:Y:S03]  /*6750*/  LEA R26, P0, R209.reuse, R24.reuse, 0x2 ;  /* 0x00000018d11a7211 */ /* 0x0c0fe600078010ff */
[----:B------:R1:W-:Y:S01]  /*6760*/  RED.E.ADD.F32.FTZ.RN.STRONG.GPU [R20.64], R6 ;  /* 0x000000061400798e */ /* 0x0003e2000c10e788 */
[-C--:B------:R-:W-:Y:S02]  /*6770*/  LEA.HI.X.SX32 R27, R209, R25.reuse, 0x2, P0 ;  /* 0x00000019d11b7211 */ /* 0x080fe400000f16ff */
[CC--:B--2---:R-:W-:Y:S04]  /*6780*/  LEA R4, P2, R210.reuse, R24.reuse, 0x2 ;  /* 0x00000018d2047211 */ /* 0x0c4fe800078410ff */
[-C--:B---3--:R-:W-:Y:S05]  /*6790*/  LEA.HI.X.SX32 R5, R210, R25.reuse, 0x2, P2 ;  /* 0x00000019d2057211 */ /* 0x088fea00010f16ff */
[----:B------:R2:W-:Y:S04]  /*67a0*/  RED.E.ADD.F32.FTZ.RN.STRONG.GPU [R4.64], R7 ;  /* 0x000000070400798e */ /* 0x0005e8000c10e788 */
[----:B------:R3:W-:Y:S01]  /*67b0*/  RED.E.ADD.F32.FTZ.RN.STRONG.GPU [R26.64], R8 ;  /* 0x000000081a00798e */ /* 0x0007e2000c10e788 */
[CC--:B-1----:R-:W-:Y:S02]  /*67c0*/  LEA R20, P3, R208.reuse, R24.reuse, 0x2 ;  /* 0x00000018d0147211 */ /* 0x0c2fe400078610ff */
[CC--:B------:R-:W-:Y:S02]  /*67d0*/  LEA R6, P2, R207.reuse, R24.reuse, 0x2 ;  /* 0x00000018cf067211 */ /* 0x0c0fe400078410ff */
[-C--:B------:R-:W-:Y:S05]  /*67e0*/  LEA.HI.X.SX32 R21, R208, R25.reuse, 0x2, P3 ;  /* 0x00000019d0157211 */ /* 0x080fea00018f16ff */
[----:B------:R1:W-:Y:S01]  /*67f0*/  RED.E.ADD.F32.FTZ.RN.STRONG.GPU [R20.64], R9 ;  /* 0x000000091400798e */ /* 0x0003e2000c10e788 */
[-C--:B--2---:R-:W-:Y:S02]  /*6800*/  LEA.HI.X.SX32 R7, R207, R25.reuse, 0x2, P2 ;  /* 0x00000019cf077211 */ /* 0x084fe400010f16ff */
[-C--:B------:R-:W-:Y:S02]  /*6810*/  LEA R4, P0, R206, R24.reuse, 0x2 ;  /* 0x00000018ce047211 */ /* 0x080fe400078010ff */
[-C--:B---3--:R-:W-:Y:S01]  /*6820*/  LEA R26, P5, R204, R24.reuse, 0x2 ;  /* 0x00000018cc1a7211 */ /* 0x088fe200078a10ff */
[----:B------:R2:W-:Y:S01]  /*6830*/  RED.E.ADD.F32.FTZ.RN.STRONG.GPU [R6.64], R10 ;  /* 0x0000000a0600798e */ /* 0x0005e2000c10e788 */
[-C--:B------:R-:W-:Y:S02]  /*6840*/  LEA.HI.X.SX32 R5, R206, R25.reuse, 0x2, P0 ;  /* 0x00000019ce057211 */ /* 0x080fe400000f16ff */
[-C--:B------:R-:W-:Y:S02]  /*6850*/  LEA.HI.X.SX32 R27, R204, R25.reuse, 0x2, P5 ;  /* 0x00000019cc1b7211 */ /* 0x080fe400028f16ff */
[CC--:B------:R-:W-:Y:S01]  /*6860*/  LEA R8, P2, R226.reuse, R24.reuse, 0x2 ;  /* 0x00000018e2087211 */ /* 0x0c0fe200078410ff */
[----:B------:R3:W-:Y:S04]  /*6870*/  RED.E.ADD.F32.FTZ.RN.STRONG.GPU [R4.64], R11 ;  /* 0x0000000b0400798e */ /* 0x0007e8000c10e788 */
[----:B------:R-:W-:Y:S01]  /*6880*/  RED.E.ADD.F32.FTZ.RN.STRONG.GPU [R24.64+0x80], R12 ;  /* 0x0000800c1800798e */ /* 0x000fe2000c10e788 */
[C---:B-1----:R-:W-:Y:S03]  /*6890*/  LEA R20, P4, R203.reuse, R24, 0x2 ;  /* 0x00000018cb147211 */ /* 0x042fe600078810ff */
[----:B------:R-:W-:Y:S01]  /*68a0*/  RED.E.ADD.F32.FTZ.RN.STRONG.GPU [R22.64+0x80], R13 ;  /* 0x0000800d1600798e */ /* 0x000fe2000c10e788 */
[-C--:B------:R-:W-:Y:S02]  /*68b0*/  LEA.HI.X.SX32 R9, R226, R25.reuse, 0x2, P2 ;  /* 0x00000019e2097211 */ /* 0x080fe400010f16ff */
[-C--:B------:R-:W-:Y:S02]  /*68c0*/  LEA.HI.X.SX32 R21, R203, R25.reuse, 0x2, P4 ;  /* 0x00000019cb157211 */ /* 0x080fe400020f16ff */
[----:B------:R-:W-:Y:S02]  /*68d0*/  ISETP.GT.AND P4, PT, R218, R194, PT ;  /* 0x000000c2da00720c */ /* 0x000fe40003f84270 */
[----:B------:R-:W-:Y:S04]  /*68e0*/  @P6 IADD3 R198, P2, R198, -0x100, RZ ;  /* 0xffffff00c6c66810 */ /* 0x000fe80007f5e0ff */
[----:B------:R-:W-:Y:S02]  /*68f0*/  @P6 IADD3.X R197, R197, -0x1, RZ, P2, !PT ;  /* 0xffffffffc5c56810 */ /* 0x000fe400017fe4ff */
[CC--:B--2---:R-:W-:Y:S02]  /*6900*/  LEA R6, P0, R205.reuse, R24.reuse, 0x2 ;  /* 0x00000018cd067211 */ /* 0x0c4fe400078010ff */
[CC--:B------:R-:W-:Y:S02]  /*6910*/  LEA R10, P3, R202.reuse, R24.reuse, 0x2 ;  /* 0x00000018ca0a7211 */ /* 0x0c0fe400078610ff */
[-C--:B------:R-:W-:Y:S02]  /*6920*/  LEA.HI.X.SX32 R7, R205, R25.reuse, 0x2, P0 ;  /* 0x00000019cd077211 */ /* 0x080fe400000f16ff */
[-C--:B---3--:R-:W-:Y:S02]  /*6930*/  LEA.HI.X.SX32 R11, R202, R25.reuse, 0x2, P3 ;  /* 0x00000019ca0b7211 */ /* 0x088fe400018f16ff */
[C---:B------:R-:W-:Y:S01]  /*6940*/  LEA R4, P0, R225.reuse, R24, 0x2 ;  /* 0x00000018e1047211 */ /* 0x040fe200078010ff */
[----:B------:R-:W-:Y:S03]  /*6950*/  RED.E.ADD.F32.FTZ.RN.STRONG.GPU [R6.64], R14 ;  /* 0x0000000e0600798e */ /* 0x000fe6000c10e788 */
[----:B------:R-:W-:Y:S01]  /*6960*/  LEA.HI.X.SX32 R5, R225, R25, 0x2, P0 ;  /* 0x00000019e1057211 */ /* 0x000fe200000f16ff */
[----:B------:R-:W-:Y:S04]  /*6970*/  RED.E.ADD.F32.FTZ.RN.STRONG.GPU [R26.64], R15 ;  /* 0x0000000f1a00798e */ /* 0x000fe8000c10e788 */
[----:B------:R-:W-:Y:S04]  /*6980*/  RED.E.ADD.F32.FTZ.RN.STRONG.GPU [R20.64], R16 ;  /* 0x000000101400798e */ /* 0x000fe8000c10e788 */
[----:B------:R-:W-:Y:S04]  /*6990*/  RED.E.ADD.F32.FTZ.RN.STRONG.GPU [R10.64], R17 ;  /* 0x000000110a00798e */ /* 0x000fe8000c10e788 */
        /* <DEDUP_REMOVED lines=18> */
[----:B------:R-:W2:Y:S04]  /*6ac0*/  LDSM.16.MT88.4 R4, [R104+0x1000] ;  /* 0x001000006804783b */ /* 0x000ea80000004200 */
[----:B------:R-:W-:Y:S03]  /*6ad0*/  LDSM.16.MT88.4 R24, [R168+0x1800] ;  /* 0x00180000a818783b */ /* 0x000fe60000004200 */
        /* <DEDUP_REMOVED lines=10> */
[----:B------:R-:W3:Y:S07]  /*6b80*/  LDSM.16.MT88.4 R16, [R104+0x1800] ;  /* 0x001800006810783b */ /* 0x000eee0000004200 */
[-C--:B-1----:R-:W-:Y:S08]  /*6b90*/  HMMA.16816.F32.BF16 R68, R8, R20.reuse, R68 ;  /* 0x000000140844723c */ /* 0x082ff00000041844 */
[C---:B------:R-:W-:Y:S08]  /*6ba0*/  HMMA.16816.F32.BF16 R72, R100.reuse, R20, R72 ;  /* 0x000000146448723c */ /* 0x040ff00000041848 */
[-C--:B------:R-:W-:Y:S08]  /*6bb0*/  HMMA.16816.F32.BF16 R76, R100, R22.reuse, R76 ;  /* 0x00000016644c723c */ /* 0x080ff0000004184c */
[C---:B------:R-:W-:Y:S08]  /*6bc0*/  HMMA.16816.F32.BF16 R80, R8.reuse, R22, R80 ;  /* 0x000000160850723c */ /* 0x040ff00000041850 */
[-C--:B--2---:R-:W-:Y:S08]  /*6bd0*/  HMMA.16816.F32.BF16 R84, R8, R4.reuse, R84 ;  /* 0x000000040854723c */ /* 0x084ff00000041854 */
[C---:B------:R-:W-:Y:S07]  /*6be0*/  HMMA.16816.F32.BF16 R88, R100.reuse, R4, R88 ;  /* 0x000000046458723c */ /* 0x040fee0000041858 */
[----:B------:R-:W-:Y:S01]  /*6bf0*/  LOP3.LUT R4, R218, 0x1, RZ, 0xc0, !PT ;  /* 0x00000001da047812 */ /* 0x000fe200078ec0ff */
[-C--:B------:R-:W-:Y:S03]  /*6c00*/  HMMA.16816.F32.BF16 R92, R100, R6.reuse, R92 ;  /* 0x00000006645c723c */ /* 0x080fe6000004185c */
[----:B------:R-:W-:Y:S02]  /*6c10*/  ISETP.NE.U32.AND P0, PT, R4, 0x1, PT ;  /* 0x000000010400780c */ /* 0x000fe40003f05070 */
[----:B------:R-:W-:Y:S02]  /*6c20*/  @P6 IADD3 R5, P3, R234, -0x100, RZ ;  /* 0xffffff00ea056810 */ /* 0x000fe40007f7e0ff */
[----:B------:R-:W-:Y:S01]  /*6c30*/  IADD3 R218, R218, -0x1, RZ ;  /* 0xffffffffdada7810 */ /* 0x000fe20007ffe0ff */
[----:B------:R-:W-:Y:S04]  /*6c40*/  HMMA.16816.F32.BF16 R96, R8, R6, R96 ;  /* 0x000000060860723c */ /* 0x000fe80000041860 */
[----:B------:R-:W-:Y:S01]  /*6c50*/  @P6 IMAD.MOV.U32 R234, RZ, RZ, R5 ;  /* 0x000000ffffea6224 */ /* 0x000fe200078e0005 */
[----:B------:R-:W-:Y:S02]  /*6c60*/  @P6 IADD3.X R4, R235, -0x1, RZ, P3, !PT ;  /* 0xffffffffeb046810 */ /* 0x000fe40001ffe4ff */
[C---:B------:R-:W-:Y:S01]  /*6c70*/  IADD3 R6, R168.reuse, -0x2000, RZ ;  /* 0xffffe000a8067810 */ /* 0x040fe20007ffe0ff */
[-C--:B---3--:R-:W-:Y:S05]  /*6c80*/  HMMA.16816.F32.BF16 R68, R12, R24.reuse, R68 ;  /* 0x000000180c44723c */ /* 0x088fea0000041844 */
[----:B------:R-:W-:Y:S01]  /*6c90*/  @P0 IADD3 R6, R168, 0x2000, RZ ;  /* 0x00002000a8060810 */ /* 0x000fe20007ffe0ff */
[----:B------:R-:W-:Y:S02]  /*6ca0*/  @P6 IMAD.MOV.U32 R235, RZ, RZ, R4 ;  /* 0x000000ffffeb6224 */ /* 0x000fe400078e0004 */
[C---:B----4-:R-:W-:Y:S04]  /*6cb0*/  HMMA.16816.F32.BF16 R72, R32.reuse, R24, R72 ;  /* 0x000000182048723c */ /* 0x050fe80000041848 */
[----:B------:R-:W-:Y:S04]  /*6cc0*/  IMAD.MOV.U32 R168, RZ, RZ, R6 ;  /* 0x000000ffffa87224 */ /* 0x000fe800078e0006 */
[-C--:B------:R-:W-:Y:S08]  /*6cd0*/  HMMA.16816.F32.BF16 R76, R32, R26.reuse, R76 ;  /* 0x0000001a204c723c */ /* 0x080ff0000004184c */
[C---:B------:R-:W-:Y:S08]  /*6ce0*/  HMMA.16816.F32.BF16 R80, R12.reuse, R26, R80 ;  /* 0x0000001a0c50723c */ /* 0x040ff00000041850 */
[-C--:B------:R-:W-:Y:S08]  /*6cf0*/  HMMA.16816.F32.BF16 R84, R12, R16.reuse, R84 ;  /* 0x000000100c54723c */ /* 0x080ff00000041854 */
[C---:B------:R-:W-:Y:S08]  /*6d00*/  HMMA.16816.F32.BF16 R88, R32.reuse, R16, R88 ;  /* 0x000000102058723c */ /* 0x040ff00000041858 */
[-C--:B------:R-:W-:Y:S08]  /*6d10*/  HMMA.16816.F32.BF16 R92, R32, R18.reuse, R92 ;  /* 0x00000012205c723c */ /* 0x080ff0000004185c */
[----:B------:R-:W-:Y:S01]  /*6d20*/  HMMA.16816.F32.BF16 R96, R12, R18, R96 ;  /* 0x000000120c60723c */ /* 0x000fe20000041860 */
[----:B------:R-:W-:-:S07]  /*6d30*/  @P4 BRA `(.L_x_600) ;  /* 0xffffc70000004947 */ /* 0x000fce000383ffff */
[----:B------:R-:W-:Y:S01]  /*6d40*/  BAR.SYNC.DEFER_BLOCKING 0x0 ;  /* 0x0000000000007b1d */ /* 0x000fe20000010000 */
[----:B------:R-:W-:Y:S01]  /*6d50*/  FMUL.FTZ R68, R68, c[0x0][0x2e0] ;  /* 0x0000b80044447a20 */ /* 0x000fe20000410000 */
[----:B------:R-:W-:Y:S01]  /*6d60*/  ISETP.NE.AND P0, PT, R223, -0x1, PT ;  /* 0xffffffffdf00780c */ /* 0x000fe20003f05270 */
[----:B------:R-:W-:Y:S01]  /*6d70*/  FMUL.FTZ R69, R69, c[0x0][0x2e0] ;  /* 0x0000b80045457a20 */ /* 0x000fe20000410000 */
[----:B------:R-:W-:Y:S01]  /*6d80*/  SHF.R.S32.HI R3, RZ, 0x1f, R182 ;  /* 0x0000001fff037819 */ /* 0x000fe200000114b6 */
        /* <DEDUP_REMOVED lines=9> */
[----:B------:R-:W-:Y:S01]  /*6e20*/  FMUL.FTZ R72, R72, c[0x0][0x2e0] ;  /* 0x0000b80048487a20 */ /* 0x000fe20000410000 */
[----:B------:R-:W-:Y:S01]  /*6e30*/  @P0 IADD3 R33, R221, R223, RZ ;  /* 0x000000dfdd210210 */ /* 0x000fe20007ffe0ff */
[----:B------:R-:W-:Y:S01]  /*6e40*/  FMUL.FTZ R73, R73, c[0x0][0x2e0] ;  /* 0x0000b80049497a20 */ /* 0x000fe20000410000 */
[----:B------:R-:W-:Y:S01]  /*6e50*/  F2FP.BF16.PACK_AB R82, R83, R82 ;  /* 0x000000525352723e */ /* 0x000fe200000010ff */
[----:B------:R-:W-:-:S02]  /*6e60*/  FMUL.FTZ R74, R74, c[0x0][0x2e0] ;  /* 0x0000b8004a4a7a20 */ /* 0x000fc40000410000 */
        /* <DEDUP_REMOVED lines=106> */
[----:B------:R-:W-:Y:S01]  /*7510*/  @P0 IMAD.WIDE.U32 R34, R33, c[0x0][0x3a0], RZ ;  /* 0x0000e80021220a25 */ /* 0x000fe200078e00ff */
[----:B------:R1:W-:Y:S02]  /*7520*/  STS [R195+0x4000], R64 ;  /* 0x00400040c3007388 */ /* 0x0003e40000000800 */
[----:B------:R-:W-:Y:S01]  /*7530*/  F2FP.BF16.PACK_AB R62, R63, R62 ;  /* 0x0000003e3f3e723e */ /* 0x000fe200000010ff */
[----:B------:R-:W-:Y:S01]  /*7540*/  @P0 IMAD R33, R33, c[0x0][0x3a4], R35 ;  /* 0x0000e90021210a24 */ /* 0x000fe200078e0223 */
        /* <DEDUP_REMOVED lines=15> */
.L_x_601:
        /* <DEDUP_REMOVED lines=15> */
.L_x_602:
[----:B------:R-:W-:Y:S01]  /*7730*/  BAR.SYNC.DEFER_BLOCKING 0x0 ;  /* 0x0000000000007b1d */ /* 0x000fe20000010000 */
[----:B------:R-:W-:Y:S01]  /*7740*/  SHF.R.S32.HI R32, RZ, 0x1f, R219 ;  /* 0x0000001fff207819 */ /* 0x000fe200000114db */
[----:B------:R-:W-:Y:S01]  /*7750*/  IMAD R220, R185, -0x80, R220 ;  /* 0xffffff80b9dc7824 */ /* 0x000fe200078e02dc */
[----:B------:R-:W-:Y:S02]  /*7760*/  SHF.R.S32.HI R39, RZ, 0x1f, R180 ;  /* 0x0000001fff277819 */ /* 0x000fe400000114b4 */
[----:B-1----:R-:W-:Y:S01]  /*7770*/  MOV R38, R180 ;  /* 0x000000b400267202 */ /* 0x002fe20000000f00 */
[----:B------:R-:W-:Y:S01]  /*7780*/  IMAD R35, R32, c[0x0][0x3a0], RZ ;  /* 0x0000e80020237a24 */ /* 0x000fe200078e02ff */
[----:B------:R-:W-:Y:S01]  /*7790*/  ISETP.GE.AND P4, PT, R179, R220, PT ;  /* 0x000000dcb300720c */ /* 0x000fe20003f86270 */
[----:B------:R-:W-:Y:S01]  /*77a0*/  BSSY B0, `(.L_x_603) ;  /* 0x000001d000007945 */ /* 0x000fe20003800000 */
[----:B------:R-:W-:Y:S01]  /*77b0*/  SHF.R.S32.HI R3, RZ, 0x1f, R201 ;  /* 0x0000001fff037819 */ /* 0x000fe200000114c9 */
[----:B------:R-:W-:-:S04]  /*77c0*/  IMAD.WIDE.U32 R36, R219, c[0x0][0x3a0], R38 ;  /* 0x0000e800db247a25 */ /* 0x000fc800078e0026 */
[----:B------:R-:W-:Y:S01]  /*77d0*/  IMAD R35, R219, c[0x0][0x3a4], R35 ;  /* 0x0000e900db237a24 */ /* 0x000fe200078e0223 */
[----:B------:R-:W-:Y:S01]  /*77e0*/  IADD3 R40, P0, R34, R36, RZ ;  /* 0x0000002422287210 */ /* 0x000fe20007f1e0ff */
[----:B------:R-:W-:-:S03]  /*77f0*/  IMAD R34, R3, c[0x0][0x3b8], RZ ;  /* 0x0000ee0003227a24 */ /* 0x000fc600078e02ff */
[----:B------:R-:W-:Y:S01]  /*7800*/  IADD3.X R41, R33, R37, R35, P0, !PT ;  /* 0x0000002521297210 */ /* 0x000fe200007fe423 */
[C---:B------:R-:W-:Y:S01]  /*7810*/  IMAD R34, R201.reuse, c[0x0][0x3bc], R34 ;  /* 0x0000ef00c9227a24 */ /* 0x040fe200078e0222 */
[----:B------:R-:W-:Y:S01]  /*7820*/  SHF.R.S32.HI R33, RZ, 0x1f, R179 ;  /* 0x0000001fff217819 */ /* 0x000fe200000114b3 */
[----:B------:R1:W2:Y:S02]  /*7830*/  LDS.128 R28, [R120+0x7000] ;  /* 0x00700000781c7984 */ /* 0x0002a40000000c00 */
[----:B------:R-:W-:Y:S02]  /*7840*/  IMAD.WIDE.U32 R40, R201, c[0x0][0x3b8], R40 ;  /* 0x0000ee00c9287a25 */ /* 0x000fe400078e0028 */
[----:B------:R1:W3:Y:S03]  /*7850*/  LDS.128 R24, [R120+0x8000] ;  /* 0x0080000078187984 */ /* 0x0002e60000000c00 */
[----:B------:R-:W-:Y:S01]  /*7860*/  IADD3 R34, R34, R41, RZ ;  /* 0x0000002922227210 */ /* 0x000fe20007ffe0ff */
        /* <DEDUP_REMOVED lines=16> */
.L_x_604:
[----:B------:R-:W-:Y:S05]  /*7970*/  BSYNC B0 ;  /* 0x0000000000007941 */ /* 0x000fea0003800000 */
.L_x_603:
[----:B------:R-:W-:Y:S01]  /*7980*/  IADD3 R35, R179, 0x20, RZ ;  /* 0x00000020b3237810 */ /* 0x000fe20007ffe0ff */
[----:B------:R-:W-:Y:S03]  /*7990*/  BSSY B0, `(.L_x_605) ;  /* 0x000000e000007945 */ /* 0x000fe60003800000 */
[----:B------:R-:W-:-:S13]  /*79a0*/  ISETP.GE.AND P3, PT, R35, R220, PT ;  /* 0x000000dc2300720c */ /* 0x000fda0003f66270 */
[----:B------:R-:W-:Y:S05]  /*79b0*/  @P3 BRA `(.L_x_606) ;  /* 0x000000b000003947 */ /* 0x000fea0003800000 */
[----:B------:R-:W-:Y:S01]  /*79c0*/  IADD3 R36, P0, R179, 0x20, RZ ;  /* 0x00000020b3247810 */ /* 0x000fe20007f1e0ff */
[----:B-1----:R-:W-:Y:S01]  /*79d0*/  IMAD.MOV.U32 R42, RZ, RZ, R40 ;  /* 0x000000ffff2a7224 */ /* 0x002fe200078e0028 */
[----:B------:R-:W-:-:S03]  /*79e0*/  MOV R43, R34 ;  /* 0x00000022002b7202 */ /* 0x000fc60000000f00 */
[----:B------:R-:W-:Y:S02]  /*79f0*/  IMAD.X R35, RZ, RZ, R33, P0 ;  /* 0x000000ffff237224 */ /* 0x000fe400000e0621 */
[----:B------:R-:W-:-:S04]  /*7a00*/  IMAD.WIDE.U32 R42, R36, c[0x0][0x3a0], R42 ;  /* 0x0000e800242a7a25 */ /* 0x000fc800078e002a */
[----:B------:R-:W-:-:S04]  /*7a10*/  IMAD R35, R35, c[0x0][0x3a0], RZ ;  /* 0x0000e80023237a24 */ /* 0x000fc800078e02ff */
[----:B------:R-:W-:Y:S01]  /*7a20*/  IMAD R35, R36, c[0x0][0x3a4], R35 ;  /* 0x0000e90024237a24 */ /* 0x000fe200078e0223 */
[----:B------:R-:W-:-:S04]  /*7a30*/  LEA R36, P0, R42, c[0x0][0x340], 0x1 ;  /* 0x0000d0002a247a11 */ /* 0x000fc800078008ff */
[----:B------:R-:W-:-:S04]  /*7a40*/  IADD3 R35, R35, R43, RZ ;  /* 0x0000002b23237210 */ /* 0x000fc80007ffe0ff */
[----:B------:R-:W-:-:S05]  /*7a50*/  LEA.HI.X R37, R42, c[0x0][0x344], R35, 0x1, P0 ;  /* 0x0000d1002a257a11 */ /* 0x000fca00000f0c23 */
[----:B--2---:R1:W-:Y:S02]  /*7a60*/  STG.E.128 [R36.64], R28 ;  /* 0x0000001c24007986 */ /* 0x0043e4000c101d08 */
.L_x_606:
[----:B------:R-:W-:Y:S05]  /*7a70*/  BSYNC B0 ;  /* 0x0000000000007941 */ /* 0x000fea0003800000 */
.L_x_605:
[----:B-12---:R-:W-:Y:S01]  /*7a80*/  IADD3 R28, R179, 0x40, RZ ;  /* 0x00000040b31c7810 */ /* 0x006fe20007ffe0ff */
        /* <DEDUP_REMOVED lines=13> */
[----:B---3--:R1:W-:Y:S02]  /*7b60*/  STG.E.128 [R36.64], R24 ;  /* 0x0000001824007986 */ /* 0x0083e4000c101d08 */
.L_x_608:
[----:B------:R-:W-:Y:S05]  /*7b70*/  BSYNC B0 ;  /* 0x0000000000007941 */ /* 0x000fea0003800000 */
.L_x_607:
[----:B-1-3--:R-:W-:Y:S01]  /*7b80*/  IADD3 R24, R179, 0x60, RZ ;  /* 0x00000060b3187810 */ /* 0x00afe20007ffe0ff */
        /* <DEDUP_REMOVED lines=13> */
[----:B----4-:R1:W-:Y:S02]  /*7c60*/  STG.E.128 [R28.64], R20 ;  /* 0x000000141c007986 */ /* 0x0103e4000c101d08 */
.L_x_610:
[----:B------:R-:W-:Y:S05]  /*7c70*/  BSYNC B0 ;  /* 0x0000000000007941 */ /* 0x000fea0003800000 */
.L_x_609:
[----:B------:R-:W-:Y:S01]  /*7c80*/  IMAD.WIDE.U32 R38, R219, c[0x0][0x3a8], R38 ;  /* 0x0000ea00db267a25 */ /* 0x000fe200078e0026 */
[----:B------:R-:W-:Y:S03]  /*7c90*/  BSSY B0, `(.L_x_611) ;  /* 0x0000013000007945 */ /* 0x000fe60003800000 */
[----:B------:R-:W-:Y:S01]  /*7ca0*/  IMAD R32, R32, c[0x0][0x3a8], RZ ;  /* 0x0000ea0020207a24 */ /* 0x000fe200078e02ff */
[----:B-1--4-:R-:W-:Y:S01]  /*7cb0*/  IADD3 R20, P0, R2, R38, RZ ;  /* 0x0000002602147210 */ /* 0x012fe20007f1e0ff */
        /* <DEDUP_REMOVED lines=16> */
.L_x_612:
[----:B------:R-:W-:Y:S05]  /*7dc0*/  BSYNC B0 ;  /* 0x0000000000007941 */ /* 0x000fea0003800000 */
.L_x_611:
[----:B------:R-:W-:Y:S01]  /*7dd0*/  BSSY B0, `(.L_x_613) ;  /* 0x000000d000007945 */ /* 0x000fe20003800000 */
[----:B------:R-:W-:Y:S05]  /*7de0*/  @P3 BRA `(.L_x_614) ;  /* 0x000000b000003947 */ /* 0x000fea0003800000 */
[----:B------:R-:W-:Y:S01]  /*7df0*/  IADD3 R3, P0, R179, 0x20, RZ ;  /* 0x00000020b3037810 */ /* 0x000fe20007f1e0ff */
[----:B-1----:R-:W-:Y:S01]  /*7e00*/  IMAD.MOV.U32 R16, RZ, RZ, R20 ;  /* 0x000000ffff107224 */ /* 0x002fe200078e0014 */
        /* <DEDUP_REMOVED lines=8> */
[----:B------:R1:W-:Y:S02]  /*7e90*/  STG.E.128 [R18.64], R12 ;  /* 0x0000000c12007986 */ /* 0x0003e4000c101d08 */
.L_x_614:
[----:B------:R-:W-:Y:S05]  /*7ea0*/  BSYNC B0 ;  /* 0x0000000000007941 */ /* 0x000fea0003800000 */
.L_x_613:
        /* <DEDUP_REMOVED lines=13> */
.L_x_616:
[----:B------:R-:W-:Y:S05]  /*7f80*/  BSYNC B0 ;  /* 0x0000000000007941 */ /* 0x000fea0003800000 */
.L_x_615:
        /* <DEDUP_REMOVED lines=12> */
.L_x_597:
[----:B------:R-:W-:Y:S05]  /*8050*/  BSYNC B1 ;  /* 0x0000000000017941 */ /* 0x000fea0003800000 */
.L_x_575:
        /* <DEDUP_REMOVED lines=9> */
.L_x_617:
[----:B------:R-:W-:Y:S05]  /*80f0*/  EXIT ;  /* 0x000000000000794d */ /* 0x000fea0003800000 */
.L_x_619:
        /* <DEDUP_REMOVED lines=16> */
.L_x_1264:


//--------------------- .text._ZN5flash44flash_bwd_dq_dk_dv_loop_seqk_parallel_kernelI23Flash_bwd_kernel_traitsILi64ELi64ELi128ELi8ELi2ELi4ELi4ELb1ELb0EN7cutlass10bfloat16_tE19Flash_kernel_traitsILi64ELi64ELi128ELi8ES3_EELb0ELb1ELb0ELb0ELb0ELb1ELb1EEEvNS_16Flash_bwd_paramsE --------------------------
	.section	.text._ZN5flash44flash_bwd_dq_dk_dv_loop_seqk_parallel_kernelI23Flash_bwd_kernel_traitsILi64ELi64ELi128ELi8ELi2ELi4ELi4ELb1ELb0EN7cutlass10bfloat16_tE19Flash_kernel_traitsILi64ELi64ELi128ELi8ES3_EELb0ELb1ELb0ELb0ELb0ELb1ELb1EEEvNS_16Flash_bwd_paramsE,"ax",@progbits
	.sectioninfo	@"SHI_REGISTERS=255"
	.align	128
        .global         _ZN5flash44flash_bwd_dq_dk_dv_loop_seqk_parallel_kernelI23Flash_bwd_kernel_traitsILi64ELi64ELi128ELi8ELi2ELi4ELi4ELb1ELb0EN7cutlass10bfloat16_tE19Flash_kernel_traitsILi64ELi64ELi128ELi8ES3_EELb0ELb1ELb0ELb0ELb0ELb1ELb1EEEvNS_16Flash_bwd_paramsE
        .type           _ZN5flash44flash_bwd_dq_dk_dv_loop_seqk_parallel_kernelI23Flash_bwd_kernel_traitsILi64ELi64ELi128ELi8ELi2ELi4ELi4ELb1ELb0EN7cutlass10bfloat16_tE19Flash_kernel_traitsILi64ELi64ELi128ELi8ES3_EELb0ELb1ELb0ELb0ELb0ELb1ELb1EEEvNS_16Flash_bwd_paramsE,@function
        .size           _ZN5flash44flash_bwd_dq_dk_dv_loop_seqk_parallel_kernelI23Flash_bwd_kernel_traitsILi64ELi64ELi128ELi8ELi2ELi4ELi4ELb1ELb0EN7cutlass10bfloat16_tE19Flash_kernel_traitsILi64ELi64ELi128ELi8ES3_EELb0ELb1ELb0ELb0ELb0ELb1ELb1EEEvNS_16Flash_bwd_paramsE,(.L_x_1265 - _ZN5flash44flash_bwd_dq_dk_dv_loop_seqk_parallel_kernelI23Flash_bwd_kernel_traitsILi64ELi64ELi128ELi8ELi2ELi4ELi4ELb1ELb0EN7cutlass10bfloat16_tE19Flash_kernel_traitsILi64ELi64ELi128ELi8ES3_EELb0ELb1ELb0ELb0ELb0ELb1ELb1EEEvNS_16Flash_bwd_paramsE)
        .other          _ZN5flash44flash_bwd_dq_dk_dv_loop_seqk_parallel_kernelI23Flash_bwd_kernel_traitsILi64ELi64ELi128ELi8ELi2ELi4ELi4ELb1ELb0EN7cutlass10bfloat16_tE19Flash_kernel_traitsILi64ELi64ELi128ELi8ES3_EELb0ELb1ELb0ELb0ELb0ELb1ELb1EEEvNS_16Flash_bwd_paramsE,@"STO_CUDA_ENTRY STV_DEFAULT"
_ZN5flash44flash_bwd_dq_dk_dv_loop_seqk_parallel_kernelI23Flash_bwd_kernel_traitsILi64ELi64ELi128ELi8ELi2ELi4ELi4ELb1ELb0EN7cutlass10bfloat16_tE19Flash_kernel_traitsILi64ELi64ELi128ELi8ES3_EELb0ELb1ELb0ELb0ELb0ELb1ELb1EEEvNS_16Flash_bwd_paramsE:
.text._ZN5flash44flash_bwd_dq_dk_dv_loop_seqk_parallel_kernelI23Flash_bwd_kernel_traitsILi64ELi64ELi128ELi8ELi2ELi4ELi4ELb1ELb0EN7cutlass10bfloat16_tE19Flash_kernel_traitsILi64ELi64ELi128ELi8ES3_EELb0ELb1ELb0ELb0ELb0ELb1ELb1EEEvNS_16Flash_bwd_paramsE:
        /* <DEDUP_REMOVED lines=12> */
[----:B------:R-:W-:Y:S01]  /*00c0*/  UMOV UR8, 0x80 ;  /* 0x0000008000087882 */ /* 0x000fe20000000000 */
[----:B------:R-:W2:Y:S01]  /*00d0*/  S2UR UR49, SR_CTAID.Z ;  /* 0x00000000003179c3 */ /* 0x000ea20000002700 */
[----:B------:R-:W-:Y:S01]  /*00e0*/  ULDC UR7, c[0x0][0x210] ;  /* 0x0000840000077ab9 */ /* 0x000fe20000000800 */
[----:B------:R-:W-:Y:S01]  /*00f0*/  IMAD.MOV.U32 R186, RZ, RZ, -0x10 ;  /* 0xfffffff0ffba7424 */ /* 0x000fe200078e00ff */
[----:B------:R-:W-:Y:S02]  /*0100*/  ULDC UR6, c[0x0][0x234] ;  /* 0x00008d0000067ab9 */ /* 0x000fe40000000800 */
[----:B------:R-:W-:Y:S02]  /*0110*/  UIMAD UR6, UR8, UR7, UR6 ;  /* 0x00000007080672a4 */ /* 0x000fe4000f8e0206 */
[----:B------:R-:W-:Y:S01]  /*0120*/  ULDC UR14, c[0x0][0x1c8] ;  /* 0x00007200000e7ab9 */ /* 0x000fe20000000800 */
[----:B------:R-:W3:Y:S01]  /*0130*/  S2UR UR42, SR_CTAID.Y ;  /* 0x00000000002a79c3 */ /* 0x000ee20000002600 */
[----:B------:R-:W-:-:S02]  /*0140*/  ULDC.U8 UR10, c[0x0][0x328] ;  /* 0x0000ca00000a7ab9 */ /* 0x000fc40000000000 */
[----:B------:R-:W-:Y:S02]  /*0150*/  UISETP.NE.AND UP5, UPT, UR10, URZ, UPT ;  /* 0x0000003f0a00728c */ /* 0x000fe4000bfa5270 */
[----:B------:R-:W-:Y:S02]  /*0160*/  ULDC UR9, c[0x0][0x1c0] ;  /* 0x0000700000097ab9 */ /* 0x000fe40000000800 */
[----:B------:R-:W-:Y:S02]  /*0170*/  ULDC UR12, c[0x0][0x214] ;  /* 0x00008500000c7ab9 */ /* 0x000fe40000000800 */
[----:B------:R-:W-:Y:S02]  /*0180*/  ULDC UR16, c[0x0][0x224] ;  /* 0x0000890000107ab9 */ /* 0x000fe40000000800 */
[----:B------:R-:W-:Y:S02]  /*0190*/  ULDC UR17, c[0x0][0x224] ;  /* 0x0000890000117ab9 */ /* 0x000fe40000000800 */
[----:B------:R-:W-:Y:S01]  /*01a0*/  USHF.R.S32.HI UR7, URZ, 0x1f, UR17 ;  /* 0x0000001f3f077899 */ /* 0x000fe20008011411 */
[----:B-1----:R-:W-:Y:S01]  /*01b0*/  SHF.R.S32.HI R13, RZ, 0x1f, R12 ;  /* 0x0000001fff0d7819 */ /* 0x002fe2000001140c */
[----:B------:R-:W-:Y:S01]  /*01c0*/  ULDC UR58, c[0x0][0x22c] ;  /* 0x00008b00003a7ab9 */ /* 0x000fe20000000800 */
[----:B------:R-:W-:Y:S01]  /*01d0*/  IMAD.SHL.U32 R243, R12, 0x2, RZ ;  /* 0x000000020cf37824 */ /* 0x000fe200078e00ff */
[----:B--2---:R-:W-:Y:S01]  /*01e0*/  ULOP3.LUT UR8, UR49, UR14, URZ, 0x3c, !UPT ;  /* 0x0000000e31087292 */ /* 0x004fe2000f8e3c3f */
[CC--:B------:R-:W-:Y:S01]  /*01f0*/  LEA.HI R8, R13.reuse, R12.reuse, RZ, 0x5 ;  /* 0x0000000c0d087211 */ /* 0x0c0fe200078f28ff */
[----:B------:R-:W-:Y:S01]  /*0200*/  UIMAD UR59, UR49, UR58, URZ ;  /* 0x0000003a313b72a4 */ /* 0x000fe2000f8e023f */
[-C--:B------:R-:W-:Y:S01]  /*0210*/  LEA.HI R6, R13, R12.reuse, RZ, 0x4 ;  /* 0x0000000c0d067211 */ /* 0x080fe200078f20ff */
[----:B------:R-:W-:Y:S01]  /*0220*/  ULDC UR50, c[0x0][0x1c0] ;  /* 0x0000700000327ab9 */ /* 0x000fe20000000800 */
[--C-:B------:R-:W-:Y:S01]  /*0230*/  SHF.R.S32.HI R3, RZ, 0x5, R8.reuse ;  /* 0x00000005ff037819 */ /* 0x100fe20000011408 */
[----:B------:R-:W-:Y:S01]  /*0240*/  UIMAD.WIDE UR50, UR58, UR50, URZ ;  /* 0x000000323a3272a5 */ /* 0x000fe2000f8e023f */
[----:B------:R-:W-:Y:S01]  /*0250*/  SHF.R.S32.HI R0, RZ, 0x1f, R8 ;  /* 0x0000001fff007819 */ /* 0x000fe20000011408 */
[----:B---3--:R-:W-:Y:S01]  /*0260*/  @UP5 UIMAD UR10, UR42, UR12, URZ ;  /* 0x0000000c2a0a52a4 */ /* 0x008fe2000f8e023f */
[-C--:B------:R-:W-:Y:S01]  /*0270*/  LEA.HI R2, R8, R3.reuse, RZ, 0x1 ;  /* 0x0000000308027211 */ /* 0x080fe200078f08ff */
[----:B------:R-:W-:Y:S01]  /*0280*/  UIMAD.WIDE.U32 UR60, UR42, UR17, URZ ;  /* 0x000000112a3c72a5 */ /* 0x000fe2000f8e003f */
[----:B------:R-:W-:Y:S01]  /*0290*/  LEA.HI R0, R0, R3, RZ, 0x2 ;  /* 0x0000000300007211 */ /* 0x000fe200078f10ff */
[----:B------:R-:W-:Y:S01]  /*02a0*/  ULDC UR15, c[0x0][0x1c0] ;  /* 0x00007000000f7ab9 */ /* 0x000fe20000000800 */
[----:B------:R-:W-:Y:S01]  /*02b0*/  LOP3.LUT R2, R2, 0xfffffffe, RZ, 0xc0, !PT ;  /* 0xfffffffe02027812 */ /* 0x000fe200078ec0ff */
[----:B------:R-:W-:Y:S01]  /*02c0*/  ULDC UR13, c[0x0][0x1c0] ;  /* 0x00007000000d7ab9 */ /* 0x000fe20000000800 */
[----:B------:R-:W-:Y:S01]  /*02d0*/  LOP3.LUT R0, R0, 0xfffffffc, RZ, 0xc0, !PT ;  /* 0xfffffffc00007812 */ /* 0x000fe200078ec0ff */
[----:B------:R-:W-:Y:S01]  /*02e0*/  UIMAD UR58, UR58, UR13, URZ ;  /* 0x0000000d3a3a72a4 */ /* 0x000fe2000f8e023f */
[----:B------:R-:W-:Y:S01]  /*02f0*/  SHF.R.S32.HI R4, RZ, 0x4, R6 ;  /* 0x00000004ff047819 */ /* 0x000fe20000011406 */
[----:B------:R-:W-:Y:S01]  /*0300*/  IMAD.IADD R184, R3, 0x1, -R2 ;  /* 0x0000000103b87824 */ /* 0x000fe200078e0a02 */
[----:B------:R-:W-:Y:S01]  /*0310*/  LEA.HI R16, R13, R12, RZ, 0x2 ;  /* 0x0000000c0d107211 */ /* 0x000fe200078f10ff */
[----:B------:R-:W-:Y:S01]  /*0320*/  IMAD.IADD R175, R3, 0x1, -R0 ;  /* 0x0000000103af7824 */ /* 0x000fe200078e0a00 */
[----:B------:R-:W-:Y:S01]  /*0330*/  LEA.HI R0, R6, R4, RZ, 0x1 ;  /* 0x0000000406007211 */ /* 0x000fe200078f08ff */
[----:B------:R-:W-:Y:S01]  /*0340*/  USHF.L.U32 UR20, UR58, 0x4, URZ ;  /* 0x000000043a147899 */ /* 0x000fe2000800063f */
[--C-:B------:R-:W-:Y:S01]  /*0350*/  SHF.R.S32.HI R5, RZ, 0x2, R16.reuse ;  /* 0x00000002ff057819 */ /* 0x100fe20000011410 */
[----:B------:R-:W-:Y:S01]  /*0360*/  USHF.L.U32 UR14, UR58, 0x3, URZ ;  /* 0x000000033a0e7899 */ /* 0x000fe2000800063f */
[----:B------:R-:W-:Y:S01]  /*0370*/  SHF.R.S32.HI R3, RZ, 0x1f, R16 ;  /* 0x0000001fff037819 */ /* 0x000fe20000011410 */
[----:B------:R-:W-:Y:S01]  /*0380*/  UIADD3 UR19, UR20, 0x20, URZ ;  /* 0x0000002014137890 */ /* 0x000fe2000fffe03f */
[----:B------:R-:W-:Y:S01]  /*0390*/  LOP3.LUT R2, R0, 0xfffffffe, RZ, 0xc0, !PT ;  /* 0xfffffffe00027812 */ /* 0x000fe200078ec0ff */
[----:B------:R-:W-:Y:S01]  /*03a0*/  USHF.L.U32 UR55, UR58, 0x6, URZ ;  /* 0x000000063a377899 */ /* 0x000fe2000800063f */
[----:B------:R-:W-:Y:S01]  /*03b0*/  LEA.HI R0, R3, R5, RZ, 0x3 ;  /* 0x0000000503007211 */ /* 0x000fe200078f18ff */
[----:B------:R-:W-:Y:S01]  /*03c0*/  UIADD3 UR18, UR14, UR19, URZ ;  /* 0x000000130e127290 */ /* 0x000fe2000fffe03f */
[----:B------:R-:W-:Y:S01]  /*03d0*/  LEA.HI R15, R13, R12, RZ, 0x3 ;  /* 0x0000000c0d0f7211 */ /* 0x000fe200078f18ff */
[----:B------:R-:W-:Y:S01]  /*03e0*/  IMAD.IADD R10, R4, 0x1, -R2 ;  /* 0x00000001040a7824 */ /* 0x000fe200078e0a02 */
[----:B------:R-:W-:Y:S01]  /*03f0*/  LOP3.LUT R0, R0, 0xfffffff8, RZ, 0xc0, !PT ;  /* 0xfffffff800007812 */ /* 0x000fe200078ec0ff */
[----:B------:R-:W-:Y:S01]  /*0400*/  IMAD.U32 R2, RZ, RZ, UR6 ;  /* 0x00000006ff027e24 */ /* 0x000fe2000f8e00ff */
[----:B------:R-:W-:Y:S01]  /*0410*/  SHF.R.S32.HI R237, RZ, 0x3, R15 ;  /* 0x00000003ffed7819 */ /* 0x000fe2000001140f */
[----:B------:R-:W-:-:S02]  /*0420*/  UIMAD UR6, UR42, UR9, UR49 ;  /* 0x000000092a0672a4 */ /* 0x000fc4000f8e0231 */
[----:B------:R-:W-:Y:S01]  /*0430*/  IMAD.IADD R7, R5, 0x1, -R0 ;  /* 0x0000000105077824 */ /* 0x000fe200078e0a00 */
[----:B------:R1:W-:Y:S01]  /*0440*/  STL [R1+0x8], R2 ;  /* 0x0000080201007387 */ /* 0x0003e20000100800 */
[----:B------:R-:W-:Y:S01]  /*0450*/  LOP3.LUT R0, R15, 0xfffffff8, RZ, 0xc0, !PT ;  /* 0xfffffff80f007812 */ /* 0x000fe200078ec0ff */
[----:B------:R-:W-:Y:S01]  /*0460*/  IMAD.SHL.U32 R3, R237, 0x40, RZ ;  /* 0x00000040ed037824 */ /* 0x000fe200078e00ff */
[----:B------:R-:W-:Y:S02]  /*0470*/  USHF.R.S32.HI UR9, URZ, 0x1f, UR49 ;  /* 0x0000001f3f097899 */ /* 0x000fe40008011431 */
[----:B------:R-:W-:Y:S01]  /*0480*/  UIADD3 UR17, UR14, UR18, URZ ;  /* 0x000000120e117290 */ /* 0x000fe2000fffe03f */
[----:B------:R-:W-:Y:S01]  /*0490*/  IMAD.IADD R0, R12, 0x1, -R0 ;  /* 0x000000010c007824 */ /* 0x000fe200078e0a00 */
[----:B------:R-:W-:Y:S01]  /*04a0*/  LOP3.LUT R3, R3, 0x1c0, RZ, 0xc0, !PT ;  /* 0x000001c003037812 */ /* 0x000fe200078ec0ff */
[----:B------:R-:W-:Y:S02]  /*04b0*/  ULDC.U8 UR11, c[0x0][0x3d0] ;  /* 0x0000f400000b7ab9 */ /* 0x000fe40000000000 */
[C---:B------:R-:W-:Y:S01]  /*04c0*/  IMAD.SHL.U32 R244, R0.reuse, 0x8, RZ ;  /* 0x0000000800f47824 */ /* 0x040fe200078e00ff */
[----:B------:R-:W-:Y:S01]  /*04d0*/  SHF.R.U32.HI R4, RZ, 0x3, R3 ;  /* 0x00000003ff047819 */ /* 0x000fe20000011603 */
[----:B------:R-:W-:Y:S01]  /*04e0*/  ULDC.64 UR4, c[0x0][0x118] ;  /* 0x0000460000047ab9 */ /* 0x000fe20000000a00 */
[C---:B------:R-:W-:Y:S01]  /*04f0*/  LOP3.LUT P4, RZ, R0.reuse, 0x2, RZ, 0xc0, !PT ;  /* 0x0000000200ff7812 */ /* 0x040fe2000788c0ff */
[----:B------:R-:W-:Y:S01]  /*0500*/  UISETP.NE.AND UP6, UPT, UR11, URZ, UPT ;  /* 0x0000003f0b00728c */ /* 0x000fe2000bfc5270 */
[----:B------:R-:W-:Y:S01]  /*0510*/  LOP3.LUT R3, R3, 0x38, R244, 0xf8, !PT ;  /* 0x0000003803037812 */ /* 0x000fe200078ef8f4 */
[----:B------:R-:W-:Y:S01]  /*0520*/  UIMAD.WIDE.U32 UR56, UR50, UR60, URZ ;  /* 0x0000003c323872a5 */ /* 0x000fe2000f8e003f */
[C---:B------:R-:W-:Y:S01]  /*0530*/  LOP3.LUT P3, RZ, R0.reuse, 0x4, RZ, 0xc0, !PT ;  /* 0x0000000400ff7812 */ /* 0x040fe2000786c0ff */
[----:B------:R-:W-:Y:S01]  /*0540*/  IMAD.SHL.U32 R0, R0, 0x40, RZ ;  /* 0x0000004000007824 */ /* 0x000fe200078e00ff */
[----:B------:R-:W-:Y:S01]  /*0550*/  LOP3.LUT R9, R3, R4, RZ, 0x3c, !PT ;  /* 0x0000000403097212 */ /* 0x000fe200078e3cff */
[----:B------:R-:W-:-:S02]  /*0560*/  UIMAD UR26, UR58, 0x18, URZ ;  /* 0x000000183a1a78a4 */ /* 0x000fc4000f8e023f */
[----:B------:R-:W-:Y:S01]  /*0570*/  USHF.L.U32 UR25, UR58, 0x5, URZ ;  /* 0x000000053a197899 */ /* 0x000fe2000800063f */
[----:B------:R-:W-:Y:S01]  /*0580*/  LOP3.LUT R0, R0, 0x1c0, RZ, 0xc0, !PT ;  /* 0x000001c000007812 */ /* 0x000fe200078ec0ff */
[----:B------:R-:W-:Y:S01]  /*0590*/  UIMAD UR24, UR58, 0x28, URZ ;  /* 0x000000283a1878a4 */ /* 0x000fe2000f8e023f */
[----:B-1----:R-:W-:Y:S01]  /*05a0*/  LOP3.LUT R2, R6, 0xfffffff0, RZ, 0xc0, !PT ;  /* 0xfffffff006027812 */ /* 0x002fe200078ec0ff */
[----:B------:R-:W-:Y:S01]  /*05b0*/  UIMAD UR23, UR58, 0x30, URZ ;  /* 0x000000303a1778a4 */ /* 0x000fe2000f8e023f */
[----:B------:R-:W-:Y:S01]  /*05c0*/  LOP3.LUT R178, R0, 0x8, R15, 0xf8, !PT ;  /* 0x0000000800b27812 */ /* 0x000fe200078ef80f */
[----:B------:R-:W-:Y:S02]  /*05d0*/  UIMAD UR22, UR58, 0x38, URZ ;  /* 0x000000383a1678a4 */ /* 0x000fe4000f8e023f */
[----:B------:R-:W-:Y:S01]  /*05e0*/  IMAD.IADD R2, R12, 0x1, -R2 ;  /* 0x000000010c027824 */ /* 0x000fe200078e0a02 */
[----:B------:R-:W-:-:S04]  /*05f0*/  UMOV UR54, 0xffffe000 ;  /* 0xffffe00000367882 */ /* 0x000fc80000000000 */
        /* <DEDUP_REMOVED lines=9> */
[----:B------:R-:W-:Y:S01]  /*0690*/  LOP3.LUT R4, R7, 0x1, RZ, 0xc0, !PT ;  /* 0x0000000107047812 */ /* 0x000fe200078ec0ff */
[----:B------:R-:W-:-:S03]  /*06a0*/  IMAD.SHL.U32 R2, R175, 0x10, RZ ;  /* 0x00000010af027824 */ /* 0x000fc600078e00ff */
[----:B------:R-:W-:Y:S01]  /*06b0*/  ISETP.NE.U32.AND P0, PT, R4, 0x1, PT ;  /* 0x000000010400780c */ /* 0x000fe20003f05070 */
[----:B------:R-:W-:Y:S01]  /*06c0*/  IMAD.U32 R3, RZ, RZ, UR8 ;  /* 0x00000008ff037e24 */ /* 0x000fe2000f8e00ff */
[----:B------:R-:W-:Y:S01]  /*06d0*/  LOP3.LUT R6, R0, 0x30, R2, 0xf8, !PT ;  /* 0x0000003000067812 */ /* 0x000fe200078ef802 */
[----:B------:R-:W-:Y:S01]  /*06e0*/  IMAD.SHL.U32 R3, R10, 0x200, RZ ;  /* 0x000002000a037824 */ /* 0x000fe200078e00ff */
[----:B------:R-:W-:Y:S01]  /*06f0*/  SHF.R.U32.HI R0, RZ, 0x3, R0 ;  /* 0x00000003ff007819 */ /* 0x000fe20000011600 */
[----:B------:R-:W-:Y:S01]  /*0700*/  USHF.R.S32.HI UR8, URZ, 0x1f, UR42 ;  /* 0x0000001f3f087899 */ /* 0x000fe2000801142a */
[----:B------:R-:W-:Y:S01]  /*0710*/  LOP3.LUT R4, R6, 0x8, R15, 0xf8, !PT ;  /* 0x0000000806047812 */ /* 0x000fe200078ef80f */
[----:B------:R-:W-:Y:S01]  /*0720*/  IMAD.U32 R6, RZ, RZ, UR9 ;  /* 0x00000009ff067e24 */ /* 0x000fe2000f8e00ff */
[----:B------:R-:W-:Y:S01]  /*0730*/  UIMAD UR9, UR6, UR16, URZ ;  /* 0x00000010060972a4 */ /* 0x000fe2000f8e023f */
[----:B------:R-:W-:Y:S01]  /*0740*/  LOP3.LUT R178, R178, R0, RZ, 0x3c, !PT ;  /* 0x00000000b2b27212 */ /* 0x000fe200078e3cff */
[----:B------:R-:W-:Y:S01]  /*0750*/  UIMAD UR6, UR7, UR42, URZ ;  /* 0x0000002a070672a4 */ /* 0x000fe2000f8e023f */
[-C--:B------:R-:W-:Y:S01]  /*0760*/  LEA.HI R6, R13, R12.reuse, RZ, 0x7 ;  /* 0x0000000c0d067211 */ /* 0x080fe200078f38ff */
[----:B------:R-:W-:Y:S01]  /*0770*/  IMAD.U32 R17, RZ, RZ, UR8 ;  /* 0x00000008ff117e24 */ /* 0x000fe2000f8e00ff */
[----:B------:R-:W-:Y:S01]  /*0780*/  R2P PR, R7, 0x6 ;  /* 0x0000000607007804 */ /* 0x000fe20000000000 */
[----:B------:R-:W-:Y:S01]  /*0790*/  @!UP5 UIMAD UR8, UR42, UR15, UR49 ;  /* 0x0000000f2a08d2a4 */ /* 0x000fe2000f8e0231 */
[----:B------:R-:W-:Y:S01]  /*07a0*/  SHF.R.S32.HI R6, RZ, 0x7, R6 ;  /* 0x00000007ff067819 */ /* 0x000fe20000011406 */
[----:B------:R-:W-:Y:S01]  /*07b0*/  UIADD3 UR16, UR14, UR17, URZ ;  /* 0x000000110e107290 */ /* 0x000fe2000fffe03f */
[----:B-1----:R-:W-:-:S02]  /*07c0*/  LEA.HI R5, R13, R12, RZ, 0x6 ;  /* 0x0000000c0d057211 */ /* 0x002fc400078f30ff */
[----:B------:R-:W-:Y:S01]  /*07d0*/  SEL R186, R186, 0x10, !P0 ;  /* 0x00000010baba7807 */ /* 0x000fe20004000000 */
[----:B------:R-:W-:Y:S01]  /*07e0*/  UIADD3 UR15, UR14, UR16, URZ ;  /* 0x000000100e0f7290 */ /* 0x000fe2000fffe03f */
[----:B------:R-:W-:-:S03]  /*07f0*/  SHF.R.S32.HI R5, RZ, 0x6, R5 ;  /* 0x00000006ff057819 */ /* 0x000fc60000011405 */
[----:B------:R-:W-:Y:S02]  /*0800*/  UIADD3 UR21, UR14, UR15, URZ ;  /* 0x0000000f0e157290 */ /* 0x000fe4000fffe03f */
[----:B------:R-:W-:Y:S01]  /*0810*/  IMAD R2, R5, 0x800, R3 ;  /* 0x0000080005027824 */ /* 0x000fe200078e0203 */
[----:B------:R-:W-:Y:S01]  /*0820*/  LOP3.LUT R3, R3, R4, R0, 0xf6, !PT ;  /* 0x0000000403037212 */ /* 0x000fe200078ef600 */
[----:B------:R-:W-:Y:S02]  /*0830*/  IMAD.U32 R0, RZ, RZ, UR10 ;  /* 0x0000000aff007e24 */ /* 0x000fe4000f8e00ff */
[----:B------:R-:W-:Y:S02]  /*0840*/  IMAD.U32 R4, RZ, RZ, UR9 ;  /* 0x00000009ff047e24 */ /* 0x000fe4000f8e00ff */
[----:B------:R-:W-:Y:S01]  /*0850*/  IMAD.IADD R178, R2, 0x1, R178 ;  /* 0x0000000102b27824 */ /* 0x000fe200078e02b2 */
[----:B------:R1:W-:Y:S01]  /*0860*/  STL [R1+0x18], R0 ;  /* 0x0000180001007387 */ /* 0x0003e20000100800 */
[----:B------:R-:W-:Y:S01]  /*0870*/  LOP3.LUT R2, R8, 0xffffffe0, RZ, 0xc0, !PT ;  /* 0xffffffe008027812 */ /* 0x000fe200078ec0ff */
[----:B------:R-:W-:-:S02]  /*0880*/  IMAD R252, R5, 0x200, R9 ;  /* 0x0000020005fc7824 */ /* 0x000fc400078e0209 */
[----:B------:R2:W-:Y:S01]  /*0890*/  STL [R1+0x14], R4 ;  /* 0x0000140401007387 */ /* 0x0005e20000100800 */
[----:B------:R-:W-:Y:S02]  /*08a0*/  IMAD.SHL.U32 R8, R6, 0x8, RZ ;  /* 0x0000000806087824 */ /* 0x000fe400078e00ff */
[----:B------:R-:W-:Y:S02]  /*08b0*/  IMAD.IADD R13, R12, 0x1, -R2 ;  /* 0x000000010c0d7824 */ /* 0x000fe400078e0a02 */
[----:B------:R-:W-:Y:S02]  /*08c0*/  IMAD.SHL.U32 R178, R178, 0x2, RZ ;  /* 0x00000002b2b27824 */ /* 0x000fe400078e00ff */
[----:B------:R-:W-:Y:S02]  /*08d0*/  IMAD.SHL.U32 R236, R252, 0x2, RZ ;  /* 0x00000002fcec7824 */ /* 0x000fe400078e00ff */
[----:B------:R-:W-:Y:S01]  /*08e0*/  IMAD.SHL.U32 R3, R3, 0x2, RZ ;  /* 0x0000000203037824 */ /* 0x000fe200078e00ff */
        /* <DEDUP_REMOVED lines=8> */
[----:B------:R-:W-:Y:S04]  /*0970*/  STL [R1+0x4], R13 ;  /* 0x0000040d01007387 */ /* 0x000fe80000100800 */
[----:B------:R-:W-:Y:S01]  /*0980*/  IMAD.U32 R12, RZ, RZ, UR6 ;  /* 0x00000006ff0c7e24 */ /* 0x000fe2000f8e00ff */
[----:B------:R-:W-:Y:S01]  /*0990*/  @!UP5 UIMAD UR6, UR8, UR12, URZ ;  /* 0x0000000c0806d2a4 */ /* 0x000fe2000f8e023f */
[----:B-1----:R-:W-:-:S02]  /*09a0*/  IMAD.SHL.U32 R4, R5, 0x20, RZ ;  /* 0x0000002005047824 */ /* 0x002fc400078e00ff */
[----:B------:R-:W-:Y:S01]  /*09b0*/  IMAD.SHL.U32 R5, R0, 0x2, RZ ;  /* 0x0000000200057824 */ /* 0x000fe200078e00ff */
[----:B------:R-:W-:Y:S02]  /*09c0*/  LOP3.LUT R0, R2, 0x1c0, RZ, 0xc0, !PT ;  /* 0x000001c002007812 */ /* 0x000fe400078ec0ff */
[----:B------:R-:W-:Y:S02]  /*09d0*/  LOP3.LUT R243, R4, 0x6, R243, 0xf8, !PT ;  /* 0x0000000604f37812 */ /* 0x000fe400078ef8f3 */
[----:B------:R-:W-:Y:S02]  /*09e0*/  LOP3.LUT R7, R0, 0x20, R4, 0xf8, !PT ;  /* 0x0000002000077812 */ /* 0x000fe400078ef804 */
[----:B------:R-:W-:Y:S01]  /*09f0*/  LOP3.LUT R2, R8, 0x8, RZ, 0xc0, !PT ;  /* 0x0000000808027812 */ /* 0x000fe200078ec0ff */
[----:B------:R-:W-:Y:S01]  /*0a00*/  IMAD R8, R6, 0x1000, R5 ;  /* 0x0000100006087824 */ /* 0x000fe200078e0205 */
[----:B------:R-:W-:Y:S01]  /*0a10*/  SHF.R.U32.HI R4, RZ, 0x3, R0 ;  /* 0x00000003ff047819 */ /* 0x000fe20000011600 */
[----:B------:R-:W-:-:S02]  /*0a20*/  IMAD.SHL.U32 R6, R10, 0x10, RZ ;  /* 0x000000100a067824 */ /* 0x000fc400078e00ff */
[----:B------:R-:W-:Y:S01]  /*0a30*/  IMAD R8, R184, 0x400, R8 ;  /* 0x00000400b8087824 */ /* 0x000fe200078e0208 */
[----:B------:R-:W-:Y:S02]  /*0a40*/  LOP3.LUT R7, R7, R4, RZ, 0x3c, !PT ;  /* 0x0000000407077212 */ /* 0x000fe400078e3cff */
[----:B------:R-:W-:Y:S01]  /*0a50*/  LOP3.LUT R4, R4, R0, R2, 0x1e, !PT ;  /* 0x0000000004047212 */ /* 0x000fe200078e1e02 */
[----:B------:R-:W-:Y:S01]  /*0a60*/  IMAD R0, R175, 0x400, R5 ;  /* 0x00000400af007824 */ /* 0x000fe200078e0205 */
[----:B------:R-:W-:Y:S01]  /*0a70*/  LOP3.LUT R9, R2, 0x10, R6, 0xf8, !PT ;  /* 0x0000001002097812 */ /* 0x000fe200078ef806 */
[----:B------:R-:W-:Y:S01]  /*0a80*/  IMAD.SHL.U32 R2, R14, 0x40, RZ ;  /* 0x000000400e027824 */ /* 0x000fe200078e00ff */
[----:B------:R-:W-:Y:S01]  /*0a90*/  SHF.R.S32.HI R5, RZ, 0x1f, R13 ;  /* 0x0000001fff057819 */ /* 0x000fe2000001140d */
[----:B------:R-:W-:Y:S02]  /*0aa0*/  IMAD.IADD R247, R0, 0x1, R4 ;  /* 0x0000000100f77824 */ /* 0x000fe400078e0204 */
[----:B------:R-:W-:Y:S01]  /*0ab0*/  IMAD.SHL.U32 R0, R10, 0x8, RZ ;  /* 0x000000080a007824 */ /* 0x000fe200078e00ff */
[----:B------:R-:W-:Y:S01]  /*0ac0*/  LEA.HI R5, R5, R13, RZ, 0x2 ;  /* 0x0000000d05057211 */ /* 0x000fe200078f10ff */
[----:B------:R-:W-:Y:S01]  /*0ad0*/  IMAD.SHL.U32 R6, R11, 0x40, RZ ;  /* 0x000000400b067824 */ /* 0x000fe200078e00ff */
[----:B------:R-:W-:Y:S01]  /*0ae0*/  LOP3.LUT R2, R2, 0x1c0, RZ, 0xc0, !PT ;  /* 0x000001c002027812 */ /* 0x000fe200078ec0ff */
[----:B------:R-:W-:Y:S01]  /*0af0*/  IMAD.IADD R8, R7, 0x1, R8 ;  /* 0x0000000107087824 */ /* 0x000fe200078e0208 */
[----:B------:R-:W-:-:S02]  /*0b00*/  SHF.R.S32.HI R5, RZ, 0x2, R5 ;  /* 0x00000002ff057819 */ /* 0x000fc40000011405 */
[----:B------:R-:W-:Y:S01]  /*0b10*/  SHF.R.U32.HI R4, RZ, 0x3, R2 ;  /* 0x00000003ff047819 */ /* 0x000fe20000011602 */
[----:B------:R-:W-:Y:S01]  /*0b20*/  IMAD.SHL.U32 R188, R8, 0x2, RZ ;  /* 0x0000000208bc7824 */ /* 0x000fe200078e00ff */
[----:B------:R-:W-:Y:S01]  /*0b30*/  LOP3.LUT R7, R2, 0x8, R0, 0xf8, !PT ;  /* 0x0000000802077812 */ /* 0x000fe200078ef800 */
[----:B------:R-:W-:Y:S01]  /*0b40*/  IMAD R246, R184, 0x10, R5 ;  /* 0x00000010b8f67824 */ /* 0x000fe200078e0205 */
[----:B------:R-:W-:Y:S01]  /*0b50*/  LOP3.LUT R2, R4, R9, R2, 0x1e, !PT ;  /* 0x0000000904027212 */ /* 0x000fe200078e1e02 */
[----:B------:R-:W-:Y:S01]  /*0b60*/  IMAD.MOV.U32 R5, RZ, RZ, 0x20 ;  /* 0x00000020ff057424 */ /* 0x000fe200078e00ff */
[----:B------:R-:W-:Y:S01]  /*0b70*/  LOP3.LUT R0, R6, 0xfffffe00, RZ, 0xc0, !PT ;  /* 0xfffffe0006007812 */ /* 0x000fe200078ec0ff */
[----:B------:R-:W-:Y:S01]  /*0b80*/  IMAD.IADD R189, R188, 0x1, R186 ;  /* 0x00000001bcbd7824 */ /* 0x000fe200078e02ba */
[----:B------:R-:W-:Y:S02]  /*0b90*/  LEA R247, R247, 0x6000, 0x1 ;  /* 0x00006000f7f77811 */ /* 0x000fe400078e08ff */
[----:B------:R-:W-:Y:S01]  /*0ba0*/  LOP3.LUT R183, R2, R0, RZ, 0xfc, !PT ;  /* 0x0000000002b77212 */ /* 0x000fe200078efcff */
[----:B------:R-:W-:Y:S01]  /*0bb0*/  IMAD.U32 R2, RZ, RZ, UR6 ;  /* 0x00000006ff027e24 */ /* 0x000fe2000f8e00ff */
[----:B------:R-:W-:Y:S01]  /*0bc0*/  SHF.R.S32.HI R6, RZ, 0x1f, R246 ;  /* 0x0000001fff067819 */ /* 0x000fe200000114f6 */
[--C-:B------:R-:W-:Y:S01]  /*0bd0*/  IMAD R184, R184, 0x400, R0.reuse ;  /* 0x00000400b8b87824 */ /* 0x100fe200078e0200 */
[----:B------:R-:W-:Y:S01]  /*0be0*/  IADD3 R6, R247, 0x420, RZ ;  /* 0x00000420f7067810 */ /* 0x000fe20007ffe0ff */
[----:B------:R-:W-:Y:S01]  /*0bf0*/  IMAD R175, R175, 0x400, R0 ;  /* 0x00000400afaf7824 */ /* 0x000fe200078e0200 */
[----:B------:R-:W-:Y:S01]  /*0c00*/  @P1 IADD3 R6, R247, 0x3e0, RZ ;  /* 0x000003e0f7061810 */ /* 0x000fe20007ffe0ff */
[----:B------:R1:W-:Y:S01]  /*0c10*/  STL [R1+0xc], R2 ;  /* 0x00000c0201007387 */ /* 0x0003e20000100800 */
[----:B------:R-:W-:Y:S01]  /*0c20*/  IMAD.MOV.U32 R0, RZ, RZ, 0x40 ;  /* 0x00000040ff007424 */ /* 0x000fe200078e00ff */
[----:B------:R-:W-:Y:S01]  /*0c30*/  LOP3.LUT R4, R7, R4, RZ, 0x3c, !PT ;  /* 0x0000000407047212 */ /* 0x000fe200078e3cff */
[----:B------:R-:W-:Y:S01]  /*0c40*/  USHF.R.S32.HI UR6, URZ, 0x1f, UR55 ;  /* 0x0000001f3f067899 */ /* 0x000fe20008011437 */
[----:B------:R2:W-:Y:S01]  /*0c50*/  STL [R1], R6 ;  /* 0x0000000601007387 */ /* 0x0005e20000100800 */
[----:B------:R-:W-:-:S02]  /*0c60*/  SEL R180, R5, 0xffffffe0, !P4 ;  /* 0xffffffe005b47807 */ /* 0x000fc40006000000 */
[----:B------:R-:W-:Y:S01]  /*0c70*/  SEL R0, R0, 0xffffffc0, !P3 ;  /* 0xffffffc000007807 */ /* 0x000fe20005800000 */
[----:B------:R-:W-:Y:S01]  /*0c80*/  IMAD.IADD R184, R184, 0x1, R4 ;  /* 0x00000001b8b87824 */ /* 0x000fe200078e0204 */
[----:B------:R-:W-:Y:S01]  /*0c90*/  SEL R5, R5, 0xffffffe0, !P1 ;  /* 0xffffffe005057807 */ /* 0x000fe20004800000 */
[----:B------:R-:W-:Y:S01]  /*0ca0*/  IMAD.IADD R175, R4, 0x1, R175 ;  /* 0x0000000104af7824 */ /* 0x000fe200078e02af */
[C---:B------:R-:W-:Y:S01]  /*0cb0*/  IADD3 R248, R247.reuse, 0x40, RZ ;  /* 0x00000040f7f87810 */ /* 0x040fe20007ffe0ff */
[----:B------:R-:W-:Y:S01]  /*0cc0*/  IMAD.U32 R4, RZ, RZ, UR6 ;  /* 0x00000006ff047e24 */ /* 0x000fe2000f8e00ff */
[----:B------:R-:W-:Y:S01]  /*0cd0*/  @P2 IADD3 R248, R247, -0x40, RZ ;  /* 0xffffffc0f7f82810 */ /* 0x000fe20007ffe0ff */
[----:B------:R-:W-:Y:S01]  /*0ce0*/  IMAD.IADD R179, R178, 0x1, R0 ;  /* 0x00000001b2b37824 */ /* 0x000fe200078e0200 */
[----:B------:R-:W-:Y:S01]  /*0cf0*/  LEA R175, R175, 0xa000, 0x1 ;  /* 0x0000a000afaf7811 */ /* 0x000fe200078e08ff */
[----:B------:R-:W-:Y:S02]  /*0d00*/  IMAD.IADD R187, R188, 0x1, R5 ;  /* 0x00000001bcbb7824 */ /* 0x000fe400078e0205 */
[----:B------:R-:W-:-:S02]  /*0d10*/  IMAD.IADD R181, R178, 0x1, R180 ;  /* 0x00000001b2b57824 */ /* 0x000fc400078e02b4 */
[----:B------:R-:W-:Y:S02]  /*0d20*/  IMAD.IADD R180, R180, 0x1, R179 ;  /* 0x00000001b4b47824 */ /* 0x000fe400078e02b3 */
[C---:B------:R-:W-:Y:S02]  /*0d30*/  IMAD.IADD R250, R5.reuse, 0x1, R247 ;  /* 0x0000000105fa7824 */ /* 0x040fe400078e02f7 */
[----:B------:R-:W-:Y:S01]  /*0d40*/  IMAD.IADD R186, R186, 0x1, R187 ;  /* 0x00000001baba7824 */ /* 0x000fe200078e02bb */
[----:B-1----:R-:W-:Y:S01]  /*0d50*/  IADD3 R2, R246, -0x40, RZ ;  /* 0xffffffc0f6027810 */ /* 0x002fe20007ffe0ff */
[----:B------:R-:W-:-:S03]  /*0d60*/  IMAD.IADD R249, R5, 0x1, R248 ;  /* 0x0000000105f97824 */ /* 0x000fc600078e02f8 */
[----:B------:R-:W-:Y:S01]  /*0d70*/  SHF.R.S32.HI R4, RZ, 0x1f, R2 ;  /* 0x0000001fff047819 */ /* 0x000fe20000011402 */
[----:B------:R-:W-:-:S03]  /*0d80*/  IMAD.SHL.U32 R241, R2, 0x4, RZ ;  /* 0x0000000402f17824 */ /* 0x000fc600078e00ff */
[----:B--2---:R-:W-:Y:S02]  /*0d90*/  SHF.L.U64.HI R242, R2, 0x2, R4 ;  /* 0x0000000202f27819 */ /* 0x004fe40000010204 */
.L_x_664:
[----:B------:R-:W-:Y:S02]  /*0da0*/  USHF.L.U32 UR12, UR42, 0x2, URZ ;  /* 0x000000022a0c7899 */ /* 0x000fe4000800063f */
[----:B------:R-:W-:Y:S02]  /*0db0*/  ULDC.64 UR10, c[0x0][0x240] ;  /* 0x00009000000a7ab9 */ /* 0x000fe40000000a00 */
[----:B------:R-:W-:Y:S02]  /*0dc0*/  UISETP.NE.U32.AND UP1, UPT, URZ, UR10, UPT ;  /* 0x0000000a3f00728c */ /* 0x000fe4000bf25070 */
[----:B------:R-:W-:Y:S02]  /*0dd0*/  UIADD3 UR6, UP2, UR12, UR10, URZ ;  /* 0x0000000a0c067290 */ /* 0x000fe4000ff5e03f */
[----:B------:R-:W-:Y:S02]  /*0de0*/  USHF.R.S32.HI UR53, URZ, 0x1f, UR42 ;  /* 0x0000001f3f357899 */ /* 0x000fe4000801142a */
[----:B------:R-:W-:-:S02]  /*0df0*/  UISETP.NE.AND.EX UP1, UPT, URZ, UR11, UPT, UP1 ;  /* 0x0000000b3f00728c */ /* 0x000fc4000bf25310 */
[----:B------:R-:W-:Y:S01]  /*0e00*/  ULDC.64 UR8, c[0x0][0x250] ;  /* 0x0000940000087ab9 */ /* 0x000fe20000000a00 */
[----:B------:R-:W-:Y:S01]  /*0e10*/  IMAD.U32 R6, RZ, RZ, UR6 ;  /* 0x00000006ff067e24 */ /* 0x000fe2000f8e00ff */
[----:B------:R-:W-:Y:S02]  /*0e20*/  UISETP.NE.U32.AND UP3, UPT, URZ, UR8, UPT ;  /* 0x000000083f00728c */ /* 0x000fe4000bf65070 */
[----:B------:R-:W-:Y:S01]  /*0e30*/  USHF.L.U64.HI UR7, UR42, 0x2, UR53 ;  /* 0x000000022a077899 */ /* 0x000fe20008010235 */
[----:B------:R-:W-:Y:S01]  /*0e40*/  PLOP3.LUT P2, PT, PT, PT, UP1, 0x80, 0x0 ;  /* 0x000000000000781c */ /* 0x000fe20003f4f018 */
[----:B------:R-:W-:Y:S02]  /*0e50*/  ULDC.U8 UR6, c[0x0][0x312] ;  /* 0x0000c48000067ab9 */ /* 0x000fe40000000000 */
[----:B------:R-:W-:Y:S02]  /*0e60*/  UISETP.NE.AND UP4, UPT, UR6, URZ, UPT ;  /* 0x0000003f0600728c */ /* 0x000fe4000bf85270 */
[----:B------:R-:W-:-:S02]  /*0e70*/  UISETP.NE.AND.EX UP3, UPT, URZ, UR9, UPT, UP3 ;  /* 0x000000093f00728c */ /* 0x000fc4000bf65330 */
        /* <DEDUP_REMOVED lines=14> */
[----:B------:R-:W-:-:S03]  /*0f60*/  IMAD.U32 R4, RZ, RZ, UR10 ;  /* 0x0000000aff047e24 */ /* 0x000fc6000f8e00ff */
[----:B---3--:R-:W3:Y:S02]  /*0f70*/  @P0 LDG.E R8, [R8.64] ;  /* 0x0000000408080981 */ /* 0x008ee4000c1e1900 */
[----:B------:R-:W-:-:S05]  /*0f80*/  MOV R5, UR11 ;  /* 0x0000000b00057c02 */ /* 0x000fca0008000f00 */
[----:B----4-:R-:W4:Y:S04]  /*0f90*/  @!P1 LDG.E R0, [R4.64] ;  /* 0x0000000404009981 */ /* 0x010f28000c1e1900 */
        /* <DEDUP_REMOVED lines=21> */
.L_x_620:
        /* <DEDUP_REMOVED lines=59> */
.L_x_622:
        /* <DEDUP_REMOVED lines=18> */
.L_x_623:
        /* <DEDUP_REMOVED lines=19> */
[----:B------:R-:W-:-:S04]  /*16f0*/  UIADD3 UR8, UR61, UR8, URZ ;  /* 0x000000083d087290 */ /* 0x000fc8000fffe03f */
[----:B------:R-:W-:Y:S01]  /*1700*/  UIMAD UR8, UR50, UR8, UR12 ;  /* 0x00000008320872a4 */ /* 0x000fe2000f8e020c */
[----:B------:R-:W2:Y:S01]  /*1710*/  S2UR UR12, SR_CTAID.X ;  /* 0x00000000000c79c3 */ /* 0x000ea20000002500 */
[----:B-1----:R-:W1:Y:S01]  /*1720*/  I2F.RP R4, R6 ;  /* 0x0000000600047306 */ /* 0x002e620000209400 */
[----:B------:R-:W-:Y:S02]  /*1730*/  @!UP2 UIADD3 UR41, UR9, UR10, URZ ;  /* 0x0000000a0929a290 */ /* 0x000fe4000fffe03f */
[----:B------:R-:W-:Y:S02]  /*1740*/  UIMAD UR10, UR51, UR6, URZ ;  /* 0x00000006330a72a4 */ /* 0x000fe4000f8e023f */
[----:B------:R-:W-:-:S03]  /*1750*/  UIADD3 UR13, UR57, UR8, URZ ;  /* 0x00000008390d7290 */ /* 0x000fc6000fffe03f */
[----:B-1----:R-:W1:Y:S01]  /*1760*/  MUFU.RCP R4, R4 ;  /* 0x0000000400047308 */ /* 0x002e620000001000 */
[----:B------:R-:W-:-:S04]  /*1770*/  UIMAD.WIDE.U32 UR8, UR50, UR6, URZ ;  /* 0x00000006320872a5 */ /* 0x000fc8000f8e003f */
[----:B------:R-:W-:Y:S02]  /*1780*/  @UP2 UIADD3 UR13, UR9, UR10, URZ ;  /* 0x0000000a090d2290 */ /* 0x000fe4000fffe03f */
[----:B------:R-:W-:Y:S02]  /*1790*/  USEL UR33, UR56, UR8, !UP2 ;  /* 0x0000000838217287 */ /* 0x000fe4000d000000 */
[----:B------:R-:W-:Y:S02]  /*17a0*/  ULDC.64 UR10, c[0x0][0x3d8] ;  /* 0x0000f600000a7ab9 */ /* 0x000fe40000000a00 */
[----:B--2---:R-:W-:Y:S01]  /*17b0*/  UIMAD.WIDE.U32 UR8, UR12, UR10, URZ ;  /* 0x0000000a0c0872a5 */ /* 0x004fe2000f8e003f */
[----:B-1----:R-:W-:-:S03]  /*17c0*/  IADD3 R4, R4, 0xffffffe, RZ ;  /* 0x0ffffffe04047810 */ /* 0x002fc60007ffe0ff */
[----:B------:R-:W-:Y:S01]  /*17d0*/  UIMAD UR31, UR12, UR11, UR9 ;  /* 0x0000000b0c1f72a4 */ /* 0x000fe2000f8e0209 */
[----:B------:R1:W2:Y:S01]  /*17e0*/  F2I.FTZ.U32.TRUNC.NTZ R5, R4 ;  /* 0x0000000400057305 */ /* 0x0002a2000021f000 */
[----:B------:R-:W-:Y:S02]  /*17f0*/  USHF.L.U32 UR12, UR42, 0x7, URZ ;  /* 0x000000072a0c7899 */ /* 0x000fe4000800063f */
[----:B------:R-:W-:Y:S02]  /*1800*/  USEL UR32, UR8, URZ, UP6 ;  /* 0x0000003f08207287 */ /* 0x000fe4000b000000 */
[----:B------:R-:W-:-:S04]  /*1810*/  USHF.L.U64.HI UR8, UR42, 0x7, UR53 ;  /* 0x000000072a087899 */ /* 0x000fc80008010235 */
[----:B------:R-:W-:Y:S02]  /*1820*/  USEL UR9, UR8, URZ, UP1 ;  /* 0x0000003f08097287 */ /* 0x000fe40008800000 */
[----:B------:R-:W-:Y:S01]  /*1830*/  USEL UR8, UR12, URZ, UP1 ;  /* 0x0000003f0c087287 */ /* 0x000fe20008800000 */
[----:B----4-:R4:W2:Y:S01]  /*1840*/  R2UR UR37, R2 ;  /* 0x00000000022573c2 */ /* 0x0108a200000e0000 */
[----:B-1----:R-:W-:Y:S01]  /*1850*/  IMAD.MOV.U32 R4, RZ, RZ, RZ ;  /* 0x000000ffff047224 */ /* 0x002fe200078e00ff */
[----:B----4-:R-:W-:Y:S01]  /*1860*/  IABS R2, UR49 ;  /* 0x0000003100027c13 */ /* 0x010fe20008000000 */
[----:B------:R-:W-:-:S04]  /*1870*/  UIADD3 UR8, UP1, UR30, UR8, URZ ;  /* 0x000000081e087290 */ /* 0x000fc8000ff3e03f */
[----:B------:R-:W-:Y:S02]  /*1880*/  UIADD3.X UR10, UR39, UR9, URZ, UP1, !UPT ;  /* 0x00000009270a7290 */ /* 0x000fe40008ffe43f */
[----:B------:R-:W-:Y:S01]  /*1890*/  UIMAD UR9, UR51, UR8, URZ ;  /* 0x00000008330972a4 */ /* 0x000fe2000f8e023f */
[----:B------:R-:W-:-:S03]  /*18a0*/  ISETP.NE.AND P2, PT, RZ, c[0x0][0x1c8], PT ;  /* 0x00007200ff007a0c */ /* 0x000fc60003f45270 */
[----:B------:R-:W-:Y:S02]  /*18b0*/  UIMAD UR11, UR50, UR10, UR9 ;  /* 0x0000000a320b72a4 */ /* 0x000fe4000f8e0209 */
[----:B--2---:R-:W-:Y:S02]  /*18c0*/  @UP5 USEL UR9, UR37, UR6, !UP2 ;  /* 0x0000000625095287 */ /* 0x004fe4000d000000 */
[----:B------:R-:W-:Y:S01]  /*18d0*/  USEL UR31, UR31, URZ, UP6 ;  /* 0x0000003f1f1f7287 */ /* 0x000fe2000b000000 */
        /* <DEDUP_REMOVED lines=22> */
[----:B------:R-:W-:Y:S01]  /*1a40*/  UIADD3 UR12, UR9, UR11, URZ ;  /* 0x0000000b090c7290 */ /* 0x000fe2000fffe03f */
[----:B------:R-:W-:Y:S02]  /*1a50*/  SHF.R.S32.HI R22, RZ, 0x1f, R12 ;  /* 0x0000001fff167819 */ /* 0x000fe4000001140c */
        /* <DEDUP_REMOVED lines=8> */
.L_x_624:
[----:B------:R-:W2:Y:S02]  /*1ae0*/  LDL R0, [R1+0x14] ;  /* 0x0000140001007983 */ /* 0x000ea40000100800 */
[----:B--2---:R1:W2:Y:S01]  /*1af0*/  R2UR UR11, R0 ;  /* 0x00000000000b73c2 */ /* 0x0042a200000e0000 */
[----:B------:R-:W-:-:S07]  /*1b00*/  DEPBAR.LE SB1, 0x0, {2} ;  /* 0x000090040000791a */ /* 0x000fce0000000000 */
.L_x_625:
[----:B------:R-:W2:Y:S01]  /*1b10*/  LDL R10, [R1+0x4] ;  /* 0x00000400010a7983 */ /* 0x000ea20000100800 */
[----:B------:R-:W-:Y:S01]  /*1b20*/  USHF.R.S32.HI UR6, URZ, 0x1f, UR55 ;  /* 0x0000001f3f067899 */ /* 0x000fe20008011437 */
[----:B------:R-:W-:Y:S01]  /*1b30*/  IMAD.U32 R9, RZ, RZ, UR5 ;  /* 0x00000005ff097e24 */ /* 0x000fe2000f8e00ff */
[----:B------:R-:W-:Y:S01]  /*1b40*/  USHF.R.S32.HI UR37, URZ, 0x1f, UR59 ;  /* 0x0000001f3f257899 */ /* 0x000fe2000801143b */
[----:B------:R-:W-:Y:S01]  /*1b50*/  SHF.R.S32.HI R24, RZ, 0x1f, R237 ;  /* 0x0000001fff187819 */ /* 0x000fe200000114ed */
[----:B------:R-:W-:Y:S01]  /*1b60*/  UIADD3 UR8, UP4, UP3, UR8, UR55, UR59 ;  /* 0x0000003708087290 */ /* 0x000fe2000fb9e03b */
[----:B------:R-:W-:Y:S01]  /*1b70*/  IADD3 R0, P0, R237, UR30, RZ ;  /* 0x0000001eed007c10 */ /* 0x000fe2000ff1e0ff */
[----:B------:R-:W-:Y:S01]  /*1b80*/  USHF.R.S32.HI UR5, URZ, 0x1f, UR49 ;  /* 0x0000001f3f057899 */ /* 0x000fe20008011431 */
[----:B------:R-:W1:Y:S01]  /*1b90*/  S2R R26, SR_TID.X ;  /* 0x00000000001a7919 */ /* 0x000e620000002100 */
[----:B------:R-:W-:Y:S01]  /*1ba0*/  UIADD3 UR40, UP2, UP1, UR32, UR8, UR33 ;  /* 0x0000000820287290 */ /* 0x000fe2000f95e021 */
[----:B------:R-:W-:Y:S01]  /*1bb0*/  IADD3.X R2, R24, UR39, RZ, P0, !PT ;  /* 0x0000002718027c10 */ /* 0x000fe200087fe4ff */
[----:B------:R-:W-:Y:S01]  /*1bc0*/  UIADD3.X UR6, UR12, UR6, UR37, UP4, UP3 ;  /* 0x000000060c067290 */ /* 0x000fe2000a7e6425 */
[--C-:B------:R-:W-:Y:S01]  /*1bd0*/  SHF.R.S32.HI R245, RZ, 0x1f, R244.reuse ;  /* 0x0000001ffff57819 */ /* 0x100fe200000114f4 */
[----:B------:R-:W-:Y:S01]  /*1be0*/  ULDC.64 UR8, c[0x0][0x1a8] ;  /* 0x00006a0000087ab9 */ /* 0x000fe20000000a00 */
[----:B------:R-:W-:Y:S01]  /*1bf0*/  IMAD.U32 R8, RZ, RZ, UR4 ;  /* 0x00000004ff087e24 */ /* 0x000fe2000f8e00ff */
[----:B------:R-:W-:Y:S01]  /*1c00*/  UIADD3.X UR37, UR31, UR6, UR13, UP2, UP1 ;  /* 0x000000061f257290 */ /* 0x000fe200097e240d */
[----:B------:R-:W-:Y:S01]  /*1c10*/  IMAD R2, R2, c[0x0][0x190], RZ ;  /* 0x0000640002027a24 */ /* 0x000fe200078e02ff */
[----:B------:R-:W-:Y:S01]  /*1c20*/  UIMAD UR6, UR5, UR8, URZ ;  /* 0x00000008050672a4 */ /* 0x000fe2000f8e023f */
[C---:B------:R-:W-:Y:S01]  /*1c30*/  IMAD.WIDE.U32 R4, R0.reuse, c[0x0][0x190], R244 ;  /* 0x0000640000047a25 */ /* 0x040fe200078e00f4 */
[----:B------:R-:W-:Y:S01]  /*1c40*/  UIADD3 UR12, UR30, UR11, URZ ;  /* 0x0000000b1e0c7290 */ /* 0x000fe2000fffe03f */
[----:B------:R-:W-:Y:S01]  /*1c50*/  BSSY B1, `(.L_x_621) ;  /* 0x00006a0000017945 */ /* 0x000fe20003800000 */
[----:B------:R-:W-:Y:S01]  /*1c60*/  UIMAD UR33, UR49, UR9, UR6 ;  /* 0x00000009312172a4 */ /* 0x000fe2000f8e0206 */
[----:B------:R-:W-:Y:S01]  /*1c70*/  IMAD R0, R0, c[0x0][0x194], R2 ;  /* 0x0000650000007a24 */ /* 0x000fe200078e0202 */
[----:B------:R-:W-:Y:S01]  /*1c80*/  IADD3 R6, P0, R4, UR52, RZ ;  /* 0x0000003404067c10 */ /* 0x000fe2000ff1e0ff */
[----:B------:R-:W-:Y:S01]  /*1c90*/  ULDC.64 UR8, c[0x0][0x378] ;  /* 0x0000de0000087ab9 */ /* 0x000fe20000000a00 */
[----:B------:R-:W-:Y:S01]  /*1ca0*/  IMAD.U32 R2, RZ, RZ, UR30 ;  /* 0x0000001eff027e24 */ /* 0x000fe2000f8e00ff */
[----:B------:R-:W-:Y:S01]  /*1cb0*/  UIMAD UR6, UR5, UR8, URZ ;  /* 0x00000008050672a4 */ /* 0x000fe2000f8e023f */
[----:B------:R-:W-:Y:S01]  /*1cc0*/  IADD3.X R7, R5, UR47, R0, P0, !PT ;  /* 0x0000002f05077c10 */ /* 0x000fe200087fe400 */
[----:B------:R-:W-:Y:S01]  /*1cd0*/  UMOV UR13, 0x4 ;  /* 0x00000004000d7882 */ /* 0x000fe20000000000 */
[----:B------:R-:W-:Y:S01]  /*1ce0*/  IADD3 R4, P0, R244, UR38, RZ ;  /* 0x00000026f4047c10 */ /* 0x000fe2000ff1e0ff */
[----:B------:R-:W-:-:S02]  /*1cf0*/  UIMAD UR32, UR49, UR9, UR6 ;  /* 0x00000009312072a4 */ /* 0x000fc4000f8e0206 */
[----:B------:R-:W-:Y:S01]  /*1d00*/  ULDC.64 UR4, c[0x0][0x200] ;  /* 0x0000800000047ab9 */ /* 0x000fe20000000a00 */
[----:B-1----:R-:W-:Y:S01]  /*1d10*/  SHF.R.S32.HI R25, RZ, 0x1f, R26 ;  /* 0x0000001fff197819 */ /* 0x002fe2000001141a */
[----:B------:R-:W-:Y:S01]  /*1d20*/  ULDC.64 UR8, c[0x0][0x370] ;  /* 0x0000dc0000087ab9 */ /* 0x000fe20000000a00 */
[----:B------:R-:W-:Y:S01]  /*1d30*/  IADD3.X R5, R245, UR41, RZ, P0, !PT ;  /* 0x00000029f5057c10 */ /* 0x000fe200087fe4ff */
[----:B------:R-:W-:Y:S01]  /*1d40*/  UIMAD UR6, UR39, UR8, URZ ;  /* 0x00000008270672a4 */ /* 0x000fe2000f8e023f */
[----:B------:R-:W-:Y:S01]  /*1d50*/  LEA.HI R0, R25, R26, RZ, 0x5 ;  /* 0x0000001a19007211 */ /* 0x000fe200078f28ff */
[----:B------:R-:W-:Y:S02]  /*1d60*/  UIADD3 UR8, UR30, UR10, URZ ;  /* 0x0000000a1e087290 */ /* 0x000fe4000fffe03f */
[----:B------:R-:W-:Y:S01]  /*1d70*/  UIMAD UR31, UR30, UR9, UR6 ;  /* 0x000000091e1f72a4 */ /* 0x000fe2000f8e0206 */
[----:B------:R-:W-:Y:S01]  /*1d80*/  SHF.R.S32.HI R0, RZ, 0x5, R0 ;  /* 0x00000005ff007819 */ /* 0x000fe20000011400 */
[----:B------:R-:W-:Y:S01]  /*1d90*/  ULDC.64 UR38, c[0x0][0x3c8] ;  /* 0x0000f20000267ab9 */ /* 0x000fe20000000a00 */
[----:B------:R-:W-:Y:S01]  /*1da0*/  IMAD.WIDE.U32 R4, R2, c[0x0][0x370], R4 ;  /* 0x0000dc0002047a25 */ /* 0x000fe200078e0004 */
[----:B------:R-:W-:Y:S01]  /*1db0*/  UIMAD.WIDE UR8, UR8, UR13, UR4 ;  /* 0x0000000d080872a5 */ /* 0x000fe2000f8e0204 */
[----:B------:R1:W3:Y:S01]  /*1dc0*/  R2UR UR4, R8 ;  /* 0x00000000080473c2 */ /* 0x0002e200000e0000 */
[----:B------:R-:W-:-:S02]  /*1dd0*/  UIMAD.WIDE UR12, UR12, UR13, UR38 ;  /* 0x0000000d0c0c72a5 */ /* 0x000fc4000f8e0226 */
[----:B------:R-:W-:Y:S01]  /*1de0*/  UIADD3 UR6, -UR7, UR35, UR29 ;  /* 0x0000002307067290 */ /* 0x000fe2000fffe11d */
[----:B------:R-:W-:Y:S01]  /*1df0*/  IADD3 R5, R5, UR31, RZ ;  /* 0x0000001f05057c10 */ /* 0x000fe2000fffe0ff */
[----:B------:R-:W-:Y:S02]  /*1e00*/  ULDC UR39, c[0x0][0x2e8] ;  /* 0x0000ba0000277ab9 */ /* 0x000fe40000000800 */
[----:B------:R-:W-:Y:S01]  /*1e10*/  UIADD3 UR6, UR6, -UR39, URZ ;  /* 0x8000002706067290 */ /* 0x000fe2000fffe03f */
[----:B------:R4:W1:Y:S01]  /*1e20*/  R2UR UR5, R9 ;  /* 0x00000000090573c2 */ /* 0x00086200000e0000 */
[----:B------:R-:W-:Y:S02]  /*1e30*/  UMOV UR11, UR13 ;  /* 0x0000000d000b7c82 */ /* 0x000fe40008000000 */
[----:B------:R-:W-:Y:S02]  /*1e40*/  USHF.R.S32.HI UR13, URZ, 0x1f, UR6 ;  /* 0x0000001f3f0d7899 */ /* 0x000fe40008011406 */
[----:B------:R-:W-:-:S02]  /*1e50*/  UMOV UR10, UR8 ;  /* 0x00000008000a7c82 */ /* 0x000fc40008000000 */
        /* <DEDUP_REMOVED lines=44> */
.L_x_627:
        /* <DEDUP_REMOVED lines=16> */
.L_x_628:
[----:B------:R-:W-:Y:S01]  /*2220*/  ULDC.64 UR10, c[0x0][0x3a0] ;  /* 0x0000e800000a7ab9 */ /* 0x000fe20000000a00 */
[----:B------:R-:W-:Y:S01]  /*2230*/  IMAD.U32 R4, RZ, RZ, UR29 ;  /* 0x0000001dff047e24 */ /* 0x000fe2000f8e00ff */
[----:B------:R-:W-:Y:S01]  /*2240*/  UIMAD UR9, UR36, UR10, URZ ;  /* 0x0000000a240972a4 */ /* 0x000fe2000f8e023f */
[----:B------:R-:W-:Y:S01]  /*2250*/  BSSY B0, `(.L_x_629) ;  /* 0x0000019000007945 */ /* 0x000fe20003800000 */
[----:B------:R-:W-:Y:S01]  /*2260*/  UIMAD UR7, UR28, -0x80, UR7 ;  /* 0xffffff801c0778a4 */ /* 0x000fe2000f8e0207 */
[----:B------:R-:W-:Y:S01]  /*2270*/  IMAD.WIDE.U32 R4, R4, c[0x0][0x3a0], R244 ;  /* 0x0000e80004047a25 */ /* 0x000fe200078e00f4 */
[----:B------:R-:W-:Y:S02]  /*2280*/  UIMAD UR9, UR29, UR11, UR9 ;  /* 0x0000000b1d0972a4 */ /* 0x000fe4000f8e0209 */
[----:B------:R-:W-:Y:S02]  /*2290*/  USHF.R.S32.HI UR12, URZ, 0x1f, UR49 ;  /* 0x0000001f3f0c7899 */ /* 0x000fe40008011431 */
[----:B------:R-:W-:Y:S01]  /*22a0*/  IADD3 R4, P0, R4, UR13, RZ ;  /* 0x0000000d04047c10 */ /* 0x000fe2000ff1e0ff */
[----:B------:R-:W-:Y:S01]  /*22b0*/  ULDC.64 UR10, c[0x0][0x3b8] ;  /* 0x0000ee00000a7ab9 */ /* 0x000fe20000000a00 */
[----:B------:R-:W-:Y:S01]  /*22c0*/  MOV R0, UR9 ;  /* 0x0000000900007c02 */ /* 0x000fe20008000f00 */
[----:B------:R-:W-:Y:S01]  /*22d0*/  UIMAD UR9, UR12, UR10, URZ ;  /* 0x0000000a0c0972a4 */ /* 0x000fe2000f8e023f */
[----:B------:R-:W-:-:S02]  /*22e0*/  ISETP.GE.AND P3, PT, R237, UR7, PT ;  /* 0x00000007ed007c0c */ /* 0x000fc4000bf66270 */
        /* <DEDUP_REMOVED lines=15> */
.L_x_630:
[----:B------:R-:W-:Y:S05]  /*23e0*/  BSYNC B0 ;  /* 0x0000000000007941 */ /* 0x000fea0003800000 */
.L_x_629:
[----:B------:R-:W-:Y:S01]  /*23f0*/  IADD3 R0, R237, 0x20, RZ ;  /* 0x00000020ed007810 */ /* 0x000fe20007ffe0ff */
[----:B------:R-:W-:Y:S03]  /*2400*/  BSSY B0, `(.L_x_631) ;  /* 0x000000e000007945 */ /* 0x000fe60003800000 */
[----:B------:R-:W-:-:S13]  /*2410*/  ISETP.GE.AND P2, PT, R0, UR7, PT ;  /* 0x0000000700007c0c */ /* 0x000fda000bf46270 */
        /* <DEDUP_REMOVED lines=12> */
.L_x_632:
[----:B------:R-:W-:Y:S05]  /*24e0*/  BSYNC B0 ;  /* 0x0000000000007941 */ /* 0x000fea0003800000 */
.L_x_631:
        /* <DEDUP_REMOVED lines=15> */
.L_x_634:
[----:B------:R-:W-:Y:S05]  /*25e0*/  BSYNC B0 ;  /* 0x0000000000007941 */ /* 0x000fea0003800000 */
.L_x_633:
[----:B------:R-:W-:Y:S01]  /*25f0*/  IADD3 R0, R237, 0x60, RZ ;  /* 0x00000060ed007810 */ /* 0x000fe20007ffe0ff */
[----:B------:R-:W-:Y:S03]  /*2600*/  BSSY B0, `(.L_x_635) ;  /* 0x000000d000007945 */ /* 0x000fe60003800000 */
[----:B------:R-:W-:-:S13]  /*2610*/  ISETP.GE.AND P0, PT, R0, UR7, PT ;  /* 0x0000000700007c0c */ /* 0x000fda000bf06270 */
        /* <DEDUP_REMOVED lines=11> */
.L_x_636:
[----:B------:R-:W-:Y:S05]  /*26d0*/  BSYNC B0 ;  /* 0x0000000000007941 */ /* 0x000fea0003800000 */
.L_x_635:
        /* <DEDUP_REMOVED lines=26> */
.L_x_638:
[----:B------:R-:W-:Y:S05]  /*2880*/  BSYNC B0 ;  /* 0x0000000000007941 */ /* 0x000fea0003800000 */
.L_x_637:
        /* <DEDUP_REMOVED lines=13> */
.L_x_640:
[----:B------:R-:W-:Y:S05]  /*2960*/  BSYNC B0 ;  /* 0x0000000000007941 */ /* 0x000fea0003800000 */
.L_x_639:
        /* <DEDUP_REMOVED lines=13> */
.L_x_642:
[----:B------:R-:W-:Y:S05]  /*2a40*/  BSYNC B0 ;  /* 0x0000000000007941 */ /* 0x000fea0003800000 */
.L_x_641:
        /* <DEDUP_REMOVED lines=12> */
.L_x_626:
[----:B------:R-:W-:Y:S01]  /*2b10*/  ULDC.64 UR32, c[0x0][0x1a0] ;  /* 0x0000680000207ab9 */ /* 0x000fe20000000a00 */
[----:B------:R-:W-:Y:S01]  /*2b20*/  IMAD.U32 R4, RZ, RZ, UR29 ;  /* 0x0000001dff047e24 */ /* 0x000fe2000f8e00ff */
[----:B------:R-:W-:Y:S01]  /*2b30*/  UIMAD UR32, UR36, UR32, URZ ;  /* 0x00000020242072a4 */ /* 0x000fe2000f8e023f */
[----:B------:R-:W-:Y:S01]  /*2b40*/  IMAD.U32 R6, RZ, RZ, UR29 ;  /* 0x0000001dff067e24 */ /* 0x000fe2000f8e00ff */
[----:B------:R-:W-:Y:S01]  /*2b50*/  ULDC.64 UR30, c[0x0][0x198] ;  /* 0x00006600001e7ab9 */ /* 0x000fe20000000a00 */
[--C-:B------:R-:W-:Y:S01]  /*2b60*/  IMAD.WIDE.U32 R4, R4, c[0x0][0x1a0], R244.reuse ;  /* 0x0000680004047a25 */ /* 0x100fe200078e00f4 */
[----:B------:R-:W-:Y:S01]  /*2b70*/  UIMAD UR8, UR36, UR30, URZ ;  /* 0x0000001e240872a4 */ /* 0x000fe2000f8e023f */
[----:B------:R-:W-:Y:S01]  /*2b80*/  IADD3 R23, R237, 0x20, RZ ;  /* 0x00000020ed177810 */ /* 0x000fe20007ffe0ff */
[----:B------:R-:W-:Y:S01]  /*2b90*/  UIMAD UR33, UR29, UR33, UR32 ;  /* 0x000000211d2172a4 */ /* 0x000fe2000f8e0220 */
[----:B------:R-:W-:Y:S01]  /*2ba0*/  IMAD.WIDE.U32 R6, R6, c[0x0][0x198], R244 ;  /* 0x0000660006067a25 */ /* 0x000fe200078e00f4 */
[----:B------:R-:W-:Y:S01]  /*2bb0*/  UIMAD UR8, UR29, UR31, UR8 ;  /* 0x0000001f1d0872a4 */ /* 0x000fe2000f8e0208 */
[----:B------:R-:W-:-:S02]  /*2bc0*/  IADD3 R4, P1, R4, UR43, RZ ;  /* 0x0000002b04047c10 */ /* 0x000fc4000ff3e0ff */
[----:B------:R-:W-:Y:S01]  /*2bd0*/  IMAD.MOV.U32 R128, RZ, RZ, 0x40 ;  /* 0x00000040ff807424 */ /* 0x000fe200078e00ff */
[----:B------:R-:W-:Y:S01]  /*2be0*/  IADD3 R20, P0, R6, UR46, RZ ;  /* 0x0000002e06147c10 */ /* 0x000fe2000ff1e0ff */
[----:B------:R-:W-:Y:S01]  /*2bf0*/  IMAD.U32 R2, RZ, RZ, UR33 ;  /* 0x00000021ff027e24 */ /* 0x000fe2000f8e00ff */
[----:B------:R-:W-:Y:S01]  /*2c00*/  SHF.R.S32.HI R27, RZ, 0x1f, R246 ;  /* 0x0000001fff1b7819 */ /* 0x000fe200000114f6 */
[----:B------:R-:W-:Y:S01]  /*2c10*/  IMAD.U32 R0, RZ, RZ, UR8 ;  /* 0x00000008ff007e24 */ /* 0x000fe2000f8e00ff */
[----:B------:R-:W-:Y:S01]  /*2c20*/  UIMAD UR8, UR28, -0x80, UR7 ;  /* 0xffffff801c0878a4 */ /* 0x000fe2000f8e0207 */
[----:B------:R-:W-:Y:S01]  /*2c30*/  IMAD.MOV.U32 R232, RZ, RZ, 0x7f800000 ;  /* 0x7f800000ffe87424 */ /* 0x000fe200078e00ff */
[----:B------:R-:W-:Y:S01]  /*2c40*/  IADD3.X R5, R5, UR44, R2, P1, !PT ;  /* 0x0000002c05057c10 */ /* 0x000fe20008ffe402 */
[----:B------:R-:W-:Y:S01]  /*2c50*/  IMAD.MOV.U32 R233, RZ, RZ, 0x7f800000 ;  /* 0x7f800000ffe97424 */ /* 0x000fe200078e00ff */
[----:B------:R-:W-:Y:S01]  /*2c60*/  IADD3 R2, R237, 0x40, RZ ;  /* 0x00000040ed027810 */ /* 0x000fe20007ffe0ff */
[----:B------:R-:W-:Y:S01]  /*2c70*/  IMAD.MOV.U32 R231, RZ, RZ, 0x7f800000 ;  /* 0x7f800000ffe77424 */ /* 0x000fe200078e00ff */
[----:B------:R-:W-:Y:S01]  /*2c80*/  ISETP.GE.AND P4, PT, R23, UR8, PT ;  /* 0x0000000817007c0c */ /* 0x000fe2000bf86270 */
[----:B------:R-:W-:Y:S01]  /*2c90*/  IMAD.WIDE.U32 R4, R12, c[0x0][0x1b8], R4 ;  /* 0x00006e000c047a25 */ /* 0x000fe200078e0004 */
[----:B------:R-:W-:-:S02]  /*2ca0*/  ISETP.GE.AND P3, PT, R2, UR8, PT ;  /* 0x0000000802007c0c */ /* 0x000fc4000bf66270 */
[----:B------:R-:W-:Y:S02]  /*2cb0*/  IADD3.X R21, R7, UR48, R0, P0, !PT ;  /* 0x0000003007157c10 */ /* 0x000fe400087fe400 */
[C---:B------:R-:W-:Y:S02]  /*2cc0*/  ISETP.GE.AND P5, PT, R237.reuse, UR8, PT ;  /* 0x00000008ed007c0c */ /* 0x040fe4000bfa6270 */
[C---:B------:R-:W-:Y:S02]  /*2cd0*/  IADD3 R0, R237.reuse, 0x60, RZ ;  /* 0x00000060ed007810 */ /* 0x040fe40007ffe0ff */
[----:B------:R-:W-:Y:S02]  /*2ce0*/  MOV R230, 0x7f800000 ;  /* 0x7f80000000e67802 */ /* 0x000fe40000000f00 */
[----:B------:R-:W-:Y:S01]  /*2cf0*/  ISETP.GE.AND P2, PT, R0, UR8, PT ;  /* 0x0000000800007c0c */ /* 0x000fe2000bf46270 */
[----:B------:R-:W-:Y:S01]  /*2d00*/  IMAD R0, R22, c[0x0][0x1b8], RZ ;  /* 0x00006e0016007a24 */ /* 0x000fe200078e02ff */
[C---:B------:R-:W-:Y:S01]  /*2d10*/  @!P4 IADD3 R2, P1, R237.reuse, 0x20, RZ ;  /* 0x00000020ed02c810 */ /* 0x040fe20007f3e0ff */
[----:B------:R-:W-:Y:S01]  /*2d20*/  @!P4 IMAD.MOV.U32 R10, RZ, RZ, R4 ;  /* 0x000000ffff0ac224 */ /* 0x000fe200078e0004 */
[----:B------:R-:W-:Y:S01]  /*2d30*/  @!P3 IADD3 R13, P0, R237, 0x40, RZ ;  /* 0x00000040ed0db810 */ /* 0x000fe20007f1e0ff */
[----:B------:R-:W-:Y:S01]  /*2d40*/  IMAD R8, R12, c[0x0][0x1bc], R0 ;  /* 0x00006f000c087a24 */ /* 0x000fe200078e0200 */
[----:B------:R-:W-:Y:S01]  /*2d50*/  ULEA.HI UR8, UR6, UR6, URZ, 0x1 ;  /* 0x0000000606087291 */ /* 0x000fe2000f8f083f */
[----:B------:R-:W-:-:S02]  /*2d60*/  @!P4 IMAD.X R0, RZ, RZ, R24, P1 ;  /* 0x000000ffff00c224 */ /* 0x000fc400008e0618 */
[----:B------:R-:W-:Y:S01]  /*2d70*/  @!P5 IMAD R7, R24, c[0x0][0x1a0], RZ ;  /* 0x000068001807da24 */ /* 0x000fe200078e02ff */
[----:B------:R-:W-:Y:S01]  /*2d80*/  ULOP3.LUT UR8, UR8, 0xfffffffe, URZ, 0xc0, !UPT ;  /* 0xfffffffe08087892 */ /* 0x000fe2000f8ec03f */
[----:B------:R-:W-:Y:S02]  /*2d90*/  @!P3 IMAD.X R6, RZ, RZ, R24, P0 ;  /* 0x000000ffff06b224 */ /* 0x000fe400000e0618 */
[----:B------:R-:W-:Y:S01]  /*2da0*/  IMAD.IADD R5, R5, 0x1, R8 ;  /* 0x0000000105057824 */ /* 0x000fe200078e0208 */
[C---:B------:R-:W-:Y:S01]  /*2db0*/  @!P2 IADD3 R15, P0, R237.reuse, 0x60, RZ ;  /* 0x00000060ed0fa810 */ /* 0x040fe20007f1e0ff */
[----:B------:R-:W-:Y:S01]  /*2dc0*/  @!P4 IMAD R0, R0, c[0x0][0x1a0], RZ ;  /* 0x000068000000ca24 */ /* 0x000fe200078e02ff */
[----:B------:R-:W-:Y:S01]  /*2dd0*/  UIADD3 UR8, UR6, -UR8, URZ ;  /* 0x8000000806087290 */ /* 0x000fe2000fffe03f */
[C---:B------:R-:W-:Y:S02]  /*2de0*/  @!P5 IMAD R9, R237.reuse, c[0x0][0x1a4], R7 ;  /* 0x00006900ed09da24 */ /* 0x040fe400078e0207 */
[----:B------:R-:W-:Y:S01]  /*2df0*/  @!P3 IMAD R8, R6, c[0x0][0x1a0], RZ ;  /* 0x000068000608ba24 */ /* 0x000fe200078e02ff */
[----:B------:R-:W-:Y:S01]  /*2e00*/  UISETP.NE.AND UP0, UPT, UR8, 0x1, UPT ;  /* 0x000000010800788c */ /* 0x000fe2000bf05270 */
[----:B------:R-:W-:Y:S01]  /*2e10*/  @!P5 IMAD.WIDE.U32 R6, R237, c[0x0][0x1a0], R4 ;  /* 0x00006800ed06da25 */ /* 0x000fe200078e0004 */
[----:B------:R-:W-:-:S03]  /*2e20*/  UIMAD UR8, UR6, -0x40, UR35 ;  /* 0xffffffc0060878a4 */ /* 0x000fc6000f8e0223 */
[----:B------:R-:W-:Y:S02]  /*2e30*/  @!P4 IMAD.MOV.U32 R11, RZ, RZ, R5 ;  /* 0x000000ffff0bc224 */ /* 0x000fe400078e0005 */
[----:B------:R-:W-:Y:S02]  /*2e40*/  @!P4 IMAD R16, R2, c[0x0][0x1a4], R0 ;  /* 0x000069000210ca24 */ /* 0x000fe400078e0200 */
[----:B------:R-:W-:Y:S02]  /*2e50*/  @!P3 IMAD R14, R13, c[0x0][0x1a4], R8 ;  /* 0x000069000d0eba24 */ /* 0x000fe400078e0208 */
[----:B------:R-:W-:Y:S02]  /*2e60*/  @!P5 IMAD.IADD R0, R7, 0x1, R9 ;  /* 0x000000010700d824 */ /* 0x000fe400078e0209 */
[----:B------:R-:W-:Y:S02]  /*2e70*/  @!P3 IMAD.MOV.U32 R8, RZ, RZ, R4 ;  /* 0x000000ffff08b224 */ /* 0x000fe400078e0004 */
[----:B------:R-:W-:-:S02]  /*2e80*/  @!P3 IMAD.MOV.U32 R9, RZ, RZ, R5 ;  /* 0x000000ffff09b224 */ /* 0x000fc400078e0005 */
[----:B------:R-:W-:Y:S01]  /*2e90*/  @!P4 IMAD.WIDE.U32 R10, R2, c[0x0][0x1a0], R10 ;  /* 0x00006800020aca25 */ /* 0x000fe200078e000a */
[----:B------:R-:W-:Y:S02]  /*2ea0*/  @!P2 IADD3.X R2, RZ, R24, RZ, P0, !PT ;  /* 0x00000018ff02a210 */ /* 0x000fe400007fe4ff */
[----:B------:R-:W-:Y:S01]  /*2eb0*/  @!P5 LEA R18, P0, R6, c[0x0][0x170], 0x1 ;  /* 0x00005c000612da11 */ /* 0x000fe200078008ff */
[----:B------:R-:W-:-:S03]  /*2ec0*/  @!P3 IMAD.WIDE.U32 R8, R13, c[0x0][0x1a0], R8 ;  /* 0x000068000d08ba25 */ /* 0x000fc600078e0008 */
[----:B------:R-:W-:Y:S01]  /*2ed0*/  @!P5 LEA.HI.X R19, R6, c[0x0][0x174], R0, 0x1, P0 ;  /* 0x00005d000613da11 */ /* 0x000fe200000f0c00 */
[----:B------:R-:W-:Y:S02]  /*2ee0*/  @!P2 IMAD R0, R2, c[0x0][0x1a0], RZ ;  /* 0x000068000200aa24 */ /* 0x000fe400078e02ff */
[----:B------:R-:W-:Y:S01]  /*2ef0*/  @!P3 IMAD.IADD R9, R9, 0x1, R14 ;  /* 0x000000010909b824 */ /* 0x000fe200078e020e */
[C---:B------:R-:W-:Y:S01]  /*2f00*/  @!P3 LEA R14, P0, R8.reuse, c[0x0][0x170], 0x1 ;  /* 0x00005c00080eba11 */ /* 0x040fe200078008ff */
[C---:B------:R-:W-:Y:S02]  /*2f10*/  @!P2 IMAD R2, R15.reuse, c[0x0][0x1a4], R0 ;  /* 0x000069000f02aa24 */ /* 0x040fe400078e0200 */
[----:B------:R-:W-:Y:S01]  /*2f20*/  @!P2 IMAD.WIDE.U32 R6, R15, c[0x0][0x1a0], R4 ;  /* 0x000068000f06aa25 */ /* 0x000fe200078e0004 */
[----:B------:R-:W-:Y:S02]  /*2f30*/  @!P3 LEA.HI.X R15, R8, c[0x0][0x174], R9, 0x1, P0 ;  /* 0x00005d00080fba11 */ /* 0x000fe400000f0c09 */
[----:B------:R-:W-:Y:S01]  /*2f40*/  PLOP3.LUT P0, PT, PT, PT, UP6, 0x80, 0x0 ;  /* 0x000000000000781c */ /* 0x000fe20003f0f068 */
[----:B------:R-:W-:Y:S01]  /*2f50*/  @!P4 IMAD.IADD R11, R11, 0x1, R16 ;  /* 0x000000010b0bc824 */ /* 0x000fe200078e0210 */
[----:B------:R-:W-:Y:S01]  /*2f60*/  @!P4 LEA R16, P1, R10, c[0x0][0x170], 0x1 ;  /* 0x00005c000a10ca11 */ /* 0x000fe200078208ff */
[----:B------:R-:W-:Y:S01]  /*2f70*/  IMAD R0, R22, c[0x0][0x1b0], RZ ;  /* 0x00006c0016007a24 */ /* 0x000fe200078e02ff */
[----:B------:R-:W-:Y:S01]  /*2f80*/  @!P2 LEA R8, P6, R6, c[0x0][0x170], 0x1 ;  /* 0x00005c000608aa11 */ /* 0x000fe200078c08ff */
[----:B------:R-:W-:Y:S01]  /*2f90*/  IMAD.WIDE.U32 R4, R12, c[0x0][0x1b0], R20 ;  /* 0x00006c000c047a25 */ /* 0x000fe200078e0014 */
[----:B------:R-:W-:-:S02]  /*2fa0*/  @!P4 LEA.HI.X R17, R10, c[0x0][0x174], R11, 0x1, P1 ;  /* 0x00005d000a11ca11 */ /* 0x000fc400008f0c0b */
[----:B------:R-:W-:Y:S01]  /*2fb0*/  ISETP.GE.AND P1, PT, R23, UR8, PT ;  /* 0x0000000817007c0c */ /* 0x000fe2000bf26270 */
[----:B------:R-:W-:Y:S02]  /*2fc0*/  IMAD R11, R12, c[0x0][0x1b4], R0 ;  /* 0x00006d000c0b7a24 */ /* 0x000fe400078e0200 */
[----:B------:R-:W-:Y:S01]  /*2fd0*/  @!P2 IMAD.IADD R0, R7, 0x1, R2 ;  /* 0x000000010700a824 */ /* 0x000fe200078e0202 */
[----:B------:R-:W-:Y:S01]  /*2fe0*/  IADD3 R2, R246, 0x8, RZ ;  /* 0x00000008f6027810 */ /* 0x000fe20007ffe0ff */
[----:B------:R-:W-:Y:S01]  /*2ff0*/  @P0 BAR.SYNC.DEFER_BLOCKING 0x0 ;  /* 0x0000000000000b1d */ /* 0x000fe20000010000 */
[----:B------:R-:W-:Y:S02]  /*3000*/  IMAD.WIDE.U32 R12, R128, c[0x0][0x370], RZ ;  /* 0x0000dc00800c7a25 */ /* 0x000fe400078e00ff */
[----:B------:R-:W-:Y:S02]  /*3010*/  @!P2 LEA.HI.X R9, R6, c[0x0][0x174], R0, 0x1, P6 ;  /* 0x00005d000609aa11 */ /* 0x000fe400030f0c00 */
[----:B------:R-:W-:Y:S01]  /*3020*/  @!P4 IADD3 R6, P0, R237, 0x20, RZ ;  /* 0x00000020ed06c810 */ /* 0x000fe20007f1e0ff */
[----:B------:R-:W-:-:S02]  /*3030*/  IMAD.WIDE.U32 R20, R128, c[0x0][0x190], RZ ;  /* 0x0000640080147a25 */ /* 0x000fc400078e00ff */
[----:B------:R-:W-:Y:S02]  /*3040*/  @!P1 IADD3 R10, P6, R190, R12, RZ ;  /* 0x0000000cbe0a9210 */ /* 0x000fe40007fde0ff */
[----:B------:R-:W-:Y:S01]  /*3050*/  @!P4 IADD3.X R0, RZ, R24, RZ, P0, !PT ;  /* 0x00000018ff00c210 */ /* 0x000fe200007fe4ff */
[----:B------:R-:W-:Y:S01]  /*3060*/  IMAD R22, R128, c[0x0][0x374], RZ ;  /* 0x0000dd0080167a24 */ /* 0x000fe200078e02ff */
[----:B------:R-:W-:Y:S01]  /*3070*/  @!P1 IADD3 R12, P0, R192, R20, RZ ;  /* 0x00000014c00c9210 */ /* 0x000fe20007f1e0ff */
[----:B------:R-:W-:Y:S02]  /*3080*/  IMAD R7, R128, c[0x0][0x194], RZ ;  /* 0x0000650080077a24 */ /* 0x000fe400078e02ff */
[----:B------:R-:W-:Y:S02]  /*3090*/  @!P4 IMAD R0, R0, c[0x0][0x198], RZ ;  /* 0x000066000000ca24 */ /* 0x000fe400078e02ff */
[----:B------:R-:W-:Y:S01]  /*30a0*/  IMAD.IADD R5, R5, 0x1, R11 ;  /* 0x0000000105057824 */ /* 0x000fe200078e020b */
[----:B------:R-:W-:Y:S01]  /*30b0*/  @!P1 IADD3.X R11, R191, R13, R22, P6, !PT ;  /* 0x0000000dbf0b9210 */ /* 0x000fe200037fe416 */
[C---:B------:R-:W-:Y:S01]  /*30c0*/  @!P4 IMAD R20, R6.reuse, c[0x0][0x19c], R0 ;  /* 0x000067000614ca24 */ /* 0x040fe200078e0200 */
[----:B------:R-:W-:Y:S01]  /*30d0*/  @!P1 IADD3.X R13, R193, R21, R7, P0, !PT ;  /* 0x00000015c10d9210 */ /* 0x000fe200007fe407 */
[----:B------:R-:W-:Y:S01]  /*30e0*/  @!P4 IMAD.WIDE.U32 R6, R6, c[0x0][0x198], R4 ;  /* 0x000066000606ca25 */ /* 0x000fe200078e0004 */
[----:B------:R-:W-:-:S02]  /*30f0*/  IADD3 R0, R252, 0x1000, RZ ;  /* 0x00001000fc007810 */ /* 0x000fc40007ffe0ff */
[----:B------:R-:W-:Y:S01]  /*3100*/  PLOP3.LUT P0, PT, PT, PT, UP0, 0x40, 0x0 ;  /* 0x000000000000781c */ /* 0x000fe20003f0e808 */
[----:B------:R1:W-:Y:S01]  /*3110*/  @P5 STS.128 [R236+0xa000], RZ ;  /* 0x00a000ffec005388 */ /* 0x0003e20000000c00 */
[----:B------:R-:W-:Y:S02]  /*3120*/  ISETP.GE.AND P6, PT, R2, UR8, PT ;  /* 0x0000000802007c0c */ /* 0x000fe4000bfc6270 */
[----:B------:R-:W-:Y:S01]  /*3130*/  SEL R2, R0, R252, P0 ;  /* 0x000000fc00027207 */ /* 0x000fe20000000000 */
[----:B------:R-:W-:Y:S01]  /*3140*/  @!PT LDS RZ, [RZ] ;  /* 0x00000000fffff984 */ /* 0x000fe20000000800 */
[----:B------:R-:W-:Y:S01]  /*3150*/  @!PT LDS RZ, [RZ] ;  /* 0x00000000fffff984 */ /* 0x000fe20000000800 */
[----:B------:R-:W-:Y:S01]  /*3160*/  @!PT LDS RZ, [RZ] ;  /* 0x00000000fffff984 */ /* 0x000fe20000000800 */
[----:B------:R1:W-:Y:S01]  /*3170*/  @!P5 LDGSTS.E.BYPASS.LTC128B.128 [R236+0xa000], [R18.64] ;  /* 0x0a00000012ecdfae */ /* 0x0003e2000b901d44 */
[----:B------:R-:W-:Y:S01]  /*3180*/  ISETP.GE.AND P0, PT, R237, UR8, PT ;  /* 0x00000008ed007c0c */ /* 0x000fe2000bf06270 */
[----:B------:R-:W-:Y:S02]  /*3190*/  @!P5 IMAD R0, R24, c[0x0][0x198], RZ ;  /* 0x000066001800da24 */ /* 0x000fe400078e02ff */
[----:B------:R1:W-:Y:S01]  /*31a0*/  @P4 STS.128 [R236+0xb000], RZ ;  /* 0x00b000ffec004388 */ /* 0x0003e20000000c00 */
[----:B------:R-:W-:-:S02]  /*31b0*/  IMAD.SHL.U32 R196, R2, 0x2, RZ ;  /* 0x0000000202c47824 */ /* 0x000fc400078e00ff */
[----:B------:R-:W-:Y:S01]  /*31c0*/  @!P5 IMAD R0, R237, c[0x0][0x19c], R0 ;  /* 0x00006700ed00da24 */ /* 0x000fe200078e0200 */
[----:B------:R-:W-:Y:S01]  /*31d0*/  @!PT LDS RZ, [RZ] ;  /* 0x00000000fffff984 */ /* 0x000fe20000000800 */
[----:B------:R-:W-:Y:S01]  /*31e0*/  @!PT LDS RZ, [RZ] ;  /* 0x00000000fffff984 */ /* 0x000fe20000000800 */
[----:B------:R-:W-:Y:S01]  /*31f0*/  @!PT LDS RZ, [RZ] ;  /* 0x00000000fffff984 */ /* 0x000fe20000000800 */
[----:B------:R1:W-:Y:S01]  /*3200*/  @!P4 LDGSTS.E.BYPASS.LTC128B.128 [R236+0xb000], [R16.64] ;  /* 0x0b00000010eccfae */ /* 0x0003e2000b901d44 */
[----:B------:R-:W-:-:S03]  /*3210*/  @!P4 IMAD.IADD R2, R7, 0x1, R20 ;  /* 0x000000010702c824 */ /* 0x000fc600078e0214 */
[----:B------:R1:W-:Y:S04]  /*3220*/  @P3 STS.128 [R236+0xc000], RZ ;  /* 0x00c000ffec003388 */ /* 0x0003e80000000c00 */
[----:B------:R-:W-:Y:S01]  /*3230*/  @!PT LDS RZ, [RZ] ;  /* 0x00000000fffff984 */ /* 0x000fe20000000800 */
[----:B------:R-:W-:Y:S01]  /*3240*/  @!PT LDS RZ, [RZ] ;  /* 0x00000000fffff984 */ /* 0x000fe20000000800 */
[----:B------:R-:W-:Y:S01]  /*3250*/  @!PT LDS RZ, [RZ] ;  /* 0x00000000fffff984 */ /* 0x000fe20000000800 */
[----:B------:R1:W-:Y:S04]  /*3260*/  @!P3 LDGSTS.E.BYPASS.LTC128B.128 [R236+0xc000], [R14.64] ;  /* 0x0c0000000eecbfae */ /* 0x0003e8000b901d44 */
[----:B------:R1:W-:Y:S04]  /*3270*/  @P2 STS.128 [R236+0xd000], RZ ;  /* 0x00d000ffec002388 */ /* 0x0003e80000000c00 */
[----:B------:R-:W-:Y:S01]  /*3280*/  @!PT LDS RZ, [RZ] ;  /* 0x00000000fffff984 */ /* 0x000fe20000000800 */
[----:B------:R-:W-:Y:S01]  /*3290*/  @!PT LDS RZ, [RZ] ;  /* 0x00000000fffff984 */ /* 0x000fe20000000800 */
[----:B------:R-:W-:Y:S01]  /*32a0*/  @!PT LDS RZ, [RZ] ;  /* 0x00000000fffff984 */ /* 0x000fe20000000800 */
[----:B------:R2:W-:Y:S04]  /*32b0*/  @!P2 LDGSTS.E.BYPASS.LTC128B.128 [R236+0xd000], [R8.64] ;  /* 0x0d00000008ecafae */ /* 0x0005e8000b901d44 */
[----:B------:R-:W0:Y:S04]  /*32c0*/  LDGDEPBAR ;  /* 0x00000000000079af */ /* 0x000e280000000000 */
        /* <DEDUP_REMOVED lines=10> */
[----:B------:R1:W-:Y:S01]  /*3370*/  @P0 STS [R196], RZ ;  /* 0x000000ffc4000388 */ /* 0x0003e20000000800 */
[----:B--2---:R-:W-:-:S03]  /*3380*/  @!P5 IMAD.MOV.U32 R8, RZ, RZ, R4 ;  /* 0x000000ffff08d224 */ /* 0x004fc600078e0004 */
[----:B------:R1:W-:Y:S01]  /*3390*/  @P0 STS [R196+0x4], RZ ;  /* 0x000004ffc4000388 */ /* 0x0003e20000000800 */
[----:B------:R-:W-:-:S03]  /*33a0*/  @!P5 IMAD.MOV.U32 R9, RZ, RZ, R5 ;  /* 0x000000ffff09d224 */ /* 0x000fc600078e0005 */
[----:B------:R1:W-:Y:S01]  /*33b0*/  @P0 STS [R196+0x8], RZ ;  /* 0x000008ffc4000388 */ /* 0x0003e20000000800 */
[----:B------:R-:W-:-:S03]  /*33c0*/  @!P5 IMAD.WIDE.U32 R8, R237, c[0x0][0x198], R8 ;  /* 0x00006600ed08da25 */ /* 0x000fc600078e0008 */
[----:B------:R1:W-:Y:S01]  /*33d0*/  @P0 STS [R196+0xc], RZ ;  /* 0x00000cffc4000388 */ /* 0x0003e20000000800 */
[----:B------:R-:W-:-:S03]  /*33e0*/  @!P5 IMAD.IADD R0, R9, 0x1, R0 ;  /* 0x000000010900d824 */ /* 0x000fc600078e0200 */
[----:B------:R-:W-:Y:S01]  /*33f0*/  @!PT LDS RZ, [RZ] ;  /* 0x00000000fffff984 */ /* 0x000fe20000000800 */
[----:B------:R-:W-:Y:S01]  /*3400*/  @!PT LDS RZ, [RZ] ;  /* 0x00000000fffff984 */ /* 0x000fe20000000800 */
[----:B------:R-:W-:Y:S01]  /*3410*/  @!PT LDS RZ, [RZ] ;  /* 0x00000000fffff984 */ /* 0x000fe20000000800 */
[----:B------:R1:W-:Y:S04]  /*3420*/  @!P0 LDGSTS.E.BYPASS.LTC128B.128 [R196], [R192.64] ;  /* 0x00000000c0c48fae */ /* 0x0003e8000b901d44 */
[----:B------:R1:W-:Y:S01]  /*3430*/  @P1 STS [R196+0x1000], RZ ;  /* 0x001000ffc4001388 */ /* 0x0003e20000000800 */
[----:B---3--:R-:W-:-:S03]  /*3440*/  @!P5 LEA R10, P0, R8, c[0x0][0x168], 0x1 ;  /* 0x00005a00080ada11 */ /* 0x008fc600078008ff */
[----:B------:R1:W-:Y:S01]  /*3450*/  @P1 STS [R196+0x1004], RZ ;  /* 0x001004ffc4001388 */ /* 0x0003e20000000800 */
[----:B------:R-:W-:-:S03]  /*3460*/  @!P5 LEA.HI.X R11, R8, c[0x0][0x16c], R0, 0x1, P0 ;  /* 0x00005b00080bda11 */ /* 0x000fc600000f0c00 */
[----:B------:R1:W-:Y:S01]  /*3470*/  @P1 STS [R196+0x1008], RZ ;  /* 0x001008ffc4001388 */ /* 0x0003e20000000800 */
[----:B------:R-:W-:Y:S02]  /*3480*/  @!P3 IADD3 R8, P0, R237, 0x40, RZ ;  /* 0x00000040ed08b810 */ /* 0x000fe40007f1e0ff */
[----:B------:R-:W-:Y:S01]  /*3490*/  IADD3 R0, R246, 0x20, RZ ;  /* 0x00000020f6007810 */ /* 0x000fe20007ffe0ff */
[----:B------:R1:W-:Y:S02]  /*34a0*/  @P1 STS [R196+0x100c], RZ ;  /* 0x00100cffc4001388 */ /* 0x0003e40000000800 */
[----:B------:R-:W-:Y:S01]  /*34b0*/  @!P3 IMAD.X R7, RZ, RZ, R24, P0 ;  /* 0x000000ffff07b224 */ /* 0x000fe200000e0618 */
[----:B------:R-:W-:Y:S01]  /*34c0*/  ISETP.GE.AND P0, PT, R0, UR8, PT ;  /* 0x0000000800007c0c */ /* 0x000fe2000bf06270 */
[----:B------:R-:W-:Y:S01]  /*34d0*/  @!PT LDS RZ, [RZ] ;  /* 0x00000000fffff984 */ /* 0x000fe20000000800 */
[----:B------:R-:W-:Y:S01]  /*34e0*/  @!PT LDS RZ, [RZ] ;  /* 0x00000000fffff984 */ /* 0x000fe20000000800 */
[----:B------:R-:W-:Y:S01]  /*34f0*/  @!PT LDS RZ, [RZ] ;  /* 0x00000000fffff984 */ /* 0x000fe20000000800 */
[----:B------:R2:W-:Y:S01]  /*3500*/  @!P1 LDGSTS.E.BYPASS.LTC128B.128 [R196+0x1000], [R12.64] ;  /* 0x010000000cc49fae */ /* 0x0005e2000b901d44 */
[----:B------:R-:W-:Y:S01]  /*3510*/  IADD3 R0, R246, 0x28, RZ ;  /* 0x00000028f6007810 */ /* 0x000fe20007ffe0ff */
[----:B------:R-:W-:-:S02]  /*3520*/  @!P3 IMAD R9, R7, c[0x0][0x198], RZ ;  /* 0x000066000709ba24 */ /* 0x000fc400078e02ff */
[----:B------:R1:W-:Y:S01]  /*3530*/  @P5 STS.128 [R236+0x6000], RZ ;  /* 0x006000ffec005388 */ /* 0x0003e20000000c00 */
[----:B------:R-:W-:Y:S02]  /*3540*/  @!P3 IMAD.MOV.U32 R7, RZ, RZ, R5 ;  /* 0x000000ffff07b224 */ /* 0x000fe400078e0005 */
[----:B------:R-:W-:Y:S01]  /*3550*/  @!P3 IMAD R9, R8, c[0x0][0x19c], R9 ;  /* 0x000067000809ba24 */ /* 0x000fe200078e0209 */
[----:B------:R-:W-:Y:S01]  /*3560*/  @!PT LDS RZ, [RZ] ;  /* 0x00000000fffff984 */ /* 0x000fe20000000800 */
[----:B------:R-:W-:Y:S01]  /*3570*/  @!PT LDS RZ, [RZ] ;  /* 0x00000000fffff984 */ /* 0x000fe20000000800 */
[----:B------:R-:W-:Y:S01]  /*3580*/  @!PT LDS RZ, [RZ] ;  /* 0x00000000fffff984 */ /* 0x000fe20000000800 */
[----:B------:R3:W-:Y:S01]  /*3590*/  @!P5 LDGSTS.E.BYPASS.LTC128B.128 [R236+0x6000], [R10.64] ;  /* 0x060000000aecdfae */ /* 0x0007e2000b901d44 */
[----:B------:R-:W-:-:S03]  /*35a0*/  ISETP.GE.AND P5, PT, R246, UR8, PT ;  /* 0x00000008f6007c0c */ /* 0x000fc6000bfa6270 */
[----:B------:R1:W-:Y:S01]  /*35b0*/  @P4 STS.128 [R236+0x7000], RZ ;  /* 0x007000ffec004388 */ /* 0x0003e20000000c00 */
[----:B--2---:R-:W-:-:S04]  /*35c0*/  @!P4 LEA R12, P1, R6, c[0x0][0x168], 0x1 ;  /* 0x00005a00060cca11 */ /* 0x004fc800078208ff */
[----:B------:R-:W-:Y:S02]  /*35d0*/  @!P4 LEA.HI.X R13, R6, c[0x0][0x16c], R2, 0x1, P1 ;  /* 0x00005b00060dca11 */ /* 0x000fe400008f0c02 */
[----:B------:R-:W-:-:S03]  /*35e0*/  @!P2 IADD3 R2, P1, R237, 0x60, RZ ;  /* 0x00000060ed02a810 */ /* 0x000fc60007f3e0ff */
[----:B------:R-:W-:Y:S01]  /*35f0*/  @!PT LDS RZ, [RZ] ;  /* 0x00000000fffff984 */ /* 0x000fe20000000800 */
[----:B------:R-:W-:Y:S01]  /*3600*/  @!PT LDS RZ, [RZ] ;  /* 0x00000000fffff984 */ /* 0x000fe20000000800 */
[----:B------:R-:W-:Y:S01]  /*3610*/  @!PT LDS RZ, [RZ] ;  /* 0x00000000fffff984 */ /* 0x000fe20000000800 */
[----:B------:R1:W-:Y:S01]  /*3620*/  @!P4 LDGSTS.E.BYPASS.LTC128B.128 [R236+0x7000], [R12.64] ;  /* 0x070000000ceccfae */ /* 0x0003e2000b901d44 */
[----:B------:R-:W-:Y:S02]  /*3630*/  @!P2 IADD3.X R6, RZ, R24, RZ, P1, !PT ;  /* 0x00000018ff06a210 */ /* 0x000fe40000ffe4ff */
[----:B------:R-:W-:Y:S01]  /*3640*/  ISETP.GE.AND P1, PT, R0, UR8, PT ;  /* 0x0000000800007c0c */ /* 0x000fe2000bf26270 */
[----:B------:R1:W-:Y:S02]  /*3650*/  @P3 STS.128 [R236+0x8000], RZ ;  /* 0x008000ffec003388 */ /* 0x0003e40000000c00 */
[----:B---3--:R-:W-:Y:S02]  /*3660*/  @!P2 IMAD R10, R6, c[0x0][0x198], RZ ;  /* 0x00006600060aaa24 */ /* 0x008fe400078e02ff */
[--C-:B------:R-:W-:Y:S02]  /*3670*/  @!P3 IMAD.MOV.U32 R6, RZ, RZ, R4.reuse ;  /* 0x000000ffff06b224 */ /* 0x100fe400078e0004 */
[----:B------:R-:W-:-:S04]  /*3680*/  @!P2 IMAD.WIDE.U32 R4, R2, c[0x0][0x198], R4 ;  /* 0x000066000204aa25 */ /* 0x000fc800078e0004 */
[----:B------:R-:W-:-:S04]  /*3690*/  @!P3 IMAD.WIDE.U32 R6, R8, c[0x0][0x198], R6 ;  /* 0x000066000806ba25 */ /* 0x000fc800078e0006 */
[----:B------:R-:W-:Y:S01]  /*36a0*/  @!P2 IMAD R8, R2, c[0x0][0x19c], R10 ;  /* 0x000067000208aa24 */ /* 0x000fe200078e020a */
[----:B------:R-:W-:Y:S01]  /*36b0*/  @!P3 LEA R10, P4, R6, c[0x0][0x168], 0x1 ;  /* 0x00005a00060aba11 */ /* 0x000fe200078808ff */
[----:B------:R-:W-:-:S05]  /*36c0*/  @!P3 IMAD.IADD R2, R7, 0x1, R9 ;  /* 0x000000010702b824 */ /* 0x000fca00078e0209 */
[----:B------:R-:W-:Y:S01]  /*36d0*/  @!P3 LEA.HI.X R11, R6, c[0x0][0x16c], R2, 0x1, P4 ;  /* 0x00005b00060bba11 */ /* 0x000fe200020f0c02 */
[----:B------:R-:W-:Y:S01]  /*36e0*/  @!P2 IMAD.IADD R2, R5, 0x1, R8 ;  /* 0x000000010502a824 */ /* 0x000fe200078e0208 */
[----:B------:R-:W-:-:S03]  /*36f0*/  @!P2 LEA R8, P4, R4, c[0x0][0x168], 0x1 ;  /* 0x00005a000408aa11 */ /* 0x000fc600078808ff */
[----:B------:R-:W-:Y:S01]  /*3700*/  @!PT LDS RZ, [RZ] ;  /* 0x00000000fffff984 */ /* 0x000fe20000000800 */
[----:B------:R-:W-:Y:S01]  /*3710*/  @!PT LDS RZ, [RZ] ;  /* 0x00000000fffff984 */ /* 0x000fe20000000800 */
[----:B------:R-:W-:Y:S01]  /*3720*/  @!PT LDS RZ, [RZ] ;  /* 0x00000000fffff984 */ /* 0x000fe20000000800 */
[----:B------:R1:W-:Y:S01]  /*3730*/  @!P3 LDGSTS.E.BYPASS.LTC128B.128 [R236+0x8000], [R10.64] ;  /* 0x080000000aecbfae */ /* 0x0003e2000b901d44 */
[----:B------:R-:W-:Y:S01]  /*3740*/  @!P2 LEA.HI.X R9, R4, c[0x0][0x16c], R2, 0x1, P4 ;  /* 0x00005b000409aa11 */ /* 0x000fe200020f0c02 */
[----:B------:R-:W-:Y:S01]  /*3750*/  IMAD.SHL.U32 R4, R246, 0x4, RZ ;  /* 0x00000004f6047824 */ /* 0x000fe200078e00ff */
[----:B------:R-:W-:Y:S01]  /*3760*/  SHF.R.S32.HI R2, RZ, 0x1f, R0 ;  /* 0x0000001fff027819 */ /* 0x000fe20000011400 */
[----:B------:R1:W-:Y:S01]  /*3770*/  @P2 STS.128 [R236+0x9000], RZ ;  /* 0x009000ffec002388 */ /* 0x0003e20000000c00 */
[----:B------:R-:W-:Y:S02]  /*3780*/  @!P1 LEA R6, P4, R0, UR10, 0x2 ;  /* 0x0000000a00069c11 */ /* 0x000fe4000f8810ff */
[----:B------:R-:W-:Y:S01]  /*3790*/  IADD3 R4, P3, R4, UR10, RZ ;  /* 0x0000000a04047c10 */ /* 0x000fe2000ff7e0ff */
[----:B------:R-:W-:Y:S01]  /*37a0*/  @!PT LDS RZ, [RZ] ;  /* 0x00000000fffff984 */ /* 0x000fe20000000800 */
[----:B------:R-:W-:Y:S01]  /*37b0*/  @!PT LDS RZ, [RZ] ;  /* 0x00000000fffff984 */ /* 0x000fe20000000800 */
[----:B------:R-:W-:Y:S01]  /*37c0*/  @!PT LDS RZ, [RZ] ;  /* 0x00000000fffff984 */ /* 0x000fe20000000800 */
[----:B------:R1:W-:Y:S01]  /*37d0*/  @!P2 LDGSTS.E.BYPASS.LTC128B.128 [R236+0x9000], [R8.64] ;  /* 0x0900000008ecafae */ /* 0x0003e2000b901d44 */
[----:B------:R-:W-:Y:S02]  /*37e0*/  @!P1 LEA.HI.X R7, R0, UR9, R2, 0x2, P4 ;  /* 0x0000000900079c11 */ /* 0x000fe4000a0f1402 */
[----:B------:R-:W-:Y:S01]  /*37f0*/  SHF.L.U64.HI R0, R246, 0x2, R27 ;  /* 0x00000002f6007819 */ /* 0x000fe2000001021b */
[----:B------:R-:W0:Y:S03]  /*3800*/  LDGDEPBAR ;  /* 0x00000000000079af */ /* 0x000e260000000000 */
[----:B------:R-:W-:Y:S01]  /*3810*/  IADD3.X R5, R0, UR9, RZ, P3, !PT ;  /* 0x0000000900057c10 */ /* 0x000fe20009ffe4ff */
[----:B------:R1:W5:Y:S04]  /*3820*/  @!P1 LDG.E R231, [R6.64] ;  /* 0x0000000406e79981 */ /* 0x000368000c1e1900 */
[----:B------:R2:W5:Y:S04]  /*3830*/  @!P5 LDG.E R232, [R4.64] ;  /* 0x0000000404e8d981 */ /* 0x000568000c1e1900 */
[----:B------:R2:W5:Y:S04]  /*3840*/  @!P6 LDG.E R233, [R4.64+0x20] ;  /* 0x0000200404e9e981 */ /* 0x000568000c1e1900 */
[----:B------:R2:W5:Y:S01]  /*3850*/  @!P0 LDG.E R230, [R4.64+0x80] ;  /* 0x0000800404e68981 */ /* 0x000562000c1e1900 */
[----:B------:R-:W-:-:S04]  /*3860*/  DEPBAR.LE SB0, 0x1 ;  /* 0x000080400000791a */ /* 0x000fc80000000000 */
[----:B------:R-:W-:Y:S01]  /*3870*/  BAR.SYNC.DEFER_BLOCKING 0x0 ;  /* 0x0000000000007b1d */ /* 0x000fe20000010000 */
[----:B------:R-:W-:-:S04]  /*3880*/  LEA.HI R0, R25, R26, RZ, 0x4 ;  /* 0x0000001a19007211 */ /* 0x000fc800078f20ff */
[----:B------:R-:W-:-:S05]  /*3890*/  LOP3.LUT R0, R0, 0xfffffff0, RZ, 0xc0, !PT ;  /* 0xfffffff000007812 */ /* 0x000fca00078ec0ff */
[----:B------:R-:W-:-:S05]  /*38a0*/  IMAD.IADD R0, R26, 0x1, -R0 ;  /* 0x000000011a007824 */ /* 0x000fca00078e0a00 */
[----:B------:R-:W-:Y:S01]  /*38b0*/  SHF.R.S32.HI R2, RZ, 0x1f, R0 ;  /* 0x0000001fff027819 */ /* 0x000fe20000011400 */
[----:B------:R1:W3:Y:S04]  /*38c0*/  LDSM.16.M88.4 R140, [R178+0xa000] ;  /* 0x00a00000b28c783b */ /* 0x0002e80000000200 */
[----:B------:R1:W4:Y:S04]  /*38d0*/  LDSM.16.M88.4 R144, [R178+0xa800] ;  /* 0x00a80000b290783b */ /* 0x0003280000000200 */
[----:B------:R1:W1:Y:S04]  /*38e0*/  LDSM.16.M88.4 R148, [R181+0xa000] ;  /* 0x00a00000b594783b */ /* 0x0002680000000200 */
[----:B------:R1:W1:Y:S04]  /*38f0*/  LDSM.16.M88.4 R152, [R181+0xa800] ;  /* 0x00a80000b598783b */ /* 0x0002680000000200 */
[----:B------:R1:W1:Y:S04]  /*3900*/  LDSM.16.M88.4 R156, [R179+0xa000] ;  /* 0x00a00000b39c783b */ /* 0x0002680000000200 */
[----:B------:R1:W1:Y:S04]  /*3910*/  LDSM.16.M88.4 R160, [R179+0xa800] ;  /* 0x00a80000b3a0783b */ /* 0x0002680000000200 */
[----:B------:R1:W1:Y:S04]  /*3920*/  LDSM.16.M88.4 R164, [R180+0xa000] ;  /* 0x00a00000b4a4783b */ /* 0x0002680000000200 */
[----:B------:R1:W1:Y:S01]  /*3930*/  LDSM.16.M88.4 R168, [R180+0xa800] ;  /* 0x00a80000b4a8783b */ /* 0x0002620000000200 */
[----:B------:R-:W-:-:S04]  /*3940*/  LEA.HI R2, R2, R0, RZ, 0x3 ;  /* 0x0000000002027211 */ /* 0x000fc800078f18ff */
[----:B------:R-:W-:-:S05]  /*3950*/  LOP3.LUT R2, R2, 0xfffffff8, RZ, 0xc0, !PT ;  /* 0xfffffff802027812 */ /* 0x000fca00078ec0ff */
[----:B------:R-:W-:Y:S01]  /*3960*/  IMAD.IADD R0, R0, 0x1, -R2 ;  /* 0x0000000100007824 */ /* 0x000fe200078e0a02 */
[----:B------:R-:W-:Y:S01]  /*3970*/  PLOP3.LUT P2, PT, PT, PT, UP0, 0x40, 0x0 ;  /* 0x000000000000781c */ /* 0x000fe20003f4e808 */
[----:B------:R-:W-:Y:S01]  /*3980*/  IMAD.MOV.U32 R182, RZ, RZ, 0x20 ;  /* 0x00000020ffb67424 */ /* 0x000fe200078e00ff */
[----:B------:R-:W-:Y:S02]  /*3990*/  IADD3 R2, R184, 0x1000, RZ ;  /* 0x00001000b8027810 */ /* 0x000fe40007ffe0ff */
[C---:B------:R-:W-:Y:S02]  /*39a0*/  LOP3.LUT P0, RZ, R0.reuse, 0x2, RZ, 0xc0, !PT ;  /* 0x0000000200ff7812 */ /* 0x040fe4000780c0ff */
[----:B------:R-:W-:Y:S02]  /*39b0*/  LOP3.LUT P1, RZ, R0, 0x4, RZ, 0xc0, !PT ;  /* 0x0000000400ff7812 */ /* 0x000fe4000782c0ff */
[----:B------:R-:W-:Y:S02]  /*39c0*/  IADD3 R0, R183, 0x1000, RZ ;  /* 0x00001000b7007810 */ /* 0x000fe40007ffe0ff */
[----:B------:R-:W-:Y:S01]  /*39d0*/  PLOP3.LUT P3, PT, PT, PT, UP0, 0x40, 0x0 ;  /* 0x000000000000781c */ /* 0x000fe20003f6e808 */
[----:B--2---:R-:W-:Y:S01]  /*39e0*/  IMAD.U32 R4, RZ, RZ, UR35 ;  /* 0x00000023ff047e24 */ /* 0x004fe2000f8e00ff */
[----:B------:R-:W-:Y:S01]  /*39f0*/  SEL R0, R0, R183, P2 ;  /* 0x000000b700007207 */ /* 0x000fe20001000000 */
[----:B------:R-:W-:Y:S01]  /*3a00*/  IMAD.SHL.U32 R174, R184, 0x2, RZ ;  /* 0x00000002b8ae7824 */ /* 0x000fe200078e00ff */
[----:B------:R-:W-:-:S02]  /*3a10*/  SEL R182, R182, 0xffffffe0, !P0 ;  /* 0xffffffe0b6b67807 */ /* 0x000fc40004000000 */
[----:B------:R-:W-:Y:S02]  /*3a20*/  IADD3 R5, R246, 0x1, RZ ;  /* 0x00000001f6057810 */ /* 0x000fe40007ffe0ff */
[----:B------:R-:W-:Y:S01]  /*3a30*/  SEL R2, R2, R184, P3 ;  /* 0x000000b802027207 */ /* 0x000fe20001800000 */
[----:B------:R-:W-:Y:S01]  /*3a40*/  UIADD3 UR31, UR35, 0x80, UR29 ;  /* 0x00000080231f7890 */ /* 0x000fe2000fffe01d */
[----:B------:R-:W-:Y:S01]  /*3a50*/  IADD3 R240, R5, UR7, -R4 ;  /* 0x0000000705f07c10 */ /* 0x000fe2000fffe804 */
[----:B------:R-:W-:Y:S01]  /*3a60*/  IMAD R251, RZ, RZ, -UR55 ;  /* 0x80000037fffb7e24 */ /* 0x000fe2000f8e02ff */
        /* <DEDUP_REMOVED lines=32> */
[----:B------:R-:W-:Y:S01]  /*3c70*/  SHF.L.U32 R173, R2, 0x1, RZ ;  /* 0x0000000102ad7819 */ /* 0x000fe200000006ff */
[----:B------:R-:W-:Y:S01]  /*3c80*/  IMAD.SHL.U32 R172, R0, 0x2, RZ ;  /* 0x0000000200ac7824 */ /* 0x000fe200078e00ff */
[----:B------:R-:W-:Y:S01]  /*3c90*/  SEL R128, R128, 0xffffffc0, !P1 ;  /* 0xffffffc080807807 */ /* 0x000fe20004800000 */
[C---:B------:R-:W-:Y:S01]  /*3ca0*/  IMAD.SHL.U32 R238, R246.reuse, 0x4, RZ ;  /* 0x00000004f6ee7824 */ /* 0x040fe200078e00ff */
[----:B------:R-:W-:Y:S01]  /*3cb0*/  SHF.L.U64.HI R239, R246, 0x2, R27 ;  /* 0x00000002f6ef7819 */ /* 0x000fe2000001021b */
[----:B------:R-:W-:-:S02]  /*3cc0*/  IMAD.IADD R176, R175, 0x1, R182 ;  /* 0x00000001afb07824 */ /* 0x000fc400078e02b6 */
[----:B------:R-:W-:Y:S01]  /*3cd0*/  IMAD.IADD R177, R182, 0x1, R174 ;  /* 0x00000001b6b17824 */ /* 0x000fe200078e02ae */
[----:B------:R-:W-:Y:S02]  /*3ce0*/  UIADD3 UR31, UR31, -UR7, URZ ;  /* 0x800000071f1f7290 */ /* 0x000fe4000fffe03f */
[----:B-1-34-:R-:W-:Y:S02]  /*3cf0*/  UIADD3 UR30, UR29, 0x80, URZ ;  /* 0x000000801d1e7890 */ /* 0x01afe4000fffe03f */
.L_x_646:
        /* <DEDUP_REMOVED lines=23> */
[----:B------:R-:W-:Y:S01]  /*3e70*/  LDSM.16.M88.4 R120, [R2] ;  /* 0x000000000278783b */ /* 0x000fe20000000200 */
[C---:B------:R-:W-:Y:S07]  /*3e80*/  HMMA.16816.F32.BF16 R16, R32.reuse, R18, RZ ;  /* 0x000000122010723c */ /* 0x040fee00000418ff */
[----:B------:R-:W2:Y:S01]  /*3e90*/  LDSM.16.M88.4 R124, [R179+0x6000] ;  /* 0x00600000b37c783b */ /* 0x000ea20000000200 */
[----:B-1----:R-:W-:Y:S01]  /*3ea0*/  IADD3 R0, R0, R128, RZ ;  /* 0x0000008000007210 */ /* 0x002fe20007ffe0ff */
[-C--:B---3--:R-:W-:Y:S06]  /*3eb0*/  HMMA.16816.F32.BF16 R20, R32, R100.reuse, RZ ;  /* 0x000000642014723c */ /* 0x088fec00000418ff */
[----:B------:R-:W-:Y:S02]  /*3ec0*/  LDSM.16.M88.4 R128, [R179+0x6800] ;  /* 0x00680000b380783b */ /* 0x000fe40000000200 */
[C---:B------:R-:W-:Y:S06]  /*3ed0*/  HMMA.16816.F32.BF16 R24, R28.reuse, R100, RZ ;  /* 0x000000641c18723c */ /* 0x040fec00000418ff */
[----:B------:R-:W-:Y:S02]  /*3ee0*/  LDSM.16.M88.4 R132, [R0] ;  /* 0x000000000084783b */ /* 0x000fe40000000200 */
[-C--:B------:R-:W-:Y:S06]  /*3ef0*/  HMMA.16816.F32.BF16 R28, R28, R102.reuse, RZ ;  /* 0x000000661c1c723c */ /* 0x080fec00000418ff */
[----:B------:R-:W-:Y:S02]  /*3f00*/  LDSM.16.M88.4 R136, [R180+0x6000] ;  /* 0x00600000b488783b */ /* 0x000fe40000000200 */
[----:B------:R-:W-:Y:S06]  /*3f10*/  HMMA.16816.F32.BF16 R32, R32, R102, RZ ;  /* 0x000000662020723c */ /* 0x000fec00000418ff */
[----:B------:R-:W1:Y:S02]  /*3f20*/  LDSM.16.M88.4 R100, [R2+0x1000] ;  /* 0x001000000264783b */ /* 0x000e640000000200 */
[-C--:B----4-:R-:W-:Y:S08]  /*3f30*/  HMMA.16816.F32.BF16 R4, R104, R108.reuse, R4 ;  /* 0x0000006c6804723c */ /* 0x090ff00000041804 */
[C---:B------:R-:W-:Y:S07]  /*3f40*/  HMMA.16816.F32.BF16 R8, R112.reuse, R108, R8 ;  /* 0x0000006c7008723c */ /* 0x040fee0000041808 */
[----:B------:R-:W-:Y:S01]  /*3f50*/  MOV R108, 0x40 ;  /* 0x00000040006c7802 */ /* 0x000fe20000000f00 */
[-C--:B------:R-:W-:Y:S08]  /*3f60*/  HMMA.16816.F32.BF16 R12, R112, R110.reuse, R12 ;  /* 0x0000006e700c723c */ /* 0x080ff0000004180c */
[C---:B------:R-:W-:Y:S08]  /*3f70*/  HMMA.16816.F32.BF16 R16, R104.reuse, R110, R16 ;  /* 0x0000006e6810723c */ /* 0x040ff00000041810 */
[-C--:B--2---:R-:W-:Y:S08]  /*3f80*/  HMMA.16816.F32.BF16 R20, R104, R116.reuse, R20 ;  /* 0x000000746814723c */ /* 0x084ff00000041814 */
[C---:B------:R-:W-:Y:S08]  /*3f90*/  HMMA.16816.F32.BF16 R24, R112.reuse, R116, R24 ;  /* 0x000000747018723c */ /* 0x040ff00000041818 */
[-C--:B------:R-:W-:Y:S08]  /*3fa0*/  HMMA.16816.F32.BF16 R28, R112, R118.reuse, R28 ;  /* 0x00000076701c723c */ /* 0x080ff0000004181c */
[----:B------:R-:W-:Y:S01]  /*3fb0*/  HMMA.16816.F32.BF16 R32, R104, R118, R32 ;  /* 0x000000766820723c */ /* 0x000fe20000041820 */
[----:B------:R2:W3:Y:S07]  /*3fc0*/  LDSM.16.M88.4 R104, [R0+0x1000] ;  /* 0x001000000068783b */ /* 0x0004ee0000000200 */
[-C--:B------:R-:W-:Y:S08]  /*3fd0*/  HMMA.16816.F32.BF16 R4, R120, R124.reuse, R4 ;  /* 0x0000007c7804723c */ /* 0x080ff00000041804 */
[C---:B-1----:R-:W-:Y:S08]  /*3fe0*/  HMMA.16816.F32.BF16 R8, R100.reuse, R124, R8 ;  /* 0x0000007c6408723c */ /* 0x042ff00000041808 */
[-C--:B------:R-:W-:Y:S01]  /*3ff0*/  HMMA.16816.F32.BF16 R12, R100, R126.reuse, R12 ;  /* 0x0000007e640c723c */ /* 0x080fe2000004180c */
[----:B--2---:R-:W-:Y:S04]  /*4000*/  MOV R0, UR28 ;  /* 0x0000001c00007c02 */ /* 0x004fe80008000f00 */
        /* <DEDUP_REMOVED lines=54> */
[----:B------:R-:W-:Y:S01]  /*4370*/  @!P0 ISETP.GE.AND P3, PT, R0, R13, PT ;  /* 0x0000000d0000820c */ /* 0x000fe20003f66270 */
        /* <DEDUP_REMOVED lines=90> */
[C---:B------:R-:W-:Y:S03]  /*4920*/  @!P0 ISETP.GE.AND P2, PT, R11.reuse, R9, PT ;  /* 0x000000090b00820c */ /* 0x040fe60003f46270 */
[----:B------:R1:W-:Y:S10]  /*4930*/  MUFU.EX2 R217, R7 ;  /* 0x0000000700d97308 */ /* 0x0003f40000000800 */
[----:B------:R-:W-:Y:S10]  /*4940*/  MUFU.TANH R115, R32 ;  /* 0x0000002000737308 */ /* 0x000ff40000002400 */
[----:B------:R-:W-:Y:S01]  /*4950*/  MUFU.TANH R116, R33 ;  /* 0x0000002100747308 */ /* 0x000fe20000002400 */
[--C-:B-1----:R-:W-:Y:S01]  /*4960*/  FFMA.FTZ R7, R6, c[0x0][0x23c], -R2.reuse ;  /* 0x00008f0006077a23 */ /* 0x102fe20000010802 */
[----:B---3--:R-:W-:Y:S02]  /*4970*/  MOV R6, R216 ;  /* 0x000000d800067202 */ /* 0x008fe40000000f00 */
[----:B------:R-:W-:Y:S02]  /*4980*/  @!P0 FSEL R6, R216, -INF , !P2 ;  /* 0xff800000d8068808 */ /* 0x000fe40005000000 */
[----:B------:R-:W-:Y:S04]  /*4990*/  @!P0 ISETP.GE.AND P2, PT, R12, R14, PT ;  /* 0x0000000e0c00820c */ /* 0x000fe80003f46270 */
        /* <DEDUP_REMOVED lines=12> */
[----:B------:R-:W-:Y:S04]  /*4a60*/  @!P0 ISETP.GE.AND P2, PT, R12, R13, PT ;  /* 0x0000000d0c00820c */ /* 0x000fe80003f46270 */
        /* <DEDUP_REMOVED lines=16> */
[----:B------:R-:W-:Y:S05]  /*4b70*/  @!P0 ISETP.GE.AND P2, PT, R7, R14, PT ;  /* 0x0000000e0700820c */ /* 0x000fea0003f46270 */
        /* <DEDUP_REMOVED lines=8> */
[-C--:B------:R-:W-:Y:S03]  /*4c00*/  @!P0 ISETP.GE.AND P2, PT, R7, R13.reuse, PT ;  /* 0x0000000d0700820c */ /* 0x080fe60003f46270 */
[----:B---3--:R-:W-:Y:S01]  /*4c10*/  FFMA.FTZ R12, R11, c[0x0][0x23c], -R8 ;  /* 0x00008f000b0c7a23 */ /* 0x008fe20000010808 */
[----:B------:R-:W-:Y:S02]  /*4c20*/  MOV R11, R198 ;  /* 0x000000c6000b7202 */ /* 0x000fe40000000f00 */
[----:B------:R-:W-:Y:S03]  /*4c30*/  @!P0 FSEL R11, R198, -INF , !P2 ;  /* 0xff800000c60b8808 */ /* 0x000fe60005000000 */
[----:B------:R3:W-:Y:S01]  /*4c40*/  MUFU.EX2 R123, R12 ;  /* 0x0000000c007b7308 */ /* 0x0007e20000000800 */
[C---:B------:R-:W-:Y:S01]  /*4c50*/  @!P0 ISETP.GE.AND P2, PT, R6.reuse, R13, PT ;  /* 0x0000000d0600820c */ /* 0x040fe20003f46270 */
[--C-:B---3--:R-:W-:Y:S01]  /*4c60*/  FFMA.FTZ R12, R11, c[0x0][0x23c], -R5.reuse ;  /* 0x00008f000b0c7a23 */ /* 0x108fe20000010805 */
[----:B------:R-:W-:Y:S02]  /*4c70*/  MOV R11, R197 ;  /* 0x000000c5000b7202 */ /* 0x000fe40000000f00 */
[----:B------:R-:W-:Y:S05]  /*4c80*/  @!P0 FSEL R11, R197, -INF , !P2 ;  /* 0xff800000c50b8808 */ /* 0x000fea0005000000 */
[----:B------:R3:W-:Y:S01]  /*4c90*/  MUFU.EX2 R133, R12 ;  /* 0x0000000c00857308 */ /* 0x0007e20000000800 */
[-C--:B------:R-:W-:Y:S01]  /*4ca0*/  @!P0 ISETP.GE.AND P2, PT, R7, R10.reuse, PT ;  /* 0x0000000a0700820c */ /* 0x080fe20003f46270 */
        /* <DEDUP_REMOVED lines=13> */
[-C--:B------:R-:W-:Y:S02]  /*4d80*/  @!P0 ISETP.GE.AND P2, PT, R6, R9.reuse, PT ;  /* 0x000000090600820c */ /* 0x080fe40003f46270 */
        /* <DEDUP_REMOVED lines=32> */
[-C--:B------:R-:W-:Y:S03]  /*4f90*/  @!P0 ISETP.GE.AND P2, PT, R6, R13.reuse, PT ;  /* 0x0000000d0600820c */ /* 0x080fe60003f46270 */
        /* <DEDUP_REMOVED lines=55> */
[----:B-1----:R-:W-:Y:S04]  /*5310*/  FFMA.FTZ R2, -R112, R112, 1 ;  /* 0x3f80000070027423 */ /* 0x002fe80000010170 */
[----:B------:R-:W-:Y:S02]  /*5320*/  FMUL.FTZ R2, R2, c[0x0][0x2ec] ;  /* 0x0000bb0002027a20 */ /* 0x000fe40000410000 */
[----:B--2---:R-:W-:Y:S01]  /*5330*/  FFMA.FTZ R0, -R109, R109, 1 ;  /* 0x3f8000006d007423 */ /* 0x004fe2000001016d */
[----:B------:R-:W1:Y:S03]  /*5340*/  LDSM.16.M88.4 R104, [R177+0x5000] ;  /* 0x00500000b168783b */ /* 0x000e660000000200 */
        /* <DEDUP_REMOVED lines=29> */
[----:B------:R-:W1:Y:S04]  /*5520*/  LDSM.16.M88.4 R100, [R104+0x4000] ;  /* 0x004000006864783b */ /* 0x000e680000000200 */
[-C--:B-1----:R-:W-:Y:S11]  /*5530*/  HMMA.16816.F32.BF16 R4, R100, R164.reuse, R4 ;  /* 0x000000a46404723c */ /* 0x082ff60000041804 */
[----:B------:R-:W-:Y:S11]  /*5540*/  @!UPT UIADD3 URZ, URZ, URZ, URZ ;  /* 0x0000003f3f3ff290 */ /* 0x000ff6000fffe03f */
[----:B------:R-:W-:Y:S02]  /*5550*/  @!UPT UIADD3 URZ, URZ, URZ, URZ ;  /* 0x0000003f3f3ff290 */ /* 0x000fe4000fffe03f */
[C---:B----4-:R-:W-:Y:S02]  /*5560*/  FADD.FTZ R4, -R108.reuse, R4 ;  /* 0x000000046c047221 */ /* 0x050fe40000010100 */
[----:B------:R-:W-:Y:S02]  /*5570*/  FADD.FTZ R5, -R108, R5 ;  /* 0x000000056c057221 */ /* 0x000fe40000010100 */
[----:B------:R-:W-:Y:S02]  /*5580*/  FMUL.FTZ R105, R114, R4 ;  /* 0x0000000472697220 */ /* 0x000fe40000410000 */
[----:B------:R-:W-:Y:S01]  /*5590*/  FMUL.FTZ R5, R113, R5 ;  /* 0x0000000571057220 */ /* 0x000fe20000410000 */
[----:B------:R1:W2:Y:S01]  /*55a0*/  LDG.E R4, [R110.64+0x20] ;  /* 0x000020046e047981 */ /* 0x0002a2000c1e1900 */
[----:B------:R-:W-:Y:S02]  /*55b0*/  FMUL.FTZ R114, R105, R2 ;  /* 0x0000000269727220 */ /* 0x000fe40000410000 */
[----:B------:R-:W-:Y:S01]  /*55c0*/  FMUL.FTZ R113, R5, R0 ;  /* 0x0000000005717220 */ /* 0x000fe20000410000 */
[----:B------:R1:W3:Y:S04]  /*55d0*/  LDG.E R2, [R110.64+0x80] ;  /* 0x000080046e027981 */ /* 0x0002e8000c1e1900 */
[----:B------:R1:W4:Y:S04]  /*55e0*/  LDG.E R0, [R110.64+0xa0] ;  /* 0x0000a0046e007981 */ /* 0x000328000c1e1900 */
[----:B------:R-:W1:Y:S02]  /*55f0*/  LDSM.16.M88.4 R104, [R104+0x5000] ;  /* 0x005000006868783b */ /* 0x000e640000000200 */
[C---:B-1----:R-:W-:Y:S08]  /*5600*/  HMMA.16816.F32.BF16 R8, R104.reuse, R164, R8 ;  /* 0x000000a46808723c */ /* 0x042ff00000041808 */
[-C--:B------:R-:W-:Y:S08]  /*5610*/  HMMA.16816.F32.BF16 R12, R104, R166.reuse, R12 ;  /* 0x000000a6680c723c */ /* 0x080ff0000004180c */
[C---:B------:R-:W-:Y:S08]  /*5620*/  HMMA.16816.F32.BF16 R16, R100.reuse, R166, R16 ;  /* 0x000000a66410723c */ /* 0x040ff00000041810 */
[-C--:B------:R-:W-:Y:S08]  /*5630*/  HMMA.16816.F32.BF16 R20, R100, R168.reuse, R20 ;  /* 0x000000a86414723c */ /* 0x080ff00000041814 */
[C---:B------:R-:W-:Y:S08]  /*5640*/  HMMA.16816.F32.BF16 R24, R104.reuse, R168, R24 ;  /* 0x000000a86818723c */ /* 0x040ff00000041818 */
[C---:B------:R-:W-:Y:S01]  /*5650*/  FADD.FTZ R5, -R108.reuse, R17 ;  /* 0x000000116c057221 */ /* 0x040fe20000010100 */
[-C--:B------:R-:W-:Y:S03]  /*5660*/  HMMA.16816.F32.BF16 R28, R104, R170.reuse, R28 ;  /* 0x000000aa681c723c */ /* 0x080fe6000004181c */
[C---:B------:R-:W-:Y:S04]  /*5670*/  FADD.FTZ R16, -R108.reuse, R16 ;  /* 0x000000106c107221 */ /* 0x040fe80000010100 */
[----:B------:R-:W-:Y:S01]  /*5680*/  FADD.FTZ R17, -R108, R20 ;  /* 0x000000146c117221 */ /* 0x000fe20000010100 */
[----:B------:R-:W-:Y:S01]  /*5690*/  HMMA.16816.F32.BF16 R32, R100, R170, R32 ;  /* 0x000000aa6420723c */ /* 0x000fe20000041820 */
[----:B------:R-:W-:Y:S03]  /*56a0*/  FMUL.FTZ R20, R124, R5 ;  /* 0x000000057c147220 */ /* 0x000fe60000410000 */
[----:B------:R-:W-:Y:S02]  /*56b0*/  FFMA.FTZ R5, -R122, R122, 1 ;  /* 0x3f8000007a057423 */ /* 0x000fe4000001017a */
[----:B------:R-:W-:Y:S02]  /*56c0*/  FMUL.FTZ R17, R121, R17 ;  /* 0x0000001179117220 */ /* 0x000fe40000410000 */
[----:B------:R-:W-:Y:S04]  /*56d0*/  FMUL.FTZ R100, R129, R16 ;  /* 0x0000001081647220 */ /* 0x000fe80000410000 */
[----:B------:R-:W-:Y:S02]  /*56e0*/  FFMA.FTZ R16, -R126, R126, 1 ;  /* 0x3f8000007e107423 */ /* 0x000fe4000001017e */
[----:B------:R-:W-:Y:S02]  /*56f0*/  FMUL.FTZ R5, R5, c[0x0][0x2ec] ;  /* 0x0000bb0005057a20 */ /* 0x000fe40000410000 */
[----:B------:R-:W-:Y:S02]  /*5700*/  FADD.FTZ R21, -R108, R21 ;  /* 0x000000156c157221 */ /* 0x000fe40000010100 */
[----:B------:R-:W-:Y:S02]  /*5710*/  FMUL.FTZ R16, R16, c[0x0][0x2ec] ;  /* 0x0000bb0010107a20 */ /* 0x000fe40000410000 */
[----:B------:R-:W-:Y:S02]  /*5720*/  FMUL.FTZ R110, R17, R5 ;  /* 0x00000005116e7220 */ /* 0x000fe40000410000 */
[----:B------:R-:W-:Y:S02]  /*5730*/  FFMA.FTZ R5, -R115, R115, 1 ;  /* 0x3f80000073057423 */ /* 0x000fe40000010173 */
[----:B------:R-:W-:Y:S02]  /*5740*/  FADD.FTZ R17, -R108, R32 ;  /* 0x000000206c117221 */ /* 0x000fe40000010100 */
[----:B------:R-:W-:Y:S02]  /*5750*/  FMUL.FTZ R21, R123, R21 ;  /* 0x000000157b157220 */ /* 0x000fe40000410000 */
[----:B------:R-:W-:Y:S02]  /*5760*/  FMUL.FTZ R109, R100, R16 ;  /* 0x00000010646d7220 */ /* 0x000fe40000410000 */
[----:B------:R-:W-:Y:S02]  /*5770*/  FMUL.FTZ R17, R120, R17 ;  /* 0x0000001178117220 */ /* 0x000fe40000410000 */
[----:B------:R-:W-:Y:S02]  /*5780*/  FMUL.FTZ R5, R5, c[0x0][0x2ec] ;  /* 0x0000bb0005057a20 */ /* 0x000fe40000410000 */
[----:B------:R-:W-:Y:S01]  /*5790*/  FFMA.FTZ R16, -R116, R116, 1 ;  /* 0x3f80000074107423 */ /* 0x000fe20000010174 */
[----:B------:R-:W-:Y:S01]  /*57a0*/  MOV R116, R195 ;  /* 0x000000c300747202 */ /* 0x000fe20000000f00 */
[----:B------:R-:W-:Y:S02]  /*57b0*/  FMUL.FTZ R105, R17, R5 ;  /* 0x0000000511697220 */ /* 0x000fe40000410000 */
[----:B------:R-:W-:Y:S02]  /*57c0*/  FMUL.FTZ R5, R16, c[0x0][0x2ec] ;  /* 0x0000bb0010057a20 */ /* 0x000fe40000410000 */
[C---:B--2---:R-:W-:Y:S02]  /*57d0*/  FADD.FTZ R6, -R4.reuse, R6 ;  /* 0x0000000604067221 */ /* 0x044fe40000010100 */
[----:B------:R-:W-:Y:S02]  /*57e0*/  FADD.FTZ R16, -R4, R7 ;  /* 0x0000000704107221 */ /* 0x000fe40000010100 */
[----:B------:R-:W-:Y:S02]  /*57f0*/  FMUL.FTZ R112, R199, R6 ;  /* 0x00000006c7707220 */ /* 0x000fe40000410000 */
[----:B------:R-:W-:Y:S02]  /*5800*/  FFMA.FTZ R6, -R125, R125, 1 ;  /* 0x3f8000007d067423 */ /* 0x000fe4000001017d */
[----:B------:R-:W-:Y:S02]  /*5810*/  FFMA.FTZ R7, -R202, R202, 1 ;  /* 0x3f800000ca077423 */ /* 0x000fe400000101ca */
[----:B------:R-:W-:Y:S02]  /*5820*/  FMUL.FTZ R6, R6, c[0x0][0x2ec] ;  /* 0x0000bb0006067a20 */ /* 0x000fe40000410000 */
[----:B------:R-:W-:Y:S02]  /*5830*/  FMUL.FTZ R16, R222, R16 ;  /* 0x00000010de107220 */ /* 0x000fe40000410000 */
[----:B------:R-:W-:Y:S02]  /*5840*/  FMUL.FTZ R107, R20, R6 ;  /* 0x00000006146b7220 */ /* 0x000fe40000410000 */
[----:B------:R-:W-:Y:S02]  /*5850*/  FFMA.FTZ R6, -R127, R127, 1 ;  /* 0x3f8000007f067423 */ /* 0x000fe4000001017f */
[----:B------:R-:W-:Y:S02]  /*5860*/  FADD.FTZ R20, -R108, R33 ;  /* 0x000000216c147221 */ /* 0x000fe40000010100 */
[----:B------:R-:W-:Y:S02]  /*5870*/  FMUL.FTZ R6, R6, c[0x0][0x2ec] ;  /* 0x0000bb0006067a20 */ /* 0x000fe40000410000 */
[----:B------:R-:W-:Y:S02]  /*5880*/  FMUL.FTZ R20, R119, R20 ;  /* 0x0000001477147220 */ /* 0x000fe40000410000 */
[----:B------:R-:W-:Y:S02]  /*5890*/  FMUL.FTZ R106, R21, R6 ;  /* 0x00000006156a7220 */ /* 0x000fe40000410000 */
[----:B------:R-:W-:Y:S02]  /*58a0*/  FFMA.FTZ R6, -R203, R203, 1 ;  /* 0x3f800000cb067423 */ /* 0x000fe400000101cb */
[----:B------:R-:W-:Y:S02]  /*58b0*/  FMUL.FTZ R104, R20, R5 ;  /* 0x0000000514687220 */ /* 0x000fe40000410000 */
[----:B------:R-:W-:Y:S02]  /*58c0*/  FMUL.FTZ R6, R6, c[0x0][0x2ec] ;  /* 0x0000bb0006067a20 */ /* 0x000fe40000410000 */
        /* <DEDUP_REMOVED lines=18> */
[----:B------:R-:W-:Y:S02]  /*59f0*/  FFMA.FTZ R5, -R118, R118, 1 ;  /* 0x3f80000076057423 */ /* 0x000fe40000010176 */
        /* <DEDUP_REMOVED lines=98> */
[----:B------:R-:W-:Y:S02]  /*6020*/  IMAD.MOV.U32 R10, RZ, RZ, c[0x0][0x194] ;  /* 0x00006500ff0a7624 */ /* 0x000fe400078e00ff */
[C---:B------:R-:W-:Y:S01]  /*6030*/  IMAD.U32 R0, R5.reuse, -0x40, RZ ;  /* 0xffffffc005007824 */ /* 0x040fe200078e00ff */
[----:B------:R-:W-:Y:S04]  /*6040*/  UISETP.NE.U32.AND UP0, UPT, UR8, 0x1, UPT ;  /* 0x000000010800788c */ /* 0x000fe8000bf05070 */
[C---:B------:R-:W-:Y:S01]  /*6050*/  LEA R2, P0, R0.reuse, R192, 0x1 ;  /* 0x000000c000027211 */ /* 0x040fe200078008ff */
[----:B------:R-:W-:Y:S03]  /*6060*/  USEL UR8, UR54, 0x2000, !UP0 ;  /* 0x0000200036087887 */ /* 0x000fe6000c000000 */
[----:B------:R-:W-:Y:S01]  /*6070*/  LEA.HI.X.SX32 R0, R0, R193, 0x1, P0 ;  /* 0x000000c100007211 */ /* 0x000fe200000f0eff */
[----:B------:R-:W-:Y:S02]  /*6080*/  IMAD.MOV.U32 R192, RZ, RZ, R2 ;  /* 0x000000ffffc07224 */ /* 0x000fe400078e0002 */
[----:B------:R-:W-:Y:S02]  /*6090*/  IADD3 R196, R196, UR8, RZ ;  /* 0x00000008c4c47c10 */ /* 0x000fe4000fffe0ff */
[----:B------:R-:W-:Y:S01]  /*60a0*/  IMAD.MOV.U32 R193, RZ, RZ, R0 ;  /* 0x000000ffffc17224 */ /* 0x000fe200078e0000 */
[----:B------:R-:W-:Y:S02]  /*60b0*/  LEA R4, P0, R5, R192, 0x6 ;  /* 0x000000c005047211 */ /* 0x000fe400078030ff */
[----:B------:R-:W-:Y:S02]  /*60c0*/  IADD3 R173, R173, UR8, RZ ;  /* 0x00000008adad7c10 */ /* 0x000fe4000fffe0ff */
[----:B------:R-:W-:Y:S01]  /*60d0*/  @!PT LDS RZ, [RZ] ;  /* 0x00000000fffff984 */ /* 0x000fe20000000800 */
[----:B------:R-:W-:Y:S01]  /*60e0*/  @!PT LDS RZ, [RZ] ;  /* 0x00000000fffff984 */ /* 0x000fe20000000800 */
[----:B------:R-:W-:Y:S01]  /*60f0*/  @!PT LDS RZ, [RZ] ;  /* 0x00000000fffff984 */ /* 0x000fe20000000800 */
[----:B------:R1:W-:Y:S01]  /*6100*/  LDGSTS.E.BYPASS.LTC128B.128 [R196], [R192.64] ;  /* 0x00000000c0c47fae */ /* 0x0003e2000b901d44 */
[----:B------:R-:W-:Y:S05]  /*6110*/  LEA.HI.X R5, R5, R193, R10, 0x6, P0 ;  /* 0x000000c105057211 */ /* 0x000fea00000f340a */
[----:B------:R1:W-:Y:S04]  /*6120*/  LDGSTS.E.BYPASS.LTC128B.128 [R196+0x1000], [R4.64] ;  /* 0x0100000004c47fae */ /* 0x0003e8000b901d44 */
[----:B------:R-:W0:Y:S02]  /*6130*/  LDGDEPBAR ;  /* 0x00000000000079af */ /* 0x000e240000000000 */
.L_x_644:
        /* <DEDUP_REMOVED lines=102> */
.L_x_645:
        /* <DEDUP_REMOVED lines=319> */
.L_x_647:
        /* <DEDUP_REMOVED lines=17> */
.L_x_648:
[----:B------:R-:W-:Y:S01]  /*7ca0*/  BAR.SYNC.DEFER_BLOCKING 0x0 ;  /* 0x0000000000007b1d */ /* 0x000fe20000010000 */
[----:B------:R-:W-:Y:S01]  /*7cb0*/  USHF.R.S32.HI UR6, URZ, 0x1f, UR29 ;  /* 0x0000001f3f067899 */ /* 0x000fe2000801141d */
[--C-:B-1----:R-:W-:Y:S01]  /*7cc0*/  SHF.R.S32.HI R7, RZ, 0x1f, R244.reuse ;  /* 0x0000001fff077819 */ /* 0x102fe200000114f4 */
[----:B------:R-:W-:Y:S01]  /*7cd0*/  IMAD.U32 R4, RZ, RZ, UR29 ;  /* 0x0000001dff047e24 */ /* 0x000fe2000f8e00ff */
[----:B------:R-:W-:Y:S01]  /*7ce0*/  UIMAD UR7, UR28, -0x80, UR7 ;  /* 0xffffff801c0778a4 */ /* 0x000fe2000f8e0207 */
[----:B------:R-:W-:Y:S01]  /*7cf0*/  IMAD.MOV.U32 R6, RZ, RZ, R244 ;  /* 0x000000ffff067224 */ /* 0x000fe200078e00f4 */
[----:B------:R-:W-:Y:S01]  /*7d00*/  ULDC.64 UR10, c[0x0][0x3a0] ;  /* 0x0000e800000a7ab9 */ /* 0x000fe20000000a00 */
[----:B------:R-:W-:Y:S01]  /*7d10*/  BSSY B0, `(.L_x_649) ;  /* 0x0000022000007945 */ /* 0x000fe20003800000 */
[----:B------:R-:W-:Y:S01]  /*7d20*/  UIMAD UR10, UR6, UR10, URZ ;  /* 0x0000000a060a72a4 */ /* 0x000fe2000f8e023f */
[----:B------:R-:W-:Y:S01]  /*7d30*/  IMAD.WIDE.U32 R4, R4, c[0x0][0x3a0], R6 ;  /* 0x0000e80004047a25 */ /* 0x000fe200078e0006 */
[----:B------:R-:W-:Y:S01]  /*7d40*/  USHF.R.S32.HI UR12, URZ, 0x1f, UR49 ;  /* 0x0000001f3f0c7899 */ /* 0x000fe20008011431 */
[----:B------:R-:W-:Y:S01]  /*7d50*/  ISETP.GE.AND P4, PT, R237, UR7, PT ;  /* 0x00000007ed007c0c */ /* 0x000fe2000bf86270 */
[----:B------:R-:W-:Y:S01]  /*7d60*/  UIMAD UR10, UR29, UR11, UR10 ;  /* 0x0000000b1d0a72a4 */ /* 0x000fe2000f8e020a */
[----:B------:R-:W-:-:S02]  /*7d70*/  SHF.R.S32.HI R44, RZ, 0x1f, R237 ;  /* 0x0000001fff2c7819 */ /* 0x000fc400000114ed */
[----:B------:R-:W-:-:S03]  /*7d80*/  IADD3 R4, P0, R4, UR13, RZ ;  /* 0x0000000d04047c10 */ /* 0x000fc6000ff1e0ff */
[----:B------:R-:W-:Y:S01]  /*7d90*/  IMAD.U32 R0, RZ, RZ, UR10 ;  /* 0x0000000aff007e24 */ /* 0x000fe2000f8e00ff */
[----:B------:R-:W-:Y:S02]  /*7da0*/  ULDC.64 UR10, c[0x0][0x3b8] ;  /* 0x0000ee00000a7ab9 */ /* 0x000fe40000000a00 */
[----:B------:R-:W-:Y:S02]  /*7db0*/  UIMAD UR10, UR12, UR10, URZ ;  /* 0x0000000a0c0a72a4 */ /* 0x000fe4000f8e023f */
[----:B------:R-:W-:Y:S01]  /*7dc0*/  IADD3.X R5, R5, UR30, R0, P0, !PT ;  /* 0x0000001e05057c10 */ /* 0x000fe200087fe400 */
[----:B------:R1:W2:Y:S01]  /*7dd0*/  LDS.128 R16, [R236+0x7000] ;  /* 0x00700000ec107984 */ /* 0x0002a20000000c00 */
[----:B------:R-:W-:Y:S01]  /*7de0*/  IMAD.U32 R0, RZ, RZ, UR49 ;  /* 0x00000031ff007e24 */ /* 0x000fe2000f8e00ff */
[----:B------:R-:W-:Y:S02]  /*7df0*/  UIMAD UR10, UR49, UR11, UR10 ;  /* 0x0000000b310a72a4 */ /* 0x000fe4000f8e020a */
        /* <DEDUP_REMOVED lines=9> */
[----:B------:R-:W4:Y:S01]  /*7e90*/  LDS.128 R12, [R236+0x6000] ;  /* 0x00600000ec0c7984 */ /* 0x000f220000000c00 */
        /* <DEDUP_REMOVED lines=8> */
[----:B----4-:R4:W-:Y:S04]  /*7f20*/  STG.E.128 [R10.64], R12 ;  /* 0x0000000c0a007986 */ /* 0x0109e8000c101d04 */
.L_x_650:
[----:B------:R-:W-:Y:S05]  /*7f30*/  BSYNC B0 ;  /* 0x0000000000007941 */ /* 0x000fea0003800000 */
.L_x_649:
[----:B------:R-:W-:Y:S01]  /*7f40*/  IADD3 R0, R237, 0x20, RZ ;  /* 0x00000020ed007810 */ /* 0x000fe20007ffe0ff */
[----:B------:R-:W-:Y:S03]  /*7f50*/  BSSY B0, `(.L_x_651) ;  /* 0x000000e000007945 */ /* 0x000fe60003800000 */
[----:B------:R-:W-:-:S13]  /*7f60*/  ISETP.GE.AND P3, PT, R0, UR7, PT ;  /* 0x0000000700007c0c */ /* 0x000fda000bf66270 */
[----:B------:R-:W-:Y:S05]  /*7f70*/  @P3 BRA `(.L_x_652) ;  /* 0x000000b000003947 */ /* 0x000fea0003800000 */
[----:B------:R-:W-:Y:S02]  /*7f80*/  IADD3 R0, P0, R237, 0x20, RZ ;  /* 0x00000020ed007810 */ /* 0x000fe40007f1e0ff */
[----:B------:R-:W-:-:S03]  /*7f90*/  MOV R9, R2 ;  /* 0x0000000200097202 */ /* 0x000fc60000000f00 */
[----:B------:R-:W-:-:S04]  /*7fa0*/  IMAD.X R8, RZ, RZ, R44, P0 ;  /* 0x000000ffff087224 */ /* 0x000fc800000e062c */
[----:B----4-:R-:W-:Y:S02]  /*7fb0*/  IMAD R10, R8, c[0x0][0x3a0], RZ ;  /* 0x0000e800080a7a24 */ /* 0x010fe400078e02ff */
[----:B------:R-:W-:-:S04]  /*7fc0*/  IMAD.MOV.U32 R8, RZ, RZ, R4 ;  /* 0x000000ffff087224 */ /* 0x000fc800078e0004 */
[----:B------:R-:W-:-:S04]  /*7fd0*/  IMAD.WIDE.U32 R8, R0, c[0x0][0x3a0], R8 ;  /* 0x0000e80000087a25 */ /* 0x000fc800078e0008 */
[----:B------:R-:W-:Y:S01]  /*7fe0*/  IMAD R0, R0, c[0x0][0x3a4], R10 ;  /* 0x0000e90000007a24 */ /* 0x000fe200078e020a */
[----:B------:R-:W-:-:S04]  /*7ff0*/  LEA R10, P0, R8, c[0x0][0x340], 0x1 ;  /* 0x0000d000080a7a11 */ /* 0x000fc800078008ff */
[----:B------:R-:W-:-:S04]  /*8000*/  IADD3 R0, R0, R9, RZ ;  /* 0x0000000900007210 */ /* 0x000fc80007ffe0ff */
[----:B------:R-:W-:-:S05]  /*8010*/  LEA.HI.X R11, R8, c[0x0][0x344], R0, 0x1, P0 ;  /* 0x0000d100080b7a11 */ /* 0x000fca00000f0c00 */
[----:B--2---:R2:W-:Y:S02]  /*8020*/  STG.E.128 [R10.64], R16 ;  /* 0x000000100a007986 */ /* 0x0045e4000c101d04 */
.L_x_652:
[----:B------:R-:W-:Y:S05]  /*8030*/  BSYNC B0 ;  /* 0x0000000000007941 */ /* 0x000fea0003800000 */
.L_x_651:
[----:B------:R-:W-:Y:S01]  /*8040*/  IADD3 R0, R237, 0x40, RZ ;  /* 0x00000040ed007810 */ /* 0x000fe20007ffe0ff */
[----:B------:R-:W-:Y:S03]  /*8050*/  BSSY B0, `(.L_x_653) ;  /* 0x000000e000007945 */ /* 0x000fe60003800000 */
[----:B------:R-:W-:-:S13]  /*8060*/  ISETP.GE.AND P2, PT, R0, UR7, PT ;  /* 0x0000000700007c0c */ /* 0x000fda000bf46270 */
[----:B------:R-:W-:Y:S05]  /*8070*/  @P2 BRA `(.L_x_654) ;  /* 0x000000b000002947 */ /* 0x000fea0003800000 */
[----:B------:R-:W-:Y:S02]  /*8080*/  IADD3 R0, P0, R237, 0x40, RZ ;  /* 0x00000040ed007810 */ /* 0x000fe40007f1e0ff */
[----:B------:R-:W-:-:S03]  /*8090*/  MOV R9, R2 ;  /* 0x0000000200097202 */ /* 0x000fc60000000f00 */
[----:B------:R-:W-:-:S04]  /*80a0*/  IMAD.X R8, RZ, RZ, R44, P0 ;  /* 0x000000ffff087224 */ /* 0x000fc800000e062c */
[----:B--2-4-:R-:W-:Y:S02]  /*80b0*/  IMAD R10, R8, c[0x0][0x3a0], RZ ;  /* 0x0000e800080a7a24 */ /* 0x014fe400078e02ff */
[----:B------:R-:W-:-:S04]  /*80c0*/  IMAD.MOV.U32 R8, RZ, RZ, R4 ;  /* 0x000000ffff087224 */ /* 0x000fc800078e0004 */
[----:B------:R-:W-:-:S04]  /*80d0*/  IMAD.WIDE.U32 R8, R0, c[0x0][0x3a0], R8 ;  /* 0x0000e80000087a25 */ /* 0x000fc800078e0008 */
[----:B------:R-:W-:Y:S01]  /*80e0*/  IMAD R0, R0, c[0x0][0x3a4], R10 ;  /* 0x0000e90000007a24 */ /* 0x000fe200078e020a */
[----:B------:R-:W-:-:S04]  /*80f0*/  LEA R10, P0, R8, c[0x0][0x340], 0x1 ;  /* 0x0000d000080a7a11 */ /* 0x000fc800078008ff */
[----:B------:R-:W-:-:S04]  /*8100*/  IADD3 R0, R0, R9, RZ ;  /* 0x0000000900007210 */ /* 0x000fc80007ffe0ff */
[----:B------:R-:W-:-:S05]  /*8110*/  LEA.HI.X R11, R8, c[0x0][0x344], R0, 0x1, P0 ;  /* 0x0000d100080b7a11 */ /* 0x000fca00000f0c00 */
[----:B---3--:R2:W-:Y:S02]  /*8120*/  STG.E.128 [R10.64], R20 ;  /* 0x000000140a007986 */ /* 0x0085e4000c101d04 */
.L_x_654:
[----:B------:R-:W-:Y:S05]  /*8130*/  BSYNC B0 ;  /* 0x0000000000007941 */ /* 0x000fea0003800000 */
.L_x_653:
[----:B------:R-:W-:Y:S01]  /*8140*/  IADD3 R0, R237, 0x60, RZ ;  /* 0x00000060ed007810 */ /* 0x000fe20007ffe0ff */
[----:B------:R-:W-:Y:S03]  /*8150*/  BSSY B0, `(.L_x_655) ;  /* 0x000000d000007945 */ /* 0x000fe60003800000 */
[----:B------:R-:W-:-:S13]  /*8160*/  ISETP.GE.AND P1, PT, R0, UR7, PT ;  /* 0x0000000700007c0c */ /* 0x000fda000bf26270 */
[----:B------:R-:W-:Y:S05]  /*8170*/  @P1 BRA `(.L_x_656) ;  /* 0x000000a000001947 */ /* 0x000fea0003800000 */
[----:B------:R-:W-:-:S04]  /*8180*/  IADD3 R0, P0, R237, 0x60, RZ ;  /* 0x00000060ed007810 */ /* 0x000fc80007f1e0ff */
[----:B------:R-:W-:-:S05]  /*8190*/  IADD3.X R5, RZ, R44, RZ, P0, !PT ;  /* 0x0000002cff057210 */ /* 0x000fca00007fe4ff */
[----:B--2-4-:R-:W-:Y:S01]  /*81a0*/  IMAD R10, R5, c[0x0][0x3a0], RZ ;  /* 0x0000e800050a7a24 */ /* 0x014fe200078e02ff */
[----:B------:R-:W-:-:S05]  /*81b0*/  MOV R5, R2 ;  /* 0x0000000200057202 */ /* 0x000fca0000000f00 */
[----:B------:R-:W-:-:S04]  /*81c0*/  IMAD.WIDE.U32 R8, R0, c[0x0][0x3a0], R4 ;  /* 0x0000e80000087a25 */ /* 0x000fc800078e0004 */
[----:B------:R-:W-:Y:S01]  /*81d0*/  IMAD R0, R0, c[0x0][0x3a4], R10 ;  /* 0x0000e90000007a24 */ /* 0x000fe200078e020a */
[----:B------:R-:W-:-:S04]  /*81e0*/  LEA R4, P0, R8, c[0x0][0x340], 0x1 ;  /* 0x0000d00008047a11 */ /* 0x000fc800078008ff */
[----:B------:R-:W-:-:S04]  /*81f0*/  IADD3 R0, R0, R9, RZ ;  /* 0x0000000900007210 */ /* 0x000fc80007ffe0ff */
[----:B------:R-:W-:-:S05]  /*8200*/  LEA.HI.X R5, R8, c[0x0][0x344], R0, 0x1, P0 ;  /* 0x0000d10008057a11 */ /* 0x000fca00000f0c00 */
[----:B------:R2:W-:Y:S02]  /*8210*/  STG.E.128 [R4.64], R24 ;  /* 0x0000001804007986 */ /* 0x0005e4000c101d04 */
.L_x_656:
[----:B------:R-:W-:Y:S05]  /*8220*/  BSYNC B0 ;  /* 0x0000000000007941 */ /* 0x000fea0003800000 */
.L_x_655:
        /* <DEDUP_REMOVED lines=8> */
[----:B--2---:R-:W-:Y:S01]  /*82b0*/  IADD3 R4, P0, R6, UR8, RZ ;  /* 0x0000000806047c10 */ /* 0x004fe2000ff1e0ff */
[----:B------:R-:W-:Y:S01]  /*82c0*/  UIMAD UR6, UR12, UR6, URZ ;  /* 0x000000060c0672a4 */ /* 0x000fe2000f8e023f */
[----:B------:R-:W-:-:S03]  /*82d0*/  MOV R0, UR29 ;  /* 0x0000001d00007c02 */ /* 0x000fc60008000f00 */
[----:B------:R-:W-:Y:S01]  /*82e0*/  UIMAD UR6, UR49, UR7, UR6 ;  /* 0x00000007310672a4 */ /* 0x000fe2000f8e0206 */
[----:B------:R-:W-:Y:S01]  /*82f0*/  IADD3.X R5, R7, UR9, R0, P0, !PT ;  /* 0x0000000907057c10 */ /* 0x000fe200087fe400 */
[----:B------:R-:W-:-:S04]  /*8300*/  IMAD.U32 R0, RZ, RZ, UR49 ;  /* 0x00000031ff007e24 */ /* 0x000fc8000f8e00ff */
[----:B------:R-:W-:-:S05]  /*8310*/  IMAD.WIDE.U32 R4, R0, c[0x0][0x3c0], R4 ;  /* 0x0000f00000047a25 */ /* 0x000fca00078e0004 */
[----:B----4-:R-:W-:Y:S01]  /*8320*/  IADD3 R10, R5, UR6, RZ ;  /* 0x00000006050a7c10 */ /* 0x010fe2000fffe0ff */
        /* <DEDUP_REMOVED lines=10> */
.L_x_658:
[----:B------:R-:W-:Y:S05]  /*83d0*/  BSYNC B0 ;  /* 0x0000000000007941 */ /* 0x000fea0003800000 */
.L_x_657:
        /* <DEDUP_REMOVED lines=13> */
.L_x_660:
[----:B------:R-:W-:Y:S05]  /*84b0*/  BSYNC B0 ;  /* 0x0000000000007941 */ /* 0x000fea0003800000 */
.L_x_659:
        /* <DEDUP_REMOVED lines=13> */
.L_x_662:
[----:B------:R-:W-:Y:S05]  /*8590*/  BSYNC B0 ;  /* 0x0000000000007941 */ /* 0x000fea0003800000 */
.L_x_661:
        /* <DEDUP_REMOVED lines=11> */
.L_x_643:
[----:B------:R-:W-:Y:S05]  /*8650*/  BSYNC B1 ;  /* 0x0000000000017941 */ /* 0x000fea0003800000 */
.L_x_621:
        /* <DEDUP_REMOVED lines=11> */
.L_x_663:
[----:B------:R-:W-:Y:S05]  /*8710*/  EXIT ;  /* 0x000000000000794d */ /* 0x000fea0003800000 */
.L_x_665:
        /* <DEDUP_REMOVED lines=14> */
.L_x_1265:


//--------------------- .text._ZN5flash44flash_bwd_dq_dk_dv_loop_seqk_parallel_kernelI23Flash_bwd_kernel_traitsILi64ELi64ELi128ELi8ELi2ELi4ELi4ELb1ELb0EN7cutlass10bfloat16_tE19Flash_kernel_traitsILi64ELi64ELi128ELi8ES3_EELb1ELb1ELb0ELb1ELb0ELb0ELb0EEEvNS_16Flash_bwd_paramsE --------------------------
	.section	.text._ZN5flash44flash_bwd_dq_dk_dv_loop_seqk_parallel_kernelI23Flash_bwd_kernel_traitsILi64ELi64ELi128ELi8ELi2ELi4ELi4ELb1ELb0EN7cutlass10bfloat16_tE19Flash_kernel_traitsILi64ELi64ELi128ELi8ES3_EELb1ELb1ELb0ELb1ELb0ELb0ELb0EEEvNS_16Flash_bwd_paramsE,"ax",@progbits
	.sectioninfo	@"SHI_REGISTERS=255"
	.align	128
        .global         _ZN5flash44flash_bwd_dq_dk_dv_loop_seqk_parallel_kernelI23Flash_bwd_kernel_traitsILi64ELi64ELi128ELi8ELi2ELi4ELi4ELb1ELb0EN7cutlass10bfloat16_tE19Flash_kernel_traitsILi64ELi64ELi128ELi8ES3_EELb1ELb1ELb0ELb1ELb0ELb0ELb0EEEvNS_16Flash_bwd_paramsE
        .type           _ZN5flash44flash_bwd_dq_dk_dv_loop_seqk_parallel_kernelI23Flash_bwd_kernel_traitsILi64ELi64ELi128ELi8ELi2ELi4ELi4ELb1ELb0EN7cutlass10bfloat16_tE19Flash_kernel_traitsILi64ELi64ELi128ELi8ES3_EELb1ELb1ELb0ELb1ELb0ELb0ELb0EEEvNS_16Flash_bwd_paramsE,@function
        .size           _ZN5flash44flash_bwd_dq_dk_dv_loop_seqk_parallel_kernelI23Flash_bwd_kernel_traitsILi64ELi64ELi128ELi8ELi2ELi4ELi4ELb1ELb0EN7cutlass10bfloat16_tE19Flash_kernel_traitsILi64ELi64ELi128ELi8ES3_EELb1ELb1ELb0ELb1ELb0ELb0ELb0EEEvNS_16Flash_bwd_paramsE,(.L_x_1266 - _ZN5flash44flash_bwd_dq_dk_dv_loop_seqk_parallel_kernelI23Flash_bwd_kernel_traitsILi64ELi64ELi128ELi8ELi2ELi4ELi4ELb1ELb0EN7cutlass10bfloat16_tE19Flash_kernel_traitsILi64ELi64ELi128ELi8ES3_EELb1ELb1ELb0ELb1ELb0ELb0ELb0EEEvNS_16Flash_bwd_paramsE)
        .other          _ZN5flash44flash_bwd_dq_dk_dv_loop_seqk_parallel_kernelI23Flash_bwd_kernel_traitsILi64ELi64ELi128ELi8ELi2ELi4ELi4ELb1ELb0EN7cutlass10bfloat16_tE19Flash_kernel_traitsILi64ELi64ELi128ELi8ES3_EELb1ELb1ELb0ELb1ELb0ELb0ELb0EEEvNS_16Flash_bwd_paramsE,@"STO_CUDA_ENTRY STV_DEFAULT"
_ZN5flash44flash_bwd_dq_dk_dv_loop_seqk_parallel_kernelI23Flash_bwd_kernel_traitsILi64ELi64ELi128ELi8ELi2ELi4ELi4ELb1ELb0EN7cutlass10bfloat16_tE19Flash_kernel_traitsILi64ELi64ELi128ELi8ES3_EELb1ELb1ELb0ELb1ELb0ELb0ELb0EEEvNS_16Flash_bwd_paramsE:
.text._ZN5flash44flash_bwd_dq_dk_dv_loop_seqk_parallel_kernelI23Flash_bwd_kernel_traitsILi64ELi64ELi128ELi8ELi2ELi4ELi4ELb1ELb0EN7cutlass10bfloat16_tE19Flash_kernel_traitsILi64ELi64ELi128ELi8ES3_EELb1ELb1ELb0ELb1ELb0ELb0ELb0EEEvNS_16Flash_bwd_paramsE:
        /* <DEDUP_REMOVED lines=50> */
[----:B------:R-:W-:Y:S01]  /*0320*/  SHF.R.U32.HI R3, RZ, 0x3, R0 ;  /* 0x00000003ff037819 */ /* 0x000fe20000011600 */
[----:B------:R-:W-:Y:S01]  /*0330*/  STL [R1+0x4], R19 ;  /* 0x0000041301007387 */ /* 0x000fe20000100800 */
[----:B------:R-:W-:Y:S01]  /*0340*/  LOP3.LUT R2, R0, 0x38, R216, 0xf8, !PT ;  /* 0x0000003800027812 */ /* 0x000fe200078ef8d8 */
[C---:B------:R-:W-:Y:S01]  /*0350*/  IMAD.SHL.U32 R0, R5.reuse, 0x40, RZ ;  /* 0x0000004005007824 */ /* 0x040fe200078e00ff */
[----:B------:R-:W-:Y:S01]  /*0360*/  LOP3.LUT P4, RZ, R5, 0x2, RZ, 0xc0, !PT ;  /* 0x0000000205ff7812 */ /* 0x000fe2000788c0ff */
[----:B------:R-:W-:Y:S01]  /*0370*/  IMAD.IADD R13, R7, 0x1, -R4 ;  /* 0x00000001070d7824 */ /* 0x000fe200078e0a04 */
[----:B------:R-:W-:-:S02]  /*0380*/  SHF.R.S32.HI R4, RZ, 0x1f, R14 ;  /* 0x0000001fff047819 */ /* 0x000fc4000001140e */
[----:B------:R-:W-:Y:S01]  /*0390*/  LOP3.LUT R18, R2, R3, RZ, 0x3c, !PT ;  /* 0x0000000302127212 */ /* 0x000fe200078e3cff */
[----:B------:R-:W-:Y:S01]  /*03a0*/  IMAD.SHL.U32 R2, R168, 0x10, RZ ;  /* 0x00000010a8027824 */ /* 0x000fe200078e00ff */
[----:B------:R-:W-:Y:S02]  /*03b0*/  SHF.R.S32.HI R3, RZ, 0x1f, R11 ;  /* 0x0000001fff037819 */ /* 0x000fe4000001140b */
[----:B------:R-:W-:Y:S02]  /*03c0*/  LOP3.LUT R0, R0, 0x1c0, RZ, 0xc0, !PT ;  /* 0x000001c000007812 */ /* 0x000fe400078ec0ff */
[----:B------:R-:W-:Y:S02]  /*03d0*/  LEA.HI R222, R4, R14, RZ, 0x2 ;  /* 0x0000000e04de7211 */ /* 0x000fe400078f10ff */
[----:B------:R-:W-:Y:S02]  /*03e0*/  LEA.HI R14, R3, R11, RZ, 0x3 ;  /* 0x0000000b030e7211 */ /* 0x000fe400078f18ff */
[----:B------:R-:W-:Y:S01]  /*03f0*/  LOP3.LUT R6, R0, 0x30, R2, 0xf8, !PT ;  /* 0x0000003000067812 */ /* 0x000fe200078ef802 */
[----:B------:R-:W-:Y:S01]  /*0400*/  IMAD.SHL.U32 R2, R13, 0x200, RZ ;  /* 0x000002000d027824 */ /* 0x000fe200078e00ff */
[----:B------:R-:W-:-:S02]  /*0410*/  LOP3.LUT P3, RZ, R5, 0x4, RZ, 0xc0, !PT ;  /* 0x0000000405ff7812 */ /* 0x000fc4000786c0ff */
[----:B------:R-:W-:Y:S02]  /*0420*/  LOP3.LUT R5, R14, 0xfffffff8, RZ, 0xc0, !PT ;  /* 0xfffffff80e057812 */ /* 0x000fe400078ec0ff */
[----:B------:R-:W-:Y:S02]  /*0430*/  SHF.R.S32.HI R20, RZ, 0x6, R15 ;  /* 0x00000006ff147819 */ /* 0x000fe4000001140f */
[----:B------:R-:W-:Y:S01]  /*0440*/  LOP3.LUT R3, R0, 0x8, R12, 0xf8, !PT ;  /* 0x0000000800037812 */ /* 0x000fe200078ef80c */
[----:B------:R-:W-:Y:S01]  /*0450*/  IMAD.IADD R11, R11, 0x1, -R5 ;  /* 0x000000010b0b7824 */ /* 0x000fe200078e0a05 */
[----:B------:R-:W-:Y:S02]  /*0460*/  SHF.R.U32.HI R4, RZ, 0x3, R0 ;  /* 0x00000003ff047819 */ /* 0x000fe40000011600 */
[----:B------:R-:W-:Y:S02]  /*0470*/  LOP3.LUT R6, R6, 0x8, R12, 0xf8, !PT ;  /* 0x0000000806067812 */ /* 0x000fe400078ef80c */
[----:B------:R-:W-:Y:S01]  /*0480*/  LOP3.LUT R0, R3, R4, RZ, 0x3c, !PT ;  /* 0x0000000403007212 */ /* 0x000fe200078e3cff */
[----:B------:R-:W-:Y:S01]  /*0490*/  IMAD R3, R20, 0x800, R2 ;  /* 0x0000080014037824 */ /* 0x000fe200078e0202 */
[----:B------:R-:W-:-:S02]  /*04a0*/  SHF.R.S32.HI R5, RZ, 0x7, R16 ;  /* 0x00000007ff057819 */ /* 0x000fc40000011410 */
[----:B------:R-:W-:Y:S01]  /*04b0*/  LOP3.LUT R4, R2, R6, R4, 0xf6, !PT ;  /* 0x0000000602047212 */ /* 0x000fe200078ef604 */
[C---:B------:R-:W-:Y:S01]  /*04c0*/  IMAD.SHL.U32 R2, R8.reuse, 0x40, RZ ;  /* 0x0000004008027824 */ /* 0x040fe200078e00ff */
[----:B------:R-:W-:Y:S01]  /*04d0*/  LOP3.LUT R7, R8, 0x1, RZ, 0xc0, !PT ;  /* 0x0000000108077812 */ /* 0x000fe200078ec0ff */
[----:B------:R-:W-:Y:S01]  /*04e0*/  IMAD.IADD R0, R3, 0x1, R0 ;  /* 0x0000000103007824 */ /* 0x000fe200078e0200 */
[----:B------:R-:W-:Y:S01]  /*04f0*/  SHF.R.S32.HI R222, RZ, 0x2, R222 ;  /* 0x00000002ffde7819 */ /* 0x000fe200000114de */
[----:B------:R-:W-:Y:S01]  /*0500*/  IMAD.SHL.U32 R3, R5, 0x8, RZ ;  /* 0x0000000805037824 */ /* 0x000fe200078e00ff */
[----:B------:R-:W-:Y:S01]  /*0510*/  ISETP.NE.U32.AND P0, PT, R7, 0x1, PT ;  /* 0x000000010700780c */ /* 0x000fe20003f05070 */
[----:B------:R-:W-:Y:S01]  /*0520*/  IMAD.SHL.U32 R7, R20, 0x20, RZ ;  /* 0x0000002014077824 */ /* 0x000fe200078e00ff */
[----:B------:R-:W-:Y:S01]  /*0530*/  LOP3.LUT R2, R2, 0x1c0, RZ, 0xc0, !PT ;  /* 0x000001c002027812 */ /* 0x000fe200078ec0ff */
[----:B------:R-:W-:Y:S01]  /*0540*/  IMAD R9, R5, 0x1000, R10 ;  /* 0x0000100005097824 */ /* 0x000fe200078e020a */
[----:B------:R-:W-:Y:S01]  /*0550*/  R2P PR, R8, 0x6 ;  /* 0x0000000608007804 */ /* 0x000fe20000000000 */
[----:B------:R-:W-:Y:S01]  /*0560*/  IMAD.SHL.U32 R6, R13, 0x10, RZ ;  /* 0x000000100d067824 */ /* 0x000fe200078e00ff */
[----:B------:R-:W-:Y:S01]  /*0570*/  LOP3.LUT R3, R3, 0x8, RZ, 0xc0, !PT ;  /* 0x0000000803037812 */ /* 0x000fe200078ec0ff */
[----:B------:R-:W-:Y:S01]  /*0580*/  IMAD.SHL.U32 R8, R11, 0x40, RZ ;  /* 0x000000400b087824 */ /* 0x000fe200078e00ff */
[----:B------:R-:W-:Y:S01]  /*0590*/  SHF.R.U32.HI R5, RZ, 0x3, R2 ;  /* 0x00000003ff057819 */ /* 0x000fe20000011602 */
[----:B------:R-:W-:Y:S01]  /*05a0*/  IMAD.SHL.U32 R174, R0, 0x2, RZ ;  /* 0x0000000200ae7824 */ /* 0x000fe200078e00ff */
[----:B------:R-:W-:Y:S01]  /*05b0*/  LOP3.LUT R7, R2, 0x20, R7, 0xf8, !PT ;  /* 0x0000002002077812 */ /* 0x000fe200078ef807 */
[----:B------:R-:W-:Y:S01]  /*05c0*/  IMAD R222, R19, 0x10, R222 ;  /* 0x0000001013de7824 */ /* 0x000fe200078e02de */
        /* <DEDUP_REMOVED lines=9> */
[--C-:B------:R-:W-:Y:S01]  /*0660*/  SHF.R.U32.HI R5, RZ, 0x3, R3.reuse ;  /* 0x00000003ff057819 */ /* 0x100fe20000011603 */
        /* <DEDUP_REMOVED lines=9> */
[----:B------:R-:W-:Y:S01]  /*0700*/  LOP3.LUT R176, R3, R2, RZ, 0xfc, !PT ;  /* 0x0000000203b07212 */ /* 0x000fe200078efcff */
[----:B------:R-:W-:Y:S01]  /*0710*/  IMAD R168, R168, 0x400, R2 ;  /* 0x00000400a8a87824 */ /* 0x000fe200078e0202 */
[----:B------:R-:W-:Y:S01]  /*0720*/  LEA R6, R6, 0x6000, 0x1 ;  /* 0x0000600006067811 */ /* 0x000fe200078e08ff */
[----:B------:R-:W-:-:S02]  /*0730*/  IMAD.IADD R177, R177, 0x1, R5 ;  /* 0x00000001b1b17824 */ /* 0x000fc400078e0205 */
[----:B------:R-:W-:Y:S01]  /*0740*/  IMAD.IADD R168, R5, 0x1, R168 ;  /* 0x0000000105a87824 */ /* 0x000fe200078e02a8 */
[C---:B------:R-:W-:Y:S01]  /*0750*/  IADD3 R7, R6.reuse, 0x40, RZ ;  /* 0x0000004006077810 */ /* 0x040fe20007ffe0ff */
[----:B------:R-:W-:Y:S01]  /*0760*/  IMAD.MOV.U32 R5, RZ, RZ, 0x20 ;  /* 0x00000020ff057424 */ /* 0x000fe200078e00ff */
[C---:B------:R-:W-:Y:S01]  /*0770*/  @P2 IADD3 R7, R6.reuse, -0x40, RZ ;  /* 0xffffffc006072810 */ /* 0x040fe20007ffe0ff */
[----:B------:R-:W-:Y:S01]  /*0780*/  IMAD.MOV.U32 R2, RZ, RZ, 0x40 ;  /* 0x00000040ff027424 */ /* 0x000fe200078e00ff */
[----:B------:R-:W-:Y:S01]  /*0790*/  IADD3 R8, R6, 0x420, RZ ;  /* 0x0000042006087810 */ /* 0x000fe20007ffe0ff */
[----:B------:R-:W-:Y:S01]  /*07a0*/  IMAD R3, R20, 0x200, R18 ;  /* 0x0000020014037824 */ /* 0x000fe200078e0212 */
[----:B------:R-:W-:Y:S01]  /*07b0*/  SEL R172, R5, 0xffffffe0, !P4 ;  /* 0xffffffe005ac7807 */ /* 0x000fe20006000000 */
[----:B------:R-:W-:Y:S01]  /*07c0*/  IMAD.SHL.U32 R167, R177, 0x2, RZ ;  /* 0x00000002b1a77824 */ /* 0x000fe200078e00ff */
[----:B------:R-:W-:Y:S02]  /*07d0*/  SEL R2, R2, 0xffffffc0, !P3 ;  /* 0xffffffc002027807 */ /* 0x000fe40005800000 */
[----:B------:R-:W-:Y:S01]  /*07e0*/  SEL R5, R5, 0xffffffe0, !P1 ;  /* 0xffffffe005057807 */ /* 0x000fe20004800000 */
[C---:B------:R-:W-:Y:S01]  /*07f0*/  IMAD R173, R0.reuse, 0x2, R172 ;  /* 0x0000000200ad7824 */ /* 0x040fe200078e02ac */
[----:B------:R1:W-:Y:S01]  /*0800*/  STL [R1], R3 ;  /* 0x0000000301007387 */ /* 0x0003e20000100800 */
[----:B------:R-:W-:Y:S01]  /*0810*/  IMAD R171, R0, 0x2, R2 ;  /* 0x0000000200ab7824 */ /* 0x000fe200078e0202 */
[----:B------:R-:W-:Y:S01]  /*0820*/  @P1 IADD3 R8, R6, 0x3e0, RZ ;  /* 0x000003e006081810 */ /* 0x000fe20007ffe0ff */
[----:B------:R-:W-:Y:S01]  /*0830*/  IMAD.IADD R0, R5, 0x1, R6 ;  /* 0x0000000105007824 */ /* 0x000fe200078e0206 */
[----:B------:R-:W-:Y:S01]  /*0840*/  STL [R1+0xc], R6 ;  /* 0x00000c0601007387 */ /* 0x000fe20000100800 */
[----:B------:R-:W-:Y:S01]  /*0850*/  IMAD.IADD R199, R200, 0x1, R5 ;  /* 0x00000001c8c77824 */ /* 0x000fe200078e0205 */
[----:B------:R-:W-:Y:S01]  /*0860*/  LEA R168, R168, 0xa000, 0x1 ;  /* 0x0000a000a8a87811 */ /* 0x000fe200078e08ff */
[----:B------:R-:W-:Y:S01]  /*0870*/  IMAD.IADD R172, R172, 0x1, R171 ;  /* 0x00000001acac7824 */ /* 0x000fe200078e02ab */
[----:B------:R3:W-:Y:S01]  /*0880*/  STL [R1+0x18], R0 ;  /* 0x0000180001007387 */ /* 0x0007e20000100800 */
[----:B------:R-:W-:-:S03]  /*0890*/  IMAD.IADD R198, R198, 0x1, R199 ;  /* 0x00000001c6c67824 */ /* 0x000fc600078e02c7 */
[----:B------:R4:W-:Y:S04]  /*08a0*/  STL [R1+0x10], R7 ;  /* 0x0000100701007387 */ /* 0x0009e80000100800 */
[----:B------:R4:W-:Y:S01]  /*08b0*/  STL [R1+0x1c], R8 ;  /* 0x00001c0801007387 */ /* 0x0009e20000100800 */
[----:B-1----:R-:W-:Y:S02]  /*08c0*/  IMAD.SHL.U32 R3, R4, 0x2, RZ ;  /* 0x0000000204037824 */ /* 0x002fe400078e00ff */
[----:B---3--:R-:W-:-:S05]  /*08d0*/  IMAD.IADD R0, R5, 0x1, R7 ;  /* 0x0000000105007824 */ /* 0x008fca00078e0207 */
[----:B--2---:R4:W-:Y:S02]  /*08e0*/  STL [R1+0x14], R0 ;  /* 0x0000140001007387 */ /* 0x0049e40000100800 */
.L_x_734:
[----:B-1----:R-:W1:Y:S01]  /*08f0*/  S2R R36, SR_CTAID.Y ;  /* 0x0000000000247919 */ /* 0x002e620000002600 */
[----:B--2-4-:R-:W2:Y:S01]  /*0900*/  LDC.U8 R0, c[0x0][0x312] ;  /* 0x0000c480ff007b82 */ /* 0x014ea20000000000 */
[----:B------:R-:W-:Y:S02]  /*0910*/  ISETP.NE.U32.AND P2, PT, RZ, c[0x0][0x240], PT ;  /* 0x00009000ff007a0c */ /* 0x000fe40003f45070 */
[----:B------:R-:W-:Y:S02]  /*0920*/  ISETP.EQ.U32.AND P5, PT, RZ, c[0x0][0x248], PT ;  /* 0x00009200ff007a0c */ /* 0x000fe40003fa2070 */
[----:B------:R-:W-:Y:S02]  /*0930*/  ISETP.NE.AND.EX P2, PT, RZ, c[0x0][0x244], PT, P2 ;  /* 0x00009100ff007a0c */ /* 0x000fe40003f45320 */
[----:B------:R-:W-:Y:S01]  /*0940*/  ISETP.NE.U32.AND P3, PT, RZ, c[0x0][0x250], PT ;  /* 0x00009400ff007a0c */ /* 0x000fe20003f65070 */
[----:B---3--:R-:W-:-:S03]  /*0950*/  IMAD.MOV.U32 R37, RZ, RZ, -0x1 ;  /* 0xffffffffff257424 */ /* 0x008fc600078e00ff */
[----:B------:R-:W-:Y:S01]  /*0960*/  ISETP.NE.AND.EX P3, PT, RZ, c[0x0][0x254], PT, P3 ;  /* 0x00009500ff007a0c */ /* 0x000fe20003f65330 */
[----:B-1----:R-:W-:Y:S01]  /*0970*/  IMAD.SHL.U32 R9, R36, 0x4, RZ ;  /* 0x0000000424097824 */ /* 0x002fe200078e00ff */
[----:B------:R-:W-:Y:S02]  /*0980*/  SHF.R.S32.HI R32, RZ, 0x1f, R36 ;  /* 0x0000001fff207819 */ /* 0x000fe40000011424 */
[----:B--2---:R-:W-:Y:S01]  /*0990*/  ISETP.NE.AND P4, PT, R0, RZ, PT ;  /* 0x000000ff0000720c */ /* 0x004fe20003f85270 */
[----:B------:R-:W-:Y:S01]  /*09a0*/  IMAD.MOV.U32 R0, RZ, RZ, -0x1 ;  /* 0xffffffffff007424 */ /* 0x000fe200078e00ff */
[----:B------:R-:W-:Y:S02]  /*09b0*/  SHF.L.U64.HI R8, R36, 0x2, R32 ;  /* 0x0000000224087819 */ /* 0x000fe40000010220 */
[----:B------:R-:W-:Y:S02]  /*09c0*/  IADD3 R4, P0, R9, c[0x0][0x240], RZ ;  /* 0x0000900009047a10 */ /* 0x000fe40007f1e0ff */
[----:B------:R-:W-:-:S02]  /*09d0*/  ISETP.EQ.OR.EX P5, PT, RZ, c[0x0][0x24c], !P4, P5 ;  /* 0x00009300ff007a0c */ /* 0x000fc400067a2750 */
[----:B------:R-:W-:Y:S02]  /*09e0*/  IADD3.X R5, R8, c[0x0][0x244], RZ, P0, !PT ;  /* 0x0000910008057a10 */ /* 0x000fe400007fe4ff */
[----:B------:R-:W-:-:S03]  /*09f0*/  @P3 IADD3 R6, P0, R9, c[0x0][0x250], RZ ;  /* 0x0000940009063a10 */ /* 0x000fc60007f1e0ff */
[----:B------:R1:W2:Y:S04]  /*0a00*/  @P2 LDG.E R0, [R4.64] ;  /* 0x0000000604002981 */ /* 0x0002a8000c1e1900 */
[----:B------:R1:W2:Y:S01]  /*0a10*/  @P2 LDG.E R2, [R4.64+0x4] ;  /* 0x0000040604022981 */ /* 0x0002a2000c1e1900 */
[----:B------:R-:W-:Y:S01]  /*0a20*/  IMAD.MOV.U32 R247, RZ, RZ, RZ ;  /* 0x000000fffff77224 */ /* 0x000fe200078e00ff */
[----:B------:R-:W-:-:S05]  /*0a30*/  @P3 IADD3.X R7, R8, c[0x0][0x254], RZ, P0, !PT ;  /* 0x0000950008073a10 */ /* 0x000fca00007fe4ff */
[----:B-----5:R3:W5:Y:S01]  /*0a40*/  @P3 LDG.E R247, [R6.64] ;  /* 0x0000000606f73981 */ /* 0x020762000c1e1900 */
[----:B-1----:R-:W-:-:S04]  /*0a50*/  IADD3 R4, P1, R9, c[0x0][0x248], RZ ;  /* 0x0000920009047a10 */ /* 0x002fc80007f3e0ff */
[----:B------:R-:W-:-:S05]  /*0a60*/  IADD3.X R5, R8, c[0x0][0x24c], RZ, P1, !PT ;  /* 0x0000930008057a10 */ /* 0x000fca0000ffe4ff */
[----:B------:R-:W4:Y:S01]  /*0a70*/  @!P5 LDG.E R37, [R4.64] ;  /* 0x000000060425d981 */ /* 0x000f22000c1e1900 */
[----:B------:R-:W-:-:S04]  /*0a80*/  ISETP.NE.U32.AND P0, PT, RZ, c[0x0][0x248], PT ;  /* 0x00009200ff007a0c */ /* 0x000fc80003f05070 */
[----:B------:R-:W-:Y:S01]  /*0a90*/  ISETP.NE.AND.EX P0, PT, RZ, c[0x0][0x24c], PT, P0 ;  /* 0x00009300ff007a0c */ /* 0x000fe20003f05300 */
[----:B--2---:R-:W-:Y:S02]  /*0aa0*/  @P2 IMAD.IADD R250, R2, 0x1, -R0 ;  /* 0x0000000102fa2824 */ /* 0x004fe400078e0a00 */
[----:B------:R-:W-:Y:S02]  /*0ab0*/  IMAD.MOV.U32 R2, RZ, RZ, c[0x0][0x218] ;  /* 0x00008600ff027624 */ /* 0x000fe400078e00ff */
[----:B------:R-:W-:Y:S01]  /*0ac0*/  @!P2 IMAD.MOV.U32 R250, RZ, RZ, c[0x0][0x214] ;  /* 0x00008500fffaa624 */ /* 0x000fe200078e00ff */
[----:B----4-:R3:W-:Y:S07]  /*0ad0*/  STL [R1+0x8], R37 ;  /* 0x0000082501007387 */ /* 0x0107ee0000100800 */
[----:B------:R-:W-:Y:S05]  /*0ae0*/  @!P0 BRA `(.L_x_666) ;  /* 0x0000003000008947 */ /* 0x000fea0003800000 */
[----:B------:R-:W2:Y:S02]  /*0af0*/  @P4 LDG.E R2, [R4.64+0x4] ;  /* 0x0000040604024981 */ /* 0x000ea4000c1e1900 */
[----:B--2---:R-:W-:-:S06]  /*0b00*/  @P4 IADD3 R2, R2, -R37, RZ ;  /* 0x8000002502024210 */ /* 0x004fcc0007ffe0ff */
[----:B------:R1:W5:Y:S02]  /*0b10*/  @!P4 LDG.E R2, [R4.64] ;  /* 0x000000060402c981 */ /* 0x000364000c1e1900 */
.L_x_666:
[----:B------:R-:W-:-:S04]  /*0b20*/  ISETP.NE.U32.AND P1, PT, RZ, c[0x0][0x258], PT ;  /* 0x00009600ff007a0c */ /* 0x000fc80003f25070 */
        /* <DEDUP_REMOVED lines=19> */
[----:B---3--:R-:W-:Y:S01]  /*0c60*/  IMAD.WIDE.U32 R6, R0, c[0x0][0x190], RZ ;  /* 0x0000640000067a25 */ /* 0x008fe200078e00ff */
        /* <DEDUP_REMOVED lines=24> */
.L_x_668:
        /* <DEDUP_REMOVED lines=15> */
.L_x_669:
        /* <DEDUP_REMOVED lines=44> */
[----:B------:R-:W-:Y:S01]  /*11a0*/  IMAD R5, R22, R5, R6 ;  /* 0x0000000516057224 */ /* 0x000fe200078e0206 */
[----:B------:R-:W-:Y:S01]  /*11b0*/  IADD3 R8, P2, R10, R8, RZ ;  /* 0x000000080a087210 */ /* 0x000fe20007f5e0ff */
[----:B------:R-:W-:Y:S02]  /*11c0*/  IMAD.WIDE.U32 R6, R22, R0, RZ ;  /* 0x0000000016067225 */ /* 0x000fe400078e00ff */
[----:B------:R-:W-:Y:S02]  /*11d0*/  @!P5 IADD3 R2, R2, 0x1, RZ ;  /* 0x000000010202d810 */ /* 0x000fe40007ffe0ff */
[----:B------:R-:W-:Y:S01]  /*11e0*/  @!P5 IMAD.IADD R4, R4, 0x1, -R11 ;  /* 0x000000010404d824 */ /* 0x000fe200078e0a0b */
[----:B------:R-:W-:Y:S01]  /*11f0*/  SEL R20, R16, R6, !P1 ;  /* 0x0000000610147207 */ /* 0x000fe20004800000 */
[----:B------:R-:W-:Y:S01]  /*1200*/  IMAD R12, R23, R8, RZ ;  /* 0x00000008170c7224 */ /* 0x000fe200078e02ff */
[----:B------:R-:W-:Y:S01]  /*1210*/  ISETP.NE.AND P5, PT, RZ, c[0x0][0x1c8], PT ;  /* 0x00007200ff007a0c */ /* 0x000fe20003fa5270 */
[----:B------:R-:W-:Y:S01]  /*1220*/  IMAD.IADD R17, R17, 0x1, R5 ;  /* 0x0000000111117824 */ /* 0x000fe200078e0205 */
[----:B------:R-:W-:Y:S01]  /*1230*/  ISETP.GE.U32.AND P6, PT, R4, R11, PT ;  /* 0x0000000b0400720c */ /* 0x000fe20003fc6070 */
[----:B------:R-:W-:Y:S01]  /*1240*/  IMAD R11, R23, R0, RZ ;  /* 0x00000000170b7224 */ /* 0x000fe200078e02ff */
[----:B------:R-:W-:Y:S01]  /*1250*/  IADD3.X R4, R18, R9, RZ, P2, !PT ;  /* 0x0000000912047210 */ /* 0x000fe200017fe4ff */
[----:B------:R-:W-:Y:S01]  /*1260*/  IMAD.WIDE.U32 R8, R22, R8, RZ ;  /* 0x0000000816087225 */ /* 0x000fe200078e00ff */
[----:B----4-:R-:W-:-:S02]  /*1270*/  ISETP.NE.AND P2, PT, R21, RZ, PT ;  /* 0x000000ff1500720c */ /* 0x010fc40003f45270 */
[----:B------:R-:W-:Y:S01]  /*1280*/  @P1 IADD3 R17, R7, R11, RZ ;  /* 0x0000000b07111210 */ /* 0x000fe20007ffe0ff */
[----:B------:R-:W-:Y:S02]  /*1290*/  IMAD R16, R22, R4, R12 ;  /* 0x0000000416107224 */ /* 0x000fe400078e020c */
[----:B---3--:R-:W-:-:S03]  /*12a0*/  IMAD.WIDE.U32 R22, R14, c[0x0][0x3d8], RZ ;  /* 0x0000f6000e167a25 */ /* 0x008fc600078e00ff */
[----:B------:R-:W-:Y:S01]  /*12b0*/  IADD3 R11, R9, R16, RZ ;  /* 0x00000010090b7210 */ /* 0x000fe20007ffe0ff */
[----:B------:R-:W-:Y:S01]  /*12c0*/  @P3 IMAD R4, R36, c[0x0][0x214], RZ ;  /* 0x0000850024043a24 */ /* 0x000fe200078e02ff */
[----:B------:R-:W-:Y:S01]  /*12d0*/  @P6 IADD3 R2, R2, 0x1, RZ ;  /* 0x0000000102026810 */ /* 0x000fe20007ffe0ff */
[----:B------:R-:W-:Y:S01]  /*12e0*/  IMAD R5, R14, c[0x0][0x3dc], R23 ;  /* 0x0000f7000e057a24 */ /* 0x000fe200078e0217 */
[----:B------:R-:W-:Y:S01]  /*12f0*/  SEL R22, R22, RZ, P2 ;  /* 0x000000ff16167207 */ /* 0x000fe20001000000 */
[----:B------:R-:W-:Y:S01]  /*1300*/  @!P3 IMAD R6, R36, c[0x0][0x1c0], R248 ;  /* 0x000070002406ba24 */ /* 0x000fe200078e02f8 */
[----:B------:R-:W-:Y:S01]  /*1310*/  @P3 SEL R4, R4, R0, !P1 ;  /* 0x0000000004043207 */ /* 0x000fe20004800000 */
[----:B------:R-:W-:Y:S01]  /*1320*/  IMAD.MOV.U32 R14, RZ, RZ, R2 ;  /* 0x000000ffff0e7224 */ /* 0x000fe200078e0002 */
[----:B------:R-:W-:Y:S01]  /*1330*/  SHF.R.S32.HI R23, RZ, 0x1f, R19 ;  /* 0x0000001fff177819 */ /* 0x000fe20000011413 */
[C---:B------:R-:W-:Y:S01]  /*1340*/  IMAD R2, R248.reuse, c[0x0][0x22c], RZ ;  /* 0x00008b00f8027a24 */ /* 0x040fe200078e02ff */
[----:B------:R-:W-:Y:S01]  /*1350*/  SEL R21, R5, RZ, P2 ;  /* 0x000000ff05157207 */ /* 0x000fe20001000000 */
[----:B------:R-:W-:Y:S01]  /*1360*/  @P3 IMAD R7, R248, c[0x0][0x234], R4 ;  /* 0x00008d00f8073a24 */ /* 0x000fe200078e0204 */
[----:B------:R-:W-:Y:S01]  /*1370*/  @!P4 IADD3 R14, -R14, RZ, RZ ;  /* 0x000000ff0e0ec210 */ /* 0x000fe20007ffe1ff */
[----:B------:R-:W-:Y:S01]  /*1380*/  @!P3 IMAD R7, R6, c[0x0][0x214], RZ ;  /* 0x000085000607ba24 */ /* 0x000fe200078e02ff */
[----:B------:R-:W-:-:S02]  /*1390*/  @!P5 LOP3.LUT R14, RZ, c[0x0][0x1c8], RZ, 0x33, !PT ;  /* 0x00007200ff0eda12 */ /* 0x000fc400078e33ff */
[----:B------:R-:W-:Y:S02]  /*13a0*/  SHF.R.S32.HI R12, RZ, 0x1f, R2 ;  /* 0x0000001fff0c7819 */ /* 0x000fe40000011402 */
        /* <DEDUP_REMOVED lines=9> */
.L_x_670:
[----:B------:R-:W-:-:S04]  /*1440*/  IMAD R0, R36, c[0x0][0x1c0], R248 ;  /* 0x0000700024007a24 */ /* 0x000fc800078e02f8 */
[----:B------:R-:W-:Y:S02]  /*1450*/  IMAD R0, R0, c[0x0][0x224], RZ ;  /* 0x0000890000007a24 */ /* 0x000fe400078e02ff */
.L_x_671:
[----:B------:R-:W1:Y:S01]  /*1460*/  S2R R33, SR_TID.X ;  /* 0x0000000000217919 */ /* 0x000e620000002100 */
[----:B------:R-:W-:Y:S01]  /*1470*/  IMAD R34, R34, c[0x0][0x1c0], RZ ;  /* 0x0000700022227a24 */ /* 0x000fe200078e02ff */
[----:B------:R-:W-:Y:S01]  /*1480*/  IADD3 R4, P4, R216, R13, RZ ;  /* 0x0000000dd8047210 */ /* 0x000fe20007f9e0ff */
[----:B------:R-:W-:Y:S01]  /*1490*/  IMAD.IADD R16, R10, 0x1, R0 ;  /* 0x000000010a107824 */ /* 0x000fe200078e0200 */
[----:B------:R-:W-:Y:S01]  /*14a0*/  SHF.R.S32.HI R217, RZ, 0x1f, R216 ;  /* 0x0000001fffd97819 */ /* 0x000fe200000114d8 */
[----:B------:R-:W-:Y:S01]  /*14b0*/  IMAD.SHL.U32 R244, R34, 0x40, RZ ;  /* 0x0000004022f47824 */ /* 0x000fe200078e00ff */
[----:B------:R-:W-:Y:S01]  /*14c0*/  SHF.R.S32.HI R31, RZ, 0x1f, R225 ;  /* 0x0000001fff1f7819 */ /* 0x000fe200000114e1 */
[----:B------:R-:W-:Y:S01]  /*14d0*/  IMAD.IADD R214, R10, 0x1, R7 ;  /* 0x000000010ad67824 */ /* 0x000fe200078e0207 */
[----:B------:R-:W-:Y:S01]  /*14e0*/  IADD3 R0, -R202, R250, R19 ;  /* 0x000000faca007210 */ /* 0x000fe20007ffe113 */
[----:B------:R-:W-:Y:S01]  /*14f0*/  IMAD.X R5, R217, 0x1, R15, P4 ;  /* 0x00000001d9057824 */ /* 0x000fe200020e060f */
[----:B------:R-:W-:Y:S01]  /*1500*/  IADD3 R8, P3, P1, R8, R244, R2 ;  /* 0x000000f408087210 */ /* 0x000fe2000797e002 */
[----:B------:R-:W-:Y:S01]  /*1510*/  IMAD R2, R18, c[0x0][0x370], RZ ;  /* 0x0000dc0012027a24 */ /* 0x000fe200078e02ff */
[----:B------:R-:W-:Y:S01]  /*1520*/  SHF.R.S32.HI R6, RZ, 0x1f, R244 ;  /* 0x0000001fff067819 */ /* 0x000fe200000114f4 */
[----:B------:R-:W-:Y:S01]  /*1530*/  IMAD.WIDE.U32 R4, R10, c[0x0][0x370], R4 ;  /* 0x0000dc000a047a25 */ /* 0x000fe200078e0004 */
[----:B------:R-:W-:Y:S01]  /*1540*/  IADD3 R0, R0, -c[0x0][0x2e8], RZ ;  /* 0x8000ba0000007a10 */ /* 0x000fe20007ffe0ff */
[----:B------:R-:W-:Y:S01]  /*1550*/  BSSY B1, `(.L_x_667) ;  /* 0x000078e000017945 */ /* 0x000fe20003800000 */
[----:B------:R-:W-:Y:S01]  /*1560*/  IADD3.X R15, R11, R6, R12, P3, P1 ;  /* 0x000000060b0f7210 */ /* 0x000fe20001fe240c */
[----:B------:R-:W-:Y:S01]  /*1570*/  IMAD R2, R10, c[0x0][0x374], R2 ;  /* 0x0000dd000a027a24 */ /* 0x000fe200078e0202 */
[----:B------:R-:W-:Y:S01]  /*1580*/  IADD3 R12, P3, P1, R22, R8, R20 ;  /* 0x00000008160c7210 */ /* 0x000fe2000797e014 */
[----:B------:R-:W-:Y:S01]  /*1590*/  IMAD.MOV.U32 R215, RZ, RZ, 0x4 ;  /* 0x00000004ffd77424 */ /* 0x000fe200078e00ff */
[----:B------:R-:W-:Y:S01]  /*15a0*/  IADD3 R6, P4, R225, R10, RZ ;  /* 0x0000000ae1067210 */ /* 0x000fe20007f9e0ff */
[----:B------:R-:W-:Y:S01]  /*15b0*/  IMAD.IADD R5, R5, 0x1, R2 ;  /* 0x0000000105057824 */ /* 0x000fe200078e0202 */
[----:B------:R-:W-:Y:S01]  /*15c0*/  SHF.R.S32.HI R9, RZ, 0x1f, R0 ;  /* 0x0000001fff097819 */ /* 0x000fe20000011400 */
[----:B------:R-:W-:Y:S01]  /*15d0*/  IMAD R10, R249, c[0x0][0x378], RZ ;  /* 0x0000de00f90a7a24 */ /* 0x000fe200078e02ff */
[----:B-1----:R-:W-:Y:S01]  /*15e0*/  SHF.R.S32.HI R35, RZ, 0x1f, R33 ;  /* 0x0000001fff237819 */ /* 0x002fe20000011421 */
[----:B------:R-:W-:-:S02]  /*15f0*/  IMAD.X R7, R31, 0x1, R18, P4 ;  /* 0x000000011f077824 */ /* 0x000fc400020e0612 */
[----:B------:R-:W-:Y:S01]  /*1600*/  IMAD R11, R248, c[0x0][0x37c], R10 ;  /* 0x0000df00f80b7a24 */ /* 0x000fe200078e020a */
[-C--:B------:R-:W-:Y:S01]  /*1610*/  LEA.HI R8, R35, R33.reuse, RZ, 0x5 ;  /* 0x0000002123087211 */ /* 0x080fe200078f28ff */
[----:B------:R-:W-:Y:S01]  /*1620*/  IMAD R7, R7, c[0x0][0x190], RZ ;  /* 0x0000640007077a24 */ /* 0x000fe200078e02ff */
[----:B------:R-:W-:Y:S01]  /*1630*/  LEA.HI R10, R9, R0, RZ, 0x6 ;  /* 0x00000000090a7211 */ /* 0x000fe200078f30ff */
[----:B------:R-:W-:Y:S01]  /*1640*/  IMAD R0, R249, c[0x0][0x1a8], RZ ;  /* 0x00006a00f9007a24 */ /* 0x000fe200078e02ff */
[----:B------:R-:W-:Y:S01]  /*1650*/  LOP3.LUT R2, R8, 0xffffffe0, RZ, 0xc0, !PT ;  /* 0xffffffe008027812 */ /* 0x000fe200078ec0ff */
[C---:B------:R-:W-:Y:S01]  /*1660*/  IMAD R13, R6.reuse, c[0x0][0x194], R7 ;  /* 0x00006500060d7a24 */ /* 0x040fe200078e0207 */
[----:B------:R-:W-:Y:S01]  /*1670*/  SHF.R.S32.HI R8, RZ, 0x5, R8 ;  /* 0x00000005ff087819 */ /* 0x000fe20000011408 */
[----:B------:R-:W-:Y:S01]  /*1680*/  IMAD.WIDE.U32 R6, R6, c[0x0][0x190], R216 ;  /* 0x0000640006067a25 */ /* 0x000fe200078e00d8 */
[----:B------:R-:W-:Y:S02]  /*1690*/  IADD3 R18, -R2, R33, RZ ;  /* 0x0000002102127210 */ /* 0x000fe40007ffe1ff */
[----:B------:R-:W-:Y:S01]  /*16a0*/  IADD3.X R9, R21, R15, R17, P3, P1 ;  /* 0x0000000f15097210 */ /* 0x000fe20001fe2411 */
[----:B------:R-:W-:Y:S01]  /*16b0*/  IMAD.WIDE.U32 R4, R248, c[0x0][0x378], R4 ;  /* 0x0000de00f8047a25 */ /* 0x000fe200078e0004 */
[----:B------:R-:W-:-:S03]  /*16c0*/  IADD3 R6, P4, R28, R6, RZ ;  /* 0x000000061c067210 */ /* 0x000fc60007f9e0ff */
[----:B------:R-:W-:Y:S01]  /*16d0*/  IMAD R2, R8, R34, R18 ;  /* 0x0000002208027224 */ /* 0x000fe200078e0212 */
[----:B------:R-:W-:Y:S01]  /*16e0*/  IADD3.X R7, R24, R7, R13, P4, !PT ;  /* 0x0000000718077210 */ /* 0x000fe200027fe40d */
[----:B------:R-:W-:-:S03]  /*16f0*/  IMAD.IADD R5, R5, 0x1, R11 ;  /* 0x0000000105057824 */ /* 0x000fc600078e020b */
[----:B------:R-:W-:Y:S01]  /*1700*/  IADD3 R8, P1, R2, R12, RZ ;  /* 0x0000000c02087210 */ /* 0x000fe20007f3e0ff */
[----:B------:R-:W-:-:S03]  /*1710*/  IMAD.WIDE.U32 R6, R248, c[0x0][0x1a8], R6 ;  /* 0x00006a00f8067a25 */ /* 0x000fc600078e0006 */
[----:B------:R-:W-:Y:S01]  /*1720*/  LEA.HI.X.SX32 R203, R2, R9, 0x1, P1 ;  /* 0x0000000902cb7211 */ /* 0x000fe200008f0eff */
[----:B------:R-:W-:Y:S01]  /*1730*/  IMAD R9, R248, c[0x0][0x1ac], R0 ;  /* 0x00006b00f8097a24 */ /* 0x000fe200078e0200 */
[----:B------:R-:W-:Y:S01]  /*1740*/  SHF.R.S32.HI R0, RZ, 0x6, R10 ;  /* 0x00000006ff007819 */ /* 0x000fe2000001140a */
[----:B------:R-:W-:Y:S01]  /*1750*/  IMAD R2, R31, c[0x0][0x370], RZ ;  /* 0x0000dc001f027a24 */ /* 0x000fe200078e02ff */
[----:B------:R-:W-:Y:S01]  /*1760*/  LEA R196, P4, R6, c[0x0][0x160], 0x1 ;  /* 0x0000580006c47a11 */ /* 0x000fe200078808ff */
[C---:B------:R-:W-:Y:S01]  /*1770*/  IMAD.WIDE.U32 R4, R225.reuse, c[0x0][0x370], R4 ;  /* 0x0000dc00e1047a25 */ /* 0x040fe200078e0004 */
[----:B------:R-:W-:Y:S02]  /*1780*/  IMNMX R245, RZ, R0, !PT ;  /* 0x00000000fff57217 */ /* 0x000fe40007800200 */
[----:B------:R-:W-:Y:S01]  /*1790*/  LEA R204, P1, R8, c[0x0][0x350], 0x2 ;  /* 0x0000d40008cc7a11 */ /* 0x000fe200078210ff */
[----:B------:R-:W-:Y:S01]  /*17a0*/  IMAD R0, R225, c[0x0][0x374], R2 ;  /* 0x0000dd00e1007a24 */ /* 0x000fe200078e0202 */
[----:B------:R-:W-:Y:S01]  /*17b0*/  ISETP.GT.AND P5, PT, R193, R245, PT ;  /* 0x000000f5c100720c */ /* 0x000fe20003fa4270 */
[----:B------:R-:W-:Y:S01]  /*17c0*/  IMAD.WIDE R10, R16, R215, c[0x0][0x3c8] ;  /* 0x0000f200100a7625 */ /* 0x000fe200078e02d7 */
[----:B------:R-:W-:-:S02]  /*17d0*/  IADD3 R2, R7, R9, RZ ;  /* 0x0000000907027210 */ /* 0x000fc40007ffe0ff */
[----:B------:R-:W-:Y:S01]  /*17e0*/  LEA R194, P3, R4, c[0x0][0x330], 0x1 ;  /* 0x0000cc0004c27a11 */ /* 0x000fe200078608ff */
[----:B------:R-:W-:Y:S01]  /*17f0*/  IMAD.IADD R0, R5, 0x1, R0 ;  /* 0x0000000105007824 */ /* 0x000fe200078e0200 */
        /* <DEDUP_REMOVED lines=23> */
.L_x_673:
        /* <DEDUP_REMOVED lines=15> */
.L_x_674:
        /* <DEDUP_REMOVED lines=23> */
.L_x_676:
[----:B------:R-:W-:Y:S05]  /*1bd0*/  BSYNC B0 ;  /* 0x0000000000007941 */ /* 0x000fea0003800000 */
.L_x_675:
[----:B------:R-:W-:Y:S01]  /*1be0*/  IADD3 R0, R225, 0x20, RZ ;  /* 0x00000020e1007810 */ /* 0x000fe20007ffe0ff */
[----:B------:R-:W-:Y:S03]  /*1bf0*/  BSSY B0, `(.L_x_677) ;  /* 0x000000e000007945 */ /* 0x000fe60003800000 */
[----:B------:R-:W-:-:S13]  /*1c00*/  ISETP.GE.OR P2, PT, R0, R10, P4 ;  /* 0x0000000a0000720c */ /* 0x000fda0002746670 */
        /* <DEDUP_REMOVED lines=12> */
.L_x_678:
[----:B------:R-:W-:Y:S05]  /*1cd0*/  BSYNC B0 ;  /* 0x0000000000007941 */ /* 0x000fea0003800000 */
.L_x_677:
        /* <DEDUP_REMOVED lines=15> */
.L_x_680:
[----:B------:R-:W-:Y:S05]  /*1dd0*/  BSYNC B0 ;  /* 0x0000000000007941 */ /* 0x000fea0003800000 */
.L_x_679:
[----:B------:R-:W-:Y:S01]  /*1de0*/  IADD3 R0, R225, 0x60, RZ ;  /* 0x00000060e1007810 */ /* 0x000fe20007ffe0ff */
[----:B------:R-:W-:Y:S03]  /*1df0*/  BSSY B0, `(.L_x_681) ;  /* 0x000000d000007945 */ /* 0x000fe60003800000 */
[----:B------:R-:W-:-:S13]  /*1e00*/  ISETP.GE.OR P0, PT, R0, R10, P4 ;  /* 0x0000000a0000720c */ /* 0x000fda0002706670 */
        /* <DEDUP_REMOVED lines=11> */
.L_x_682:
[----:B------:R-:W-:Y:S05]  /*1ec0*/  BSYNC B0 ;  /* 0x0000000000007941 */ /* 0x000fea0003800000 */
.L_x_681:
[----:B-1----:R-:W-:Y:S01]  /*1ed0*/  IMAD.WIDE.U32 R4, R19, c[0x0][0x3a8], R216 ;  /* 0x0000ea0013047a25 */ /* 0x002fe200078e00d8 */
        /* <DEDUP_REMOVED lines=19> */
.L_x_684:
[----:B------:R-:W-:Y:S05]  /*2010*/  BSYNC B0 ;  /* 0x0000000000007941 */ /* 0x000fea0003800000 */
.L_x_683:
        /* <DEDUP_REMOVED lines=13> */
.L_x_686:
[----:B------:R-:W-:Y:S05]  /*20f0*/  BSYNC B0 ;  /* 0x0000000000007941 */ /* 0x000fea0003800000 */
.L_x_685:
        /* <DEDUP_REMOVED lines=13> */
.L_x_688:
[----:B------:R-:W-:Y:S05]  /*21d0*/  BSYNC B0 ;  /* 0x0000000000007941 */ /* 0x000fea0003800000 */
.L_x_687:
        /* <DEDUP_REMOVED lines=10> */
[----:B------:R1:W-:Y:S01]  /*2280*/  STG.E.128 [R4.64], RZ ;  /* 0x000000ff04007986 */ /* 0x0003e2000c101d06 */
[----:B------:R-:W-:Y:S05]  /*2290*/  BRA `(.L_x_689) ;  /* 0x00006b9000007947 */ /* 0x000fea0003800000 */
.L_x_672:
[----:B------:R-:W2:Y:S01]  /*22a0*/  LDL R15, [R1] ;  /* 0x00000000010f7983 */ /* 0x000ea20000100800 */
[----:B------:R-:W-:Y:S01]  /*22b0*/  IMAD R11, R251, -0x80, R202 ;  /* 0xffffff80fb0b7824 */ /* 0x000fe200078e02ca */
[----:B------:R-:W-:Y:S01]  /*22c0*/  LEA.HI R6, R193, R193, RZ, 0x1 ;  /* 0x000000c1c1067211 */ /* 0x000fe200078f08ff */
[----:B------:R-:W-:Y:S01]  /*22d0*/  IMAD.WIDE.U32 R4, R19, c[0x0][0x1a0], R216 ;  /* 0x0000680013047a25 */ /* 0x000fe200078e00d8 */
[----:B------:R-:W-:Y:S01]  /*22e0*/  BSSY B0, `(.L_x_690) ;  /* 0x0000021000007945 */ /* 0x000fe20003800000 */
[----:B------:R-:W-:Y:S01]  /*22f0*/  @P2 BAR.SYNC.DEFER_BLOCKING 0x0 ;  /* 0x0000000000002b1d */ /* 0x000fe20000010000 */
[----:B------:R-:W-:Y:S01]  /*2300*/  ISETP.GE.AND P3, PT, R225, R11, PT ;  /* 0x0000000be100720c */ /* 0x000fe20003f66270 */
[----:B------:R-:W-:Y:S01]  /*2310*/  IMAD R2, R23, c[0x0][0x1a0], RZ ;  /* 0x0000680017027a24 */ /* 0x000fe200078e02ff */
[----:B------:R-:W-:Y:S02]  /*2320*/  IADD3 R4, P0, R25, R4, RZ ;  /* 0x0000000419047210 */ /* 0x000fe40007f1e0ff */
        /* <DEDUP_REMOVED lines=8> */
[----:B------:R-:W-:-:S05]  /*23b0*/  IMAD.WIDE.U32 R4, R14, c[0x0][0x1b8], R4 ;  /* 0x00006e000e047a25 */ /* 0x000fca00078e0004 */
[----:B------:R-:W-:Y:S02]  /*23c0*/  IADD3 R10, R5, R2, RZ ;  /* 0x00000002050a7210 */ /* 0x000fe40007ffe0ff */
[----:B--2---:R-:W-:-:S05]  /*23d0*/  SHF.L.U32 R0, R15, 0x1, RZ ;  /* 0x000000010f007819 */ /* 0x004fca00000006ff */
        /* <DEDUP_REMOVED lines=17> */
.L_x_691:
[----:B------:R-:W-:Y:S05]  /*24f0*/  BSYNC B0 ;  /* 0x0000000000007941 */ /* 0x000fea0003800000 */
.L_x_690:
        /* <DEDUP_REMOVED lines=22> */
.L_x_693:
[----:B------:R-:W-:Y:S05]  /*2660*/  BSYNC B0 ;  /* 0x0000000000007941 */ /* 0x000fea0003800000 */
.L_x_692:
        /* <DEDUP_REMOVED lines=22> */
.L_x_695:
[----:B------:R-:W-:Y:S05]  /*27d0*/  BSYNC B0 ;  /* 0x0000000000007941 */ /* 0x000fea0003800000 */
.L_x_694:
        /* <DEDUP_REMOVED lines=21> */
.L_x_697:
[----:B------:R-:W-:Y:S05]  /*2930*/  BSYNC B0 ;  /* 0x0000000000007941 */ /* 0x000fea0003800000 */
.L_x_696:
        /* <DEDUP_REMOVED lines=13> */
.L_x_699:
[----:B------:R-:W-:Y:S05]  /*2a10*/  BSYNC B0 ;  /* 0x0000000000007941 */ /* 0x000fea0003800000 */
.L_x_698:
        /* <DEDUP_REMOVED lines=15> */
.L_x_701:
[----:B------:R-:W-:Y:S05]  /*2b10*/  BSYNC B0 ;  /* 0x0000000000007941 */ /* 0x000fea0003800000 */
.L_x_700:
        /* <DEDUP_REMOVED lines=19> */
.L_x_703:
[----:B------:R-:W-:Y:S05]  /*2c50*/  BSYNC B0 ;  /* 0x0000000000007941 */ /* 0x000fea0003800000 */
.L_x_702:
        /* <DEDUP_REMOVED lines=20> */
.L_x_705:
[----:B------:R-:W-:Y:S05]  /*2da0*/  BSYNC B0 ;  /* 0x0000000000007941 */ /* 0x000fea0003800000 */
.L_x_704:
[C---:B-1----:R-:W-:Y:S01]  /*2db0*/  IADD3 R4, R222.reuse, 0x8, RZ ;  /* 0x00000008de047810 */ /* 0x042fe20007ffe0ff */
[----:B------:R-:W-:Y:S01]  /*2dc0*/  IMAD.MOV.U32 R220, RZ, RZ, 0x7f800000 ;  /* 0x7f800000ffdc7424 */ /* 0x000fe200078e00ff */
[-C--:B------:R-:W-:Y:S02]  /*2dd0*/  ISETP.GE.AND P0, PT, R222, R2.reuse, PT ;  /* 0x00000002de00720c */ /* 0x080fe40003f06270 */
        /* <DEDUP_REMOVED lines=42> */
.L_x_707:
[----:B--2---:R-:W-:Y:S05]  /*3080*/  BSYNC B0 ;  /* 0x0000000000007941 */ /* 0x004fea0003800000 */
.L_x_706:
        /* <DEDUP_REMOVED lines=20> */
.L_x_709:
[----:B------:R-:W-:Y:S05]  /*31d0*/  BSYNC B0 ;  /* 0x0000000000007941 */ /* 0x000fea0003800000 */
.L_x_708:
        /* <DEDUP_REMOVED lines=20> */
.L_x_711:
[----:B------:R-:W-:Y:S05]  /*3320*/  BSYNC B0 ;  /* 0x0000000000007941 */ /* 0x000fea0003800000 */
.L_x_710:
        /* <DEDUP_REMOVED lines=19> */
.L_x_713:
[----:B------:R-:W-:Y:S05]  /*3460*/  BSYNC B0 ;  /* 0x0000000000007941 */ /* 0x000fea0003800000 */
.L_x_712:
[----:B------:R-:W0:Y:S01]  /*3470*/  LDGDEPBAR ;  /* 0x00000000000079af */ /* 0x000e220000000000 */
[----:B------:R-:W-:Y:S01]  /*3480*/  ISETP.NE.U32.AND P5, PT, RZ, c[0x0][0x318], PT ;  /* 0x0000c600ff007a0c */ /* 0x000fe20003fa5070 */
[----:B------:R-:W-:Y:S02]  /*3490*/  IMAD.MOV.U32 R10, RZ, RZ, c[0x0][0x308] ;  /* 0x0000c200ff0a7624 */ /* 0x000fe400078e00ff */
[----:B------:R-:W-:Y:S01]  /*34a0*/  IMAD.MOV.U32 R11, RZ, RZ, c[0x0][0x30c] ;  /* 0x0000c300ff0b7624 */ /* 0x000fe200078e00ff */
        /* <DEDUP_REMOVED lines=8> */
[----:B------:R-:W-:Y:S02]  /*3530*/  @P5 LEA.HI.X R7, R4, c[0x0][0x31c], R0, 0x2, P0 ;  /* 0x0000c70004075a11 */ /* 0x000fe400000f1400 */
[----:B------:R1:W2:Y:S04]  /*3540*/  LDG.E.64 R4, [R10.64+0x8] ;  /* 0x000008060a047981 */ /* 0x0002a8000c1e1b00 */
[----:B---3--:R4:W3:Y:S04]  /*3550*/  @P5 LDG.E R8, [R6.64] ;  /* 0x0000000606085981 */ /* 0x0088e8000c1e1900 */
[----:B------:R-:W4:Y:S04]  /*3560*/  S2R R14, SR_TID.X ;  /* 0x00000000000e7919 */ /* 0x000f280000002100 */
[----:B------:R-:W4:Y:S04]  /*3570*/  S2R R15, SR_TID.X ;  /* 0x00000000000f7919 */ /* 0x000f280000002100 */
[----:B------:R-:W4:Y:S04]  /*3580*/  S2R R12, SR_TID.X ;  /* 0x00000000000c7919 */ /* 0x000f280000002100 */
[----:B------:R2:W2:Y:S04]  /*3590*/  LDSM.16.M88.4 R132, [R174+0xa000] ;  /* 0x00a00000ae84783b */ /* 0x0004a80000000200 */
[----:B------:R2:W2:Y:S04]  /*35a0*/  LDSM.16.M88.4 R136, [R174+0xa800] ;  /* 0x00a80000ae88783b */ /* 0x0004a80000000200 */
[----:B-1----:R-:W3:Y:S01]  /*35b0*/  LDG.E.64 R10, [R10.64] ;  /* 0x000000060a0a7981 */ /* 0x002ee2000c1e1b00 */
[----:B------:R-:W-:Y:S01]  /*35c0*/  LEA.HI R0, R35, R33, RZ, 0x4 ;  /* 0x0000002123007211 */ /* 0x000fe200078f20ff */
[----:B----4-:R-:W-:Y:S01]  /*35d0*/  IMAD R7, R36, c[0x0][0x1c0], R248 ;  /* 0x0000700024077a24 */ /* 0x010fe200078e02f8 */
[----:B------:R-:W-:Y:S01]  /*35e0*/  IADD3 R19, R250, 0x80, R19 ;  /* 0x00000080fa137810 */ /* 0x000fe20007ffe013 */
[----:B------:R1:W4:Y:S01]  /*35f0*/  LDSM.16.M88.4 R140, [R173+0xa000] ;  /* 0x00a00000ad8c783b */ /* 0x0003220000000200 */
[----:B------:R-:W-:Y:S01]  /*3600*/  LOP3.LUT R0, R0, 0xfffffff0, RZ, 0xc0, !PT ;  /* 0xfffffff000007812 */ /* 0x000fe200078ec0ff */
[C---:B------:R-:W-:Y:S01]  /*3610*/  IMAD.SHL.U32 R13, R34.reuse, 0x10, RZ ;  /* 0x00000010220d7824 */ /* 0x040fe200078e00ff */
[----:B------:R-:W-:Y:S01]  /*3620*/  SHF.R.S32.HI R14, RZ, 0x1f, R14 ;  /* 0x0000001fff0e7819 */ /* 0x000fe2000001140e */
[----:B------:R1:W1:Y:S01]  /*3630*/  LDSM.16.M88.4 R144, [R173+0xa800] ;  /* 0x00a80000ad90783b */ /* 0x0002620000000200 */
[----:B------:R-:W-:Y:S01]  /*3640*/  IMAD.SHL.U32 R246, R34, 0x8, RZ ;  /* 0x0000000822f67824 */ /* 0x000fe200078e00ff */
[----:B------:R-:W3:Y:S01]  /*3650*/  @P5 MUFU.RCP R9, c[0x0][0x238] ;  /* 0x00008e0000095b08 */ /* 0x000ee20000001000 */
[----:B------:R-:W-:Y:S01]  /*3660*/  IMAD.IADD R0, R33, 0x1, -R0 ;  /* 0x0000000121007824 */ /* 0x000fe200078e0a00 */
[----:B------:R-:W-:Y:S01]  /*3670*/  LEA.HI R14, R14, R15, RZ, 0x6 ;  /* 0x0000000f0e0e7211 */ /* 0x000fe200078f30ff */
[----:B------:R1:W1:Y:S01]  /*3680*/  LDSM.16.M88.4 R148, [R171+0xa000] ;  /* 0x00a00000ab94783b */ /* 0x0002620000000200 */
[----:B------:R-:W-:Y:S01]  /*3690*/  IMAD.SHL.U32 R12, R12, 0x2, RZ ;  /* 0x000000020c0c7824 */ /* 0x000fe200078e00ff */
[----:B------:R-:W-:Y:S01]  /*36a0*/  IADD3 R165, R176, 0x1000, RZ ;  /* 0x00001000b0a57810 */ /* 0x000fe20007ffe0ff */
[----:B------:R-:W-:Y:S01]  /*36b0*/  IMAD.IADD R252, R19, 0x1, -R202 ;  /* 0x0000000113fc7824 */ /* 0x000fe200078e0aca */
[----:B------:R-:W-:Y:S01]  /*36c0*/  SHF.R.S32.HI R2, RZ, 0x1f, R0 ;  /* 0x0000001fff027819 */ /* 0x000fe20000011400 */
[----:B------:R1:W1:Y:S01]  /*36d0*/  LDSM.16.M88.4 R152, [R171+0xa800] ;  /* 0x00a80000ab98783b */ /* 0x0002620000000200 */
[----:B------:R-:W-:Y:S01]  /*36e0*/  SHF.R.S32.HI R14, RZ, 0x6, R14 ;  /* 0x00000006ff0e7819 */ /* 0x000fe2000001140e */
[----:B------:R-:W-:Y:S01]  /*36f0*/  IMAD.MOV.U32 R175, RZ, RZ, 0x20 ;  /* 0x00000020ffaf7424 */ /* 0x000fe200078e00ff */
[----:B------:R-:W-:Y:S01]  /*3700*/  LEA.HI R2, R2, R0, RZ, 0x3 ;  /* 0x0000000002027211 */ /* 0x000fe200078f18ff */
[----:B------:R1:W1:Y:S01]  /*3710*/  LDSM.16.M88.4 R156, [R172+0xa000] ;  /* 0x00a00000ac9c783b */ /* 0x0002620000000200 */
[----:B------:R-:W-:Y:S01]  /*3720*/  IADD3 R166, R177, 0x1000, RZ ;  /* 0x00001000b1a67810 */ /* 0x000fe20007ffe0ff */
[----:B------:R-:W-:Y:S01]  /*3730*/  IMAD.SHL.U32 R191, R14, 0x20, RZ ;  /* 0x000000200ebf7824 */ /* 0x000fe200078e00ff */
[----:B------:R-:W-:Y:S01]  /*3740*/  LOP3.LUT R6, R2, 0xfffffff8, RZ, 0xc0, !PT ;  /* 0xfffffff802067812 */ /* 0x000fe200078ec0ff */
[----:B------:R1:W1:Y:S01]  /*3750*/  LDSM.16.M88.4 R160, [R172+0xa800] ;  /* 0x00a80000aca0783b */ /* 0x0002620000000200 */
[----:B------:R-:W-:Y:S01]  /*3760*/  IMAD.SHL.U32 R2, R7, 0x20, RZ ;  /* 0x0000002007027824 */ /* 0x000fe200078e00ff */
[----:B------:R-:W-:Y:S01]  /*3770*/  SEL R165, R165, R176, !P1 ;  /* 0x000000b0a5a57207 */ /* 0x000fe20004800000 */
[----:B------:R-:W-:Y:S01]  /*3780*/  IMAD.MOV.U32 R164, RZ, RZ, 0x40 ;  /* 0x00000040ffa47424 */ /* 0x000fe200078e00ff */
[----:B------:R-:W-:Y:S01]  /*3790*/  LOP3.LUT R191, R191, 0x6, R12, 0xf8, !PT ;  /* 0x00000006bfbf7812 */ /* 0x000fe200078ef80c */
[----:B------:R-:W-:Y:S01]  /*37a0*/  IMAD.IADD R0, R0, 0x1, -R6 ;  /* 0x0000000100007824 */ /* 0x000fe200078e0a06 */
[----:B------:R-:W-:Y:S01]  /*37b0*/  SHF.R.S32.HI R6, RZ, 0x1f, R18 ;  /* 0x0000001fff067819 */ /* 0x000fe20000011412 */
[----:B------:R-:W-:Y:S01]  /*37c0*/  IMAD.MOV.U32 R178, RZ, RZ, RZ ;  /* 0x000000ffffb27224 */ /* 0x000fe200078e00ff */
[----:B------:R-:W-:Y:S01]  /*37d0*/  SEL R166, R166, R177, !P1 ;  /* 0x000000b1a6a67207 */ /* 0x000fe20004800000 */
[C---:B------:R-:W-:Y:S01]  /*37e0*/  IMAD R191, R251.reuse, 0x80, R191 ;  /* 0x00000080fbbf7824 */ /* 0x040fe200078e02bf */
[C---:B------:R-:W-:Y:S01]  /*37f0*/  LOP3.LUT P0, RZ, R0.reuse, 0x2, RZ, 0xc0, !PT ;  /* 0x0000000200ff7812 */ /* 0x040fe2000780c0ff */
[----:B------:R-:W-:Y:S01]  /*3800*/  IMAD.MOV R244, RZ, RZ, -R244 ;  /* 0x000000fffff47224 */ /* 0x000fe200078e0af4 */
[----:B------:R-:W-:Y:S01]  /*3810*/  LOP3.LUT P2, RZ, R0, 0x4, RZ, 0xc0, !PT ;  /* 0x0000000400ff7812 */ /* 0x000fe2000784c0ff */
[----:B------:R-:W-:Y:S01]  /*3820*/  IMAD R0, R251, 0x4, R14 ;  /* 0x00000004fb007824 */ /* 0x000fe200078e020e */
[C---:B------:R-:W-:Y:S01]  /*3830*/  IADD3 R212, R191.reuse, 0x19, RZ ;  /* 0x00000019bfd47810 */ /* 0x040fe20007ffe0ff */
[----:B------:R1:W1:Y:S01]  /*3840*/  I2F R205, R191 ;  /* 0x000000bf00cd7306 */ /* 0x0002620000201400 */
[C---:B------:R-:W-:Y:S01]  /*3850*/  IADD3 R211, R191.reuse, 0x18, RZ ;  /* 0x00000018bfd37810 */ /* 0x040fe20007ffe0ff */
[----:B------:R-:W-:Y:S01]  /*3860*/  IMAD.MOV.U32 R213, RZ, RZ, R192 ;  /* 0x000000ffffd57224 */ /* 0x000fe200078e00c0 */
[C---:B------:R-:W-:Y:S01]  /*3870*/  IADD3 R210, R191.reuse, 0x11, RZ ;  /* 0x00000011bfd27810 */ /* 0x040fe20007ffe0ff */
[----:B------:R-:W-:Y:S01]  /*3880*/  CS2R R94, SRZ ;  /* 0x00000000005e7805 */ /* 0x000fe2000001ff00 */
[C---:B------:R-:W-:Y:S01]  /*3890*/  IADD3 R209, R191.reuse, 0x10, RZ ;  /* 0x00000010bfd17810 */ /* 0x040fe20007ffe0ff */
[----:B------:R-:W-:Y:S01]  /*38a0*/  CS2R R92, SRZ ;  /* 0x00000000005c7805 */ /* 0x000fe2000001ff00 */
[C---:B------:R-:W-:Y:S01]  /*38b0*/  IADD3 R208, R191.reuse, 0x9, RZ ;  /* 0x00000009bfd07810 */ /* 0x040fe20007ffe0ff */
[----:B------:R-:W1:Y:S01]  /*38c0*/  I2F R212, R212 ;  /* 0x000000d400d47306 */ /* 0x000e620000201400 */
[C---:B------:R-:W-:Y:S01]  /*38d0*/  IADD3 R207, R191.reuse, 0x8, RZ ;  /* 0x00000008bfcf7810 */ /* 0x040fe20007ffe0ff */
[----:B------:R-:W-:Y:S01]  /*38e0*/  CS2R R98, SRZ ;  /* 0x0000000000627805 */ /* 0x000fe2000001ff00 */
[----:B------:R-:W-:Y:S01]  /*38f0*/  IADD3 R206, R191, 0x1, RZ ;  /* 0x00000001bfce7810 */ /* 0x000fe20007ffe0ff */
[----:B------:R-:W-:Y:S01]  /*3900*/  CS2R R96, SRZ ;  /* 0x0000000000607805 */ /* 0x000fe2000001ff00 */
[----:B------:R-:W-:Y:S01]  /*3910*/  SEL R175, R175, 0xffffffe0, !P0 ;  /* 0xffffffe0afaf7807 */ /* 0x000fe20004000000 */
        /* <DEDUP_REMOVED lines=32> */
[----:B------:R-:W-:Y:S01]  /*3b20*/  IMAD.SHL.U32 R165, R165, 0x2, RZ ;  /* 0x00000002a5a57824 */ /* 0x000fe200078e00ff */
[----:B------:R-:W-:Y:S01]  /*3b30*/  SEL R164, R164, 0xffffffc0, !P2 ;  /* 0xffffffc0a4a47807 */ /* 0x000fe20005000000 */
[----:B------:R-:W1:Y:S01]  /*3b40*/  I2F R207, R207 ;  /* 0x000000cf00cf7306 */ /* 0x000e620000201400 */
[----:B------:R-:W-:-:S02]  /*3b50*/  IMAD.SHL.U32 R166, R166, 0x2, RZ ;  /* 0x00000002a6a67824 */ /* 0x000fc400078e00ff */
[--C-:B------:R-:W-:Y:S02]  /*3b60*/  IMAD.IADD R170, R167, 0x1, R175.reuse ;  /* 0x00000001a7aa7824 */ /* 0x100fe400078e02af */
[----:B------:R-:W-:-:S03]  /*3b70*/  IMAD.IADD R169, R168, 0x1, R175 ;  /* 0x00000001a8a97824 */ /* 0x000fc600078e02af */
[----:B------:R-:W1:Y:S01]  /*3b80*/  I2F R206, R206 ;  /* 0x000000ce00ce7306 */ /* 0x000e620000201400 */
[----:B--2---:R-:W-:Y:S02]  /*3b90*/  IADD3 R18, P4, P3, R2, R4, R18 ;  /* 0x0000000402127210 */ /* 0x004fe40007b9e012 */
[----:B------:R-:W-:Y:S02]  /*3ba0*/  SHF.R.S32.HI R2, RZ, 0x1f, R2 ;  /* 0x0000001fff027819 */ /* 0x000fe40000011402 */
[----:B------:R-:W-:Y:S01]  /*3bb0*/  IADD3 R4, R13, 0x20, RZ ;  /* 0x000000200d047810 */ /* 0x000fe20007ffe0ff */
[----:B------:R-:W-:Y:S01]  /*3bc0*/  IMAD.WIDE.U32 R18, R18, -0x2daee0ad, RZ ;  /* 0xd2511f5312127825 */ /* 0x000fe200078e00ff */
[----:B------:R-:W-:-:S03]  /*3bd0*/  IADD3.X R2, R2, R5, R6, P4, P3 ;  /* 0x0000000502027210 */ /* 0x000fc600027e6406 */
[----:B---3--:R-:W-:Y:S01]  /*3be0*/  @P5 FMUL.FTZ R178, R8, R9 ;  /* 0x0000000908b25220 */ /* 0x008fe20000410000 */
[----:B------:R-:W-:Y:S01]  /*3bf0*/  LOP3.LUT R243, R2, R10, RZ, 0x3c, !PT ;  /* 0x0000000a02f37212 */ /* 0x000fe200078e3cff */
[C---:B------:R-:W-:Y:S01]  /*3c00*/  IMAD.IADD R2, R246.reuse, 0x1, R4 ;  /* 0x00000001f6027824 */ /* 0x040fe200078e0204 */
[C---:B------:R-:W-:Y:S02]  /*3c10*/  LOP3.LUT R0, R11.reuse, R0, RZ, 0x3c, !PT ;  /* 0x000000000b007212 */ /* 0x040fe400078e3cff */
[----:B------:R-:W-:Y:S01]  /*3c20*/  IADD3 R238, R11, -0x4498517b, RZ ;  /* 0xbb67ae850bee7810 */ /* 0x000fe20007ffe0ff */
[----:B------:R-:W-:Y:S01]  /*3c30*/  IMAD.IADD R2, R246, 0x1, R2 ;  /* 0x00000001f6027824 */ /* 0x000fe200078e0202 */
[----:B------:R-:W-:Y:S02]  /*3c40*/  LOP3.LUT R0, R19, R0, RZ, 0x3c, !PT ;  /* 0x0000000013007212 */ /* 0x000fe400078e3cff */
[----:B------:R-:W-:Y:S01]  /*3c50*/  IADD3 R231, R10, 0x3c6ef372, RZ ;  /* 0x3c6ef3720ae77810 */ /* 0x000fe20007ffe0ff */
[----:B------:R-:W-:Y:S01]  /*3c60*/  IMAD.IADD R229, R246, 0x1, R2 ;  /* 0x00000001f6e57824 */ /* 0x000fe200078e0202 */
[----:B------:R-:W-:Y:S01]  /*3c70*/  IADD3 R242, R11, 0x646e171e, RZ ;  /* 0x646e171e0bf27810 */ /* 0x000fe20007ffe0ff */
[----:B------:R-:W-:Y:S01]  /*3c80*/  IMAD.WIDE.U32 R226, R0, -0x326172a9, RZ ;  /* 0xcd9e8d5700e27825 */ /* 0x000fe200078e00ff */
[----:B------:R-:W-:-:S02]  /*3c90*/  LOP3.LUT R238, R18, R238, RZ, 0x3c, !PT ;  /* 0x000000ee12ee7212 */ /* 0x000fc400078e3cff */
[C---:B------:R-:W-:Y:S01]  /*3ca0*/  IADD3 R241, R11.reuse, -0x56f99767, RZ ;  /* 0xa90668990bf17810 */ /* 0x040fe20007ffe0ff */
[C---:B------:R-:W-:Y:S01]  /*3cb0*/  IMAD.IADD R228, R246.reuse, 0x1, R229 ;  /* 0x00000001f6e47824 */ /* 0x040fe200078e02e5 */
[C---:B------:R-:W-:Y:S02]  /*3cc0*/  IADD3 R240, R11.reuse, -0x126145ec, RZ ;  /* 0xed9eba140bf07810 */ /* 0x040fe40007ffe0ff */
[C---:B------:R-:W-:Y:S01]  /*3cd0*/  IADD3 R239, R11.reuse, 0x32370b8f, RZ ;  /* 0x32370b8f0bef7810 */ /* 0x040fe20007ffe0ff */
[----:B------:R-:W-:Y:S01]  /*3ce0*/  IMAD.IADD R230, R246, 0x1, R228 ;  /* 0x00000001f6e67824 */ /* 0x000fe200078e02e4 */
[----:B------:R-:W-:Y:S02]  /*3cf0*/  IADD3 R233, R11, 0x76cf5d0a, RZ ;  /* 0x76cf5d0a0be97810 */ /* 0x000fe40007ffe0ff */
[C---:B------:R-:W-:Y:S02]  /*3d00*/  IADD3 R237, R10.reuse, -0x4ab325aa, RZ ;  /* 0xb54cda560aed7810 */ /* 0x040fe40007ffe0ff */
[----:B------:R-:W-:-:S02]  /*3d10*/  IADD3 R236, R10, 0x1715609d, RZ ;  /* 0x1715609d0aec7810 */ /* 0x000fc40007ffe0ff */
[C---:B------:R-:W-:Y:S02]  /*3d20*/  IADD3 R235, R10.reuse, 0x78dde6e4, RZ ;  /* 0x78dde6e40aeb7810 */ /* 0x040fe40007ffe0ff */
[C---:B------:R-:W-:Y:S02]  /*3d30*/  IADD3 R234, R10.reuse, -0x255992d5, RZ ;  /* 0xdaa66d2b0aea7810 */ /* 0x040fe40007ffe0ff */
[----:B------:R-:W-:Y:S02]  /*3d40*/  IADD3 R232, R10, -0x61c88647, RZ ;  /* 0x9e3779b90ae87810 */ /* 0x000fe40007ffe0ff */
[----:B-1--4-:R-:W-:Y:S02]  /*3d50*/  LOP3.LUT R231, R226, R231, RZ, 0x3c, !PT ;  /* 0x000000e7e2e77212 */ /* 0x012fe400078e3cff */
.L_x_716:
[----:B-----5:R-:W-:Y:S01]  /*3d60*/  FSETP.NEU.FTZ.AND P0, PT, R220, -INF , PT ;  /* 0xff800000dc00780b */ /* 0x020fe20003f1d000 */
[----:B------:R-:W2:Y:S01]  /*3d70*/  LDL R179, [R1+0x4] ;  /* 0x0000040001b37983 */ /* 0x000ea20000100800 */
[C---:B------:R-:W-:Y:S01]  /*3d80*/  IMAD.IADD R0, R166.reuse, 0x1, R175 ;  /* 0x00000001a6007824 */ /* 0x040fe200078e02af */
[----:B------:R-:W-:Y:S01]  /*3d90*/  ULDC.U8 UR4, c[0x0][0x2d8] ;  /* 0x0000b60000047ab9 */ /* 0x000fe20000000000 */
[--C-:B------:R-:W-:Y:S01]  /*3da0*/  IMAD.IADD R128, R166, 0x1, R164.reuse ;  /* 0x00000001a6807824 */ /* 0x100fe200078e02a4 */
[----:B------:R-:W0:Y:S01]  /*3db0*/  LDGDEPBAR ;  /* 0x00000000000079af */ /* 0x000e220000000000 */
[----:B------:R-:W-:Y:S05]  /*3dc0*/  IMAD.SHL.U32 R2, R193, 0x40, RZ ;  /* 0x00000040c1027824 */ /* 0x000fea00078e00ff */
[----:B------:R-:W-:Y:S01]  /*3dd0*/  ISETP.GE.AND P4, PT, R2, R252, PT ;  /* 0x000000fc0200720c */ /* 0x000fe20003f86270 */
[----:B------:R-:W-:Y:S04]  /*3de0*/  DEPBAR.LE SB0, 0x0 ;  /* 0x000080000000791a */ /* 0x000fe80000000000 */
[----:B------:R-:W-:Y:S08]  /*3df0*/  BAR.SYNC.DEFER_BLOCKING 0x0 ;  /* 0x0000000000007b1d */ /* 0x000ff00000010000 */
[----:B------:R-:W-:Y:S08]  /*3e00*/  LDSM.16.M88.4 R32, [R166] ;  /* 0x00000000a620783b */ /* 0x000ff00000000200 */
[----:B------:R-:W1:Y:S08]  /*3e10*/  LDSM.16.M88.4 R16, [R174+0x6000] ;  /* 0x00600000ae10783b */ /* 0x000e700000000200 */
[----:B------:R-:W3:Y:S08]  /*3e20*/  LDSM.16.M88.4 R28, [R166+0x1000] ;  /* 0x00100000a61c783b */ /* 0x000ef00000000200 */
[----:B------:R-:W4:Y:S08]  /*3e30*/  LDSM.16.M88.4 R100, [R174+0x6800] ;  /* 0x00680000ae64783b */ /* 0x000f300000000200 */
[----:B------:R-:W-:Y:S08]  /*3e40*/  LDSM.16.M88.4 R104, [R0] ;  /* 0x000000000068783b */ /* 0x000ff00000000200 */
[----:B------:R-:W4:Y:S01]  /*3e50*/  LDSM.16.M88.4 R108, [R173+0x6000] ;  /* 0x00600000ad6c783b */ /* 0x000f220000000200 */
[-C--:B-1----:R-:W-:Y:S07]  /*3e60*/  HMMA.16816.F32.BF16 R4, R32, R16.reuse, RZ ;  /* 0x000000102004723c */ /* 0x082fee00000418ff */
[----:B------:R1:W4:Y:S01]  /*3e70*/  LDSM.16.M88.4 R112, [R0+0x1000] ;  /* 0x001000000070783b */ /* 0x0003220000000200 */
[C---:B---3--:R-:W-:Y:S07]  /*3e80*/  HMMA.16816.F32.BF16 R8, R28.reuse, R16, RZ ;  /* 0x000000101c08723c */ /* 0x048fee00000418ff */
[----:B------:R-:W3:Y:S01]  /*3e90*/  LDSM.16.M88.4 R116, [R173+0x6800] ;  /* 0x00680000ad74783b */ /* 0x000ee20000000200 */
[-C--:B------:R-:W-:Y:S07]  /*3ea0*/  HMMA.16816.F32.BF16 R12, R28, R18.reuse, RZ ;  /* 0x000000121c0c723c */ /* 0x080fee00000418ff */
[----:B------:R-:W-:Y:S01]  /*3eb0*/  LDSM.16.M88.4 R120, [R128] ;  /* 0x000000008078783b */ /* 0x000fe20000000200 */
[C---:B------:R-:W-:Y:S07]  /*3ec0*/  HMMA.16816.F32.BF16 R16, R32.reuse, R18, RZ ;  /* 0x000000122010723c */ /* 0x040fee00000418ff */
[----:B------:R-:W3:Y:S01]  /*3ed0*/  LDSM.16.M88.4 R124, [R171+0x6000] ;  /* 0x00600000ab7c783b */ /* 0x000ee20000000200 */
[----:B-1----:R-:W-:Y:S04]  /*3ee0*/  IMAD.IADD R0, R0, 0x1, R164 ;  /* 0x0000000100007824 */ /* 0x002fe800078e02a4 */
[----:B------:R-:W-:Y:S01]  /*3ef0*/  IMAD.MOV.U32 R164, RZ, RZ, 0x40 ;  /* 0x00000040ffa47424 */ /* 0x000fe200078e00ff */
[-C--:B----4-:R-:W-:Y:S02]  /*3f00*/  HMMA.16816.F32.BF16 R20, R32, R100.reuse, RZ ;  /* 0x000000642014723c */ /* 0x090fe400000418ff */
[----:B------:R-:W1:Y:S02]  /*3f10*/  LDSM.16.M88.4 R128, [R128+0x1000] ;  /* 0x001000008080783b */ /* 0x000e640000000200 */
[----:B------:R-:W-:Y:S04]  /*3f20*/  SEL R164, R164, 0xffffffc0, !P2 ;  /* 0xffffffc0a4a47807 */ /* 0x000fe80005000000 */
[C---:B------:R-:W-:Y:S08]  /*3f30*/  HMMA.16816.F32.BF16 R24, R28.reuse, R100, RZ ;  /* 0x000000641c18723c */ /* 0x040ff000000418ff */
[-C--:B------:R-:W-:Y:S08]  /*3f40*/  HMMA.16816.F32.BF16 R28, R28, R102.reuse, RZ ;  /* 0x000000661c1c723c */ /* 0x080ff000000418ff */
[----:B------:R-:W-:Y:S01]  /*3f50*/  HMMA.16816.F32.BF16 R32, R32, R102, RZ ;  /* 0x000000662020723c */ /* 0x000fe200000418ff */
[----:B------:R-:W4:Y:S07]  /*3f60*/  LDSM.16.M88.4 R100, [R171+0x6800] ;  /* 0x00680000ab64783b */ /* 0x000f2e0000000200 */
[-C--:B------:R-:W-:Y:S08]  /*3f70*/  HMMA.16816.F32.BF16 R4, R104, R108.reuse, R4 ;  /* 0x0000006c6804723c */ /* 0x080ff00000041804 */
[C---:B------:R-:W-:Y:S08]  /*3f80*/  HMMA.16816.F32.BF16 R8, R112.reuse, R108, R8 ;  /* 0x0000006c7008723c */ /* 0x040ff00000041808 */
[-C--:B------:R-:W-:Y:S08]  /*3f90*/  HMMA.16816.F32.BF16 R12, R112, R110.reuse, R12 ;  /* 0x0000006e700c723c */ /* 0x080ff0000004180c */
[C---:B------:R-:W-:Y:S01]  /*3fa0*/  HMMA.16816.F32.BF16 R16, R104.reuse, R110, R16 ;  /* 0x0000006e6810723c */ /* 0x040fe20000041810 */
[----:B------:R-:W-:Y:S07]  /*3fb0*/  LDSM.16.M88.4 R108, [R172+0x6000] ;  /* 0x00600000ac6c783b */ /* 0x000fee0000000200 */
[-C--:B---3--:R-:W-:Y:S08]  /*3fc0*/  HMMA.16816.F32.BF16 R20, R104, R116.reuse, R20 ;  /* 0x000000746814723c */ /* 0x088ff00000041814 */
[C---:B------:R-:W-:Y:S08]  /*3fd0*/  HMMA.16816.F32.BF16 R24, R112.reuse, R116, R24 ;  /* 0x000000747018723c */ /* 0x040ff00000041818 */
[-C--:B------:R-:W-:Y:S01]  /*3fe0*/  HMMA.16816.F32.BF16 R28, R112, R118.reuse, R28 ;  /* 0x00000076701c723c */ /* 0x080fe2000004181c */
[----:B------:R-:W-:Y:S07]  /*3ff0*/  LDSM.16.M88.4 R112, [R0+0x1000] ;  /* 0x001000000070783b */ /* 0x000fee0000000200 */
[----:B------:R-:W-:Y:S01]  /*4000*/  HMMA.16816.F32.BF16 R32, R104, R118, R32 ;  /* 0x000000766820723c */ /* 0x000fe20000041820 */
[----:B------:R-:W3:Y:S06]  /*4010*/  LDSM.16.M88.4 R104, [R0] ;  /* 0x000000000068783b */ /* 0x000eec0000000200 */
[----:B------:R-:W-:Y:S01]  /*4020*/  FMUL.FTZ R119, R220, 1.4426950216293334961 ;  /* 0x3fb8aa3bdc777820 */ /* 0x000fe20000410000 */
[-C--:B------:R-:W-:Y:S04]  /*4030*/  HMMA.16816.F32.BF16 R4, R120, R124.reuse, R4 ;  /* 0x0000007c7804723c */ /* 0x080fe80000041804 */
[----:B------:R-:W-:Y:S04]  /*4040*/  FSEL R119, R119, RZ, P0 ;  /* 0x000000ff77777208 */ /* 0x000fe80000000000 */
[C---:B-1----:R-:W-:Y:S08]  /*4050*/  HMMA.16816.F32.BF16 R8, R128.reuse, R124, R8 ;  /* 0x0000007c8008723c */ /* 0x042ff00000041808 */
[-C--:B------:R-:W-:Y:S08]  /*4060*/  HMMA.16816.F32.BF16 R12, R128, R126.reuse, R12 ;  /* 0x0000007e800c723c */ /* 0x080ff0000004180c */
[C---:B------:R-:W-:Y:S08]  /*4070*/  HMMA.16816.F32.BF16 R16, R120.reuse, R126, R16 ;  /* 0x0000007e7810723c */ /* 0x040ff00000041810 */
[-C--:B----4-:R-:W-:Y:S08]  /*4080*/  HMMA.16816.F32.BF16 R20, R120, R100.reuse, R20 ;  /* 0x000000647814723c */ /* 0x090ff00000041814 */
[C---:B------:R-:W-:Y:S07]  /*4090*/  HMMA.16816.F32.BF16 R24, R128.reuse, R100, R24 ;  /* 0x000000648018723c */ /* 0x040fee0000041818 */
[----:B------:R-:W-:Y:S01]  /*40a0*/  IMAD.SHL.U32 R100, R251, 0x80, RZ ;  /* 0x00000080fb647824 */ /* 0x000fe200078e00ff */
[-C--:B------:R-:W-:Y:S04]  /*40b0*/  HMMA.16816.F32.BF16 R28, R128, R102.reuse, R28 ;  /* 0x00000066801c723c */ /* 0x080fe8000004181c */
[----:B------:R-:W-:Y:S04]  /*40c0*/  IADD3 R117, R100, 0x80, RZ ;  /* 0x0000008064757810 */ /* 0x000fe80007ffe0ff */
[----:B------:R-:W-:Y:S01]  /*40d0*/  ISETP.LT.AND P4, PT, R117, R202, P4 ;  /* 0x000000ca7500720c */ /* 0x000fe20002781270 */
[----:B------:R-:W-:Y:S08]  /*40e0*/  HMMA.16816.F32.BF16 R32, R120, R102, R32 ;  /* 0x000000667820723c */ /* 0x000ff00000041820 */
[-C--:B---3--:R-:W-:Y:S04]  /*40f0*/  HMMA.16816.F32.BF16 R4, R104, R108.reuse, R4 ;  /* 0x0000006c6804723c */ /* 0x088fe80000041804 */
[----:B------:R-:W-:Y:S01]  /*4100*/  @!P4 IADD3 R102, -R250, 0x1, R222 ;  /* 0x00000001fa66c810 */ /* 0x000fe20007ffe1de */
[----:B--2---:R-:W-:Y:S03]  /*4110*/  IMAD R0, R193, 0x4, R179 ;  /* 0x00000004c1007824 */ /* 0x004fe600078e02b3 */
[C---:B------:R-:W-:Y:S01]  /*4120*/  HMMA.16816.F32.BF16 R8, R112.reuse, R108, R8 ;  /* 0x0000006c7008723c */ /* 0x040fe20000041808 */
[C---:B------:R-:W-:Y:S03]  /*4130*/  IMAD.WIDE.U32 R100, R0.reuse, -0x326172a9, RZ ;  /* 0xcd9e8d5700647825 */ /* 0x040fe600078e00ff */
[----:B------:R-:W-:Y:S02]  /*4140*/  IADD3 R116, R0, 0x2, RZ ;  /* 0x0000000200747810 */ /* 0x000fe40007ffe0ff */
[-C--:B------:R-:W-:Y:S01]  /*4150*/  LOP3.LUT R101, R101, R243.reuse, RZ, 0x3c, !PT ;  /* 0x000000f365657212 */ /* 0x080fe200078e3cff */
[----:B------:R-:W-:Y:S01]  /*4160*/  FMUL.FTZ R108, R221, 1.4426950216293334961 ;  /* 0x3fb8aa3bdd6c7820 */ /* 0x000fe20000410000 */
[--C-:B------:R-:W-:Y:S01]  /*4170*/  LOP3.LUT R0, R227, R100, R232.reuse, 0x96, !PT ;  /* 0x00000064e3007212 */ /* 0x100fe200078e96e8 */
[----:B------:R-:W-:Y:S01]  /*4180*/  IMAD.WIDE.U32 R116, R116, -0x326172a9, RZ ;  /* 0xcd9e8d5774747825 */ /* 0x000fe200078e00ff */
[-C--:B------:R-:W-:Y:S03]  /*4190*/  HMMA.16816.F32.BF16 R12, R112, R110.reuse, R12 ;  /* 0x0000006e700c723c */ /* 0x080fe6000004180c */
[----:B------:R-:W-:Y:S01]  /*41a0*/  IMAD.WIDE.U32 R100, R101, -0x2daee0ad, RZ ;  /* 0xd2511f5365647825 */ /* 0x000fe200078e00ff */
[----:B------:R-:W-:Y:S03]  /*41b0*/  LOP3.LUT R116, R227, R116, R232, 0x96, !PT ;  /* 0x00000074e3747212 */ /* 0x000fe600078e96e8 */
[----:B------:R-:W-:Y:S01]  /*41c0*/  IMAD.WIDE.U32 R126, R0, -0x2daee0ad, RZ ;  /* 0xd2511f53007e7825 */ /* 0x000fe200078e00ff */
[----:B------:R-:W-:Y:S01]  /*41d0*/  LOP3.LUT R0, R117, R243, RZ, 0x3c, !PT ;  /* 0x000000f375007212 */ /* 0x000fe200078e3cff */
[C---:B------:R-:W-:Y:S03]  /*41e0*/  HMMA.16816.F32.BF16 R16, R104.reuse, R110, R16 ;  /* 0x0000006e6810723c */ /* 0x040fe60000041810 */
[----:B------:R-:W-:Y:S01]  /*41f0*/  LOP3.LUT R117, R238, R101, RZ, 0x3c, !PT ;  /* 0x00000065ee757212 */ /* 0x000fe200078e3cff */
[----:B------:R-:W-:Y:S01]  /*4200*/  IMAD.WIDE.U32 R128, R116, -0x2daee0ad, RZ ;  /* 0xd2511f5374807825 */ /* 0x000fe200078e00ff */
[--C-:B------:R-:W-:Y:S03]  /*4210*/  LOP3.LUT R103, R127, R100, R233.reuse, 0x96, !PT ;  /* 0x000000647f677212 */ /* 0x100fe600078e96e9 */
[----:B------:R-:W-:Y:S01]  /*4220*/  IMAD.WIDE.U32 R100, R0, -0x2daee0ad, RZ ;  /* 0xd2511f5300647825 */ /* 0x000fe200078e00ff */
[----:B------:R-:W-:Y:S03]  /*4230*/  @!P4 IADD3 R0, R2, R102, R202 ;  /* 0x000000660200c210 */ /* 0x000fe60007ffe0ca */
[----:B------:R-:W-:Y:S01]  /*4240*/  @!P4 IADD3 R2, R191, 0x1, RZ ;  /* 0x00000001bf02c810 */ /* 0x000fe20007ffe0ff */
[----:B------:R-:W-:Y:S01]  /*4250*/  IMAD.WIDE.U32 R120, R103, -0x326172a9, RZ ;  /* 0xcd9e8d5767787825 */ /* 0x000fe200078e00ff */
[----:B------:R-:W-:Y:S02]  /*4260*/  LOP3.LUT R123, R238, R101, RZ, 0x3c, !PT ;  /* 0x00000065ee7b7212 */ /* 0x000fe400078e3cff */
[C---:B------:R-:W-:Y:S01]  /*4270*/  @!P4 IMNMX R109, R0.reuse, R202, PT ;  /* 0x000000ca006dc217 */ /* 0x040fe20003800200 */
[----:B------:R-:W-:Y:S01]  /*4280*/  FFMA.FTZ R14, R207, R178, R14 ;  /* 0x000000b2cf0e7223 */ /* 0x000fe2000001000e */
[----:B------:R-:W-:Y:S01]  /*4290*/  LOP3.LUT R122, R129, R100, R233, 0x96, !PT ;  /* 0x00000064817a7212 */ /* 0x000fe200078e96e9 */
[----:B------:R-:W-:Y:S01]  /*42a0*/  FFMA.FTZ R4, R205, R178, R4 ;  /* 0x000000b2cd047223 */ /* 0x000fe20000010004 */
[-C--:B------:R-:W-:Y:S01]  /*42b0*/  @!P4 ISETP.GE.AND P6, PT, R191, R109.reuse, PT ;  /* 0x0000006dbf00c20c */ /* 0x080fe20003fc6270 */
[----:B------:R-:W1:Y:S01]  /*42c0*/  LDSM.16.M88.4 R100, [R172+0x6800] ;  /* 0x00680000ac64783b */ /* 0x000e620000000200 */
[----:B------:R-:W-:Y:S01]  /*42d0*/  @!P4 IADD3 R118, R0, 0x8, RZ ;  /* 0x000000080076c810 */ /* 0x000fe20007ffe0ff */
[----:B------:R-:W-:Y:S01]  /*42e0*/  IMAD.WIDE.U32 R110, R122, -0x326172a9, RZ ;  /* 0xcd9e8d577a6e7825 */ /* 0x000fe200078e00ff */
[----:B------:R-:W-:Y:S02]  /*42f0*/  @!P4 ISETP.GE.AND P5, PT, R2, R109, PT ;  /* 0x0000006d0200c20c */ /* 0x000fe40003fa6270 */
[----:B------:R-:W-:Y:S01]  /*4300*/  @!P4 FSEL R4, R4, -INF , !P6 ;  /* 0xff8000000404c808 */ /* 0x000fe20007000000 */
[----:B------:R-:W-:Y:S01]  /*4310*/  IMAD.WIDE.U32 R116, R117, -0x326172a9, RZ ;  /* 0xcd9e8d5775747825 */ /* 0x000fe200078e00ff */
[----:B------:R-:W-:Y:S02]  /*4320*/  FSETP.NEU.FTZ.AND P6, PT, R221, -INF , PT ;  /* 0xff800000dd00780b */ /* 0x000fe40003fdd000 */
[----:B------:R-:W-:Y:S01]  /*4330*/  @!P4 IMNMX R118, R118, R202, PT ;  /* 0x000000ca7676c217 */ /* 0x000fe20003800200 */
[----:B------:R-:W-:Y:S01]  /*4340*/  FFMA.FTZ R4, R4, c[0x0][0x23c], -R119 ;  /* 0x00008f0004047a23 */ /* 0x000fe20000010877 */
[----:B------:R-:W-:Y:S01]  /*4350*/  FSEL R108, R108, RZ, P6 ;  /* 0x000000ff6c6c7208 */ /* 0x000fe20003000000 */
[-C--:B------:R-:W-:Y:S01]  /*4360*/  FFMA.FTZ R12, R207, R178.reuse, R12 ;  /* 0x000000b2cf0c7223 */ /* 0x080fe2000001000c */
[----:B------:R-:W-:Y:S01]  /*4370*/  LOP3.LUT R124, R231, R117, RZ, 0x3c, !PT ;  /* 0x00000075e77c7212 */ /* 0x000fe200078e3cff */
[----:B------:R2:W-:Y:S01]  /*4380*/  MUFU.EX2 R181, R4 ;  /* 0x0000000400b57308 */ /* 0x0005e20000000800 */
[----:B------:R-:W-:Y:S01]  /*4390*/  @!P4 IADD3 R117, R0, 0x20, RZ ;  /* 0x000000200075c810 */ /* 0x000fe20007ffe0ff */
[C---:B------:R-:W-:Y:S01]  /*43a0*/  FFMA.FTZ R15, R208.reuse, R178, R15 ;  /* 0x000000b2d00f7223 */ /* 0x040fe2000001000f */
[----:B------:R-:W-:Y:S01]  /*43b0*/  LOP3.LUT R121, R121, R116, R234, 0x96, !PT ;  /* 0x0000007479797212 */ /* 0x000fe200078e96ea */
[----:B------:R-:W-:Y:S01]  /*43c0*/  FFMA.FTZ R16, R207, R178, R16 ;  /* 0x000000b2cf107223 */ /* 0x000fe20000010010 */
[----:B------:R-:W-:Y:S01]  /*43d0*/  @!P4 IMNMX R117, R117, R202, PT ;  /* 0x000000ca7575c217 */ /* 0x000fe20003800200 */
[-C--:B------:R-:W-:Y:S01]  /*43e0*/  FFMA.FTZ R17, R208, R178.reuse, R17 ;  /* 0x000000b2d0117223 */ /* 0x080fe20000010011 */
[----:B------:R-:W-:Y:S01]  /*43f0*/  @!P4 IADD3 R116, R0, 0x28, RZ ;  /* 0x000000280074c810 */ /* 0x000fe20007ffe0ff */
[----:B------:R-:W-:Y:S01]  /*4400*/  FMUL.FTZ R0, R219, 1.4426950216293334961 ;  /* 0x3fb8aa3bdb007820 */ /* 0x000fe20000410000 */
[-C--:B------:R-:W-:Y:S01]  /*4410*/  @!P4 ISETP.GE.AND P1, PT, R2, R117.reuse, PT ;  /* 0x000000750200c20c */ /* 0x080fe20003f26270 */
[----:B------:R-:W-:Y:S01]  /*4420*/  FFMA.FTZ R10, R205, R178, R10 ;  /* 0x000000b2cd0a7223 */ /* 0x000fe2000001000a */
[----:B------:R-:W-:Y:S01]  /*4430*/  @!P4 IMNMX R116, R116, R202, PT ;  /* 0x000000ca7474c217 */ /* 0x000fe20003800200 */
[----:B------:R-:W-:Y:S01]  /*4440*/  FFMA.FTZ R5, R206, R178, R5 ;  /* 0x000000b2ce057223 */ /* 0x000fe20000010005 */
[----:B------:R-:W-:Y:S01]  /*4450*/  @!P4 ISETP.GE.AND P3, PT, R2, R118, PT ;  /* 0x000000760200c20c */ /* 0x000fe20003f66270 */
[----:B------:R-:W-:Y:S01]  /*4460*/  FFMA.FTZ R11, R206, R178, R11 ;  /* 0x000000b2ce0b7223 */ /* 0x000fe2000001000b */
[----:B------:R-:W-:Y:S01]  /*4470*/  @!P4 ISETP.GE.AND P0, PT, R2, R116, PT ;  /* 0x000000740200c20c */ /* 0x000fe20003f06270 */
[C---:B------:R-:W-:Y:S01]  /*4480*/  FMUL.FTZ R2, R218.reuse, 1.4426950216293334961 ;  /* 0x3fb8aa3bda027820 */ /* 0x040fe20000410000 */
[----:B------:R-:W-:Y:S01]  /*4490*/  @!P4 FSEL R5, R5, -INF , !P5 ;  /* 0xff8000000505c808 */ /* 0x000fe20006800000 */
[-C--:B------:R-:W-:Y:S01]  /*44a0*/  FFMA.FTZ R6, R205, R178.reuse, R6 ;  /* 0x000000b2cd067223 */ /* 0x080fe20000010006 */
[----:B------:R-:W-:Y:S01]  /*44b0*/  FSETP.NEU.FTZ.AND P6, PT, R218, -INF , PT ;  /* 0xff800000da00780b */ /* 0x000fe20003fdd000 */
[-C--:B------:R-:W-:Y:S01]  /*44c0*/  FFMA.FTZ R7, R206, R178.reuse, R7 ;  /* 0x000000b2ce077223 */ /* 0x080fe20000010007 */
[----:B------:R-:W-:Y:S01]  /*44d0*/  FSETP.NEU.FTZ.AND P5, PT, R219, -INF , PT ;  /* 0xff800000db00780b */ /* 0x000fe20003fbd000 */
[----:B------:R-:W-:Y:S01]  /*44e0*/  FFMA.FTZ R5, R5, c[0x0][0x23c], -R119 ;  /* 0x00008f0005057a23 */ /* 0x000fe20000010877 */
[----:B------:R-:W-:Y:S01]  /*44f0*/  FSEL R2, R2, RZ, P6 ;  /* 0x000000ff02027208 */ /* 0x000fe20003000000 */
[----:B------:R-:W-:Y:S01]  /*4500*/  FFMA.FTZ R8, R205, R178, R8 ;  /* 0x000000b2cd087223 */ /* 0x000fe20000010008 */
[C---:B--2---:R-:W-:Y:S01]  /*4510*/  @!P4 IADD3 R4, R191.reuse, 0x8, RZ ;  /* 0x00000008bf04c810 */ /* 0x044fe20007ffe0ff */
[-C--:B-1----:R-:W-:Y:S01]  /*4520*/  HMMA.16816.F32.BF16 R20, R104, R100.reuse, R20 ;  /* 0x000000646814723c */ /* 0x082fe20000041814 */
[----:B------:R-:W-:Y:S01]  /*4530*/  @!P4 ISETP.GE.AND P6, PT, R191, R118, PT ;  /* 0x00000076bf00c20c */ /* 0x000fe20003fc6270 */
[----:B------:R1:W2:Y:S01]  /*4540*/  MUFU.EX2 R180, R5 ;  /* 0x0000000500b47308 */ /* 0x0002a20000000800 */
[----:B------:R-:W-:Y:S01]  /*4550*/  @!P4 FSEL R7, R7, -INF , !P3 ;  /* 0xff8000000707c808 */ /* 0x000fe20005800000 */
[----:B------:R-:W-:Y:S01]  /*4560*/  FFMA.FTZ R9, R206, R178, R9 ;  /* 0x000000b2ce097223 */ /* 0x000fe20000010009 */
[C---:B------:R-:W-:Y:S01]  /*4570*/  @!P4 ISETP.GE.AND P3, PT, R191.reuse, R116, PT ;  /* 0x00000074bf00c20c */ /* 0x040fe20003f66270 */
[----:B------:R-:W-:Y:S01]  /*4580*/  FFMA.FTZ R13, R208, R178, R13 ;  /* 0x000000b2d00d7223 */ /* 0x000fe2000001000d */
[----:B------:R-:W-:Y:S01]  /*4590*/  @!P4 FSEL R6, R6, -INF , !P6 ;  /* 0xff8000000606c808 */ /* 0x000fe20007000000 */
[C---:B------:R-:W-:Y:S01]  /*45a0*/  HMMA.16816.F32.BF16 R24, R112.reuse, R100, R24 ;  /* 0x000000647018723c */ /* 0x040fe20000041818 */
[----:B------:R-:W-:Y:S02]  /*45b0*/  @!P4 FSEL R10, R10, -INF , !P3 ;  /* 0xff8000000a0ac808 */ /* 0x000fe40005800000 */
[----:B------:R-:W-:Y:S01]  /*45c0*/  @!P4 ISETP.GE.AND P6, PT, R191, R117, PT ;  /* 0x00000075bf00c20c */ /* 0x000fe20003fc6270 */
[--C-:B------:R-:W-:Y:S01]  /*45d0*/  FFMA.FTZ R6, R6, c[0x0][0x23c], -R108.reuse ;  /* 0x00008f0006067a23 */ /* 0x100fe2000001086c */
[----:B------:R-:W-:Y:S01]  /*45e0*/  @!P4 ISETP.GE.AND P3, PT, R4, R118, PT ;  /* 0x000000760400c20c */ /* 0x000fe20003f66270 */
[----:B------:R-:W-:Y:S01]  /*45f0*/  FFMA.FTZ R7, R7, c[0x0][0x23c], -R108 ;  /* 0x00008f0007077a23 */ /* 0x000fe2000001086c */
[----:B------:R-:W-:Y:S01]  /*4600*/  FSEL R0, R0, RZ, P5 ;  /* 0x000000ff00007208 */ /* 0x000fe20002800000 */
[-C--:B------:R-:W-:Y:S01]  /*4610*/  HMMA.16816.F32.BF16 R28, R112, R102.reuse, R28 ;  /* 0x00000066701c723c */ /* 0x080fe2000004181c */
[----:B------:R-:W-:Y:S01]  /*4620*/  @!P4 FSEL R11, R11, -INF , !P0 ;  /* 0xff8000000b0bc808 */ /* 0x000fe20004000000 */
[----:B------:R3:W-:Y:S01]  /*4630*/  MUFU.EX2 R179, R6 ;  /* 0x0000000600b37308 */ /* 0x0007e20000000800 */
[----:B------:R-:W-:Y:S01]  /*4640*/  @!P4 ISETP.GE.AND P5, PT, R4, R109, PT ;  /* 0x0000006d0400c20c */ /* 0x000fe20003fa6270 */
[--C-:B------:R-:W-:Y:S01]  /*4650*/  FFMA.FTZ R10, R10, c[0x0][0x23c], -R0.reuse ;  /* 0x00008f000a0a7a23 */ /* 0x100fe20000010800 */
[----:B------:R-:W-:Y:S01]  /*4660*/  @!P4 FSEL R8, R8, -INF , !P6 ;  /* 0xff8000000808c808 */ /* 0x000fe20007000000 */
[----:B------:R-:W-:Y:S01]  /*4670*/  FFMA.FTZ R11, R11, c[0x0][0x23c], -R0 ;  /* 0x00008f000b0b7a23 */ /* 0x000fe20000010800 */
[CC--:B------:R-:W-:Y:S01]  /*4680*/  @!P4 ISETP.GE.AND P6, PT, R4.reuse, R117.reuse, PT ;  /* 0x000000750400c20c */ /* 0x0c0fe20003fc6270 */
[----:B------:R-:W-:Y:S01]  /*4690*/  HMMA.16816.F32.BF16 R32, R104, R102, R32 ;  /* 0x000000666820723c */ /* 0x000fe20000041820 */
[----:B------:R-:W-:Y:S02]  /*46a0*/  @!P4 FSEL R9, R9, -INF , !P1 ;  /* 0xff8000000909c808 */ /* 0x000fe40004800000 */
[----:B------:R-:W-:Y:S01]  /*46b0*/  @!P4 ISETP.GE.AND P1, PT, R4, R116, PT ;  /* 0x000000740400c20c */ /* 0x000fe20003f26270 */
[--C-:B------:R-:W-:Y:S01]  /*46c0*/  FFMA.FTZ R100, R8, c[0x0][0x23c], -R2.reuse ;  /* 0x00008f0008647a23 */ /* 0x100fe20000010802 */
[----:B------:R-:W-:Y:S01]  /*46d0*/  @!P4 IADD3 R4, R191, 0x9, RZ ;  /* 0x00000009bf04c810 */ /* 0x000fe20007ffe0ff */
[----:B------:R-:W-:Y:S01]  /*46e0*/  FFMA.FTZ R9, R9, c[0x0][0x23c], -R2 ;  /* 0x00008f0009097a23 */ /* 0x000fe20000010802 */
[----:B------:R-:W-:Y:S01]  /*46f0*/  @!P4 FSEL R14, R14, -INF , !P1 ;  /* 0xff8000000e0ec808 */ /* 0x000fe20004800000 */
[----:B------:R-:W-:Y:S01]  /*4700*/  MUFU.EX2 R188, R100 ;  /* 0x0000006400bc7308 */ /* 0x000fe20000000800 */
[----:B------:R-:W-:Y:S03]  /*4710*/  @!P4 ISETP.GE.AND P0, PT, R4, R117, PT ;  /* 0x000000750400c20c */ /* 0x000fe60003f06270 */
[----:B------:R-:W-:Y:S01]  /*4720*/  @!P4 FSEL R12, R12, -INF , !P6 ;  /* 0xff8000000c0cc808 */ /* 0x000fe20007000000 */
[----:B------:R-:W-:Y:S01]  /*4730*/  FFMA.FTZ R14, R14, c[0x0][0x23c], -R0 ;  /* 0x00008f000e0e7a23 */ /* 0x000fe20000010800 */
[----:B------:R-:W-:Y:S01]  /*4740*/  @!P4 FSEL R13, R13, -INF , !P0 ;  /* 0xff8000000d0dc808 */ /* 0x000fe20004000000 */
[----:B------:R-:W-:Y:S01]  /*4750*/  FFMA.FTZ R18, R207, R178, R18 ;  /* 0x000000b2cf127223 */ /* 0x000fe20000010012 */
[----:B------:R-:W-:Y:S01]  /*4760*/  @!P4 ISETP.GE.AND P0, PT, R4, R116, PT ;  /* 0x000000740400c20c */ /* 0x000fe20003f06270 */
[--C-:B------:R-:W-:Y:S01]  /*4770*/  FFMA.FTZ R12, R12, c[0x0][0x23c], -R2.reuse ;  /* 0x00008f000c0c7a23 */ /* 0x100fe20000010802 */
[----:B-1----:R-:W-:Y:S01]  /*4780*/  @!P4 IADD3 R5, R191, 0x10, RZ ;  /* 0x00000010bf05c810 */ /* 0x002fe20007ffe0ff */
[----:B------:R-:W-:Y:S01]  /*4790*/  FFMA.FTZ R13, R13, c[0x0][0x23c], -R2 ;  /* 0x00008f000d0d7a23 */ /* 0x000fe20000010802 */
[----:B------:R-:W-:Y:S01]  /*47a0*/  @!P4 FSEL R15, R15, -INF , !P0 ;  /* 0xff8000000f0fc808 */ /* 0x000fe20004000000 */
[----:B------:R1:W4:Y:S01]  /*47b0*/  MUFU.EX2 R187, R7 ;  /* 0x0000000700bb7308 */ /* 0x0003220000000800 */
[----:B---3--:R-:W-:Y:S01]  /*47c0*/  @!P4 IADD3 R6, R191, 0x11, RZ ;  /* 0x00000011bf06c810 */ /* 0x008fe20007ffe0ff */
[----:B------:R-:W-:Y:S01]  /*47d0*/  FFMA.FTZ R19, R208, R178, R19 ;  /* 0x000000b2d0137223 */ /* 0x000fe20000010013 */
[----:B------:R-:W-:Y:S01]  /*47e0*/  @!P4 FSEL R18, R18, -INF , !P3 ;  /* 0xff8000001212c808 */ /* 0x000fe20005800000 */
[----:B------:R-:W-:Y:S01]  /*47f0*/  FFMA.FTZ R15, R15, c[0x0][0x23c], -R0 ;  /* 0x00008f000f0f7a23 */ /* 0x000fe20000010800 */
[----:B------:R-:W-:Y:S01]  /*4800*/  @!P4 ISETP.GE.AND P3, PT, R4, R118, PT ;  /* 0x000000760400c20c */ /* 0x000fe20003f66270 */
[-C--:B------:R-:W-:Y:S01]  /*4810*/  FFMA.FTZ R22, R209, R178.reuse, R22 ;  /* 0x000000b2d1167223 */ /* 0x080fe20000010016 */
[-C--:B------:R-:W-:Y:S01]  /*4820*/  @!P4 ISETP.GE.AND P1, PT, R5, R109.reuse, PT ;  /* 0x0000006d0500c20c */ /* 0x080fe20003f26270 */
[-C--:B------:R-:W-:Y:S01]  /*4830*/  FFMA.FTZ R20, R209, R178.reuse, R20 ;  /* 0x000000b2d1147223 */ /* 0x080fe20000010014 */
[-C--:B------:R-:W-:Y:S01]  /*4840*/  @!P4 ISETP.GE.AND P0, PT, R6, R109.reuse, PT ;  /* 0x0000006d0600c20c */ /* 0x080fe20003f06270 */
[----:B------:R3:W-:Y:S01]  /*4850*/  MUFU.EX2 R184, R14 ;  /* 0x0000000e00b87308 */ /* 0x0007e20000000800 */
[----:B------:R-:W-:Y:S01]  /*4860*/  @!P4 FSEL R19, R19, -INF , !P3 ;  /* 0xff8000001313c808 */ /* 0x000fe20005800000 */
[C---:B------:R-:W-:Y:S01]  /*4870*/  FFMA.FTZ R21, R210.reuse, R178, R21 ;  /* 0x000000b2d2157223 */ /* 0x040fe20000010015 */
[----:B------:R-:W-:Y:S01]  /*4880*/  @!P4 ISETP.GE.AND P3, PT, R5, R118, PT ;  /* 0x000000760500c20c */ /* 0x000fe20003f66270 */
[-C--:B------:R-:W-:Y:S01]  /*4890*/  FFMA.FTZ R23, R210, R178.reuse, R23 ;  /* 0x000000b2d2177223 */ /* 0x080fe20000010017 */
[----:B------:R-:W-:Y:S01]  /*48a0*/  @!P4 IADD3 R8, R191, 0x19, RZ ;  /* 0x00000019bf08c810 */ /* 0x000fe20007ffe0ff */
[CC--:B------:R-:W-:Y:S01]  /*48b0*/  FFMA.FTZ R24, R209.reuse, R178.reuse, R24 ;  /* 0x000000b2d1187223 */ /* 0x0c0fe20000010018 */
[----:B------:R-:W-:Y:S01]  /*48c0*/  @!P4 FSEL R20, R20, -INF , !P1 ;  /* 0xff8000001414c808 */ /* 0x000fe20004800000 */
[----:B------:R-:W-:Y:S01]  /*48d0*/  FFMA.FTZ R26, R209, R178, R26 ;  /* 0x000000b2d11a7223 */ /* 0x000fe2000001001a */
[----:B------:R-:W-:Y:S01]  /*48e0*/  @!P4 FSEL R22, R22, -INF , !P3 ;  /* 0xff8000001616c808 */ /* 0x000fe20005800000 */
[----:B------:R-:W-:Y:S01]  /*48f0*/  MUFU.EX2 R183, R12 ;  /* 0x0000000c00b77308 */ /* 0x000fe20000000800 */
[----:B------:R-:W-:Y:S01]  /*4900*/  @!P4 ISETP.GE.AND P1, PT, R6, R118, PT ;  /* 0x000000760600c20c */ /* 0x000fe20003f26270 */
[--C-:B------:R-:W-:Y:S01]  /*4910*/  FFMA.FTZ R18, R18, c[0x0][0x23c], -R108.reuse ;  /* 0x00008f0012127a23 */ /* 0x100fe2000001086c */
[----:B------:R-:W-:Y:S01]  /*4920*/  @!P4 ISETP.GE.AND P6, PT, R4, R109, PT ;  /* 0x0000006d0400c20c */ /* 0x000fe20003fc6270 */
[----:B------:R-:W-:Y:S01]  /*4930*/  FFMA.FTZ R29, R212, R178, R29 ;  /* 0x000000b2d41d7223 */ /* 0x000fe2000001001d */
[----:B------:R-:W-:Y:S01]  /*4940*/  @!P4 FSEL R21, R21, -INF , !P0 ;  /* 0xff8000001515c808 */ /* 0x000fe20004000000 */
[--C-:B------:R-:W-:Y:S01]  /*4950*/  FFMA.FTZ R19, R19, c[0x0][0x23c], -R108.reuse ;  /* 0x00008f0013137a23 */ /* 0x100fe2000001086c */
[----:B-1----:R-:W-:Y:S01]  /*4960*/  @!P4 IADD3 R7, R191, 0x18, RZ ;  /* 0x00000018bf07c810 */ /* 0x002fe20007ffe0ff */
[----:B------:R-:W-:Y:S01]  /*4970*/  IMAD.WIDE.U32 R100, R124, -0x2daee0ad, RZ ;  /* 0xd2511f537c647825 */ /* 0x000fe200078e00ff */
[-C--:B------:R-:W-:Y:S01]  /*4980*/  @!P4 ISETP.GE.AND P0, PT, R5, R117.reuse, PT ;  /* 0x000000750500c20c */ /* 0x080fe20003f06270 */
[----:B------:R1:W-:Y:S01]  /*4990*/  MUFU.EX2 R182, R13 ;  /* 0x0000000d00b67308 */ /* 0x0003e20000000800 */
[----:B------:R-:W-:Y:S01]  /*49a0*/  @!P4 FSEL R23, R23, -INF , !P1 ;  /* 0xff8000001717c808 */ /* 0x000fe20004800000 */
[----:B------:R-:W-:Y:S01]  /*49b0*/  FFMA.FTZ R22, R22, c[0x0][0x23c], -R108 ;  /* 0x00008f0016167a23 */ /* 0x000fe2000001086c */
[----:B------:R-:W-:Y:S01]  /*49c0*/  @!P4 ISETP.GE.AND P3, PT, R5, R116, PT ;  /* 0x000000740500c20c */ /* 0x000fe20003f66270 */
[----:B------:R-:W-:Y:S01]  /*49d0*/  IMAD.WIDE.U32 R4, R123, -0x326172a9, RZ ;  /* 0xcd9e8d577b047825 */ /* 0x000fe200078e00ff */
[----:B------:R-:W-:Y:S02]  /*49e0*/  @!P4 FSEL R16, R16, -INF , !P5 ;  /* 0xff8000001010c808 */ /* 0x000fe40006800000 */
[----:B------:R-:W-:Y:S01]  /*49f0*/  @!P4 ISETP.GE.AND P1, PT, R6, R117, PT ;  /* 0x000000750600c20c */ /* 0x000fe20003f26270 */
[-C--:B------:R-:W-:Y:S01]  /*4a00*/  FFMA.FTZ R25, R210, R178.reuse, R25 ;  /* 0x000000b2d2197223 */ /* 0x080fe20000010019 */
[-C--:B------:R-:W-:Y:S01]  /*4a10*/  @!P4 ISETP.GE.AND P5, PT, R7, R109.reuse, PT ;  /* 0x0000006d0700c20c */ /* 0x080fe20003fa6270 */
[----:B------:R1:W-:Y:S01]  /*4a20*/  MUFU.EX2 R185, R15 ;  /* 0x0000000f00b97308 */ /* 0x0003e20000000800 */
[----:B------:R-:W-:Y:S01]  /*4a30*/  @!P4 FSEL R24, R24, -INF , !P0 ;  /* 0xff8000001818c808 */ /* 0x000fe20004000000 */
[----:B------:R-:W-:Y:S01]  /*4a40*/  FFMA.FTZ R27, R210, R178, R27 ;  /* 0x000000b2d21b7223 */ /* 0x000fe2000001001b */
[----:B---3--:R-:W-:Y:S01]  /*4a50*/  LOP3.LUT R14, R111, R4, R234, 0x96, !PT ;  /* 0x000000046f0e7212 */ /* 0x008fe200078e96ea */
[----:B------:R-:W-:Y:S01]  /*4a60*/  FFMA.FTZ R23, R23, c[0x0][0x23c], -R108 ;  /* 0x00008f0017177a23 */ /* 0x000fe2000001086c */
[----:B------:R-:W-:Y:S01]  /*4a70*/  @!P4 ISETP.GE.AND P0, PT, R6, R116, PT ;  /* 0x000000740600c20c */ /* 0x000fe20003f06270 */
[----:B------:R-:W-:Y:S01]  /*4a80*/  FFMA.FTZ R16, R16, c[0x0][0x23c], -R119 ;  /* 0x00008f0010107a23 */ /* 0x000fe20000010877 */
[----:B------:R-:W-:Y:S01]  /*4a90*/  @!P4 FSEL R17, R17, -INF , !P6 ;  /* 0xff8000001111c808 */ /* 0x000fe20007000000 */
[-C--:B------:R-:W-:Y:S01]  /*4aa0*/  FFMA.FTZ R31, R212, R178.reuse, R31 ;  /* 0x000000b2d41f7223 */ /* 0x080fe2000001001f */
[----:B------:R-:W-:Y:S01]  /*4ab0*/  @!P4 FSEL R26, R26, -INF , !P3 ;  /* 0xff8000001a1ac808 */ /* 0x000fe20005800000 */
[----:B------:R3:W-:Y:S01]  /*4ac0*/  MUFU.EX2 R190, R10 ;  /* 0x0000000a00be7308 */ /* 0x0007e20000000800 */
[C---:B------:R-:W-:Y:S01]  /*4ad0*/  @!P4 ISETP.GE.AND P6, PT, R8.reuse, R109, PT ;  /* 0x0000006d0800c20c */ /* 0x040fe20003fc6270 */
[----:B------:R-:W-:Y:S01]  /*4ae0*/  FFMA.FTZ R17, R17, c[0x0][0x23c], -R119 ;  /* 0x00008f0011117a23 */ /* 0x000fe20000010877 */
[-C--:B------:R-:W-:Y:S01]  /*4af0*/  @!P4 ISETP.GE.AND P3, PT, R8, R117.reuse, PT ;  /* 0x000000750800c20c */ /* 0x080fe20003f66270 */
[CC--:B------:R-:W-:Y:S01]  /*4b00*/  FFMA.FTZ R33, R212.reuse, R178.reuse, R33 ;  /* 0x000000b2d4217223 */ /* 0x0c0fe20000010021 */
[----:B------:R-:W-:Y:S01]  /*4b10*/  @!P4 FSEL R25, R25, -INF , !P1 ;  /* 0xff8000001919c808 */ /* 0x000fe20004800000 */
[----:B------:R-:W-:Y:S01]  /*4b20*/  FFMA.FTZ R35, R212, R178, R35 ;  /* 0x000000b2d4237223 */ /* 0x000fe20000010023 */
[----:B------:R-:W-:Y:S01]  /*4b30*/  @!P4 ISETP.GE.AND P1, PT, R7, R117, PT ;  /* 0x000000750700c20c */ /* 0x000fe20003f26270 */
[--C-:B------:R-:W-:Y:S01]  /*4b40*/  FFMA.FTZ R24, R24, c[0x0][0x23c], -R2.reuse ;  /* 0x00008f0018187a23 */ /* 0x100fe20000010802 */
[----:B------:R-:W-:Y:S01]  /*4b50*/  LOP3.LUT R6, R231, R5, RZ, 0x3c, !PT ;  /* 0x00000005e7067212 */ /* 0x000fe200078e3cff */
[----:B------:R2:W-:Y:S01]  /*4b60*/  MUFU.EX2 R186, R9 ;  /* 0x0000000900ba7308 */ /* 0x0005e20000000800 */
[----:B------:R-:W-:Y:S01]  /*4b70*/  @!P4 FSEL R27, R27, -INF , !P0 ;  /* 0xff8000001b1bc808 */ /* 0x000fe20004000000 */
[----:B------:R-:W-:Y:S01]  /*4b80*/  FFMA.FTZ R25, R25, c[0x0][0x23c], -R2 ;  /* 0x00008f0019197a23 */ /* 0x000fe20000010802 */
[----:B------:R-:W-:Y:S01]  /*4b90*/  @!P4 ISETP.GE.AND P0, PT, R7, R116, PT ;  /* 0x000000740700c20c */ /* 0x000fe20003f06270 */
[--C-:B------:R-:W-:Y:S01]  /*4ba0*/  FFMA.FTZ R21, R21, c[0x0][0x23c], -R119.reuse ;  /* 0x00008f0015157a23 */ /* 0x100fe20000010877 */
[----:B------:R-:W-:Y:S01]  /*4bb0*/  @!P4 FSEL R29, R29, -INF , !P3 ;  /* 0xff8000001d1dc808 */ /* 0x000fe20005800000 */
[----:B------:R-:W-:Y:S01]  /*4bc0*/  FFMA.FTZ R20, R20, c[0x0][0x23c], -R119 ;  /* 0x00008f0014147a23 */ /* 0x000fe20000010877 */
[----:B------:R-:W-:Y:S01]  /*4bd0*/  @!P4 ISETP.GE.AND P3, PT, R7, R118, PT ;  /* 0x000000760700c20c */ /* 0x000fe20003f66270 */
[--C-:B------:R-:W-:Y:S01]  /*4be0*/  FFMA.FTZ R26, R26, c[0x0][0x23c], -R0.reuse ;  /* 0x00008f001a1a7a23 */ /* 0x100fe20000010800 */
[--C-:B------:R-:W-:Y:S01]  /*4bf0*/  LOP3.LUT R7, R101, R126, R239.reuse, 0x96, !PT ;  /* 0x0000007e65077212 */ /* 0x100fe200078e96ef */
[----:B------:R2:W-:Y:S01]  /*4c00*/  MUFU.EX2 R189, R11 ;  /* 0x0000000b00bd7308 */ /* 0x0005e20000000800 */
[----:B------:R-:W-:Y:S01]  /*4c10*/  @!P4 FSEL R33, R33, -INF , !P6 ;  /* 0xff8000002121c808 */ /* 0x000fe20007000000 */
[----:B------:R-:W-:Y:S04]  /*4c20*/  IMAD.WIDE.U32 R4, R121, -0x2daee0ad, RZ ;  /* 0xd2511f5379047825 */ /* 0x000fe800078e00ff */
[----:B------:R-:W-:Y:S01]  /*4c30*/  FFMA.FTZ R27, R27, c[0x0][0x23c], -R0 ;  /* 0x00008f001b1b7a23 */ /* 0x000fe20000010800 */
[----:B------:R-:W-:Y:S01]  /*4c40*/  LOP3.LUT R100, R5, R100, R240, 0x96, !PT ;  /* 0x0000006405647212 */ /* 0x000fe200078e96f0 */
[CC--:B------:R-:W-:Y:S02]  /*4c50*/  FFMA.FTZ R28, R211.reuse, R178.reuse, R28 ;  /* 0x000000b2d31c7223 */ /* 0x0c0fe4000001001c */
[----:B------:R-:W-:Y:S01]  /*4c60*/  FFMA.FTZ R30, R211, R178, R30 ;  /* 0x000000b2d31e7223 */ /* 0x000fe2000001001e */
[----:B------:R-:W-:Y:S01]  /*4c70*/  MUFU.EX2 R130, R17 ;  /* 0x0000001100827308 */ /* 0x000fe20000000800 */
[----:B-1----:R-:W-:Y:S01]  /*4c80*/  IMAD.WIDE.U32 R12, R6, -0x2daee0ad, RZ ;  /* 0xd2511f53060c7825 */ /* 0x002fe200078e00ff */
[----:B------:R-:W-:Y:S02]  /*4c90*/  @!P4 FSEL R28, R28, -INF , !P1 ;  /* 0xff8000001c1cc808 */ /* 0x000fe40004800000 */
[----:B------:R-:W-:Y:S01]  /*4ca0*/  @!P4 ISETP.GE.AND P1, PT, R8, R116, PT ;  /* 0x000000740800c20c */ /* 0x000fe20003f26270 */
[----:B------:R-:W-:Y:S01]  /*4cb0*/  IMAD.WIDE.U32 R6, R7, -0x326172a9, RZ ;  /* 0xcd9e8d5707067825 */ /* 0x000fe200078e00ff */
[----:B------:R-:W-:Y:S02]  /*4cc0*/  @!P4 FSEL R30, R30, -INF , !P0 ;  /* 0xff8000001e1ec808 */ /* 0x000fe40004000000 */
[----:B------:R-:W-:Y:S01]  /*4cd0*/  @!P4 ISETP.GE.AND P0, PT, R8, R118, PT ;  /* 0x000000760800c20c */ /* 0x000fe20003f06270 */
[----:B------:R-:W-:Y:S01]  /*4ce0*/  IMAD.WIDE.U32 R14, R14, -0x2daee0ad, RZ ;  /* 0xd2511f530e0e7825 */ /* 0x000fe200078e00ff */
[----:B------:R-:W-:Y:S01]  /*4cf0*/  LOP3.LUT R8, R13, R128, R239, 0x96, !PT ;  /* 0x000000800d087212 */ /* 0x000fe200078e96ef */
[----:B------:R1:W-:Y:S01]  /*4d00*/  MUFU.EX2 R129, R18 ;  /* 0x0000001200817308 */ /* 0x0003e20000000800 */
[--C-:B---3--:R-:W-:Y:S01]  /*4d10*/  LOP3.LUT R10, R7, R120, R235.reuse, 0x96, !PT ;  /* 0x00000078070a7212 */ /* 0x108fe200078e96eb */
[----:B------:R-:W-:Y:S01]  /*4d20*/  IMAD.WIDE.U32 R100, R100, -0x326172a9, RZ ;  /* 0xcd9e8d5764647825 */ /* 0x000fe200078e00ff */
[----:B------:R-:W-:Y:S02]  /*4d30*/  LOP3.LUT R12, R15, R12, R240, 0x96, !PT ;  /* 0x0000000c0f0c7212 */ /* 0x000fe400078e96f0 */
[----:B------:R-:W-:Y:S01]  /*4d40*/  @!P4 FSEL R31, R31, -INF , !P1 ;  /* 0xff8000001f1fc808 */ /* 0x000fe20004800000 */
[----:B------:R-:W-:Y:S01]  /*4d50*/  FFMA.FTZ R28, R28, c[0x0][0x23c], -R2 ;  /* 0x00008f001c1c7a23 */ /* 0x000fe20000010802 */
[--C-:B------:R-:W-:Y:S01]  /*4d60*/  LOP3.LUT R6, R101, R6, R236.reuse, 0x96, !PT ;  /* 0x0000000665067212 */ /* 0x100fe200078e96ec */
[----:B--2---:R-:W-:Y:S01]  /*4d70*/  IMAD.WIDE.U32 R8, R8, -0x326172a9, RZ ;  /* 0xcd9e8d5708087825 */ /* 0x004fe200078e00ff */
[----:B------:R-:W-:Y:S01]  /*4d80*/  @!P4 FSEL R35, R35, -INF , !P0 ;  /* 0xff8000002323c808 */ /* 0x000fe20004000000 */
[----:B------:R2:W-:Y:S02]  /*4d90*/  MUFU.EX2 R128, R19 ;  /* 0x0000001300807308 */ /* 0x0005e40000000800 */
[----:B------:R-:W-:Y:S01]  /*4da0*/  IMAD.WIDE.U32 R12, R12, -0x326172a9, RZ ;  /* 0xcd9e8d570c0c7825 */ /* 0x000fe200078e00ff */
[----:B------:R-:W-:Y:S03]  /*4db0*/  LOP3.LUT R9, R9, R110, R235, 0x96, !PT ;  /* 0x0000006e09097212 */ /* 0x000fe600078e96eb */
[----:B------:R-:W-:Y:S01]  /*4dc0*/  IMAD.WIDE.U32 R10, R10, -0x2daee0ad, RZ ;  /* 0xd2511f530a0a7825 */ /* 0x000fe200078e00ff */
[----:B------:R-:W-:Y:S03]  /*4dd0*/  LOP3.LUT R5, R13, R8, R236, 0x96, !PT ;  /* 0x000000080d057212 */ /* 0x000fe600078e96ec */
[----:B------:R3:W-:Y:S01]  /*4de0*/  MUFU.EX2 R131, R16 ;  /* 0x0000001000837308 */ /* 0x0007e20000000800 */
[--C-:B------:R-:W-:Y:S01]  /*4df0*/  LOP3.LUT R15, R11, R4, R241.reuse, 0x96, !PT ;  /* 0x000000040b0f7212 */ /* 0x100fe200078e96f1 */
[----:B------:R-:W-:Y:S04]  /*4e00*/  IMAD.WIDE.U32 R6, R6, -0x2daee0ad, RZ ;  /* 0xd2511f5306067825 */ /* 0x000fe800078e00ff */
[----:B------:R-:W-:Y:S01]  /*4e10*/  FFMA.FTZ R2, R29, c[0x0][0x23c], -R2 ;  /* 0x00008f001d027a23 */ /* 0x000fe20000010802 */
[----:B------:R-:W-:Y:S01]  /*4e20*/  LOP3.LUT R10, R7, R10, R242, 0x96, !PT ;  /* 0x0000000a070a7212 */ /* 0x000fe200078e96f2 */
[--C-:B------:R-:W-:Y:S01]  /*4e30*/  FFMA.FTZ R30, R30, c[0x0][0x23c], -R0.reuse ;  /* 0x00008f001e1e7a23 */ /* 0x100fe20000010800 */
[C---:B------:R-:W-:Y:S01]  /*4e40*/  LOP3.LUT R13, R6.reuse, 0xff, RZ, 0xc0, !PT ;  /* 0x000000ff060d7812 */ /* 0x040fe200078ec0ff */
[----:B------:R-:W-:Y:S01]  /*4e50*/  FFMA.FTZ R0, R31, c[0x0][0x23c], -R0 ;  /* 0x00008f001f007a23 */ /* 0x000fe20000010800 */
[--C-:B------:R-:W-:Y:S01]  /*4e60*/  SHF.R.U32.HI R11, RZ, 0x18, R6.reuse ;  /* 0x00000018ff0b7819 */ /* 0x100fe20000011606 */
[----:B------:R-:W-:Y:S01]  /*4e70*/  MUFU.EX2 R118, R28 ;  /* 0x0000001c00767308 */ /* 0x000fe20000000800 */
[----:B------:R-:W-:Y:S01]  /*4e80*/  LOP3.LUT R103, R6, 0xffff, RZ, 0xc0, !PT ;  /* 0x0000ffff06677812 */ /* 0x000fe200078ec0ff */
[----:B------:R-:W-:Y:S01]  /*4e90*/  IMAD.WIDE.U32 R8, R9, -0x2daee0ad, RZ ;  /* 0xd2511f5309087825 */ /* 0x000fe200078e00ff */
[----:B------:R-:W-:Y:S02]  /*4ea0*/  SHF.R.U32.HI R101, RZ, 0x10, R6 ;  /* 0x00000010ff657819 */ /* 0x000fe40000011606 */
[----:B------:R-:W-:Y:S01]  /*4eb0*/  ISETP.LE.U32.AND P1, PT, R13, UR4, PT ;  /* 0x000000040d007c0c */ /* 0x000fe2000bf23070 */
[----:B------:R-:W-:Y:S01]  /*4ec0*/  IMAD.WIDE.U32 R4, R5, -0x2daee0ad, RZ ;  /* 0xd2511f5305047825 */ /* 0x000fe200078e00ff */
[----:B------:R-:W-:Y:S03]  /*4ed0*/  LOP3.LUT R14, R9, R14, R241, 0x96, !PT ;  /* 0x0000000e090e7212 */ /* 0x000fe600078e96f1 */
[----:B------:R-:W-:Y:S01]  /*4ee0*/  IMAD.WIDE.U32 R6, R15, -0x326172a9, RZ ;  /* 0xcd9e8d570f067825 */ /* 0x000fe200078e00ff */
[----:B------:R-:W-:Y:S01]  /*4ef0*/  LOP3.LUT R9, R5, R8, R242, 0x96, !PT ;  /* 0x0000000805097212 */ /* 0x000fe200078e96f2 */
[----:B------:R-:W-:Y:S01]  /*4f00*/  MUFU.EX2 R116, R30 ;  /* 0x0000001e00747308 */ /* 0x000fe20000000800 */
[----:B-1----:R-:W-:Y:S01]  /*4f10*/  LOP3.LUT R18, R4, 0xff, RZ, 0xc0, !PT ;  /* 0x000000ff04127812 */ /* 0x002fe200078ec0ff */
[----:B------:R-:W-:Y:S01]  /*4f20*/  FFMA.FTZ R32, R211, R178, R32 ;  /* 0x000000b2d3207223 */ /* 0x000fe20000010020 */
[----:B------:R-:W-:Y:S01]  /*4f30*/  LOP3.LUT R8, R7, R100, R237, 0x96, !PT ;  /* 0x0000006407087212 */ /* 0x000fe200078e96ed */
[----:B------:R-:W-:Y:S01]  /*4f40*/  FFMA.FTZ R34, R211, R178, R34 ;  /* 0x000000b2d3227223 */ /* 0x000fe20000010022 */
[----:B------:R-:W-:Y:S02]  /*4f50*/  LOP3.LUT R13, R6, 0xffff, RZ, 0xc0, !PT ;  /* 0x0000ffff060d7812 */ /* 0x000fe400078ec0ff */
[----:B------:R-:W-:Y:S02]  /*4f60*/  LOP3.LUT R7, R8, 0xffff, RZ, 0xc0, !PT ;  /* 0x0000ffff08077812 */ /* 0x000fe400078ec0ff */
[----:B--2---:R-:W-:Y:S01]  /*4f70*/  LOP3.LUT R19, R4, 0xffff, RZ, 0xc0, !PT ;  /* 0x0000ffff04137812 */ /* 0x004fe200078ec0ff */
[----:B------:R-:W-:Y:S01]  /*4f80*/  MUFU.EX2 R112, R0 ;  /* 0x0000000000707308 */ /* 0x000fe20000000800 */
[--C-:B------:R-:W-:Y:S02]  /*4f90*/  SHF.R.U32.HI R102, RZ, 0x18, R4.reuse ;  /* 0x00000018ff667819 */ /* 0x100fe40000011604 */
[----:B------:R-:W-:Y:S01]  /*4fa0*/  SHF.R.U32.HI R17, RZ, 0x10, R4 ;  /* 0x00000010ff117819 */ /* 0x000fe20000011604 */
[----:B------:R-:W-:Y:S01]  /*4fb0*/  IMAD.WIDE.U32 R4, R14, -0x326172a9, RZ ;  /* 0xcd9e8d570e047825 */ /* 0x000fe200078e00ff */
[----:B------:R-:W-:Y:S02]  /*4fc0*/  SHF.R.U32.HI R7, RZ, 0x8, R7 ;  /* 0x00000008ff077819 */ /* 0x000fe40000011607 */
[----:B------:R-:W-:Y:S02]  /*4fd0*/  LOP3.LUT R15, R6, 0xff, RZ, 0xc0, !PT ;  /* 0x000000ff060f7812 */ /* 0x000fe400078ec0ff */
[----:B------:R-:W-:Y:S01]  /*4fe0*/  LOP3.LUT R7, R7, 0xffff, RZ, 0xc0, !PT ;  /* 0x0000ffff07077812 */ /* 0x000fe200078ec0ff */
[----:B------:R-:W-:Y:S01]  /*4ff0*/  MUFU.EX2 R117, R2 ;  /* 0x0000000200757308 */ /* 0x000fe20000000800 */
[--C-:B---3--:R-:W-:Y:S02]  /*5000*/  SHF.R.U32.HI R16, RZ, 0x18, R6.reuse ;  /* 0x00000018ff107819 */ /* 0x108fe40000011606 */
[----:B------:R-:W-:Y:S02]  /*5010*/  SHF.R.U32.HI R14, RZ, 0x10, R6 ;  /* 0x00000010ff0e7819 */ /* 0x000fe40000011606 */
[----:B------:R-:W-:Y:S02]  /*5020*/  LOP3.LUT R6, R5, R12, R237, 0x96, !PT ;  /* 0x0000000c05067212 */ /* 0x000fe400078e96ed */
[----:B------:R-:W-:Y:S02]  /*5030*/  @!P4 FSEL R32, R32, -INF , !P5 ;  /* 0xff8000002020c808 */ /* 0x000fe40006800000 */
[----:B------:R-:W-:Y:S01]  /*5040*/  ISETP.LE.U32.AND P5, PT, R11, UR4, PT ;  /* 0x000000040b007c0c */ /* 0x000fe2000bfa3070 */
[----:B------:R-:W-:Y:S01]  /*5050*/  MUFU.EX2 R126, R21 ;  /* 0x00000015007e7308 */ /* 0x000fe20000000800 */
[----:B------:R-:W-:Y:S01]  /*5060*/  LOP3.LUT R11, R8, 0xff, RZ, 0xc0, !PT ;  /* 0x000000ff080b7812 */ /* 0x000fe200078ec0ff */
[--C-:B------:R-:W-:Y:S01]  /*5070*/  FFMA.FTZ R32, R32, c[0x0][0x23c], -R119.reuse ;  /* 0x00008f0020207a23 */ /* 0x100fe20000010877 */
[----:B------:R-:W-:Y:S01]  /*5080*/  @!P4 FSEL R34, R34, -INF , !P3 ;  /* 0xff8000002222c808 */ /* 0x000fe20005800000 */
[----:B------:R-:W-:Y:S01]  /*5090*/  FFMA.FTZ R119, R33, c[0x0][0x23c], -R119 ;  /* 0x00008f0021777a23 */ /* 0x000fe20000010877 */
[----:B------:R-:W-:Y:S02]  /*50a0*/  ISETP.LE.U32.AND P3, PT, R7, UR4, PT ;  /* 0x0000000407007c0c */ /* 0x000fe4000bf63070 */
[----:B------:R-:W-:Y:S01]  /*50b0*/  LOP3.LUT R7, R6, 0xffff, RZ, 0xc0, !PT ;  /* 0x0000ffff06077812 */ /* 0x000fe200078ec0ff */
[--C-:B------:R-:W-:Y:S01]  /*50c0*/  FFMA.FTZ R34, R34, c[0x0][0x23c], -R108.reuse ;  /* 0x00008f0022227a23 */ /* 0x100fe2000001086c */
[----:B------:R-:W-:Y:S01]  /*50d0*/  ISETP.LE.U32.AND P6, PT, R11, UR4, PT ;  /* 0x000000040b007c0c */ /* 0x000fe2000bfc3070 */
[----:B------:R-:W-:Y:S01]  /*50e0*/  FFMA.FTZ R108, R35, c[0x0][0x23c], -R108 ;  /* 0x00008f00236c7a23 */ /* 0x000fe2000001086c */
[--C-:B------:R-:W-:Y:S01]  /*50f0*/  SHF.R.U32.HI R11, RZ, 0x10, R8.reuse ;  /* 0x00000010ff0b7819 */ /* 0x100fe20000011608 */
[----:B------:R-:W1:Y:S01]  /*5100*/  MUFU.EX2 R115, R32 ;  /* 0x0000002000737308 */ /* 0x000e620000000800 */
[----:B------:R-:W-:Y:S02]  /*5110*/  SHF.R.U32.HI R8, RZ, 0x18, R8 ;  /* 0x00000018ff087819 */ /* 0x000fe40000011608 */
[----:B------:R-:W-:Y:S02]  /*5120*/  SHF.R.U32.HI R7, RZ, 0x8, R7 ;  /* 0x00000008ff077819 */ /* 0x000fe40000011607 */
[----:B------:R-:W-:Y:S01]  /*5130*/  ISETP.LE.U32.AND P4, PT, R8, UR4, PT ;  /* 0x0000000408007c0c */ /* 0x000fe2000bf83070 */
[----:B------:R-:W-:Y:S01]  /*5140*/  @!P3 FADD.FTZ R180, -R180, -RZ ;  /* 0x800000ffb4b4b221 */ /* 0x000fe20000010100 */
[----:B------:R-:W-:Y:S02]  /*5150*/  LOP3.LUT R7, R7, 0xffff, RZ, 0xc0, !PT ;  /* 0x0000ffff07077812 */ /* 0x000fe400078ec0ff */
[----:B------:R-:W-:Y:S01]  /*5160*/  LOP3.LUT R11, R11, 0xff, RZ, 0xc0, !PT ;  /* 0x000000ff0b0b7812 */ /* 0x000fe200078ec0ff */
[----:B------:R-:W2:Y:S01]  /*5170*/  MUFU.EX2 R113, R108 ;  /* 0x0000006c00717308 */ /* 0x000ea20000000800 */
[----:B------:R-:W-:Y:S01]  /*5180*/  LOP3.LUT R8, R6, 0xff, RZ, 0xc0, !PT ;  /* 0x000000ff06087812 */ /* 0x000fe200078ec0ff */
[----:B------:R-:W-:Y:S01]  /*5190*/  @!P6 FADD.FTZ R181, -R181, -RZ ;  /* 0x800000ffb5b5e221 */ /* 0x000fe20000010100 */
[----:B------:R-:W-:Y:S02]  /*51a0*/  ISETP.LE.U32.AND P0, PT, R11, UR4, PT ;  /* 0x000000040b007c0c */ /* 0x000fe4000bf03070 */
[----:B------:R-:W-:Y:S02]  /*51b0*/  ISETP.LE.U32.AND P3, PT, R7, UR4, PT ;  /* 0x0000000407007c0c */ /* 0x000fe4000bf63070 */
[--C-:B------:R-:W-:Y:S01]  /*51c0*/  SHF.R.U32.HI R7, RZ, 0x10, R6.reuse ;  /* 0x00000010ff077819 */ /* 0x100fe20000011606 */
[----:B----4-:R-:W-:Y:S01]  /*51d0*/  @!P4 FADD.FTZ R187, -R187, -RZ ;  /* 0x800000ffbbbbc221 */ /* 0x010fe20000010100 */
[----:B------:R-:W-:Y:S01]  /*51e0*/  SHF.R.U32.HI R6, RZ, 0x18, R6 ;  /* 0x00000018ff067819 */ /* 0x000fe20000011606 */
[----:B------:R-:W-:Y:S01]  /*51f0*/  MUFU.EX2 R114, R34 ;  /* 0x0000002200727308 */ /* 0x000fe20000000800 */
[----:B------:R-:W-:Y:S02]  /*5200*/  ISETP.LE.U32.AND P6, PT, R8, UR4, PT ;  /* 0x0000000408007c0c */ /* 0x000fe4000bfc3070 */
[----:B------:R-:W-:Y:S01]  /*5210*/  LOP3.LUT R8, R4, 0xffff, RZ, 0xc0, !PT ;  /* 0x0000ffff04087812 */ /* 0x000fe200078ec0ff */
[----:B-1----:R-:W-:Y:S01]  /*5220*/  @!P1 FADD.FTZ R115, -R115, -RZ ;  /* 0x800000ff73739221 */ /* 0x002fe20000010100 */
[----:B------:R-:W-:Y:S01]  /*5230*/  LOP3.LUT R5, R7, 0xff, RZ, 0xc0, !PT ;  /* 0x000000ff07057812 */ /* 0x000fe200078ec0ff */
[----:B------:R-:W-:Y:S01]  /*5240*/  @!P0 FADD.FTZ R179, -R179, -RZ ;  /* 0x800000ffb3b38221 */ /* 0x000fe20000010100 */
[----:B------:R-:W-:Y:S01]  /*5250*/  ISETP.LE.U32.AND P0, PT, R6, UR4, PT ;  /* 0x0000000406007c0c */ /* 0x000fe2000bf03070 */
[----:B------:R-:W-:Y:S01]  /*5260*/  @!P3 FADD.FTZ R186, -R186, -RZ ;  /* 0x800000ffbabab221 */ /* 0x000fe20000010100 */
[----:B------:R-:W-:Y:S01]  /*5270*/  ISETP.LE.U32.AND P4, PT, R5, UR4, PT ;  /* 0x0000000405007c0c */ /* 0x000fe2000bf83070 */
[----:B------:R-:W1:Y:S01]  /*5280*/  MUFU.EX2 R127, R20 ;  /* 0x00000014007f7308 */ /* 0x000e620000000800 */
[----:B------:R-:W-:Y:S02]  /*5290*/  SHF.R.U32.HI R5, RZ, 0x8, R8 ;  /* 0x00000008ff057819 */ /* 0x000fe40000011608 */
[--C-:B------:R-:W-:Y:S01]  /*52a0*/  SHF.R.U32.HI R6, RZ, 0x10, R4.reuse ;  /* 0x00000010ff067819 */ /* 0x100fe20000011604 */
[----:B------:R-:W-:Y:S01]  /*52b0*/  @!P6 FADD.FTZ R188, -R188, -RZ ;  /* 0x800000ffbcbce221 */ /* 0x000fe20000010100 */
[----:B------:R-:W-:Y:S01]  /*52c0*/  LOP3.LUT R5, R5, 0xffff, RZ, 0xc0, !PT ;  /* 0x0000ffff05057812 */ /* 0x000fe200078ec0ff */
[----:B--2---:R-:W-:Y:S01]  /*52d0*/  @!P5 FADD.FTZ R113, -R113, -RZ ;  /* 0x800000ff7171d221 */ /* 0x004fe20000010100 */
[----:B------:R-:W-:Y:S02]  /*52e0*/  LOP3.LUT R7, R4, 0xff, RZ, 0xc0, !PT ;  /* 0x000000ff04077812 */ /* 0x000fe400078ec0ff */
[----:B------:R-:W-:Y:S01]  /*52f0*/  ISETP.LE.U32.AND P3, PT, R5, UR4, PT ;  /* 0x0000000405007c0c */ /* 0x000fe2000bf63070 */
[----:B------:R-:W-:Y:S01]  /*5300*/  @!P0 FADD.FTZ R189, -R189, -RZ ;  /* 0x800000ffbdbd8221 */ /* 0x000fe20000010100 */
[----:B------:R-:W-:Y:S01]  /*5310*/  ISETP.LE.U32.AND P6, PT, R7, UR4, PT ;  /* 0x0000000407007c0c */ /* 0x000fe2000bfc3070 */
[----:B------:R-:W-:Y:S01]  /*5320*/  @!P4 FADD.FTZ R190, -R190, -RZ ;  /* 0x800000ffbebec221 */ /* 0x000fe20000010100 */
[----:B------:R-:W-:Y:S01]  /*5330*/  SHF.R.U32.HI R5, RZ, 0x18, R4 ;  /* 0x00000018ff057819 */ /* 0x000fe20000011604 */
[----:B------:R-:W2:Y:S01]  /*5340*/  MUFU.EX2 R125, R22 ;  /* 0x00000016007d7308 */ /* 0x000ea20000000800 */
[----:B------:R-:W-:Y:S02]  /*5350*/  SHF.R.U32.HI R4, RZ, 0x8, R13 ;  /* 0x00000008ff047819 */ /* 0x000fe4000001160d */
[----:B------:R-:W-:Y:S02]  /*5360*/  LOP3.LUT R6, R6, 0xff, RZ, 0xc0, !PT ;  /* 0x000000ff06067812 */ /* 0x000fe400078ec0ff */
[----:B------:R-:W-:Y:S02]  /*5370*/  LOP3.LUT R4, R4, 0xffff, RZ, 0xc0, !PT ;  /* 0x0000ffff04047812 */ /* 0x000fe400078ec0ff */
[----:B------:R-:W-:Y:S01]  /*5380*/  ISETP.LE.U32.AND P4, PT, R6, UR4, PT ;  /* 0x0000000406007c0c */ /* 0x000fe2000bf83070 */
[----:B------:R-:W-:Y:S01]  /*5390*/  @!P3 FADD.FTZ R182, -R182, -RZ ;  /* 0x800000ffb6b6b221 */ /* 0x000fe20000010100 */
[----:B------:R-:W-:Y:S01]  /*53a0*/  ISETP.LE.U32.AND P0, PT, R5, UR4, PT ;  /* 0x0000000405007c0c */ /* 0x000fe2000bf03070 */
[----:B------:R-:W-:Y:S01]  /*53b0*/  @!P6 FADD.FTZ R183, -R183, -RZ ;  /* 0x800000ffb7b7e221 */ /* 0x000fe20000010100 */
[----:B------:R-:W-:Y:S01]  /*53c0*/  ISETP.LE.U32.AND P3, PT, R4, UR4, PT ;  /* 0x0000000404007c0c */ /* 0x000fe2000bf63070 */
[----:B------:R-:W3:Y:S01]  /*53d0*/  MUFU.EX2 R122, R25 ;  /* 0x00000019007a7308 */ /* 0x000ee20000000800 */
[----:B------:R-:W-:Y:S02]  /*53e0*/  LOP3.LUT R4, R10, 0xffff, RZ, 0xc0, !PT ;  /* 0x0000ffff0a047812 */ /* 0x000fe400078ec0ff */
[----:B------:R-:W-:Y:S02]  /*53f0*/  ISETP.LE.U32.AND P6, PT, R15, UR4, PT ;  /* 0x000000040f007c0c */ /* 0x000fe4000bfc3070 */
[----:B------:R-:W-:Y:S02]  /*5400*/  SHF.R.U32.HI R4, RZ, 0x8, R4 ;  /* 0x00000008ff047819 */ /* 0x000fe40000011604 */
[----:B------:R-:W-:Y:S01]  /*5410*/  LOP3.LUT R5, R14, 0xff, RZ, 0xc0, !PT ;  /* 0x000000ff0e057812 */ /* 0x000fe200078ec0ff */
[----:B------:R-:W-:Y:S01]  /*5420*/  @!P4 FADD.FTZ R184, -R184, -RZ ;  /* 0x800000ffb8b8c221 */ /* 0x000fe20000010100 */
[----:B------:R-:W-:Y:S01]  /*5430*/  LOP3.LUT R4, R4, 0xffff, RZ, 0xc0, !PT ;  /* 0x0000ffff04047812 */ /* 0x000fe200078ec0ff */
[----:B------:R-:W-:Y:S01]  /*5440*/  @!P0 FADD.FTZ R185, -R185, -RZ ;  /* 0x800000ffb9b98221 */ /* 0x000fe20000010100 */
[----:B------:R-:W-:Y:S01]  /*5450*/  SHF.R.U32.HI R2, RZ, 0x10, R10 ;  /* 0x00000010ff027819 */ /* 0x000fe2000001160a */
[----:B------:R-:W-:Y:S01]  /*5460*/  @!P3 FADD.FTZ R130, -R130, -RZ ;  /* 0x800000ff8282b221 */ /* 0x000fe20000010100 */
[----:B------:R-:W-:Y:S01]  /*5470*/  ISETP.LE.U32.AND P4, PT, R16, UR4, PT ;  /* 0x0000000410007c0c */ /* 0x000fe2000bf83070 */
[----:B------:R-:W4:Y:S01]  /*5480*/  MUFU.EX2 R123, R24 ;  /* 0x00000018007b7308 */ /* 0x000f220000000800 */
[----:B------:R-:W-:Y:S01]  /*5490*/  ISETP.LE.U32.AND P0, PT, R5, UR4, PT ;  /* 0x0000000405007c0c */ /* 0x000fe2000bf03070 */
[----:B------:R-:W-:Y:S01]  /*54a0*/  @!P6 FADD.FTZ R131, -R131, -RZ ;  /* 0x800000ff8383e221 */ /* 0x000fe20000010100 */
[----:B------:R-:W-:Y:S02]  /*54b0*/  ISETP.LE.U32.AND P3, PT, R4, UR4, PT ;  /* 0x0000000404007c0c */ /* 0x000fe4000bf63070 */
[----:B------:R-:W-:Y:S02]  /*54c0*/  LOP3.LUT R5, R10, 0xff, RZ, 0xc0, !PT ;  /* 0x000000ff0a057812 */ /* 0x000fe400078ec0ff */
[----:B------:R-:W-:Y:S02]  /*54d0*/  LOP3.LUT R4, R2, 0xff, RZ, 0xc0, !PT ;  /* 0x000000ff02047812 */ /* 0x000fe400078ec0ff */
[----:B------:R-:W-:Y:S01]  /*54e0*/  LOP3.LUT R2, R9, 0xffff, RZ, 0xc0, !PT ;  /* 0x0000ffff09027812 */ /* 0x000fe200078ec0ff */
[----:B------:R-:W3:Y:S01]  /*54f0*/  MUFU.EX2 R119, R119 ;  /* 0x0000007700777308 */ /* 0x000ee20000000800 */
[----:B------:R-:W-:Y:S01]  /*5500*/  ISETP.LE.U32.AND P6, PT, R5, UR4, PT ;  /* 0x0000000405007c0c */ /* 0x000fe2000bfc3070 */
[----:B------:R-:W-:Y:S01]  /*5510*/  @!P4 FADD.FTZ R128, -R128, -RZ ;  /* 0x800000ff8080c221 */ /* 0x000fe20000010100 */
[----:B------:R-:W-:Y:S01]  /*5520*/  SHF.R.U32.HI R2, RZ, 0x8, R2 ;  /* 0x00000008ff027819 */ /* 0x000fe20000011602 */
[----:B------:R-:W-:Y:S01]  /*5530*/  @!P0 FADD.FTZ R129, -R129, -RZ ;  /* 0x800000ff81818221 */ /* 0x000fe20000010100 */
[----:B------:R-:W-:Y:S01]  /*5540*/  ISETP.LE.U32.AND P4, PT, R4, UR4, PT ;  /* 0x0000000404007c0c */ /* 0x000fe2000bf83070 */
[----:B------:R-:W-:Y:S01]  /*5550*/  @!P3 FADD.FTZ R126, -R126, -RZ ;  /* 0x800000ff7e7eb221 */ /* 0x000fe20000010100 */
[----:B------:R-:W-:Y:S02]  /*5560*/  LOP3.LUT R2, R2, 0xffff, RZ, 0xc0, !PT ;  /* 0x0000ffff02027812 */ /* 0x000fe400078ec0ff */
[----:B------:R-:W-:Y:S01]  /*5570*/  LOP3.LUT R5, R9, 0xff, RZ, 0xc0, !PT ;  /* 0x000000ff09057812 */ /* 0x000fe200078ec0ff */
[----:B------:R-:W-:Y:S01]  /*5580*/  MUFU.EX2 R124, R23 ;  /* 0x00000017007c7308 */ /* 0x000fe20000000800 */
[----:B------:R-:W-:Y:S02]  /*5590*/  ISETP.LE.U32.AND P3, PT, R2, UR4, PT ;  /* 0x0000000402007c0c */ /* 0x000fe4000bf63070 */
[----:B------:R-:W-:Y:S01]  /*55a0*/  SHF.R.U32.HI R2, RZ, 0x8, R103 ;  /* 0x00000008ff027819 */ /* 0x000fe20000011667 */
[----:B-1----:R-:W-:Y:S01]  /*55b0*/  @!P6 FADD.FTZ R127, -R127, -RZ ;  /* 0x800000ff7f7fe221 */ /* 0x002fe20000010100 */
[----:B------:R-:W-:Y:S02]  /*55c0*/  ISETP.LE.U32.AND P6, PT, R5, UR4, PT ;  /* 0x0000000405007c0c */ /* 0x000fe4000bfc3070 */
[----:B------:R-:W-:Y:S01]  /*55d0*/  SHF.R.U32.HI R4, RZ, 0x10, R9 ;  /* 0x00000010ff047819 */ /* 0x000fe20000011609 */
[----:B--2---:R-:W-:Y:S01]  /*55e0*/  @!P4 FADD.FTZ R125, -R125, -RZ ;  /* 0x800000ff7d7dc221 */ /* 0x004fe20000010100 */
[----:B------:R-:W-:Y:S01]  /*55f0*/  LOP3.LUT R2, R2, 0xffff, RZ, 0xc0, !PT ;  /* 0x0000ffff02027812 */ /* 0x000fe200078ec0ff */
[----:B------:R-:W1:Y:S01]  /*5600*/  MUFU.EX2 R121, R26 ;  /* 0x0000001a00797308 */ /* 0x000e620000000800 */
[----:B------:R-:W-:Y:S02]  /*5610*/  LOP3.LUT R4, R4, 0xff, RZ, 0xc0, !PT ;  /* 0x000000ff04047812 */ /* 0x000fe400078ec0ff */
[----:B------:R-:W-:Y:S01]  /*5620*/  F2FP.RELU.BF16.PACK_AB R6, R187, R179 ;  /* 0x000000b3bb06723e */ /* 0x000fe200000018ff */
[----:B---3--:R-:W-:Y:S01]  /*5630*/  @!P3 FADD.FTZ R122, -R122, -RZ ;  /* 0x800000ff7a7ab221 */ /* 0x008fe20000010100 */
[----:B------:R-:W-:Y:S02]  /*5640*/  ISETP.LE.U32.AND P4, PT, R4, UR4, PT ;  /* 0x0000000404007c0c */ /* 0x000fe4000bf83070 */
[----:B------:R-:W-:Y:S01]  /*5650*/  LOP3.LUT R4, R101, 0xff, RZ, 0xc0, !PT ;  /* 0x000000ff65047812 */ /* 0x000fe200078ec0ff */
[----:B----4-:R-:W-:Y:S01]  /*5660*/  @!P6 FADD.FTZ R123, -R123, -RZ ;  /* 0x800000ff7b7be221 */ /* 0x010fe20000010100 */
[----:B------:R-:W-:Y:S01]  /*5670*/  ISETP.LE.U32.AND P3, PT, R2, UR4, PT ;  /* 0x0000000402007c0c */ /* 0x000fe2000bf63070 */
[----:B------:R2:W-:Y:S01]  /*5680*/  STS [R200+0xe400], R6 ;  /* 0x00e40006c8007388 */ /* 0x0005e20000000800 */
[----:B------:R-:W-:Y:S01]  /*5690*/  SHF.R.U32.HI R2, RZ, 0x8, R19 ;  /* 0x00000008ff027819 */ /* 0x000fe20000011613 */
[----:B------:R-:W3:Y:S01]  /*56a0*/  MUFU.EX2 R120, R27 ;  /* 0x0000001b00787308 */ /* 0x000ee20000000800 */
[----:B------:R-:W-:Y:S02]  /*56b0*/  ISETP.LE.U32.AND P6, PT, R4, UR4, PT ;  /* 0x0000000404007c0c */ /* 0x000fe4000bfc3070 */
[----:B------:R-:W-:Y:S02]  /*56c0*/  LOP3.LUT R4, R2, 0xffff, RZ, 0xc0, !PT ;  /* 0x0000ffff02047812 */ /* 0x000fe400078ec0ff */
[----:B------:R-:W-:Y:S02]  /*56d0*/  F2FP.RELU.BF16.PACK_AB R2, R180, R181 ;  /* 0x000000b5b402723e */ /* 0x000fe400000018ff */
[----:B------:R-:W-:Y:S02]  /*56e0*/  F2FP.RELU.BF16.PACK_AB R0, R128, R129 ;  /* 0x000000818000723e */ /* 0x000fe400000018ff */
[----:B------:R-:W-:Y:S01]  /*56f0*/  LOP3.LUT R5, R17, 0xff, RZ, 0xc0, !PT ;  /* 0x000000ff11057812 */ /* 0x000fe200078ec0ff */
[----:B------:R4:W-:Y:S01]  /*5700*/  STS [R200+0xe000], R2 ;  /* 0x00e00002c8007388 */ /* 0x0009e20000000800 */
[----:B------:R-:W-:Y:S01]  /*5710*/  @!P3 FADD.FTZ R119, -R119, -RZ ;  /* 0x800000ff7777b221 */ /* 0x000fe20000010100 */
[----:B------:R-:W-:Y:S01]  /*5720*/  ISETP.LE.U32.AND P3, PT, R4, UR4, PT ;  /* 0x0000000404007c0c */ /* 0x000fe2000bf63070 */
[----:B-1----:R-:W-:Y:S01]  /*5730*/  @!P4 FADD.FTZ R121, -R121, -RZ ;  /* 0x800000ff7979c221 */ /* 0x002fe20000010100 */
[----:B------:R-:W-:Y:S01]  /*5740*/  ISETP.LE.U32.AND P1, PT, R5, UR4, PT ;  /* 0x0000000405007c0c */ /* 0x000fe2000bf23070 */
[----:B------:R1:W-:Y:S01]  /*5750*/  STS [R201+0xe400], R0 ;  /* 0x00e40000c9007388 */ /* 0x0003e20000000800 */
[----:B------:R-:W-:Y:S01]  /*5760*/  F2FP.RELU.BF16.PACK_AB R5, R186, R188 ;  /* 0x000000bcba05723e */ /* 0x000fe200000018ff */
[----:B------:R-:W-:Y:S01]  /*5770*/  @!P6 FADD.FTZ R114, -R114, -RZ ;  /* 0x800000ff7272e221 */ /* 0x000fe20000010100 */
[----:B------:R-:W-:Y:S02]  /*5780*/  F2FP.RELU.BF16.PACK_AB R4, R189, R190 ;  /* 0x000000bebd04723e */ /* 0x000fe400000018ff */
[----:B------:R-:W-:Y:S02]  /*5790*/  SHF.R.U32.HI R10, RZ, 0x18, R10 ;  /* 0x00000018ff0a7819 */ /* 0x000fe4000001160a */
[----:B------:R-:W-:Y:S02]  /*57a0*/  SHF.R.U32.HI R9, RZ, 0x18, R9 ;  /* 0x00000018ff097819 */ /* 0x000fe40000011609 */
[----:B------:R-:W-:Y:S01]  /*57b0*/  ISETP.LE.U32.AND P0, PT, R10, UR4, PT ;  /* 0x000000040a007c0c */ /* 0x000fe2000bf03070 */
[----:B------:R-:W-:Y:S01]  /*57c0*/  @!P3 FADD.FTZ R117, -R117, -RZ ;  /* 0x800000ff7575b221 */ /* 0x000fe20000010100 */
[----:B--2---:R-:W-:Y:S01]  /*57d0*/  F2FP.RELU.BF16.PACK_AB R6, R182, R183 ;  /* 0x000000b7b606723e */ /* 0x004fe200000018ff */
[----:B------:R-:W-:Y:S01]  /*57e0*/  @!P1 FADD.FTZ R116, -R116, -RZ ;  /* 0x800000ff74749221 */ /* 0x000fe20000010100 */
[----:B------:R-:W-:Y:S02]  /*57f0*/  ISETP.LE.U32.AND P4, PT, R18, UR4, PT ;  /* 0x0000000412007c0c */ /* 0x000fe4000bf83070 */
[----:B------:R-:W-:Y:S02]  /*5800*/  FSETP.GE.FTZ.AND P3, PT, R181, RZ, PT ;  /* 0x000000ffb500720b */ /* 0x000fe40003f76000 */
[----:B------:R-:W-:Y:S02]  /*5810*/  FSETP.GE.FTZ.AND P1, PT, R180, RZ, PT ;  /* 0x000000ffb400720b */ /* 0x000fe40003f36000 */
[----:B------:R-:W-:Y:S02]  /*5820*/  FSETP.GE.FTZ.AND P6, PT, R131, RZ, PT ;  /* 0x000000ff8300720b */ /* 0x000fe40003fd6000 */
[----:B----4-:R-:W-:Y:S01]  /*5830*/  F2FP.RELU.BF16.PACK_AB R2, R130, R131 ;  /* 0x000000838202723e */ /* 0x010fe200000018ff */
[----:B------:R-:W-:Y:S01]  /*5840*/  @!P0 FADD.FTZ R124, -R124, -RZ ;  /* 0x800000ff7c7c8221 */ /* 0x000fe20000010100 */
[----:B------:R-:W-:Y:S02]  /*5850*/  ISETP.LE.U32.AND P0, PT, R9, UR4, PT ;  /* 0x0000000409007c0c */ /* 0x000fe4000bf03070 */
[----:B-1----:R-:W-:Y:S01]  /*5860*/  F2FP.RELU.BF16.PACK_AB R0, R119, R115 ;  /* 0x000000737700723e */ /* 0x002fe200000018ff */
[----:B------:R1:W-:Y:S01]  /*5870*/  STS [R201+0xe000], R2 ;  /* 0x00e00002c9007388 */ /* 0x0003e20000000800 */
[----:B------:R-:W-:Y:S01]  /*5880*/  @!P4 FADD.FTZ R118, -R118, -RZ ;  /* 0x800000ff7676c221 */ /* 0x000fe20000010100 */
[----:B------:R-:W-:Y:S02]  /*5890*/  FSETP.GE.FTZ.AND P4, PT, R127, RZ, PT ;  /* 0x000000ff7f00720b */ /* 0x000fe40003f96000 */
[----:B------:R2:W-:Y:S01]  /*58a0*/  STS [R200+0xf000], R5 ;  /* 0x00f00005c8007388 */ /* 0x0005e20000000800 */
[----:B------:R-:W-:Y:S03]  /*58b0*/  FSETP.GE.FTZ.AND P5, PT, R130, RZ, PT ;  /* 0x000000ff8200720b */ /* 0x000fe60003fb6000 */
[----:B------:R4:W-:Y:S02]  /*58c0*/  STS [R200+0xf400], R4 ;  /* 0x00f40004c8007388 */ /* 0x0009e40000000800 */
[----:B---3--:R-:W-:Y:S01]  /*58d0*/  @!P0 FADD.FTZ R120, -R120, -RZ ;  /* 0x800000ff78788221 */ /* 0x008fe20000010100 */
[----:B------:R-:W-:Y:S01]  /*58e0*/  ISETP.LE.U32.AND P0, PT, R102, UR4, PT ;  /* 0x0000000466007c0c */ /* 0x000fe2000bf03070 */
[----:B------:R3:W-:Y:S11]  /*58f0*/  STS [R201+0xf000], R6 ;  /* 0x00f00006c9007388 */ /* 0x0007f60000000800 */
[----:B------:R-:W-:Y:S01]  /*5900*/  @!UPT UIADD3 URZ, URZ, URZ, URZ ;  /* 0x0000003f3f3ff290 */ /* 0x000fe2000fffe03f */
[----:B------:R-:W-:Y:S01]  /*5910*/  @!P0 FADD.FTZ R112, -R112, -RZ ;  /* 0x800000ff70708221 */ /* 0x000fe20000010100 */
[----:B-1----:R-:W-:Y:S02]  /*5920*/  F2FP.RELU.BF16.PACK_AB R2, R124, R125 ;  /* 0x0000007d7c02723e */ /* 0x002fe400000018ff */
[----:B--2---:R-:W-:Y:S02]  /*5930*/  F2FP.RELU.BF16.PACK_AB R5, R185, R184 ;  /* 0x000000b8b905723e */ /* 0x004fe400000018ff */
[----:B----4-:R-:W-:Y:S03]  /*5940*/  F2FP.RELU.BF16.PACK_AB R4, R126, R127 ;  /* 0x0000007f7e04723e */ /* 0x010fe600000018ff */
[----:B------:R1:W-:Y:S01]  /*5950*/  STS [R201+0xf400], R5 ;  /* 0x00f40005c9007388 */ /* 0x0003e20000000800 */
[----:B---3--:R-:W-:Y:S03]  /*5960*/  F2FP.RELU.BF16.PACK_AB R6, R122, R123 ;  /* 0x0000007b7a06723e */ /* 0x008fe600000018ff */
        /* <DEDUP_REMOVED lines=35> */
[----:B--2---:R-:W-:Y:S04]  /*5ba0*/  IMAD.IADD R0, R164, 0x1, R170 ;  /* 0x00000001a4007824 */ /* 0x004fe800078e02aa */
[-C--:B-1----:R-:W-:Y:S08]  /*5bb0*/  HMMA.16816.F32.BF16 R4, R104, R148.reuse, R4 ;  /* 0x000000946804723c */ /* 0x082ff00000041804 */
[C---:B---3--:R-:W-:Y:S08]  /*5bc0*/  HMMA.16816.F32.BF16 R8, R100.reuse, R148, R8 ;  /* 0x000000946408723c */ /* 0x048ff00000041808 */
[-C--:B------:R-:W-:Y:S08]  /*5bd0*/  HMMA.16816.F32.BF16 R12, R100, R150.reuse, R12 ;  /* 0x00000096640c723c */ /* 0x080ff0000004180c */
[C---:B------:R-:W-:Y:S08]  /*5be0*/  HMMA.16816.F32.BF16 R16, R104.reuse, R150, R16 ;  /* 0x000000966810723c */ /* 0x040ff00000041810 */
[-C--:B------:R-:W-:Y:S08]  /*5bf0*/  HMMA.16816.F32.BF16 R20, R104, R152.reuse, R20 ;  /* 0x000000986814723c */ /* 0x080ff00000041814 */
[C---:B------:R-:W-:Y:S08]  /*5c00*/  HMMA.16816.F32.BF16 R24, R100.reuse, R152, R24 ;  /* 0x000000986418723c */ /* 0x040ff00000041818 */
[-C--:B------:R-:W-:Y:S07]  /*5c10*/  HMMA.16816.F32.BF16 R28, R100, R154.reuse, R28 ;  /* 0x0000009a641c723c */ /* 0x080fee000004181c */
[----:B------:R-:W-:Y:S01]  /*5c20*/  IMAD.MOV.U32 R100, RZ, RZ, R224 ;  /* 0x000000ffff647224 */ /* 0x000fe200078e00e0 */
[----:B------:R-:W-:Y:S01]  /*5c30*/  HMMA.16816.F32.BF16 R32, R104, R154, R32 ;  /* 0x0000009a6820723c */ /* 0x000fe20000041820 */
[----:B------:R-:W-:Y:S03]  /*5c40*/  IMAD.MOV.U32 R101, RZ, RZ, R223 ;  /* 0x000000ffff657224 */ /* 0x000fe600078e00df */
[C---:B------:R-:W-:Y:S04]  /*5c50*/  LEA R110, P0, R222.reuse, R100, 0x2 ;  /* 0x00000064de6e7211 */ /* 0x040fe800078010ff */
[----:B------:R-:W-:Y:S02]  /*5c60*/  LEA.HI.X.SX32 R111, R222, R101, 0x2, P0 ;  /* 0x00000065de6f7211 */ /* 0x000fe400000f16ff */
[----:B------:R-:W1:Y:S01]  /*5c70*/  LDSM.16.M88.4 R100, [R0+0x4000] ;  /* 0x004000000064783b */ /* 0x000e620000000200 */
[----:B------:R-:W-:Y:S07]  /*5c80*/  FSETP.GE.FTZ.AND P0, PT, R179, RZ, PT ;  /* 0x000000ffb300720b */ /* 0x000fee0003f16000 */
[----:B------:R-:W2:Y:S04]  /*5c90*/  LDG.E R109, [R110.64] ;  /* 0x000000066e6d7981 */ /* 0x000ea8000c1e1900 */
[----:B------:R-:W3:Y:S01]  /*5ca0*/  LDG.E R108, [R110.64+0x20] ;  /* 0x000020066e6c7981 */ /* 0x000ee2000c1e1900 */
[-C--:B-1----:R-:W-:Y:S11]  /*5cb0*/  HMMA.16816.F32.BF16 R4, R100, R156.reuse, R4 ;  /* 0x0000009c6404723c */ /* 0x082ff60000041804 */
[----:B------:R-:W-:Y:S11]  /*5cc0*/  @!UPT UIADD3 URZ, URZ, URZ, URZ ;  /* 0x0000003f3f3ff290 */ /* 0x000ff6000fffe03f */
[----:B------:R-:W-:Y:S02]  /*5cd0*/  @!UPT UIADD3 URZ, URZ, URZ, URZ ;  /* 0x0000003f3f3ff290 */ /* 0x000fe4000fffe03f */
[C---:B--2---:R-:W-:Y:S02]  /*5ce0*/  FADD.FTZ R104, -R109.reuse, R4 ;  /* 0x000000046d687221 */ /* 0x044fe40000010100 */
[----:B------:R-:W-:Y:S02]  /*5cf0*/  FADD.FTZ R4, -R109, R5 ;  /* 0x000000056d047221 */ /* 0x000fe40000010100 */
[----:B---3--:R-:W-:Y:S01]  /*5d00*/  FADD.FTZ R2, -R108, R6 ;  /* 0x000000066c027221 */ /* 0x008fe20000010100 */
[-C--:B------:R-:W-:Y:S02]  /*5d10*/  FSEL R5, R104, R109.reuse, P3 ;  /* 0x0000006d68057208 */ /* 0x080fe40001800000 */
[----:B------:R1:W2:Y:S01]  /*5d20*/  LDSM.16.M88.4 R104, [R0+0x5000] ;  /* 0x005000000068783b */ /* 0x0002a20000000200 */
[----:B------:R-:W-:Y:S02]  /*5d30*/  FSEL R4, R4, R109, P1 ;  /* 0x0000006d04047208 */ /* 0x000fe40000800000 */
[----:B------:R-:W-:Y:S01]  /*5d40*/  FMUL.FTZ R181, R181, R5 ;  /* 0x00000005b5b57220 */ /* 0x000fe20000410000 */
[----:B------:R-:W-:Y:S02]  /*5d50*/  FSEL R2, R2, R108, P0 ;  /* 0x0000006c02027208 */ /* 0x000fe40000000000 */
[----:B------:R-:W-:Y:S01]  /*5d60*/  FMUL.FTZ R180, R180, R4 ;  /* 0x00000004b4b47220 */ /* 0x000fe20000410000 */
[----:B------:R-:W-:Y:S02]  /*5d70*/  FSETP.GE.FTZ.AND P0, PT, R119, RZ, PT ;  /* 0x000000ff7700720b */ /* 0x000fe40003f16000 */
[----:B------:R-:W-:Y:S01]  /*5d80*/  FMUL.FTZ R179, R179, R2 ;  /* 0x00000002b3b37220 */ /* 0x000fe20000410000 */
[----:B------:R-:W-:Y:S01]  /*5d90*/  FSETP.GE.FTZ.AND P1, PT, R115, RZ, PT ;  /* 0x000000ff7300720b */ /* 0x000fe20003f36000 */
[----:B------:R-:W3:Y:S01]  /*5da0*/  LDG.E R2, [R110.64+0x80] ;  /* 0x000080066e027981 */ /* 0x000ee2000c1e1900 */
[----:B------:R-:W-:Y:S03]  /*5db0*/  FSETP.GE.FTZ.AND P3, PT, R126, RZ, PT ;  /* 0x000000ff7e00720b */ /* 0x000fe60003f76000 */
[----:B-1----:R-:W4:Y:S01]  /*5dc0*/  LDG.E R0, [R110.64+0xa0] ;  /* 0x0000a0066e007981 */ /* 0x002f22000c1e1900 */
[C---:B--2---:R-:W-:Y:S08]  /*5dd0*/  HMMA.16816.F32.BF16 R8, R104.reuse, R156, R8 ;  /* 0x0000009c6808723c */ /* 0x044ff00000041808 */
[-C--:B------:R-:W-:Y:S08]  /*5de0*/  HMMA.16816.F32.BF16 R12, R104, R158.reuse, R12 ;  /* 0x0000009e680c723c */ /* 0x080ff0000004180c */
[C---:B------:R-:W-:Y:S08]  /*5df0*/  HMMA.16816.F32.BF16 R16, R100.reuse, R158, R16 ;  /* 0x0000009e6410723c */ /* 0x040ff00000041810 */
[-C--:B------:R-:W-:Y:S08]  /*5e00*/  HMMA.16816.F32.BF16 R20, R100, R160.reuse, R20 ;  /* 0x000000a06414723c */ /* 0x080ff00000041814 */
[C---:B------:R-:W-:Y:S08]  /*5e10*/  HMMA.16816.F32.BF16 R24, R104.reuse, R160, R24 ;  /* 0x000000a06818723c */ /* 0x040ff00000041818 */
[C---:B------:R-:W-:Y:S01]  /*5e20*/  FADD.FTZ R4, -R109.reuse, R16 ;  /* 0x000000106d047221 */ /* 0x040fe20000010100 */
[-C--:B------:R-:W-:Y:S03]  /*5e30*/  HMMA.16816.F32.BF16 R28, R104, R162.reuse, R28 ;  /* 0x000000a2681c723c */ /* 0x080fe6000004181c */
[----:B------:R-:W-:Y:S01]  /*5e40*/  FADD.FTZ R16, -R109, R17 ;  /* 0x000000116d107221 */ /* 0x000fe20000010100 */
[----:B------:R-:W-:Y:S01]  /*5e50*/  FSEL R17, R4, R109, P6 ;  /* 0x0000006d04117208 */ /* 0x000fe20003000000 */
[----:B------:R-:W-:Y:S01]  /*5e60*/  FADD.FTZ R18, -R108, R18 ;  /* 0x000000126c127221 */ /* 0x000fe20000010100 */
[----:B------:R-:W-:Y:S01]  /*5e70*/  ISETP.GT.AND P6, PT, R193, R245, PT ;  /* 0x000000f5c100720c */ /* 0x000fe20003fc4270 */
[C---:B------:R-:W-:Y:S01]  /*5e80*/  FADD.FTZ R6, -R109.reuse, R20 ;  /* 0x000000146d067221 */ /* 0x040fe20000010100 */
[----:B------:R-:W-:Y:S01]  /*5e90*/  HMMA.16816.F32.BF16 R32, R100, R162, R32 ;  /* 0x000000a26420723c */ /* 0x000fe20000041820 */
[----:B------:R-:W-:Y:S03]  /*5ea0*/  FADD.FTZ R5, -R109, R21 ;  /* 0x000000156d057221 */ /* 0x000fe60000010100 */
[----:B------:R-:W-:Y:S01]  /*5eb0*/  FMUL.FTZ R131, R131, R17 ;  /* 0x0000001183837220 */ /* 0x000fe20000410000 */
[-C--:B------:R-:W-:Y:S02]  /*5ec0*/  FSEL R6, R6, R109.reuse, P4 ;  /* 0x0000006d06067208 */ /* 0x080fe40002000000 */
[-C--:B------:R-:W-:Y:S02]  /*5ed0*/  FSEL R5, R5, R109.reuse, P3 ;  /* 0x0000006d05057208 */ /* 0x080fe40001800000 */
[----:B------:R-:W-:Y:S02]  /*5ee0*/  FSEL R16, R16, R109, P5 ;  /* 0x0000006d10107208 */ /* 0x000fe40002800000 */
[----:B------:R-:W-:Y:S01]  /*5ef0*/  FSETP.GE.FTZ.AND P3, PT, R129, RZ, PT ;  /* 0x000000ff8100720b */ /* 0x000fe20003f76000 */
[----:B------:R-:W-:Y:S01]  /*5f00*/  FMUL.FTZ R127, R127, R6 ;  /* 0x000000067f7f7220 */ /* 0x000fe20000410000 */
[----:B------:R-:W-:Y:S01]  /*5f10*/  FSETP.GE.FTZ.AND P5, PT, R124, RZ, PT ;  /* 0x000000ff7c00720b */ /* 0x000fe20003fb6000 */
[----:B------:R-:W-:Y:S01]  /*5f20*/  FADD.FTZ R6, -R108, R7 ;  /* 0x000000076c067221 */ /* 0x000fe20000010100 */
[----:B------:R-:W-:Y:S01]  /*5f30*/  FSETP.GE.FTZ.AND P4, PT, R114, RZ, PT ;  /* 0x000000ff7200720b */ /* 0x000fe20003f96000 */
[----:B------:R-:W-:Y:S02]  /*5f40*/  FMUL.FTZ R126, R126, R5 ;  /* 0x000000057e7e7220 */ /* 0x000fe40000410000 */
[C---:B------:R-:W-:Y:S02]  /*5f50*/  FADD.FTZ R5, -R108.reuse, R19 ;  /* 0x000000136c057221 */ /* 0x040fe40000010100 */
[----:B------:R-:W-:Y:S02]  /*5f60*/  FADD.FTZ R7, -R108, R23 ;  /* 0x000000176c077221 */ /* 0x000fe40000010100 */
[----:B------:R-:W-:Y:S02]  /*5f70*/  FMUL.FTZ R130, R130, R16 ;  /* 0x0000001082827220 */ /* 0x000fe40000410000 */
[----:B------:R-:W-:Y:S01]  /*5f80*/  FADD.FTZ R4, -R109, R32 ;  /* 0x000000206d047221 */ /* 0x000fe20000010100 */
[----:B------:R-:W-:Y:S02]  /*5f90*/  FSEL R7, R7, R108, P5 ;  /* 0x0000006c07077208 */ /* 0x000fe40002800000 */
[----:B------:R-:W-:Y:S02]  /*5fa0*/  FSETP.GE.FTZ.AND P5, PT, R185, RZ, PT ;  /* 0x000000ffb900720b */ /* 0x000fe40003fb6000 */
[----:B------:R-:W-:Y:S01]  /*5fb0*/  FSEL R4, R4, R109, P1 ;  /* 0x0000006d04047208 */ /* 0x000fe20000800000 */
[----:B------:R-:W-:Y:S01]  /*5fc0*/  @P0 FADD.FTZ R109, -R109, R33 ;  /* 0x000000216d6d0221 */ /* 0x000fe20000010100 */
        /* <DEDUP_REMOVED lines=8> */
[----:B------:R-:W-:Y:S01]  /*6050*/  FSEL R5, R5, R108, P1 ;  /* 0x0000006c05057208 */ /* 0x000fe20000800000 */
[----:B------:R-:W-:Y:S01]  /*6060*/  FMUL.FTZ R187, R187, R6 ;  /* 0x00000006bbbb7220 */ /* 0x000fe20000410000 */
[-C--:B------:R-:W-:Y:S02]  /*6070*/  FSEL R4, R4, R108.reuse, P0 ;  /* 0x0000006c04047208 */ /* 0x080fe40000000000 */
[----:B------:R-:W-:Y:S01]  /*6080*/  FSEL R6, R18, R108, P3 ;  /* 0x0000006c12067208 */ /* 0x000fe20001800000 */
[----:B------:R-:W-:Y:S01]  /*6090*/  FMUL.FTZ R128, R128, R5 ;  /* 0x0000000580807220 */ /* 0x000fe20000410000 */
[----:B------:R-:W-:Y:S01]  /*60a0*/  FSETP.GE.FTZ.AND P3, PT, R113, RZ, PT ;  /* 0x000000ff7100720b */ /* 0x000fe20003f76000 */
[----:B------:R-:W-:Y:S01]  /*60b0*/  FMUL.FTZ R125, R125, R4 ;  /* 0x000000047d7d7220 */ /* 0x000fe20000410000 */
[----:B------:R-:W-:Y:S01]  /*60c0*/  FSETP.GE.FTZ.AND P0, PT, R186, RZ, PT ;  /* 0x000000ffba00720b */ /* 0x000fe20003f16000 */
[----:B------:R-:W-:Y:S01]  /*60d0*/  FMUL.FTZ R129, R129, R6 ;  /* 0x0000000681817220 */ /* 0x000fe20000410000 */
[----:B------:R-:W-:Y:S01]  /*60e0*/  FSETP.GE.FTZ.AND P1, PT, R188, RZ, PT ;  /* 0x000000ffbc00720b */ /* 0x000fe20003f36000 */
[----:B------:R-:W-:Y:S05]  /*60f0*/  FADD.FTZ R6, -R108, R34 ;  /* 0x000000226c067221 */ /* 0x000fea0000010100 */
[----:B------:R-:W-:Y:S02]  /*6100*/  FSEL R6, R6, R108, P4 ;  /* 0x0000006c06067208 */ /* 0x000fe40002000000 */
[----:B------:R-:W-:Y:S01]  /*6110*/  FSETP.GE.FTZ.AND P4, PT, R182, RZ, PT ;  /* 0x000000ffb600720b */ /* 0x000fe20003f96000 */
[----:B------:R-:W-:Y:S01]  /*6120*/  @P3 FADD.FTZ R108, -R108, R35 ;  /* 0x000000236c6c3221 */ /* 0x000fe20000010100 */
[----:B------:R-:W-:Y:S01]  /*6130*/  FSETP.GE.FTZ.AND P3, PT, R123, RZ, PT ;  /* 0x000000ff7b00720b */ /* 0x000fe20003f76000 */
[----:B------:R-:W-:Y:S02]  /*6140*/  FMUL.FTZ R114, R114, R6 ;  /* 0x0000000672727220 */ /* 0x000fe40000410000 */
[----:B------:R-:W-:Y:S02]  /*6150*/  FMUL.FTZ R108, R113, R108 ;  /* 0x0000006c716c7220 */ /* 0x000fe40000410000 */
[C---:B---3--:R-:W-:Y:S02]  /*6160*/  FADD.FTZ R4, -R2.reuse, R9 ;  /* 0x0000000902047221 */ /* 0x048fe40000010100 */
[C---:B------:R-:W-:Y:S02]  /*6170*/  FADD.FTZ R5, -R2.reuse, R8 ;  /* 0x0000000802057221 */ /* 0x040fe40000010100 */
[----:B------:R-:W-:Y:S01]  /*6180*/  FADD.FTZ R12, -R2, R12 ;  /* 0x0000000c020c7221 */ /* 0x000fe20000010100 */
[-C--:B------:R-:W-:Y:S01]  /*6190*/  FSEL R4, R4, R2.reuse, P0 ;  /* 0x0000000204047208 */ /* 0x080fe20000000000 */
[C---:B------:R-:W-:Y:S01]  /*61a0*/  FADD.FTZ R25, -R2.reuse, R25 ;  /* 0x0000001902197221 */ /* 0x040fe20000010100 */
[----:B------:R-:W-:Y:S01]  /*61b0*/  FSETP.GE.FTZ.AND P0, PT, R117, RZ, PT ;  /* 0x000000ff7500720b */ /* 0x000fe20003f16000 */
[C---:B------:R-:W-:Y:S01]  /*61c0*/  FADD.FTZ R13, -R2.reuse, R13 ;  /* 0x0000000d020d7221 */ /* 0x040fe20000010100 */
[-C--:B------:R-:W-:Y:S01]  /*61d0*/  FSEL R5, R5, R2.reuse, P1 ;  /* 0x0000000205057208 */ /* 0x080fe20000800000 */
[C---:B------:R-:W-:Y:S01]  /*61e0*/  FADD.FTZ R24, -R2.reuse, R24 ;  /* 0x0000001802187221 */ /* 0x040fe20000010100 */
[----:B------:R-:W-:Y:S01]  /*61f0*/  FSETP.GE.FTZ.AND P1, PT, R183, RZ, PT ;  /* 0x000000ffb700720b */ /* 0x000fe20003f36000 */
[----:B------:R-:W-:Y:S01]  /*6200*/  FADD.FTZ R28, -R2, R28 ;  /* 0x0000001c021c7221 */ /* 0x000fe20000010100 */
[----:B------:R-:W-:Y:S01]  /*6210*/  FSEL R13, R13, R2, P4 ;  /* 0x000000020d0d7208 */ /* 0x000fe20002000000 */
[----:B------:R-:W-:Y:S01]  /*6220*/  FMUL.FTZ R17, R186, R4 ;  /* 0x00000004ba117220 */ /* 0x000fe20000410000 */
[-C--:B------:R-:W-:Y:S01]  /*6230*/  FSEL R12, R12, R2.reuse, P1 ;  /* 0x000000020c0c7208 */ /* 0x080fe20000800000 */
[----:B----4-:R-:W-:Y:S01]  /*6240*/  FADD.FTZ R4, -R0, R14 ;  /* 0x0000000e00047221 */ /* 0x010fe20000010100 */
[----:B------:R-:W-:Y:S01]  /*6250*/  FSETP.GE.FTZ.AND P1, PT, R122, RZ, PT ;  /* 0x000000ff7a00720b */ /* 0x000fe20003f36000 */
[----:B------:R-:W-:Y:S01]  /*6260*/  FMUL.FTZ R188, R188, R5 ;  /* 0x00000005bcbc7220 */ /* 0x000fe20000410000 */
[-C--:B------:R-:W-:Y:S01]  /*6270*/  FSEL R24, R24, R2.reuse, P3 ;  /* 0x0000000218187208 */ /* 0x080fe20001800000 */
[C---:B------:R-:W-:Y:S01]  /*6280*/  FADD.FTZ R5, -R0.reuse, R11 ;  /* 0x0000000b00057221 */ /* 0x040fe20000010100 */
[----:B------:R-:W-:Y:S01]  /*6290*/  FSEL R25, R25, R2, P1 ;  /* 0x0000000219197208 */ /* 0x000fe20000800000 */
[----:B------:R-:W-:Y:S01]  /*62a0*/  FADD.FTZ R7, -R0, R10 ;  /* 0x0000000a00077221 */ /* 0x000fe20000010100 */
[----:B------:R-:W-:Y:S01]  /*62b0*/  FSETP.GE.FTZ.AND P1, PT, R118, RZ, PT ;  /* 0x000000ff7600720b */ /* 0x000fe20003f36000 */
[----:B------:R-:W-:Y:S01]  /*62c0*/  FMUL.FTZ R183, R183, R12 ;  /* 0x0000000cb7b77220 */ /* 0x000fe20000410000 */
[----:B------:R-:W-:Y:S01]  /*62d0*/  FSETP.GE.FTZ.AND P3, PT, R190, RZ, PT ;  /* 0x000000ffbe00720b */ /* 0x000fe20003f76000 */
[----:B------:R-:W-:Y:S01]  /*62e0*/  FADD.FTZ R6, -R0, R15 ;  /* 0x0000000f00067221 */ /* 0x000fe20000010100 */
        /* <DEDUP_REMOVED lines=12> */
[-C--:B------:R-:W-:Y:S01]  /*63b0*/  FSEL R7, R7, R0.reuse, P3 ;  /* 0x0000000007077208 */ /* 0x080fe20001800000 */
[----:B------:R-:W-:Y:S01]  /*63c0*/  FADD.FTZ R4, -R0, R27 ;  /* 0x0000001b00047221 */ /* 0x000fe20000010100 */
[----:B------:R-:W-:Y:S01]  /*63d0*/  FSETP.GE.FTZ.AND P4, PT, R121, RZ, PT ;  /* 0x000000ff7900720b */ /* 0x000fe20003f96000 */
[----:B------:R-:W-:Y:S01]  /*63e0*/  FMUL.FTZ R16, R189, R5 ;  /* 0x00000005bd107220 */ /* 0x000fe20000410000 */
[----:B------:R-:W-:Y:S01]  /*63f0*/  FSETP.GE.FTZ.AND P3, PT, R120, RZ, PT ;  /* 0x000000ff7800720b */ /* 0x000fe20003f76000 */
[----:B------:R-:W-:Y:S01]  /*6400*/  FADD.FTZ R5, -R0, R26 ;  /* 0x0000001a00057221 */ /* 0x000fe20000010100 */
[----:B------:R-:W-:Y:S01]  /*6410*/  FSETP.GE.FTZ.AND P1, PT, R116, RZ, PT ;  /* 0x000000ff7400720b */ /* 0x000fe20003f36000 */
[----:B------:R-:W-:Y:S01]  /*6420*/  FMUL.FTZ R9, R122, R25 ;  /* 0x000000197a097220 */ /* 0x000fe20000410000 */
[----:B------:R-:W-:Y:S01]  /*6430*/  FSEL R6, R6, R0, P5 ;  /* 0x0000000006067208 */ /* 0x000fe20002800000 */
[----:B------:R-:W-:Y:S01]  /*6440*/  FMUL.FTZ R28, R118, R28 ;  /* 0x0000001c761c7220 */ /* 0x000fe20000410000 */
[-C--:B------:R-:W-:Y:S01]  /*6450*/  FSEL R5, R5, R0.reuse, P4 ;  /* 0x0000000005057208 */ /* 0x080fe20002000000 */
[----:B------:R-:W-:Y:S01]  /*6460*/  FMUL.FTZ R7, R190, R7 ;  /* 0x00000007be077220 */ /* 0x000fe20000410000 */
        /* <DEDUP_REMOVED lines=8> */
[----:B------:R-:W-:Y:S02]  /*64f0*/  IMAD.MOV.U32 R122, RZ, RZ, R204 ;  /* 0x000000ffff7a7224 */ /* 0x000fe400078e00cc */
        /* <DEDUP_REMOVED lines=36> */
.L_x_714:
[----:B------:R-:W-:Y:S01]  /*6740*/  F2FP.BF16.PACK_AB R19, R180, R181 ;  /* 0x000000b5b413723e */ /* 0x000fe200000010ff */
[----:B------:R-:W-:Y:S01]  /*6750*/  IMAD.SHL.U32 R0, R176, 0x2, RZ ;  /* 0x00000002b0007824 */ /* 0x000fe200078e00ff */
[----:B------:R-:W-:Y:S01]  /*6760*/  F2FP.BF16.PACK_AB R18, R187, R179 ;  /* 0x000000b3bb12723e */ /* 0x000fe200000010ff */
[----:B------:R-:W2:Y:S01]  /*6770*/  LDL R100, [R1] ;  /* 0x0000000001647983 */ /* 0x000ea20000100800 */
        /* <DEDUP_REMOVED lines=21> */
[C---:B------:R-:W-:Y:S02]  /*68d0*/  IADD3 R20, R0.reuse, 0x4000, RZ ;  /* 0x0000400000147810 */ /* 0x040fe40007ffe0ff */
[----:B------:R-:W-:Y:S01]  /*68e0*/  IADD3 R2, R0, 0x4040, RZ ;  /* 0x0000404000027810 */ /* 0x000fe20007ffe0ff */
[----:B------:R-:W-:Y:S01]  /*68f0*/  STS [R201+0xb400], R12 ;  /* 0x00b4000cc9007388 */ /* 0x000fe20000000800 */
[----:B------:R-:W-:Y:S03]  /*6900*/  @P2 IADD3 R2, R20, -0x40, RZ ;  /* 0xffffffc014022810 */ /* 0x000fe60007ffe0ff */
        /* <DEDUP_REMOVED lines=11> */
[----:B------:R-:W3:Y:S04]  /*69c0*/  LDSM.16.MT88.4 R12, [R3+0x10000] ;  /* 0x01000000030c783b */ /* 0x000ee80000004200 */
[----:B------:R-:W4:Y:S04]  /*69d0*/  LDSM.16.MT88.4 R16, [R2] ;  /* 0x000000000210783b */ /* 0x000f280000004200 */
        /* <DEDUP_REMOVED lines=26> */
[----:B------:R-:W4:Y:S04]  /*6b80*/  LDSM.16.MT88.4 R20, [R3+0xf800] ;  /* 0x00f800000314783b */ /* 0x000f280000004200 */
[----:B------:R-:W5:Y:S03]  /*6b90*/  LDSM.16.MT88.4 R32, [R2+0x1800] ;  /* 0x001800000220783b */ /* 0x000f660000004200 */
[-C--:B-1----:R-:W-:Y:S01]  /*6ba0*/  HMMA.16816.F32.BF16 R36, R4, R8.reuse, R36 ;  /* 0x000000080424723c */ /* 0x082fe20000041824 */
[----:B------:R-:W-:Y:S07]  /*6bb0*/  BAR.SYNC.DEFER_BLOCKING 0x0 ;  /* 0x0000000000007b1d */ /* 0x000fee0000010000 */
[C---:B------:R-:W-:Y:S08]  /*6bc0*/  HMMA.16816.F32.BF16 R40, R12.reuse, R8, R40 ;  /* 0x000000080c28723c */ /* 0x040ff00000041828 */
[-C--:B------:R-:W-:Y:S08]  /*6bd0*/  HMMA.16816.F32.BF16 R44, R12, R10.reuse, R44 ;  /* 0x0000000a0c2c723c */ /* 0x080ff0000004182c */
[C---:B------:R-:W-:Y:S08]  /*6be0*/  HMMA.16816.F32.BF16 R48, R4.reuse, R10, R48 ;  /* 0x0000000a0430723c */ /* 0x040ff00000041830 */
[-C--:B---3--:R-:W-:Y:S04]  /*6bf0*/  HMMA.16816.F32.BF16 R52, R4, R16.reuse, R52 ;  /* 0x000000100434723c */ /* 0x088fe80000041834 */
[----:B--2---:R-:W-:Y:S04]  /*6c00*/  IMAD.SHL.U32 R118, R100, 0x2, RZ ;  /* 0x0000000264767824 */ /* 0x004fe800078e00ff */
[C---:B------:R-:W-:Y:S08]  /*6c10*/  HMMA.16816.F32.BF16 R56, R12.reuse, R16, R56 ;  /* 0x000000100c38723c */ /* 0x040ff00000041838 */
[-C--:B------:R-:W-:Y:S08]  /*6c20*/  HMMA.16816.F32.BF16 R60, R12, R18.reuse, R60 ;  /* 0x000000120c3c723c */ /* 0x080ff0000004183c */
[----:B------:R-:W-:Y:S08]  /*6c30*/  HMMA.16816.F32.BF16 R64, R4, R18, R64 ;  /* 0x000000120440723c */ /* 0x000ff00000041840 */
[-C--:B----4-:R-:W-:Y:S08]  /*6c40*/  HMMA.16816.F32.BF16 R36, R20, R24.reuse, R36 ;  /* 0x000000181424723c */ /* 0x090ff00000041824 */
[C---:B------:R-:W-:Y:S08]  /*6c50*/  HMMA.16816.F32.BF16 R40, R28.reuse, R24, R40 ;  /* 0x000000181c28723c */ /* 0x040ff00000041828 */
[-C--:B------:R-:W-:Y:S08]  /*6c60*/  HMMA.16816.F32.BF16 R44, R28, R26.reuse, R44 ;  /* 0x0000001a1c2c723c */ /* 0x080ff0000004182c */
[C---:B------:R-:W-:Y:S08]  /*6c70*/  HMMA.16816.F32.BF16 R48, R20.reuse, R26, R48 ;  /* 0x0000001a1430723c */ /* 0x040ff00000041830 */
[-C--:B-----5:R-:W-:Y:S08]  /*6c80*/  HMMA.16816.F32.BF16 R52, R20, R32.reuse, R52 ;  /* 0x000000201434723c */ /* 0x0a0ff00000041834 */
        /* <DEDUP_REMOVED lines=25> */
.L_x_715:
        /* <DEDUP_REMOVED lines=13> */
[----:B------:R-:W-:Y:S01]  /*6ef0*/  IMAD.SHL.U32 R120, R120, 0x10, RZ ;  /* 0x0000001078787824 */ /* 0x000fe200078e00ff */
[----:B------:R-:W4:Y:S01]  /*6f00*/  LDSM.16.MT88.4 R28, [R0+0x6800] ;  /* 0x00680000001c783b */ /* 0x000f220000004200 */
[----:B------:R-:W-:Y:S02]  /*6f10*/  IMAD R119, R119, 0x18, RZ ;  /* 0x0000001877777824 */ /* 0x000fe400078e02ff */
[----:B------:R-:W-:Y:S01]  /*6f20*/  IMAD.MOV.U32 R125, RZ, RZ, c[0x0][0x22c] ;  /* 0x00008b00ff7d7624 */ /* 0x000fe200078e00ff */
[----:B------:R-:W1:Y:S01]  /*6f30*/  LDSM.16.MT88.4 R32, [R2+0x6800] ;  /* 0x006800000220783b */ /* 0x000e620000004200 */
[----:B------:R-:W-:Y:S02]  /*6f40*/  IMAD.MOV.U32 R124, RZ, RZ, c[0x0][0x22c] ;  /* 0x00008b00ff7c7624 */ /* 0x000fe400078e00ff */
[----:B------:R-:W-:Y:S01]  /*6f50*/  IMAD R125, R125, c[0x0][0x1c0], RZ ;  /* 0x000070007d7d7a24 */ /* 0x000fe200078e02ff */
[----:B------:R-:W-:Y:S01]  /*6f60*/  LDSM.16.MT88.4 R104, [R0+0x7000] ;  /* 0x007000000068783b */ /* 0x000fe20000004200 */
[----:B------:R-:W-:Y:S02]  /*6f70*/  IMAD R124, R124, c[0x0][0x1c0], RZ ;  /* 0x000070007c7c7a24 */ /* 0x000fe400078e02ff */
[----:B------:R-:W-:Y:S01]  /*6f80*/  IMAD.SHL.U32 R125, R125, 0x20, RZ ;  /* 0x000000207d7d7824 */ /* 0x000fe200078e00ff */
[----:B------:R-:W1:Y:S01]  /*6f90*/  LDSM.16.M88.4 R100, [R116] ;  /* 0x000000007464783b */ /* 0x000e620000000200 */
[----:B------:R-:W-:Y:S02]  /*6fa0*/  IMAD R124, R124, 0x28, RZ ;  /* 0x000000287c7c7824 */ /* 0x000fe400078e02ff */
[----:B------:R-:W-:Y:S01]  /*6fb0*/  IMAD.MOV.U32 R121, RZ, RZ, c[0x0][0x22c] ;  /* 0x00008b00ff797624 */ /* 0x000fe200078e00ff */
[----:B------:R-:W-:Y:S03]  /*6fc0*/  LDSM.16.MT88.4 R112, [R0+0x7800] ;  /* 0x007800000070783b */ /* 0x000fe60000004200 */
[----:B------:R-:W-:Y:S01]  /*6fd0*/  IMAD R121, R121, c[0x0][0x1c0], RZ ;  /* 0x0000700079797a24 */ /* 0x000fe200078e02ff */
[----:B------:R-:W-:Y:S03]  /*6fe0*/  LDSM.16.M88.4 R108, [R117] ;  /* 0x00000000756c783b */ /* 0x000fe60000000200 */
[----:B------:R-:W-:Y:S01]  /*6ff0*/  IMAD R121, R121, 0x30, RZ ;  /* 0x0000003079797824 */ /* 0x000fe200078e02ff */
        /* <DEDUP_REMOVED lines=64> */
[-C--:B--2---:R-:W-:Y:S02]  /*7400*/  LEA R4, P1, R119, R20.reuse, 0x2 ;  /* 0x0000001477047211 */ /* 0x084fe400078210ff */
[-C--:B------:R-:W-:Y:S01]  /*7410*/  LEA R26, P0, R125, R20.reuse, 0x2 ;  /* 0x000000147d1a7211 */ /* 0x080fe200078010ff */
[----:B------:R1:W-:Y:S01]  /*7420*/  RED.E.ADD.F32.FTZ.RN.STRONG.GPU [R22.64], R6 ;  /* 0x000000061600798e */ /* 0x0003e2000c10e786 */
[-C--:B---3--:R-:W-:Y:S01]  /*7430*/  LEA.HI.X.SX32 R5, R119, R21.reuse, 0x2, P1 ;  /* 0x0000001577057211 */ /* 0x088fe200008f16ff */
[----:B------:R-:W-:Y:S01]  /*7440*/  IMAD.MOV.U32 R119, RZ, RZ, c[0x0][0x22c] ;  /* 0x00008b00ff777624 */ /* 0x000fe200078e00ff */
[-C--:B------:R-:W-:Y:S03]  /*7450*/  LEA.HI.X.SX32 R27, R125, R21.reuse, 0x2, P0 ;  /* 0x000000157d1b7211 */ /* 0x080fe600000f16ff */
[----:B------:R2:W-:Y:S01]  /*7460*/  RED.E.ADD.F32.FTZ.RN.STRONG.GPU [R4.64], R7 ;  /* 0x000000070400798e */ /* 0x0005e2000c10e786 */
[----:B------:R-:W-:Y:S03]  /*7470*/  IMAD R119, R119, c[0x0][0x1c0], RZ ;  /* 0x0000700077777a24 */ /* 0x000fe600078e02ff */
[----:B------:R3:W-:Y:S01]  /*7480*/  RED.E.ADD.F32.FTZ.RN.STRONG.GPU [R26.64], R8 ;  /* 0x000000081a00798e */ /* 0x0007e2000c10e786 */
[----:B------:R-:W-:Y:S01]  /*7490*/  IMAD R119, R119, 0x38, RZ ;  /* 0x0000003877777824 */ /* 0x000fe200078e02ff */
[CC--:B-1----:R-:W-:Y:S02]  /*74a0*/  LEA R22, P3, R124.reuse, R20.reuse, 0x2 ;  /* 0x000000147c167211 */ /* 0x0c2fe400078610ff */
[-C--:B------:R-:W-:Y:S02]  /*74b0*/  LEA R6, P1, R121, R20.reuse, 0x2 ;  /* 0x0000001479067211 */ /* 0x080fe400078210ff */
[-C--:B------:R-:W-:Y:S02]  /*74c0*/  LEA.HI.X.SX32 R23, R124, R21.reuse, 0x2, P3 ;  /* 0x000000157c177211 */ /* 0x080fe400018f16ff */
[-C--:B--2---:R-:W-:Y:S02]  /*74d0*/  LEA R4, P0, R119, R20.reuse, 0x2 ;  /* 0x0000001477047211 */ /* 0x084fe400078010ff */
[-C--:B------:R-:W-:Y:S01]  /*74e0*/  LEA.HI.X.SX32 R7, R121, R21.reuse, 0x2, P1 ;  /* 0x0000001579077211 */ /* 0x080fe200008f16ff */
[----:B------:R1:W-:Y:S01]  /*74f0*/  RED.E.ADD.F32.FTZ.RN.STRONG.GPU [R22.64], R9 ;  /* 0x000000091600798e */ /* 0x0003e2000c10e786 */
[-C--:B------:R-:W-:Y:S02]  /*7500*/  LEA.HI.X.SX32 R5, R119, R21.reuse, 0x2, P0 ;  /* 0x0000001577057211 */ /* 0x080fe400000f16ff */
[C---:B------:R-:W-:Y:S01]  /*7510*/  IADD3 R121, R120.reuse, 0x20, RZ ;  /* 0x0000002078797810 */ /* 0x040fe20007ffe0ff */
[----:B------:R2:W-:Y:S01]  /*7520*/  RED.E.ADD.F32.FTZ.RN.STRONG.GPU [R6.64], R10 ;  /* 0x0000000a0600798e */ /* 0x0005e2000c10e786 */
[C---:B------:R-:W-:Y:S02]  /*7530*/  IADD3 R119, R120.reuse, 0x20, RZ ;  /* 0x0000002078777810 */ /* 0x040fe40007ffe0ff */
[----:B------:R-:W-:Y:S01]  /*7540*/  IADD3 R120, R120, 0x20, RZ ;  /* 0x0000002078787810 */ /* 0x000fe20007ffe0ff */
[----:B------:R4:W-:Y:S01]  /*7550*/  RED.E.ADD.F32.FTZ.RN.STRONG.GPU [R4.64], R11 ;  /* 0x0000000b0400798e */ /* 0x0009e2000c10e786 */
[-C--:B---3--:R-:W-:Y:S01]  /*7560*/  LEA R26, P0, R121, R20.reuse, 0x2 ;  /* 0x00000014791a7211 */ /* 0x088fe200078010ff */
[C---:B------:R-:W-:Y:S01]  /*7570*/  IMAD.IADD R119, R246.reuse, 0x1, R119 ;  /* 0x00000001f6777824 */ /* 0x040fe200078e0277 */
[-C--:B------:R-:W-:Y:S01]  /*7580*/  LEA R8, P3, R229, R20.reuse, 0x2 ;  /* 0x00000014e5087211 */ /* 0x080fe200078610ff */
[C---:B------:R-:W-:Y:S01]  /*7590*/  IMAD.IADD R120, R246.reuse, 0x1, R120 ;  /* 0x00000001f6787824 */ /* 0x040fe200078e0278 */
[----:B------:R-:W-:Y:S01]  /*75a0*/  RED.E.ADD.F32.FTZ.RN.STRONG.GPU [R20.64+0x80], R12 ;  /* 0x0000800c1400798e */ /* 0x000fe2000c10e786 */
[----:B------:R-:W-:Y:S01]  /*75b0*/  IMAD.IADD R119, R246, 0x1, R119 ;  /* 0x00000001f6777824 */ /* 0x000fe200078e0277 */
[-C--:B------:R-:W-:Y:S02]  /*75c0*/  LEA.HI.X.SX32 R27, R121, R21.reuse, 0x2, P0 ;  /* 0x00000015791b7211 */ /* 0x080fe400000f16ff */
[----:B------:R-:W-:Y:S04]  /*75d0*/  RED.E.ADD.F32.FTZ.RN.STRONG.GPU [R24.64+0x80], R13 ;  /* 0x0000800d1800798e */ /* 0x000fe8000c10e786 */
[----:B------:R-:W-:Y:S04]  /*75e0*/  RED.E.ADD.F32.FTZ.RN.STRONG.GPU [R26.64], R14 ;  /* 0x0000000e1a00798e */ /* 0x000fe8000c10e786 */
[----:B------:R-:W-:Y:S01]  /*75f0*/  LDSM.16.MT88.4 R24, [R0] ;  /* 0x000000000018783b */ /* 0x000fe20000004200 */
[CC--:B-1----:R-:W-:Y:S02]  /*7600*/  LEA R22, P5, R120.reuse, R20.reuse, 0x2 ;  /* 0x0000001478167211 */ /* 0x0c2fe400078a10ff */
[-C--:B------:R-:W-:Y:S02]  /*7610*/  LEA.HI.X.SX32 R9, R229, R21.reuse, 0x2, P3 ;  /* 0x00000015e5097211 */ /* 0x080fe400018f16ff */
[CC--:B--2---:R-:W-:Y:S02]  /*7620*/  LEA R10, P4, R119.reuse, R20.reuse, 0x2 ;  /* 0x00000014770a7211 */ /* 0x0c4fe400078810ff */
[-C--:B------:R-:W-:Y:S02]  /*7630*/  LEA.HI.X.SX32 R23, R120, R21.reuse, 0x2, P5 ;  /* 0x0000001578177211 */ /* 0x080fe400028f16ff */
[-C--:B----4-:R-:W-:Y:S02]  /*7640*/  LEA.HI.X.SX32 R11, R119, R21.reuse, 0x2, P4 ;  /* 0x00000015770b7211 */ /* 0x090fe400020f16ff */
        /* <DEDUP_REMOVED lines=52> */
[----:B------:R-:W-:Y:S01]  /*7990*/  IMAD.MOV.U32 R165, RZ, RZ, R0 ;  /* 0x000000ffffa57224 */ /* 0x000fe200078e0000 */
[----:B------:R-:W-:Y:S01]  /*79a0*/  IADD3 R5, R193, -0x1, RZ ;  /* 0xffffffffc1057810 */ /* 0x000fe20007ffe0ff */
[----:B------:R-:W-:Y:S01]  /*79b0*/  @P6 IMAD.MOV.U32 R214, RZ, RZ, R4 ;  /* 0x000000ffffd66224 */ /* 0x000fe200078e0004 */
[----:B------:R-:W-:Y:S01]  /*79c0*/  @P6 IADD3.X R2, R215, -0x1, RZ, P3, !PT ;  /* 0xffffffffd7026810 */ /* 0x000fe20001ffe4ff */
        /* <DEDUP_REMOVED lines=111> */
[----:B------:R-:W-:Y:S02]  /*80c0*/  F2FP.BF16.PACK_AB R7, R7, R56 ;  /* 0x000000380707723e */ /* 0x000fe400000010ff */
[----:B------:R-:W-:Y:S02]  /*80d0*/  F2FP.BF16.PACK_AB R6, R6, R58 ;  /* 0x0000003a0606723e */ /* 0x000fe400000010ff */
[----:B------:R-:W-:Y:S02]  /*80e0*/  F2FP.BF16.PACK_AB R2, R2, R60 ;  /* 0x0000003c0202723e */ /* 0x000fe400000010ff */
[----:B------:R-:W-:Y:S01]  /*80f0*/  F2FP.BF16.PACK_AB R0, R0, R62 ;  /* 0x0000003e0000723e */ /* 0x000fe200000010ff */
[----:B--2---:R-:W-:Y:S04]  /*8100*/  STS [R108], R32 ;  /* 0x000000206c007388 */ /* 0x004fe80000000800 */
[----:B------:R-:W-:Y:S04]  /*8110*/  STS [R108+0x400], R31 ;  /* 0x0004001f6c007388 */ /* 0x000fe80000000800 */
[----:B---3--:R-:W-:Y:S04]  /*8120*/  STS [R107], R28 ;  /* 0x0000001c6b007388 */ /* 0x008fe80000000800 */
[----:B----4-:R-:W-:Y:S04]  /*8130*/  STS [R109], R27 ;  /* 0x0000001b6d007388 */ /* 0x010fe80000000800 */
        /* <DEDUP_REMOVED lines=26> */
[----:B------:R-:W-:-:S03]  /*82e0*/  ISETP.NE.AND P0, PT, R105, -0x1, PT ;  /* 0xffffffff6900780c */ /* 0x000fc60003f05270 */
[----:B------:R-:W-:Y:S04]  /*82f0*/  STS [R104+0x6000], R2 ;  /* 0x0060000268007388 */ /* 0x000fe80000000800 */
[----:B------:R1:W-:Y:S04]  /*8300*/  STS [R104+0x6400], R0 ;  /* 0x0064000068007388 */ /* 0x0003e80000000800 */
[----:B-1----:R-:W1:Y:S02]  /*8310*/  S2R R104, SR_CTAID.Y ;  /* 0x0000000000687919 */ /* 0x002e640000002600 */
[----:B------:R-:W-:-:S05]  /*8320*/  @P0 IADD3 R0, R247, R105, RZ ;  /* 0x00000069f7000210 */ /* 0x000fca0007ffe0ff */
[----:B------:R-:W-:-:S04]  /*8330*/  @P0 IMAD.WIDE.U32 R4, R0, c[0x0][0x3a0], RZ ;  /* 0x0000e80000040a25 */ /* 0x000fc800078e00ff */
        /* <DEDUP_REMOVED lines=14> */
.L_x_717:
        /* <DEDUP_REMOVED lines=15> */
.L_x_718:
[----:B------:R-:W-:Y:S01]  /*8510*/  BAR.SYNC.DEFER_BLOCKING 0x0 ;  /* 0x0000000000007b1d */ /* 0x000fe20000010000 */
[C---:B------:R-:W-:Y:S01]  /*8520*/  IMAD.SHL.U32 R13, R251.reuse, 0x80, RZ ;  /* 0x00000080fb0d7824 */ /* 0x040fe200078e00ff */
[----:B------:R-:W-:Y:S01]  /*8530*/  SHF.R.S32.HI R7, RZ, 0x1f, R216 ;  /* 0x0000001fff077819 */ /* 0x000fe200000114d8 */
[----:B------:R-:W-:Y:S01]  /*8540*/  IMAD R12, R251, -0x80, R202 ;  /* 0xffffff80fb0c7824 */ /* 0x000fe200078e02ca */
[----:B------:R-:W-:Y:S02]  /*8550*/  MOV R6, R216 ;  /* 0x000000d800067202 */ /* 0x000fe40000000f00 */
[----:B------:R-:W-:Y:S01]  /*8560*/  SHF.R.S32.HI R14, RZ, 0x1f, R13 ;  /* 0x0000001fff0e7819 */ /* 0x000fe2000001140d */
[----:B------:R-:W-:Y:S01]  /*8570*/  BSSY B0, `(.L_x_719) ;  /* 0x0000020000007945 */ /* 0x000fe20003800000 */
[----:B------:R-:W-:Y:S01]  /*8580*/  ISETP.GE.AND P1, PT, R216, c[0x0][0x220], PT ;  /* 0x00008800d8007a0c */ /* 0x000fe20003f26270 */
[----:B------:R-:W-:Y:S01]  /*8590*/  IMAD.WIDE.U32 R4, R13, c[0x0][0x3a0], R6 ;  /* 0x0000e8000d047a25 */ /* 0x000fe200078e0006 */
[----:B------:R-:W-:-:S02]  /*85a0*/  SHF.R.S32.HI R15, RZ, 0x1f, R248 ;  /* 0x0000001fff0f7819 */ /* 0x000fc400000114f8 */
[----:B------:R-:W-:Y:S01]  /*85b0*/  ISETP.GE.OR P4, PT, R225, R12, P1 ;  /* 0x0000000ce100720c */ /* 0x000fe20000f86670 */
[----:B------:R-:W-:Y:S01]  /*85c0*/  IMAD R0, R14, c[0x0][0x3a0], RZ ;  /* 0x0000e8000e007a24 */ /* 0x000fe200078e02ff */
[----:B------:R-:W-:Y:S02]  /*85d0*/  IADD3 R4, P0, R2, R4, RZ ;  /* 0x0000000402047210 */ /* 0x000fe40007f1e0ff */
[----:B------:R-:W-:Y:S01]  /*85e0*/  SHF.R.S32.HI R26, RZ, 0x1f, R225 ;  /* 0x0000001fff1a7819 */ /* 0x000fe200000114e1 */
[----:B------:R-:W-:-:S05]  /*85f0*/  IMAD R0, R13, c[0x0][0x3a4], R0 ;  /* 0x0000e9000d007a24 */ /* 0x000fca00078e0200 */
[----:B------:R-:W-:Y:S01]  /*8600*/  IADD3.X R5, R8, R5, R0, P0, !PT ;  /* 0x0000000508057210 */ /* 0x000fe200007fe400 */
[----:B------:R-:W-:Y:S01]  /*8610*/  IMAD R0, R15, c[0x0][0x3b8], RZ ;  /* 0x0000ee000f007a24 */ /* 0x000fe200078e02ff */
[----:B------:R1:W2:Y:S03]  /*8620*/  LDS.128 R16, [R118+0x7000] ;  /* 0x0070000076107984 */ /* 0x0002a60000000c00 */
[C---:B------:R-:W-:Y:S01]  /*8630*/  IMAD R0, R248.reuse, c[0x0][0x3bc], R0 ;  /* 0x0000ef00f8007a24 */ /* 0x040fe200078e0200 */
[----:B------:R1:W3:Y:S01]  /*8640*/  LDS.128 R20, [R118+0x8000] ;  /* 0x0080000076147984 */ /* 0x0002e20000000c00 */
[----:B------:R-:W-:-:S03]  /*8650*/  IMAD.WIDE.U32 R4, R248, c[0x0][0x3b8], R4 ;  /* 0x0000ee00f8047a25 */ /* 0x000fc600078e0004 */
[----:B------:R1:W4:Y:S01]  /*8660*/  LDS.128 R28, [R118+0x9000] ;  /* 0x00900000761c7984 */ /* 0x0003220000000c00 */
[----:B------:R-:W-:-:S03]  /*8670*/  IMAD.IADD R2, R0, 0x1, R5 ;  /* 0x0000000100027824 */ /* 0x000fc600078e0205 */
        /* <DEDUP_REMOVED lines=15> */
.L_x_720:
[----:B------:R-:W-:Y:S05]  /*8770*/  BSYNC B0 ;  /* 0x0000000000007941 */ /* 0x000fea0003800000 */
.L_x_719:
        /* <DEDUP_REMOVED lines=14> */
[----:B--2---:R1:W-:Y:S02]  /*8860*/  STG.E.128 [R10.64], R16 ;  /* 0x000000100a007986 */ /* 0x0043e4000c101d06 */
.L_x_722:
[----:B------:R-:W-:Y:S05]  /*8870*/  BSYNC B0 ;  /* 0x0000000000007941 */ /* 0x000fea0003800000 */
.L_x_721:
        /* <DEDUP_REMOVED lines=14> */
[----:B---3--:R1:W-:Y:S02]  /*8960*/  STG.E.128 [R10.64], R20 ;  /* 0x000000140a007986 */ /* 0x0083e4000c101d06 */
.L_x_724:
[----:B------:R-:W-:Y:S05]  /*8970*/  BSYNC B0 ;  /* 0x0000000000007941 */ /* 0x000fea0003800000 */
.L_x_723:
        /* <DEDUP_REMOVED lines=13> */
[----:B----4-:R1:W-:Y:S02]  /*8a50*/  STG.E.128 [R4.64], R28 ;  /* 0x0000001c04007986 */ /* 0x0103e4000c101d06 */
.L_x_726:
[----:B------:R-:W-:Y:S05]  /*8a60*/  BSYNC B0 ;  /* 0x0000000000007941 */ /* 0x000fea0003800000 */
.L_x_725:
[----:B------:R-:W-:Y:S01]  /*8a70*/  IMAD.WIDE.U32 R6, R13, c[0x0][0x3a8], R6 ;  /* 0x0000ea000d067a25 */ /* 0x000fe200078e0006 */
[----:B------:R-:W-:Y:S03]  /*8a80*/  BSSY B0, `(.L_x_727) ;  /* 0x0000013000007945 */ /* 0x000fe60003800000 */
[----:B------:R-:W-:Y:S01]  /*8a90*/  IMAD R0, R14, c[0x0][0x3a8], RZ ;  /* 0x0000ea000e007a24 */ /* 0x000fe200078e02ff */
[----:B-1----:R-:W-:Y:S01]  /*8aa0*/  IADD3 R4, P0, R24, R6, RZ ;  /* 0x0000000618047210 */ /* 0x002fe20007f1e0ff */
        /* <DEDUP_REMOVED lines=16> */
.L_x_728:
[----:B------:R-:W-:Y:S05]  /*8bb0*/  BSYNC B0 ;  /* 0x0000000000007941 */ /* 0x000fea0003800000 */
.L_x_727:
        /* <DEDUP_REMOVED lines=13> */
.L_x_730:
[----:B------:R-:W-:Y:S05]  /*8c90*/  BSYNC B0 ;  /* 0x0000000000007941 */ /* 0x000fea0003800000 */
.L_x_729:
        /* <DEDUP_REMOVED lines=13> */
.L_x_732:
[----:B------:R-:W-:Y:S05]  /*8d70*/  BSYNC B0 ;  /* 0x0000000000007941 */ /* 0x000fea0003800000 */
.L_x_731:
        /* <DEDUP_REMOVED lines=10> */
[----:B------:R1:W-:Y:S02]  /*8e20*/  STG.E.128 [R4.64], R44 ;  /* 0x0000002c04007986 */ /* 0x0003e4000c101d06 */
.L_x_689:
[----:B------:R-:W-:Y:S05]  /*8e30*/  BSYNC B1 ;  /* 0x0000000000017941 */ /* 0x000fea0003800000 */
.L_x_667:
        /* <DEDUP_REMOVED lines=9> */
.L_x_733:
[----:B------:R-:W-:Y:S05]  /*8ed0*/  EXIT ;  /* 0x000000000000794d */ /* 0x000fea0003800000 */
.L_x_735:
        /* <DEDUP_REMOVED lines=10> */
.L_x_1266:


//--------------------- .text._ZN5flash44flash_bwd_dq_dk_dv_loop_seqk_parallel_kernelI23Flash_bwd_kernel_traitsILi64ELi64ELi128ELi8ELi2ELi4ELi4ELb1ELb0EN7cutlass10bfloat16_tE19Flash_kernel_traitsILi64ELi64ELi128ELi8ES3_EELb0ELb1ELb0ELb1ELb0ELb0ELb1EEEvNS_16Flash_bwd_paramsE --------------------------
	.section	.text._ZN5flash44flash_bwd_dq_dk_dv_loop_seqk_parallel_kernelI23Flash_bwd_kernel_traitsILi64ELi64ELi128ELi8ELi2ELi4ELi4ELb1ELb0EN7cutlass10bfloat16_tE19Flash_kernel_traitsILi64ELi64ELi128ELi8ES3_EELb0ELb1ELb0ELb1ELb0ELb0ELb1EEEvNS_16Flash_bwd_paramsE,"ax",@progbits
	.sectioninfo	@"SHI_REGISTERS=255"
	.align	128
        .global         _ZN5flash44flash_bwd_dq_dk_dv_loop_seqk_parallel_kernelI23Flash_bwd_kernel_traitsILi64ELi64ELi128ELi8ELi2ELi4ELi4ELb1ELb0EN7cutlass10bfloat16_tE19Flash_kernel_traitsILi64ELi64ELi128ELi8ES3_EELb0ELb1ELb0ELb1ELb0ELb0ELb1EEEvNS_16Flash_bwd_paramsE
        .type           _ZN5flash44flash_bwd_dq_dk_dv_loop_seqk_parallel_kernelI23Flash_bwd_kernel_traitsILi64ELi64ELi128ELi8ELi2ELi4ELi4ELb1ELb0EN7cutlass10bfloat16_tE19Flash_kernel_traitsILi64ELi64ELi128ELi8ES3_EELb0ELb1ELb0ELb1ELb0ELb0ELb1EEEvNS_16Flash_bwd_paramsE,@function
        .size           _ZN5flash44flash_bwd_dq_dk_dv_loop_seqk_parallel_kernelI23Flash_bwd_kernel_traitsILi64ELi64ELi128ELi8ELi2ELi4ELi4ELb1ELb0EN7cutlass10bfloat16_tE19Flash_kernel_traitsILi64ELi64ELi128ELi8ES3_EELb0ELb1ELb0ELb1ELb0ELb0ELb1EEEvNS_16Flash_bwd_paramsE,(.L_x_1267 - _ZN5flash44flash_bwd_dq_dk_dv_loop_seqk_parallel_kernelI23Flash_bwd_kernel_traitsILi64ELi64ELi128ELi8ELi2ELi4ELi4ELb1ELb0EN7cutlass10bfloat16_tE19Flash_kernel_traitsILi64ELi64ELi128ELi8ES3_EELb0ELb1ELb0ELb1ELb0ELb0ELb1EEEvNS_16Flash_bwd_paramsE)
        .other          _ZN5flash44flash_bwd_dq_dk_dv_loop_seqk_parallel_kernelI23Flash_bwd_kernel_traitsILi64ELi64ELi128ELi8ELi2ELi4ELi4ELb1ELb0EN7cutlass10bfloat16_tE19Flash_kernel_traitsILi64ELi64ELi128ELi8ES3_EELb0ELb1ELb0ELb1ELb0ELb0ELb1EEEvNS_16Flash_bwd_paramsE,@"STO_CUDA_ENTRY STV_DEFAULT"
_ZN5flash44flash_bwd_dq_dk_dv_loop_seqk_parallel_kernelI23Flash_bwd_kernel_traitsILi64ELi64ELi128ELi8ELi2ELi4ELi4ELb1ELb0EN7cutlass10bfloat16_tE19Flash_kernel_traitsILi64ELi64ELi128ELi8ES3_EELb0ELb1ELb0ELb1ELb0ELb0ELb1EEEvNS_16Flash_bwd_paramsE:
.text._ZN5flash44flash_bwd_dq_dk_dv_loop_seqk_parallel_kernelI23Flash_bwd_kernel_traitsILi64ELi64ELi128ELi8ELi2ELi4ELi4ELb1ELb0EN7cutlass10bfloat16_tE19Flash_kernel_traitsILi64ELi64ELi128ELi8ES3_EELb0ELb1ELb0ELb1ELb0ELb0ELb1EEEvNS_16Flash_bwd_paramsE:
        /* <DEDUP_REMOVED lines=32> */
[-C--:B------:R-:W-:Y:S01]  /*0200*/  LEA.HI R7, R13, R12.reuse, RZ, 0x4 ;  /* 0x0000000c0d077211 */ /* 0x080fe200078f20ff */
        /* <DEDUP_REMOVED lines=15> */
[----:B------:R-:W-:Y:S01]  /*0300*/  LEA.HI R16, R13, R12, RZ, 0x2 ;  /* 0x0000000c0d107211 */ /* 0x000fe200078f10ff */
        /* <DEDUP_REMOVED lines=8> */
[----:B------:R-:W-:Y:S01]  /*0390*/  ULDC.U8 UR11, c[0x0][0x3d0] ;  /* 0x0000f400000b7ab9 */ /* 0x000fe20000000000 */
        /* <DEDUP_REMOVED lines=10> */
[----:B------:R-:W-:Y:S01]  /*0440*/  UIADD3 UR20, UR21, 0x20, URZ ;  /* 0x0000002015147890 */ /* 0x000fe2000fffe03f */
[----:B------:R-:W-:Y:S01]  /*0450*/  IMAD.IADD R6, R5, 0x1, -R0 ;  /* 0x0000000105067824 */ /* 0x000fe200078e0a00 */
[----:B------:R-:W-:Y:S01]  /*0460*/  LOP3.LUT R0, R15, 0xfffffff8, RZ, 0xc0, !PT ;  /* 0xfffffff80f007812 */ /* 0x000fe200078ec0ff */
[----:B------:R-:W-:Y:S01]  /*0470*/  ULDC.64 UR6, c[0x0][0x118] ;  /* 0x0000460000067ab9 */ /* 0x000fe20000000a00 */
[----:B------:R-:W-:Y:S01]  /*0480*/  LOP3.LUT R3, R3, 0x1c0, RZ, 0xc0, !PT ;  /* 0x000001c003037812 */ /* 0x000fe200078ec0ff */
[----:B------:R-:W-:-:S02]  /*0490*/  UISETP.NE.AND UP6, UPT, UR11, URZ, UPT ;  /* 0x0000003f0b00728c */ /* 0x000fc4000bfc5270 */
[----:B------:R-:W-:Y:S01]  /*04a0*/  IMAD.IADD R0, R12, 0x1, -R0 ;  /* 0x000000010c007824 */ /* 0x000fe200078e0a00 */
[----:B------:R-:W-:Y:S01]  /*04b0*/  SHF.R.U32.HI R4, RZ, 0x3, R3 ;  /* 0x00000003ff047819 */ /* 0x000fe20000011603 */
[----:B------:R-:W-:Y:S02]  /*04c0*/  UIMAD.WIDE.U32 UR56, UR50, UR60, URZ ;  /* 0x0000003c323872a5 */ /* 0x000fe4000f8e003f */
[C---:B------:R-:W-:Y:S01]  /*04d0*/  IMAD.SHL.U32 R214, R0.reuse, 0x8, RZ ;  /* 0x0000000800d67824 */ /* 0x040fe200078e00ff */
[C---:B------:R-:W-:Y:S01]  /*04e0*/  LOP3.LUT P4, RZ, R0.reuse, 0x2, RZ, 0xc0, !PT ;  /* 0x0000000200ff7812 */ /* 0x040fe2000788c0ff */
[----:B------:R-:W-:Y:S01]  /*04f0*/  UIMAD UR27, UR58, 0x18, URZ ;  /* 0x000000183a1b78a4 */ /* 0x000fe2000f8e023f */
[C---:B------:R-:W-:Y:S01]  /*0500*/  LOP3.LUT P3, RZ, R0.reuse, 0x4, RZ, 0xc0, !PT ;  /* 0x0000000400ff7812 */ /* 0x040fe2000786c0ff */
[----:B------:R-:W-:Y:S01]  /*0510*/  IMAD.SHL.U32 R0, R0, 0x40, RZ ;  /* 0x0000004000007824 */ /* 0x000fe200078e00ff */
[----:B------:R-:W-:Y:S01]  /*0520*/  LOP3.LUT R3, R3, 0x38, R214, 0xf8, !PT ;  /* 0x0000003803037812 */ /* 0x000fe200078ef8d6 */
[----:B------:R-:W-:-:S02]  /*0530*/  USHF.L.U32 UR26, UR58, 0x5, URZ ;  /* 0x000000053a1a7899 */ /* 0x000fc4000800063f */
[----:B------:R-:W-:Y:S01]  /*0540*/  UIMAD UR25, UR58, 0x28, URZ ;  /* 0x000000283a1978a4 */ /* 0x000fe2000f8e023f */
[----:B------:R-:W-:Y:S01]  /*0550*/  LOP3.LUT R8, R3, R4, RZ, 0x3c, !PT ;  /* 0x0000000403087212 */ /* 0x000fe200078e3cff */
[----:B------:R-:W-:Y:S01]  /*0560*/  UIMAD UR24, UR58, 0x30, URZ ;  /* 0x000000303a1878a4 */ /* 0x000fe2000f8e023f */
[----:B------:R-:W-:Y:S01]  /*0570*/  LOP3.LUT R0, R0, 0x1c0, RZ, 0xc0, !PT ;  /* 0x000001c000007812 */ /* 0x000fe200078ec0ff */
[----:B------:R-:W-:Y:S01]  /*0580*/  UIMAD UR23, UR58, 0x38, URZ ;  /* 0x000000383a1778a4 */ /* 0x000fe2000f8e023f */
[----:B-1----:R-:W-:Y:S01]  /*0590*/  LOP3.LUT R2, R7, 0xfffffff0, RZ, 0xc0, !PT ;  /* 0xfffffff007027812 */ /* 0x002fe200078ec0ff */
[----:B------:R-:W-:Y:S01]  /*05a0*/  UMOV UR54, 0xffffe000 ;  /* 0xffffe00000367882 */ /* 0x000fe20000000000 */
[----:B------:R-:W-:-:S03]  /*05b0*/  LOP3.LUT R178, R0, 0x8, R15, 0xf8, !PT ;  /* 0x0000000800b27812 */ /* 0x000fc600078ef80f */
[----:B------:R-:W-:-:S05]  /*05c0*/  IMAD.IADD R2, R12, 0x1, -R2 ;  /* 0x000000010c027824 */ /* 0x000fca00078e0a02 */
        /* <DEDUP_REMOVED lines=13> */
[----:B------:R-:W-:-:S04]  /*06a0*/  ISETP.NE.U32.AND P0, PT, R4, 0x1, PT ;  /* 0x000000010400780c */ /* 0x000fc80003f05070 */
        /* <DEDUP_REMOVED lines=21> */
[----:B------:R-:W-:Y:S01]  /*0800*/  IMAD R13, R2, 0x200, R8 ;  /* 0x00000200020d7824 */ /* 0x000fe200078e0208 */
[----:B------:R-:W-:Y:S01]  /*0810*/  @!UP5 UIMAD UR8, UR44, UR15, UR49 ;  /* 0x0000000f2c08d2a4 */ /* 0x000fe2000f8e0231 */
[----:B------:R2:W-:Y:S01]  /*0820*/  STL [R1+0x34], R7 ;  /* 0x0000340701007387 */ /* 0x0005e20000100800 */
[----:B------:R-:W-:Y:S01]  /*0830*/  SHF.R.S32.HI R4, RZ, 0x7, R4 ;  /* 0x00000007ff047819 */ /* 0x000fe20000011404 */
[----:B------:R-:W-:Y:S01]  /*0840*/  IMAD.IADD R15, R12, 0x1, -R5 ;  /* 0x000000010c0f7824 */ /* 0x000fe200078e0a05 */
[----:B------:R-:W-:Y:S01]  /*0850*/  USHF.L.U32 UR15, UR58, 0x3, URZ ;  /* 0x000000033a0f7899 */ /* 0x000fe2000800063f */
[----:B------:R-:W-:-:S02]  /*0860*/  IMAD.SHL.U32 R2, R2, 0x20, RZ ;  /* 0x0000002002027824 */ /* 0x000fc400078e00ff */
[----:B------:R-:W-:Y:S01]  /*0870*/  IMAD.SHL.U32 R178, R178, 0x2, RZ ;  /* 0x00000002b2b27824 */ /* 0x000fe200078e00ff */
[----:B------:R-:W-:Y:S01]  /*0880*/  UIADD3 UR19, UR15, UR20, URZ ;  /* 0x000000140f137290 */ /* 0x000fe2000fffe03f */
[----:B------:R-:W-:Y:S01]  /*0890*/  IMAD.SHL.U32 R196, R13, 0x2, RZ ;  /* 0x000000020dc47824 */ /* 0x000fe200078e00ff */
[----:B------:R-:W-:Y:S01]  /*08a0*/  LOP3.LUT R251, R2, 0x6, R251, 0xf8, !PT ;  /* 0x0000000602fb7812 */ /* 0x000fe200078ef8fb */
[----:B------:R-:W-:Y:S01]  /*08b0*/  IMAD.SHL.U32 R3, R3, 0x2, RZ ;  /* 0x0000000203037824 */ /* 0x000fe200078e00ff */
[----:B------:R-:W-:-:S04]  /*08c0*/  UIADD3 UR18, UR15, UR19, URZ ;  /* 0x000000130f127290 */ /* 0x000fc8000fffe03f */
[----:B------:R-:W-:-:S04]  /*08d0*/  UIADD3 UR17, UR15, UR18, URZ ;  /* 0x000000120f117290 */ /* 0x000fc8000fffe03f */
[----:B------:R-:W-:Y:S01]  /*08e0*/  UIADD3 UR16, UR15, UR17, URZ ;  /* 0x000000110f107290 */ /* 0x000fe2000fffe03f */
[----:B-1----:R-:W-:-:S03]  /*08f0*/  LOP3.LUT R0, R16, 0x7ffffffc, RZ, 0xc0, !PT ;  /* 0x7ffffffc10007812 */ /* 0x002fc600078ec0ff */
[----:B------:R-:W-:Y:S01]  /*0900*/  UIADD3 UR22, UR15, UR16, URZ ;  /* 0x000000100f167290 */ /* 0x000fe2000fffe03f */
[----:B--2---:R-:W-:Y:S01]  /*0910*/  IMAD.U32 R7, RZ, RZ, UR4 ;  /* 0x00000004ff077e24 */ /* 0x004fe2000f8e00ff */
[----:B------:R-:W-:Y:S01]  /*0920*/  USHF.R.S32.HI UR4, URZ, 0x1f, UR59 ;  /* 0x0000001f3f047899 */ /* 0x000fe2000801143b */
[----:B------:R-:W-:-:S03]  /*0930*/  IMAD.IADD R0, R12, 0x1, -R0 ;  /* 0x000000010c007824 */ /* 0x000fc600078e0a00 */
[----:B------:R1:W-:Y:S02]  /*0940*/  STL [R1+0x30], R7 ;  /* 0x0000300701007387 */ /* 0x0003e40000100800 */
[----:B------:R-:W-:Y:S01]  /*0950*/  IMAD.U32 R5, RZ, RZ, UR4 ;  /* 0x00000004ff057e24 */ /* 0x000fe2000f8e00ff */
[----:B------:R-:W-:Y:S01]  /*0960*/  UIMAD UR4, UR51, UR60, URZ ;  /* 0x0000003c330472a4 */ /* 0x000fe2000f8e023f */
[----:B------:R-:W-:Y:S01]  /*0970*/  IMAD.SHL.U32 R5, R6, 0x40, RZ ;  /* 0x0000004006057824 */ /* 0x000fe200078e00ff */
[----:B------:R-:W-:Y:S01]  /*0980*/  STL [R1+0x2c], R15 ;  /* 0x00002c0f01007387 */ /* 0x000fe20000100800 */
[----:B------:R-:W-:-:S03]  /*0990*/  IMAD.SHL.U32 R6, R0, 0x2, RZ ;  /* 0x0000000200067824 */ /* 0x000fc600078e00ff */
[----:B------:R-:W-:Y:S01]  /*09a0*/  LOP3.LUT R0, R5, 0x1c0, RZ, 0xc0, !PT ;  /* 0x000001c005007812 */ /* 0x000fe200078ec0ff */
[----:B------:R-:W-:Y:S01]  /*09b0*/  IMAD R8, R4, 0x1000, R6 ;  /* 0x0000100004087824 */ /* 0x000fe200078e0206 */
[----:B------:R-:W-:Y:S01]  /*09c0*/  STL [R1+0x1c], R13 ;  /* 0x00001c0d01007387 */ /* 0x000fe20000100800 */
        /* <DEDUP_REMOVED lines=11> */
[----:B------:R-:W-:-:S02]  /*0a80*/  IMAD R0, R175, 0x400, R6 ;  /* 0x00000400af007824 */ /* 0x000fc400078e0206 */
[----:B------:R-:W-:Y:S02]  /*0a90*/  IMAD.SHL.U32 R2, R14, 0x40, RZ ;  /* 0x000000400e027824 */ /* 0x000fe400078e00ff */
[----:B------:R-:W-:Y:S02]  /*0aa0*/  IMAD.IADD R189, R7, 0x1, R8 ;  /* 0x0000000107bd7824 */ /* 0x000fe400078e0208 */
[----:B------:R-:W-:Y:S01]  /*0ab0*/  IMAD.IADD R8, R0, 0x1, R5 ;  /* 0x0000000100087824 */ /* 0x000fe200078e0205 */
[----:B------:R-:W-:Y:S01]  /*0ac0*/  SHF.R.S32.HI R5, RZ, 0x1f, R15 ;  /* 0x0000001fff057819 */ /* 0x000fe2000001140f */
[----:B------:R-:W-:Y:S01]  /*0ad0*/  IMAD.SHL.U32 R0, R10, 0x8, RZ ;  /* 0x000000080a007824 */ /* 0x000fe200078e00ff */
[----:B------:R-:W-:Y:S01]  /*0ae0*/  LOP3.LUT R2, R2, 0x1c0, RZ, 0xc0, !PT ;  /* 0x000001c002027812 */ /* 0x000fe200078ec0ff */
[----:B------:R-:W-:Y:S01]  /*0af0*/  IMAD.SHL.U32 R6, R11, 0x40, RZ ;  /* 0x000000400b067824 */ /* 0x000fe200078e00ff */
[----:B------:R-:W-:Y:S01]  /*0b00*/  LEA.HI R5, R5, R15, RZ, 0x2 ;  /* 0x0000000f05057211 */ /* 0x000fe200078f10ff */
[----:B------:R-:W-:Y:S01]  /*0b10*/  IMAD.SHL.U32 R189, R189, 0x2, RZ ;  /* 0x00000002bdbd7824 */ /* 0x000fe200078e00ff */
[----:B------:R-:W-:-:S02]  /*0b20*/  SHF.R.U32.HI R4, RZ, 0x3, R2 ;  /* 0x00000003ff047819 */ /* 0x000fc40000011602 */
[----:B------:R-:W-:Y:S01]  /*0b30*/  LOP3.LUT R7, R2, 0x8, R0, 0xf8, !PT ;  /* 0x0000000802077812 */ /* 0x000fe200078ef800 */
[----:B------:R-:W-:Y:S01]  /*0b40*/  IMAD.IADD R190, R189, 0x1, R187 ;  /* 0x00000001bdbe7824 */ /* 0x000fe200078e02bb */
[----:B------:R-:W-:Y:S02]  /*0b50*/  SHF.R.S32.HI R5, RZ, 0x2, R5 ;  /* 0x00000002ff057819 */ /* 0x000fe40000011405 */
[----:B------:R-:W-:Y:S02]  /*0b60*/  LOP3.LUT R2, R4, R9, R2, 0x1e, !PT ;  /* 0x0000000904027212 */ /* 0x000fe400078e1e02 */
[----:B------:R-:W-:Y:S01]  /*0b70*/  LOP3.LUT R0, R6, 0xfffffe00, RZ, 0xc0, !PT ;  /* 0xfffffe0006007812 */ /* 0x000fe200078ec0ff */
[----:B------:R-:W-:Y:S01]  /*0b80*/  IMAD R10, R184, 0x10, R5 ;  /* 0x00000010b80a7824 */ /* 0x000fe200078e0205 */
[----:B------:R-:W-:Y:S01]  /*0b90*/  LOP3.LUT R4, R7, R4, RZ, 0x3c, !PT ;  /* 0x0000000407047212 */ /* 0x000fe200078e3cff */
[----:B------:R-:W-:Y:S01]  /*0ba0*/  IMAD.MOV.U32 R5, RZ, RZ, 0x20 ;  /* 0x00000020ff057424 */ /* 0x000fe200078e00ff */
[----:B------:R-:W-:Y:S01]  /*0bb0*/  LOP3.LUT R183, R2, R0, RZ, 0xfc, !PT ;  /* 0x0000000002b77212 */ /* 0x000fe200078efcff */
[----:B------:R-:W-:Y:S01]  /*0bc0*/  IMAD.U32 R2, RZ, RZ, UR4 ;  /* 0x00000004ff027e24 */ /* 0x000fe2000f8e00ff */
[----:B------:R-:W-:Y:S01]  /*0bd0*/  USHF.R.S32.HI UR4, URZ, 0x1f, UR55 ;  /* 0x0000001f3f047899 */ /* 0x000fe20008011437 */
[--C-:B------:R-:W-:Y:S01]  /*0be0*/  IMAD R184, R184, 0x400, R0.reuse ;  /* 0x00000400b8b87824 */ /* 0x100fe200078e0200 */
[----:B------:R-:W-:Y:S01]  /*0bf0*/  STL [R1+0x4], R10 ;  /* 0x0000040a01007387 */ /* 0x000fe20000100800 */
[----:B------:R-:W-:Y:S01]  /*0c00*/  IMAD R175, R175, 0x400, R0 ;  /* 0x00000400afaf7824 */ /* 0x000fe200078e0200 */
[C---:B------:R-:W-:Y:S01]  /*0c10*/  SEL R180, R5.reuse, 0xffffffe0, !P4 ;  /* 0xffffffe005b47807 */ /* 0x040fe20006000000 */
[----:B------:R-:W-:Y:S01]  /*0c20*/  IMAD.MOV.U32 R0, RZ, RZ, 0x40 ;  /* 0x00000040ff007424 */ /* 0x000fe200078e00ff */
[----:B------:R1:W-:Y:S01]  /*0c30*/  STL [R1+0x28], R2 ;  /* 0x0000280201007387 */ /* 0x0003e20000100800 */
[----:B------:R-:W-:Y:S01]  /*0c40*/  IMAD.IADD R184, R184, 0x1, R4 ;  /* 0x00000001b8b87824 */ /* 0x000fe200078e0204 */
[----:B------:R-:W-:Y:S01]  /*0c50*/  SHF.R.S32.HI R6, RZ, 0x1f, R10 ;  /* 0x0000001fff067819 */ /* 0x000fe2000001140a */
[----:B------:R-:W-:Y:S01]  /*0c60*/  IMAD.IADD R175, R4, 0x1, R175 ;  /* 0x0000000104af7824 */ /* 0x000fe200078e02af */
[----:B------:R-:W-:Y:S01]  /*0c70*/  SEL R0, R0, 0xffffffc0, !P3 ;  /* 0xffffffc000007807 */ /* 0x000fe20005800000 */
[----:B------:R-:W-:Y:S01]  /*0c80*/  IMAD.U32 R4, RZ, RZ, UR4 ;  /* 0x00000004ff047e24 */ /* 0x000fe2000f8e00ff */
[----:B------:R-:W-:Y:S01]  /*0c90*/  SEL R5, R5, 0xffffffe0, !P1 ;  /* 0xffffffe005057807 */ /* 0x000fe20004800000 */
[----:B------:R2:W-:Y:S01]  /*0ca0*/  STL [R1+0x24], R6 ;  /* 0x0000240601007387 */ /* 0x0005e20000100800 */
[----:B------:R-:W-:Y:S01]  /*0cb0*/  LEA R8, R8, 0x6000, 0x1 ;  /* 0x0000600008087811 */ /* 0x000fe200078e08ff */
[----:B------:R-:W-:Y:S01]  /*0cc0*/  IMAD.IADD R179, R178, 0x1, R0 ;  /* 0x00000001b2b37824 */ /* 0x000fe200078e0200 */
[----:B------:R-:W-:Y:S01]  /*0cd0*/  LEA R175, R175, 0xa000, 0x1 ;  /* 0x0000a000afaf7811 */ /* 0x000fe200078e08ff */
[----:B------:R-:W-:Y:S01]  /*0ce0*/  IMAD.IADD R188, R189, 0x1, R5 ;  /* 0x00000001bdbc7824 */ /* 0x000fe200078e0205 */
[C---:B------:R-:W-:Y:S01]  /*0cf0*/  IADD3 R7, R8.reuse, 0x420, RZ ;  /* 0x0000042008077810 */ /* 0x040fe20007ffe0ff */
[----:B------:R-:W-:Y:S01]  /*0d00*/  IMAD.IADD R0, R5, 0x1, R8 ;  /* 0x0000000105007824 */ /* 0x000fe200078e0208 */
[----:B------:R-:W-:Y:S01]  /*0d10*/  @P1 IADD3 R7, R8, 0x3e0, RZ ;  /* 0x000003e008071810 */ /* 0x000fe20007ffe0ff */
[----:B------:R-:W-:-:S02]  /*0d20*/  IMAD.IADD R181, R178, 0x1, R180 ;  /* 0x00000001b2b57824 */ /* 0x000fc400078e02b4 */
[----:B------:R-:W-:Y:S02]  /*0d30*/  IMAD.IADD R180, R180, 0x1, R179 ;  /* 0x00000001b4b47824 */ /* 0x000fe400078e02b3 */
[----:B------:R-:W-:Y:S01]  /*0d40*/  IMAD.IADD R187, R187, 0x1, R188 ;  /* 0x00000001bbbb7824 */ /* 0x000fe200078e02bc */
[----:B-1----:R-:W-:-:S04]  /*0d50*/  IADD3 R2, R10, -0x40, RZ ;  /* 0xffffffc00a027810 */ /* 0x002fc80007ffe0ff */
[----:B------:R-:W-:Y:S01]  /*0d60*/  SHF.R.S32.HI R4, RZ, 0x1f, R2 ;  /* 0x0000001fff047819 */ /* 0x000fe20000011402 */
[----:B------:R-:W-:Y:S01]  /*0d70*/  IMAD.SHL.U32 R252, R2, 0x4, RZ ;  /* 0x0000000402fc7824 */ /* 0x000fe200078e00ff */
[----:B--2---:R-:W-:Y:S02]  /*0d80*/  IADD3 R6, R8, 0x40, RZ ;  /* 0x0000004008067810 */ /* 0x004fe40007ffe0ff */
[----:B------:R-:W-:Y:S02]  /*0d90*/  SHF.L.U64.HI R4, R2, 0x2, R4 ;  /* 0x0000000202047819 */ /* 0x000fe40000010204 */
[----:B------:R-:W-:-:S03]  /*0da0*/  @P2 IADD3 R6, R8, -0x40, RZ ;  /* 0xffffffc008062810 */ /* 0x000fc60007ffe0ff */
[----:B------:R-:W-:Y:S04]  /*0db0*/  STL [R1], R4 ;  /* 0x0000000401007387 */ /* 0x000fe80000100800 */
[----:B------:R-:W-:Y:S04]  /*0dc0*/  STL [R1+0x8], R8 ;  /* 0x0000080801007387 */ /* 0x000fe80000100800 */
[----:B------:R1:W-:Y:S04]  /*0dd0*/  STL [R1+0x14], R0 ;  /* 0x0000140001007387 */ /* 0x0003e80000100800 */
[----:B------:R2:W-:Y:S04]  /*0de0*/  STL [R1+0xc], R6 ;  /* 0x00000c0601007387 */ /* 0x0005e80000100800 */
[----:B------:R2:W-:Y:S01]  /*0df0*/  STL [R1+0x20], R7 ;  /* 0x0000200701007387 */ /* 0x0005e20000100800 */
[----:B-1----:R-:W-:-:S05]  /*0e00*/  IMAD.IADD R0, R5, 0x1, R6 ;  /* 0x0000000105007824 */ /* 0x002fca00078e0206 */
[----:B------:R2:W-:Y:S02]  /*0e10*/  STL [R1+0x10], R0 ;  /* 0x0000100001007387 */ /* 0x0005e40000100800 */
.L_x_804:
[----:B------:R-:W-:Y:S02]  /*0e20*/  USHF.L.U32 UR12, UR44, 0x2, URZ ;  /* 0x000000022c0c7899 */ /* 0x000fe4000800063f */
[----:B------:R-:W-:Y:S02]  /*0e30*/  ULDC.64 UR10, c[0x0][0x240] ;  /* 0x00009000000a7ab9 */ /* 0x000fe40000000a00 */
[----:B------:R-:W-:Y:S02]  /*0e40*/  UISETP.NE.U32.AND UP1, UPT, URZ, UR10, UPT ;  /* 0x0000000a3f00728c */ /* 0x000fe4000bf25070 */
[----:B------:R-:W-:Y:S02]  /*0e50*/  UIADD3 UR4, UP2, UR12, UR10, URZ ;  /* 0x0000000a0c047290 */ /* 0x000fe4000ff5e03f */
[----:B------:R-:W-:Y:S02]  /*0e60*/  USHF.R.S32.HI UR53, URZ, 0x1f, UR44 ;  /* 0x0000001f3f357899 */ /* 0x000fe4000801142c */
[----:B------:R-:W-:-:S02]  /*0e70*/  UISETP.NE.AND.EX UP1, UPT, URZ, UR11, UPT, UP1 ;  /* 0x0000000b3f00728c */ /* 0x000fc4000bf25310 */
[----:B------:R-:W-:Y:S01]  /*0e80*/  ULDC.64 UR8, c[0x0][0x250] ;  /* 0x0000940000087ab9 */ /* 0x000fe20000000a00 */
[----:B--2---:R-:W-:Y:S01]  /*0e90*/  IMAD.U32 R6, RZ, RZ, UR4 ;  /* 0x00000004ff067e24 */ /* 0x004fe2000f8e00ff */
        /* <DEDUP_REMOVED lines=12> */
[----:B-1----:R1:W2:Y:S01]  /*0f60*/  @P2 LDG.E R2, [R6.64] ;  /* 0x0000000606022981 */ /* 0x0022a2000c1e1900 */
        /* <DEDUP_REMOVED lines=14> */
[----:B------:R-:W-:Y:S02]  /*1050*/  UMOV UR39, 0xffffffff ;  /* 0xffffffff00277882 */ /* 0x000fe40000000000 */
[----:B------:R-:W-:Y:S01]  /*1060*/  ULDC UR9, c[0x0][0x218] ;  /* 0x0000860000097ab9 */ /* 0x000fe20000000800 */
[----:B--2---:R-:W1:Y:S08]  /*1070*/  @P2 R2UR UR4, R2 ;  /* 0x00000000020423c2 */ /* 0x004e7000000e0000 */
[----:B-----5:R-:W1:Y:S08]  /*1080*/  @P2 R2UR UR8, R6 ;  /* 0x00000000060823c2 */ /* 0x020e7000000e0000 */
[----:B---3--:R2:W3:Y:S01]  /*1090*/  @P0 R2UR UR28, R8 ;  /* 0x00000000081c03c2 */ /* 0x0084e200000e0000 */
[----:B------:R-:W-:-:S04]  /*10a0*/  ISETP.NE.U32.AND P0, PT, RZ, c[0x0][0x248], PT ;  /* 0x00009200ff007a0c */ /* 0x000fc80003f05070 */
[----:B------:R-:W-:-:S03]  /*10b0*/  ISETP.NE.AND.EX P0, PT, RZ, c[0x0][0x24c], PT, P0 ;  /* 0x00009300ff007a0c */ /* 0x000fc60003f05300 */
[----:B----4-:R2:W4:Y:S01]  /*10c0*/  @!P1 R2UR UR39, R0 ;  /* 0x00000000002793c2 */ /* 0x01052200000e0000 */
[----:B-1----:R-:W-:-:S07]  /*10d0*/  @UP1 UIADD3 UR38, UR8, -UR4, URZ ;  /* 0x8000000408261290 */ /* 0x002fce000fffe03f */
        /* <DEDUP_REMOVED lines=9> */
.L_x_736:
        /* <DEDUP_REMOVED lines=29> */
[----:B------:R-:W-:Y:S02]  /*1340*/  UIMAD UR5, UR4, UR33, URZ ;  /* 0x00000021040572a4 */ /* 0x000fe4000f8e023f */
[----:B----4-:R-:W-:Y:S02]  /*1350*/  UISETP.NE.AND UP0, UPT, UR39, -0x1, UPT ;  /* 0xffffffff2700788c */ /* 0x010fe4000bf05270 */
[----:B------:R-:W-:Y:S02]  /*1360*/  @UP2 UIADD3 UR48, UR11, UR5, URZ ;  /* 0x000000050b302290 */ /* 0x000fe4000fffe03f */
[----:B------:R-:W-:-:S02]  /*1370*/  UIADD3 UR5, UR38, 0x3f, URZ ;  /* 0x0000003f26057890 */ /* 0x000fc4000fffe03f */
[----:B------:R-:W-:Y:S01]  /*1380*/  USEL UR52, UR12, UR10, !UP2 ;  /* 0x0000000a0c347287 */ /* 0x000fe2000d000000 */
[----:B------:R-:W-:Y:S01]  /*1390*/  PLOP3.LUT P1, PT, PT, PT, UP0, 0x80, 0x0 ;  /* 0x000000000000781c */ /* 0x000fe20003f2f008 */
[----:B------:R-:W-:Y:S02]  /*13a0*/  USHF.R.S32.HI UR9, URZ, 0x1f, UR5 ;  /* 0x0000001f3f097899 */ /* 0x000fe40008011405 */
[----:B------:R-:W-:Y:S02]  /*13b0*/  ULDC.64 UR12, c[0x0][0x198] ;  /* 0x00006600000c7ab9 */ /* 0x000fe40000000a00 */
[----:B------:R-:W-:Y:S02]  /*13c0*/  ULEA.HI UR9, UR9, UR5, URZ, 0x6 ;  /* 0x0000000509097291 */ /* 0x000fe4000f8f303f */
[----:B------:R-:W-:Y:S02]  /*13d0*/  @UP0 UIADD3 UR5, UR28, UR39, URZ ;  /* 0x000000271c050290 */ /* 0x000fe4000fffe03f */
[----:B------:R-:W-:-:S02]  /*13e0*/  USHF.R.S32.HI UR47, URZ, 0x6, UR9 ;  /* 0x000000063f2f7899 */ /* 0x000fc40008011409 */
[----:B------:R-:W-:-:S04]  /*13f0*/  @UP0 UIMAD.WIDE.U32 UR10, UR5, UR12, URZ ;  /* 0x0000000c050a02a5 */ /* 0x000fc8000f8e003f */
[----:B------:R-:W-:Y:S02]  /*1400*/  @UP0 UIMAD UR40, UR5, UR13, UR11 ;  /* 0x0000000d052802a4 */ /* 0x000fe4000f8e020b */
[----:B------:R-:W-:Y:S02]  /*1410*/  ULOP3.LUT UR5, UR9, 0xffffffc0, URZ, 0xc0, !UPT ;  /* 0xffffffc009057892 */ /* 0x000fe4000f8ec03f */
[----:B------:R-:W-:Y:S02]  /*1420*/  @UP0 UMOV UR35, UR10 ;  /* 0x0000000a00230c82 */ /* 0x000fe40008000000 */
[----:B------:R-:W-:-:S04]  /*1430*/  UIADD3 UR14, UR5, -0x40, URZ ;  /* 0xffffffc0050e7890 */ /* 0x000fc8000fffe03f */
[----:B------:R-:W-:Y:S01]  /*1440*/  USHF.R.S32.HI UR41, URZ, 0x1f, UR14 ;  /* 0x0000001f3f297899 */ /* 0x000fe2000801140e */
        /* <DEDUP_REMOVED lines=13> */
.L_x_738:
        /* <DEDUP_REMOVED lines=18> */
.L_x_739:
[----:B------:R-:W2:Y:S01]  /*1640*/  LDL R0, [R1+0x30] ;  /* 0x0000300001007983 */ /* 0x000ea20000100800 */
[----:B------:R-:W-:-:S03]  /*1650*/  ULDC.64 UR12, c[0x0][0x370] ;  /* 0x0000dc00000c7ab9 */ /* 0x000fc60000000a00 */
[----:B------:R-:W3:Y:S04]  /*1660*/  LDL R4, [R1+0x3c] ;  /* 0x00003c0001047983 */ /* 0x000ee80000100800 */
[----:B------:R-:W4:Y:S01]  /*1670*/  LDL R2, [R1+0x38] ;  /* 0x0000380001027983 */ /* 0x000f220000100800 */
[----:B------:R-:W-:Y:S01]  /*1680*/  @UP2 UIMAD.WIDE.U32 UR10, UR4, UR12, URZ ;  /* 0x0000000c040a22a5 */ /* 0x000fe2000f8e003f */
[----:B------:R-:W-:-:S03]  /*1690*/  IABS R6, c[0x0][0x1c8] ;  /* 0x0000720000067a13 */ /* 0x000fc60000000000 */
[----:B------:R-:W-:-:S03]  /*16a0*/  @UP2 UIMAD UR42, UR4, UR13, UR11 ;  /* 0x0000000d042a22a4 */ /* 0x000fc6000f8e020b */
[----:B------:R-:W-:Y:S02]  /*16b0*/  @UP2 UMOV UR37, UR10 ;  /* 0x0000000a00252c82 */ /* 0x000fe40008000000 */
[----:B------:R-:W-:Y:S02]  /*16c0*/  ULDC.64 UR10, c[0x0][0x368] ;  /* 0x0000da00000a7ab9 */ /* 0x000fe40000000a00 */
[----:B------:R-:W-:Y:S02]  /*16d0*/  @!UP2 UIMAD UR5, UR53, UR10, URZ ;  /* 0x0000000a3505a2a4 */ /* 0x000fe4000f8e023f */
[----:B------:R-:W-:Y:S02]  /*16e0*/  ULDC UR31, c[0x0][0x224] ;  /* 0x00008900001f7ab9 */ /* 0x000fe40000000800 */
[----:B------:R-:W-:Y:S02]  /*16f0*/  @!UP2 UIMAD UR5, UR44, UR11, UR5 ;  /* 0x0000000b2c05a2a4 */ /* 0x000fe4000f8e0205 */
[----:B------:R-:W-:-:S02]  /*1700*/  @!UP2 UIMAD.WIDE.U32 UR10, UR44, UR10, URZ ;  /* 0x0000000a2c0aa2a5 */ /* 0x000fc4000f8e003f */
[----:B------:R-:W-:Y:S02]  /*1710*/  UIMAD UR9, UR51, UR60, URZ ;  /* 0x0000003c330972a4 */ /* 0x000fe4000f8e023f */
[----:B------:R-:W-:Y:S02]  /*1720*/  @!UP2 UIADD3 UR42, UR11, UR5, URZ ;  /* 0x000000050b2aa290 */ /* 0x000fe4000fffe03f */
[----:B------:R-:W-:Y:S01]  /*1730*/  ULDC.64 UR12, c[0x0][0x3d8] ;  /* 0x0000f600000c7ab9 */ /* 0x000fe20000000a00 */
        /* <DEDUP_REMOVED lines=9> */
[----:B------:R-:W-:-:S02]  /*17d0*/  @!UP2 UMOV UR37, UR10 ;  /* 0x0000000a0025ac82 */ /* 0x000fc40008000000 */
[----:B------:R-:W-:Y:S02]  /*17e0*/  UIADD3 UR31, UR57, UR5, URZ ;  /* 0x00000005391f7290 */ /* 0x000fe4000fffe03f */
[----:B------:R-:W-:Y:S02]  /*17f0*/  UIMAD UR5, UR51, UR4, URZ ;  /* 0x00000004330572a4 */ /* 0x000fe4000f8e023f */
[----:B------:R-:W-:Y:S01]  /*1800*/  UIMAD.WIDE.U32 UR10, UR50, UR4, URZ ;  /* 0x00000004320a72a5 */ /* 0x000fe2000f8e003f */
[----:B-1----:R-:W-:-:S03]  /*1810*/  IADD3 R4, R4, 0xffffffe, RZ ;  /* 0x0ffffffe04047810 */ /* 0x002fc60007ffe0ff */
[----:B------:R-:W-:Y:S01]  /*1820*/  @UP2 UIADD3 UR31, UR11, UR5, URZ ;  /* 0x000000050b1f2290 */ /* 0x000fe2000fffe03f */
[----:B------:R1:W1:Y:S01]  /*1830*/  F2I.FTZ.U32.TRUNC.NTZ R5, R4 ;  /* 0x0000000400057305 */ /* 0x000262000021f000 */
[----:B------:R-:W-:Y:S02]  /*1840*/  USEL UR33, UR56, UR10, !UP2 ;  /* 0x0000000a38217287 */ /* 0x000fe4000d000000 */
[----:B--2---:R-:W-:-:S04]  /*1850*/  UIMAD.WIDE.U32 UR10, UR9, UR12, URZ ;  /* 0x0000000c090a72a5 */ /* 0x004fc8000f8e003f */
[----:B------:R-:W-:Y:S01]  /*1860*/  UIMAD UR13, UR9, UR13, UR11 ;  /* 0x0000000d090d72a4 */ /* 0x000fe2000f8e020b */
[----:B----4-:R2:W4:Y:S01]  /*1870*/  R2UR UR36, R2 ;  /* 0x00000000022473c2 */ /* 0x01052200000e0000 */
[----:B-1----:R-:W-:Y:S01]  /*1880*/  IMAD.MOV.U32 R4, RZ, RZ, RZ ;  /* 0x000000ffff047224 */ /* 0x002fe200078e00ff */
[----:B--2---:R-:W-:Y:S01]  /*1890*/  IABS R2, UR49 ;  /* 0x0000003100027c13 */ /* 0x004fe20008000000 */
[----:B------:R-:W-:Y:S02]  /*18a0*/  USHF.L.U32 UR9, UR44, 0x7, URZ ;  /* 0x000000072c097899 */ /* 0x000fe4000800063f */
[----:B------:R-:W-:Y:S02]  /*18b0*/  USEL UR32, UR10, URZ, UP6 ;  /* 0x0000003f0a207287 */ /* 0x000fe4000b000000 */
[----:B------:R-:W-:Y:S02]  /*18c0*/  USHF.L.U64.HI UR5, UR44, 0x7, UR53 ;  /* 0x000000072c057899 */ /* 0x000fe40008010235 */
[----:B------:R-:W-:-:S02]  /*18d0*/  USEL UR10, UR9, URZ, UP1 ;  /* 0x0000003f090a7287 */ /* 0x000fc40008800000 */
[----:B------:R-:W-:Y:S02]  /*18e0*/  USEL UR5, UR5, URZ, UP1 ;  /* 0x0000003f05057287 */ /* 0x000fe40008800000 */
[----:B------:R-:W-:-:S04]  /*18f0*/  UIADD3 UR10, UP1, UR14, UR10, URZ ;  /* 0x0000000a0e0a7290 */ /* 0x000fc8000ff3e03f */
[----:B------:R-:W-:Y:S02]  /*1900*/  UIADD3.X UR9, UR41, UR5, URZ, UP1, !UPT ;  /* 0x0000000529097290 */ /* 0x000fe40008ffe43f */
[----:B------:R-:W-:Y:S01]  /*1910*/  UIMAD UR5, UR51, UR10, URZ ;  /* 0x0000000a330572a4 */ /* 0x000fe2000f8e023f */
[----:B------:R-:W-:-:S03]  /*1920*/  ISETP.NE.AND P2, PT, RZ, c[0x0][0x1c8], PT ;  /* 0x00007200ff007a0c */ /* 0x000fc60003f45270 */
[----:B------:R-:W-:Y:S02]  /*1930*/  UIMAD UR12, UR50, UR9, UR5 ;  /* 0x00000009320c72a4 */ /* 0x000fe4000f8e0205 */
[----:B----4-:R-:W-:Y:S02]  /*1940*/  @UP5 USEL UR5, UR36, UR4, !UP2 ;  /* 0x0000000424055287 */ /* 0x010fe4000d000000 */
        /* <DEDUP_REMOVED lines=12> */
[----:B---3--:R-:W-:Y:S01]  /*1a10*/  ISETP.LE.AND P0, PT, RZ, UR34, PT ;  /* 0x00000022ff007c0c */ /* 0x008fe2000bf03270 */
[----:B------:R-:W-:-:S08]  /*1a20*/  ULDC UR34, c[0x0][0x234] ;  /* 0x00008d0000227ab9 */ /* 0x000fd00000000800 */
[----:B------:R-:W-:-:S05]  /*1a30*/  @P3 IADD3 R0, R0, 0x1, RZ ;  /* 0x0000000100003810 */ /* 0x000fca0007ffe0ff */
[----:B------:R-:W-:Y:S01]  /*1a40*/  IMAD.MOV.U32 R11, RZ, RZ, R0 ;  /* 0x000000ffff0b7224 */ /* 0x000fe200078e0000 */
[----:B------:R-:W-:-:S03]  /*1a50*/  @UP5 UIMAD UR9, UR49, UR34, UR5 ;  /* 0x00000022310952a4 */ /* 0x000fc6000f8e0205 */
[----:B------:R-:W-:Y:S01]  /*1a60*/  @!P0 IMAD.MOV R11, RZ, RZ, -R11 ;  /* 0x000000ffff0b8224 */ /* 0x000fe200078e0a0b */
[----:B------:R-:W-:-:S03]  /*1a70*/  PLOP3.LUT P0, PT, PT, PT, UP5, 0x80, 0x0 ;  /* 0x000000000000781c */ /* 0x000fc60003f0f058 */
[----:B--2---:R-:W-:Y:S02]  /*1a80*/  @!UP5 UMOV UR9, UR11 ;  /* 0x0000000b0009dc82 */ /* 0x004fe40008000000 */
[----:B------:R-:W-:Y:S01]  /*1a90*/  UIMAD.WIDE.U32 UR10, UR50, UR10, URZ ;  /* 0x0000000a320a72a5 */ /* 0x000fe2000f8e003f */
[----:B------:R-:W-:Y:S01]  /*1aa0*/  @!P2 LOP3.LUT R11, RZ, c[0x0][0x1c8], RZ, 0x33, !PT ;  /* 0x00007200ff0baa12 */ /* 0x000fe200078e33ff */
[----:B------:R-:W-:Y:S02]  /*1ab0*/  USHF.R.S32.HI UR34, URZ, 0x1f, UR30 ;  /* 0x0000001f3f227899 */ /* 0x000fe4000801141e */
[----:B------:R-:W-:Y:S01]  /*1ac0*/  UIADD3 UR5, UR11, UR12, URZ ;  /* 0x0000000c0b057290 */ /* 0x000fe2000fffe03f */
[----:B------:R-:W-:-:S03]  /*1ad0*/  SHF.R.S32.HI R12, RZ, 0x1f, R11 ;  /* 0x0000001fff0c7819 */ /* 0x000fc6000001140b */
        /* <DEDUP_REMOVED lines=8> */
.L_x_740:
[----:B------:R-:W2:Y:S02]  /*1b60*/  LDL R0, [R1+0x34] ;  /* 0x0000340001007983 */ /* 0x000ea40000100800 */
[----:B--2---:R1:W2:Y:S01]  /*1b70*/  R2UR UR12, R0 ;  /* 0x00000000000c73c2 */ /* 0x0042a200000e0000 */
[----:B------:R-:W-:-:S07]  /*1b80*/  DEPBAR.LE SB1, 0x0, {2} ;  /* 0x000090040000791a */ /* 0x000fce0000000000 */
.L_x_741:
[----:B------:R-:W2:Y:S01]  /*1b90*/  LDL R10, [R1+0x2c] ;  /* 0x00002c00010a7983 */ /* 0x000ea20000100800 */
[----:B------:R-:W-:Y:S01]  /*1ba0*/  USHF.R.S32.HI UR4, URZ, 0x1f, UR55 ;  /* 0x0000001f3f047899 */ /* 0x000fe20008011437 */
[----:B------:R-:W-:Y:S01]  /*1bb0*/  IMAD.U32 R9, RZ, RZ, UR7 ;  /* 0x00000007ff097e24 */ /* 0x000fe2000f8e00ff */
[----:B------:R-:W-:Y:S01]  /*1bc0*/  USHF.R.S32.HI UR36, URZ, 0x1f, UR59 ;  /* 0x0000001f3f247899 */ /* 0x000fe2000801143b */
[----:B------:R-:W-:Y:S01]  /*1bd0*/  IMAD.U32 R8, RZ, RZ, UR6 ;  /* 0x00000006ff087e24 */ /* 0x000fe2000f8e00ff */
[----:B------:R-:W-:Y:S01]  /*1be0*/  UIADD3 UR10, UP4, UP3, UR10, UR55, UR59 ;  /* 0x000000370a0a7290 */ /* 0x000fe2000fb9e03b */
[----:B------:R-:W1:Y:S01]  /*1bf0*/  S2R R16, SR_TID.X ;  /* 0x0000000000107919 */ /* 0x000e620000002100 */
[----:B------:R-:W-:Y:S01]  /*1c00*/  USHF.R.S32.HI UR7, URZ, 0x1f, UR49 ;  /* 0x0000001f3f077899 */ /* 0x000fe20008011431 */
[----:B------:R-:W-:Y:S01]  /*1c10*/  SHF.R.S32.HI R14, RZ, 0x1f, R247 ;  /* 0x0000001fff0e7819 */ /* 0x000fe200000114f7 */
[----:B------:R-:W-:Y:S01]  /*1c20*/  UIADD3.X UR4, UR5, UR4, UR36, UP4, UP3 ;  /* 0x0000000405047290 */ /* 0x000fe2000a7e6424 */
[----:B------:R-:W-:Y:S01]  /*1c30*/  IADD3 R0, P0, R247, UR14, RZ ;  /* 0x0000000ef7007c10 */ /* 0x000fe2000ff1e0ff */
[----:B------:R-:W-:Y:S01]  /*1c40*/  UIADD3 UR43, UP2, UP1, UR32, UR10, UR33 ;  /* 0x0000000a202b7290 */ /* 0x000fe2000f95e021 */
[----:B------:R-:W-:Y:S01]  /*1c50*/  SHF.R.S32.HI R215, RZ, 0x1f, R214 ;  /* 0x0000001fffd77819 */ /* 0x000fe200000114d6 */
[----:B------:R-:W-:Y:S01]  /*1c60*/  BSSY B1, `(.L_x_737) ;  /* 0x0000745000017945 */ /* 0x000fe20003800000 */
[----:B------:R-:W-:Y:S01]  /*1c70*/  IADD3.X R2, R14, UR41, RZ, P0, !PT ;  /* 0x000000290e027c10 */ /* 0x000fe200087fe4ff */
[----:B------:R-:W-:-:S02]  /*1c80*/  UIADD3.X UR36, UR13, UR4, UR31, UP2, UP1 ;  /* 0x000000040d247290 */ /* 0x000fc400097e241f */
[----:B------:R-:W-:Y:S01]  /*1c90*/  IMAD.WIDE.U32 R4, R0, c[0x0][0x190], R214 ;  /* 0x0000640000047a25 */ /* 0x000fe200078e00d6 */
[----:B------:R-:W-:Y:S02]  /*1ca0*/  ULDC.64 UR4, c[0x0][0x1a8] ;  /* 0x00006a0000047ab9 */ /* 0x000fe40000000a00 */
[----:B------:R-:W-:Y:S01]  /*1cb0*/  UIMAD UR4, UR7, UR4, URZ ;  /* 0x00000004070472a4 */ /* 0x000fe2000f8e023f */
[----:B------:R-:W-:Y:S01]  /*1cc0*/  IMAD R2, R2, c[0x0][0x190], RZ ;  /* 0x0000640002027a24 */ /* 0x000fe200078e02ff */
[----:B------:R-:W-:Y:S01]  /*1cd0*/  UMOV UR13, 0x4 ;  /* 0x00000004000d7882 */ /* 0x000fe20000000000 */
[----:B------:R-:W-:Y:S01]  /*1ce0*/  IADD3 R6, P0, R4, UR52, RZ ;  /* 0x0000003404067c10 */ /* 0x000fe2000ff1e0ff */
[----:B------:R-:W-:Y:S01]  /*1cf0*/  UIMAD UR33, UR49, UR5, UR4 ;  /* 0x00000005312172a4 */ /* 0x000fe2000f8e0204 */
[----:B------:R-:W-:Y:S02]  /*1d00*/  IMAD R0, R0, c[0x0][0x194], R2 ;  /* 0x0000650000007a24 */ /* 0x000fe400078e0202 */
        /* <DEDUP_REMOVED lines=11> */
[----:B------:R-:W-:Y:S02]  /*1dc0*/  SHF.R.S32.HI R0, RZ, 0x5, R0 ;  /* 0x00000005ff007819 */ /* 0x000fe40000011400 */
[----:B------:R-:W-:Y:S01]  /*1dd0*/  ULDC UR41, c[0x0][0x2e8] ;  /* 0x0000ba0000297ab9 */ /* 0x000fe20000000800 */
[----:B------:R-:W-:Y:S01]  /*1de0*/  IADD3.X R5, R215, UR42, RZ, P0, !PT ;  /* 0x0000002ad7057c10 */ /* 0x000fe200087fe4ff */
[----:B------:R-:W-:-:S02]  /*1df0*/  UIMAD UR31, UR14, UR5, UR4 ;  /* 0x000000050e1f72a4 */ /* 0x000fc4000f8e0204 */
[----:B------:R-:W-:Y:S02]  /*1e00*/  UIADD3 UR4, UR14, UR9, URZ ;  /* 0x000000090e047290 */ /* 0x000fe4000fffe03f */
[----:B------:R-:W-:Y:S02]  /*1e10*/  IMAD.WIDE.U32 R4, R2, c[0x0][0x370], R4 ;  /* 0x0000dc0002047a25 */ /* 0x000fe400078e0004 */
[----:B------:R-:W-:-:S03]  /*1e20*/  UIMAD.WIDE UR4, UR4, UR13, UR6 ;  /* 0x0000000d040472a5 */ /* 0x000fc6000f8e0206 */
[----:B------:R-:W-:Y:S01]  /*1e30*/  ULDC.64 UR6, c[0x0][0x3c8] ;  /* 0x0000f20000067ab9 */ /* 0x000fe20000000a00 */
[----:B------:R-:W-:-:S03]  /*1e40*/  IADD3 R5, R5, UR31, RZ ;  /* 0x0000001f05057c10 */ /* 0x000fc6000fffe0ff */
[----:B------:R-:W-:Y:S02]  /*1e50*/  UMOV UR11, UR4 ;  /* 0x00000004000b7c82 */ /* 0x000fe40008000000 */
[----:B------:R-:W-:Y:S02]  /*1e60*/  UIADD3 UR4, UR14, UR12, URZ ;  /* 0x0000000c0e047290 */ /* 0x000fe4000fffe03f */
[----:B------:R-:W-:Y:S02]  /*1e70*/  UMOV UR10, UR5 ;  /* 0x00000005000a7c82 */ /* 0x000fe40008000000 */
[----:B------:R-:W-:Y:S01]  /*1e80*/  UIMAD.WIDE UR4, UR4, UR13, UR6 ;  /* 0x0000000d040472a5 */ /* 0x000fe2000f8e0206 */
[----:B------:R1:W3:Y:S06]  /*1e90*/  R2UR UR6, R8 ;  /* 0x00000000080673c2 */ /* 0x0002ec00000e0000 */
[----:B------:R-:W-:-:S02]  /*1ea0*/  UMOV UR13, UR4 ;  /* 0x00000004000d7c82 */ /* 0x000fc40008000000 */
[----:B------:R-:W-:Y:S01]  /*1eb0*/  UIADD3 UR4, -UR8, UR38, UR30 ;  /* 0x0000002608047290 */ /* 0x000fe2000fffe11e */
[----:B------:R4:W1:Y:S01]  /*1ec0*/  R2UR UR7, R9 ;  /* 0x00000000090773c2 */ /* 0x00086200000e0000 */
[----:B------:R-:W-:Y:S02]  /*1ed0*/  UMOV UR12, UR5 ;  /* 0x00000005000c7c82 */ /* 0x000fe40008000000 */
[----:B------:R-:W-:Y:S02]  /*1ee0*/  UIADD3 UR4, UR4, -UR41, URZ ;  /* 0x8000002904047290 */ /* 0x000fe4000fffe03f */
[----:B------:R-:W-:Y:S02]  /*1ef0*/  UIADD3 UR5, UR47, -0x1, URZ ;  /* 0xffffffff2f057890 */ /* 0x000fe4000fffe03f */
[----:B------:R-:W-:-:S04]  /*1f00*/  USHF.R.S32.HI UR14, URZ, 0x1f, UR4 ;  /* 0x0000001f3f0e7899 */ /* 0x000fc80008011404 */
[----:B------:R-:W-:-:S04]  /*1f10*/  ULEA.HI UR14, UR14, UR4, URZ, 0x6 ;  /* 0x000000040e0e7291 */ /* 0x000fc8000f8f303f */
        /* <DEDUP_REMOVED lines=42> */
.L_x_743:
        /* <DEDUP_REMOVED lines=18> */
.L_x_744:
        /* <DEDUP_REMOVED lines=29> */
.L_x_746:
[----:B------:R-:W-:Y:S05]  /*24b0*/  BSYNC B0 ;  /* 0x0000000000007941 */ /* 0x000fea0003800000 */
.L_x_745:
        /* <DEDUP_REMOVED lines=15> */
.L_x_748:
[----:B------:R-:W-:Y:S05]  /*25b0*/  BSYNC B0 ;  /* 0x0000000000007941 */ /* 0x000fea0003800000 */
.L_x_747:
        /* <DEDUP_REMOVED lines=15> */
.L_x_750:
[----:B------:R-:W-:Y:S05]  /*26b0*/  BSYNC B0 ;  /* 0x0000000000007941 */ /* 0x000fea0003800000 */
.L_x_749:
        /* <DEDUP_REMOVED lines=14> */
.L_x_752:
[----:B------:R-:W-:Y:S05]  /*27a0*/  BSYNC B0 ;  /* 0x0000000000007941 */ /* 0x000fea0003800000 */
.L_x_751:
[----:B------:R-:W-:Y:S01]  /*27b0*/  ULDC.64 UR8, c[0x0][0x3a8] ;  /* 0x0000ea0000087ab9 */ /* 0x000fe20000000a00 */
[----:B--2---:R-:W-:Y:S01]  /*27c0*/  IMAD.U32 R4, RZ, RZ, UR30 ;  /* 0x0000001eff047e24 */ /* 0x004fe2000f8e00ff */
        /* <DEDUP_REMOVED lines=8> */
[----:B------:R-:W-:-:S04]  /*2850*/  MOV R0, UR30 ;  /* 0x0000001e00007c02 */ /* 0x000fc80008000f00 */
        /* <DEDUP_REMOVED lines=15> */
.L_x_754:
[----:B------:R-:W-:Y:S05]  /*2950*/  BSYNC B0 ;  /* 0x0000000000007941 */ /* 0x000fea0003800000 */
.L_x_753:
        /* <DEDUP_REMOVED lines=13> */
.L_x_756:
[----:B------:R-:W-:Y:S05]  /*2a30*/  BSYNC B0 ;  /* 0x0000000000007941 */ /* 0x000fea0003800000 */
.L_x_755:
        /* <DEDUP_REMOVED lines=13> */
.L_x_758:
[----:B------:R-:W-:Y:S05]  /*2b10*/  BSYNC B0 ;  /* 0x0000000000007941 */ /* 0x000fea0003800000 */
.L_x_757:
        /* <DEDUP_REMOVED lines=12> */
.L_x_742:
[----:B------:R-:W-:Y:S01]  /*2be0*/  ULDC.64 UR32, c[0x0][0x1a0] ;  /* 0x0000680000207ab9 */ /* 0x000fe20000000a00 */
[----:B------:R-:W-:Y:S01]  /*2bf0*/  MOV R4, UR30 ;  /* 0x0000001e00047c02 */ /* 0x000fe20008000f00 */
[----:B------:R-:W-:Y:S01]  /*2c00*/  UIMAD UR4, UR34, UR32, URZ ;  /* 0x00000020220472a4 */ /* 0x000fe2000f8e023f */
[----:B------:R-:W-:Y:S03]  /*2c10*/  BSSY B0, `(.L_x_760) ;  /* 0x0000023000007945 */ /* 0x000fe60003800000 */
[----:B------:R-:W-:Y:S01]  /*2c20*/  UIMAD UR4, UR30, UR33, UR4 ;  /* 0x000000211e0472a4 */ /* 0x000fe2000f8e0204 */
[----:B------:R-:W-:-:S05]  /*2c30*/  IMAD.WIDE.U32 R4, R4, c[0x0][0x1a0], R214 ;  /* 0x0000680004047a25 */ /* 0x000fca00078e00d6 */
[----:B------:R-:W-:Y:S02]  /*2c40*/  IADD3 R4, P0, R4, UR45, RZ ;  /* 0x0000002d04047c10 */ /* 0x000fe4000ff1e0ff */
[----:B------:R-:W-:Y:S01]  /*2c50*/  MOV R0, UR4 ;  /* 0x0000000400007c02 */ /* 0x000fe20008000f00 */
[----:B------:R-:W-:-:S03]  /*2c60*/  ULEA.HI UR4, UR5, UR5, URZ, 0x1 ;  /* 0x0000000505047291 */ /* 0x000fc6000f8f083f */
[----:B------:R-:W-:Y:S01]  /*2c70*/  IADD3.X R5, R5, UR46, R0, P0, !PT ;  /* 0x0000002e05057c10 */ /* 0x000fe200087fe400 */
[----:B------:R-:W-:Y:S01]  /*2c80*/  ULOP3.LUT UR4, UR4, 0xfffffffe, URZ, 0xc0, !UPT ;  /* 0xfffffffe04047892 */ /* 0x000fe2000f8ec03f */
[----:B------:R-:W-:Y:S01]  /*2c90*/  PLOP3.LUT P0, PT, PT, PT, UP6, 0x80, 0x0 ;  /* 0x000000000000781c */ /* 0x000fe20003f0f068 */
[----:B------:R-:W-:Y:S02]  /*2ca0*/  IMAD R0, R12, c[0x0][0x1b8], RZ ;  /* 0x00006e000c007a24 */ /* 0x000fe400078e02ff */
[----:B------:R-:W-:Y:S01]  /*2cb0*/  UIADD3 UR4, UR5, -UR4, URZ ;  /* 0x8000000405047290 */ /* 0x000fe2000fffe03f */
[----:B------:R-:W-:-:S03]  /*2cc0*/  IMAD.WIDE.U32 R4, R11, c[0x0][0x1b8], R4 ;  /* 0x00006e000b047a25 */ /* 0x000fc600078e0004 */
[----:B------:R-:W-:Y:S01]  /*2cd0*/  UISETP.NE.AND UP0, UPT, UR4, 0x1, UPT ;  /* 0x000000010400788c */ /* 0x000fe2000bf05270 */
[----:B------:R-:W-:Y:S01]  /*2ce0*/  IMAD R0, R11, c[0x0][0x1bc], R0 ;  /* 0x00006f000b007a24 */ /* 0x000fe200078e0200 */
[----:B------:R-:W-:-:S04]  /*2cf0*/  UIMAD UR4, UR29, -0x80, UR8 ;  /* 0xffffff801d0478a4 */ /* 0x000fc8000f8e0208 */
[----:B------:R-:W-:Y:S01]  /*2d00*/  IADD3 R10, R5, R0, RZ ;  /* 0x00000000050a7210 */ /* 0x000fe20007ffe0ff */
[----:B------:R-:W-:Y:S01]  /*2d10*/  @P0 BAR.SYNC.DEFER_BLOCKING 0x0 ;  /* 0x0000000000000b1d */ /* 0x000fe20000010000 */
        /* <DEDUP_REMOVED lines=18> */
.L_x_761:
[----:B------:R-:W-:Y:S05]  /*2e40*/  BSYNC B0 ;  /* 0x0000000000007941 */ /* 0x000fea0003800000 */
.L_x_760:
        /* <DEDUP_REMOVED lines=22> */
.L_x_763:
[----:B------:R-:W-:Y:S05]  /*2fb0*/  BSYNC B0 ;  /* 0x0000000000007941 */ /* 0x000fea0003800000 */
.L_x_762:
        /* <DEDUP_REMOVED lines=22> */
.L_x_765:
[----:B------:R-:W-:Y:S05]  /*3120*/  BSYNC B0 ;  /* 0x0000000000007941 */ /* 0x000fea0003800000 */
.L_x_764:
        /* <DEDUP_REMOVED lines=21> */
.L_x_767:
[----:B------:R-:W-:Y:S05]  /*3280*/  BSYNC B0 ;  /* 0x0000000000007941 */ /* 0x000fea0003800000 */
.L_x_766:
        /* <DEDUP_REMOVED lines=13> */
.L_x_769:
[----:B------:R-:W-:Y:S05]  /*3360*/  BSYNC B0 ;  /* 0x0000000000007941 */ /* 0x000fea0003800000 */
.L_x_768:
        /* <DEDUP_REMOVED lines=8> */
[----:B------:R-:W-:-:S03]  /*33f0*/  IMAD.MOV.U32 R2, RZ, RZ, c[0x0][0x374] ;  /* 0x0000dd00ff027624 */ /* 0x000fc600078e00ff */
[----:B-1----:R-:W-:-:S04]  /*3400*/  LEA R4, P0, R0, R192, 0x6 ;  /* 0x000000c000047211 */ /* 0x002fc800078030ff */
[----:B------:R-:W-:-:S05]  /*3410*/  LEA.HI.X R5, R0, R193, R2, 0x6, P0 ;  /* 0x000000c100057211 */ /* 0x000fca00000f3402 */
[----:B------:R-:W-:Y:S01]  /*3420*/  @!PT LDS RZ, [RZ] ;  /* 0x00000000fffff984 */ /* 0x000fe20000000800 */
[----:B------:R-:W-:Y:S01]  /*3430*/  @!PT LDS RZ, [RZ] ;  /* 0x00000000fffff984 */ /* 0x000fe20000000800 */
[----:B------:R-:W-:Y:S01]  /*3440*/  @!PT LDS RZ, [RZ] ;  /* 0x00000000fffff984 */ /* 0x000fe20000000800 */
[----:B------:R1:W-:Y:S04]  /*3450*/  LDGSTS.E.BYPASS.LTC128B.128 [R196+0x5000], [R4.64] ;  /* 0x0500000004c47fae */ /* 0x0003e8000b901d46 */
.L_x_771:
[----:B------:R-:W-:Y:S05]  /*3460*/  BSYNC B0 ;  /* 0x0000000000007941 */ /* 0x000fea0003800000 */
.L_x_770:
[----:B------:R-:W5:Y:S01]  /*3470*/  LDL R2, [R1+0x1c] ;  /* 0x00001c0001027983 */ /* 0x000f620000100800 */
[----:B------:R-:W-:Y:S01]  /*3480*/  PLOP3.LUT P0, PT, PT, PT, UP0, 0x40, 0x0 ;  /* 0x000000000000781c */ /* 0x000fe20003f0e808 */
[----:B------:R-:W-:Y:S01]  /*3490*/  BSSY B0, `(.L_x_772) ;  /* 0x0000013000007945 */ /* 0x000fe20003800000 */
[----:B-----5:R-:W-:-:S04]  /*34a0*/  IADD3 R0, R2, 0x1000, RZ ;  /* 0x0000100002007810 */ /* 0x020fc80007ffe0ff */
        /* <DEDUP_REMOVED lines=17> */
.L_x_773:
[----:B------:R-:W-:Y:S05]  /*35c0*/  BSYNC B0 ;  /* 0x0000000000007941 */ /* 0x000fea0003800000 */
.L_x_772:
        /* <DEDUP_REMOVED lines=20> */
.L_x_775:
[----:B------:R-:W-:Y:S05]  /*3710*/  BSYNC B0 ;  /* 0x0000000000007941 */ /* 0x000fea0003800000 */
.L_x_774:
[----:B--2---:R-:W2:Y:S01]  /*3720*/  LDL R13, [R1+0x4] ;  /* 0x00000400010d7983 */ /* 0x004ea20000100800 */
[----:B------:R-:W-:-:S03]  /*3730*/  ULDC.64 UR32, c[0x0][0x198] ;  /* 0x0000660000207ab9 */ /* 0x000fc60000000a00 */
[----:B---3--:R-:W3:Y:S01]  /*3740*/  LDL R17, [R1+0x24] ;  /* 0x0000240001117983 */ /* 0x008ee20000100800 */
[----:B------:R-:W-:Y:S01]  /*3750*/  UIMAD UR9, UR34, UR32, URZ ;  /* 0x00000020220972a4 */ /* 0x000fe2000f8e023f */
[----:B-1----:R-:W-:-:S03]  /*3760*/  IMAD.U32 R4, RZ, RZ, UR30 ;  /* 0x0000001eff047e24 */ /* 0x002fc6000f8e00ff */
[----:B------:R-:W-:Y:S01]  /*3770*/  UIMAD UR9, UR30, UR33, UR9 ;  /* 0x000000211e0972a4 */ /* 0x000fe2000f8e0209 */
[----:B------:R-:W-:-:S05]  /*3780*/  IMAD.WIDE.U32 R4, R4, c[0x0][0x198], R214 ;  /* 0x0000660004047a25 */ /* 0x000fca00078e00d6 */
[----:B------:R-:W-:Y:S01]  /*3790*/  IADD3 R6, P0, R4, UR35, RZ ;  /* 0x0000002304067c10 */ /* 0x000fe2000ff1e0ff */
[----:B------:R-:W-:-:S05]  /*37a0*/  IMAD.U32 R0, RZ, RZ, UR9 ;  /* 0x00000009ff007e24 */ /* 0x000fca000f8e00ff */
[----:B------:R-:W-:Y:S01]  /*37b0*/  IADD3.X R7, R5, UR40, R0, P0, !PT ;  /* 0x0000002805077c10 */ /* 0x000fe200087fe400 */
[----:B------:R-:W-:Y:S02]  /*37c0*/  IMAD.MOV.U32 R244, RZ, RZ, 0x7f800000 ;  /* 0x7f800000fff47424 */ /* 0x000fe400078e00ff */
[----:B------:R-:W-:Y:S02]  /*37d0*/  IMAD.MOV.U32 R243, RZ, RZ, 0x7f800000 ;  /* 0x7f800000fff37424 */ /* 0x000fe400078e00ff */
[----:B------:R-:W-:Y:S02]  /*37e0*/  IMAD.MOV.U32 R241, RZ, RZ, 0x7f800000 ;  /* 0x7f800000fff17424 */ /* 0x000fe400078e00ff */
[C---:B--2---:R-:W-:Y:S01]  /*37f0*/  IMAD.SHL.U32 R4, R13.reuse, 0x4, RZ ;  /* 0x000000040d047824 */ /* 0x044fe200078e00ff */
[C---:B------:R-:W-:Y:S02]  /*3800*/  IADD3 R2, R13.reuse, 0x8, RZ ;  /* 0x000000080d027810 */ /* 0x040fe40007ffe0ff */
[----:B------:R-:W-:-:S02]  /*3810*/  IADD3 R0, R13, 0x28, RZ ;  /* 0x000000280d007810 */ /* 0x000fc40007ffe0ff */
[C---:B---3--:R-:W-:Y:S02]  /*3820*/  SHF.L.U64.HI R5, R13.reuse, 0x2, R17 ;  /* 0x000000020d057819 */ /* 0x048fe40000010211 */
[----:B------:R-:W-:Y:S02]  /*3830*/  IADD3 R4, P1, R4, UR11, RZ ;  /* 0x0000000b04047c10 */ /* 0x000fe4000ff3e0ff */
[----:B------:R-:W-:Y:S02]  /*3840*/  ISETP.GE.AND P2, PT, R13, UR4, PT ;  /* 0x000000040d007c0c */ /* 0x000fe4000bf46270 */
[----:B------:R-:W-:Y:S02]  /*3850*/  ISETP.GE.AND P0, PT, R2, UR4, PT ;  /* 0x0000000402007c0c */ /* 0x000fe4000bf06270 */
[----:B------:R-:W-:Y:S02]  /*3860*/  IADD3.X R5, R5, UR10, RZ, P1, !PT ;  /* 0x0000000a05057c10 */ /* 0x000fe40008ffe4ff */
[----:B------:R-:W-:-:S02]  /*3870*/  ISETP.GE.AND P1, PT, R0, UR4, PT ;  /* 0x0000000400007c0c */ /* 0x000fc4000bf26270 */
[----:B------:R-:W-:-:S05]  /*3880*/  IADD3 R2, R13, 0x20, RZ ;  /* 0x000000200d027810 */ /* 0x000fca0007ffe0ff */
[----:B------:R1:W5:Y:S01]  /*3890*/  @!P2 LDG.E R244, [R4.64] ;  /* 0x0000000604f4a981 */ /* 0x000362000c1e1900 */
[----:B------:R-:W-:Y:S02]  /*38a0*/  ISETP.GE.AND P2, PT, R2, UR4, PT ;  /* 0x0000000402007c0c */ /* 0x000fe4000bf46270 */
[----:B------:R-:W-:Y:S01]  /*38b0*/  SHF.R.S32.HI R2, RZ, 0x1f, R0 ;  /* 0x0000001fff027819 */ /* 0x000fe20000011400 */
[----:B------:R1:W5:Y:S02]  /*38c0*/  @!P0 LDG.E R243, [R4.64+0x20] ;  /* 0x0000200604f38981 */ /* 0x000364000c1e1900 */
[----:B------:R-:W-:-:S04]  /*38d0*/  @!P1 LEA R8, P0, R0, UR11, 0x2 ;  /* 0x0000000b00089c11 */ /* 0x000fc8000f8010ff */
[----:B------:R-:W-:-:S05]  /*38e0*/  @!P1 LEA.HI.X R9, R0, UR10, R2, 0x2, P0 ;  /* 0x0000000a00099c11 */ /* 0x000fca00080f1402 */
[----:B------:R2:W5:Y:S04]  /*38f0*/  @!P1 LDG.E R241, [R8.64] ;  /* 0x0000000608f19981 */ /* 0x000568000c1e1900 */
[----:B------:R2:W-:Y:S01]  /*3900*/  @P6 STS.128 [R196+0x6000], RZ ;  /* 0x006000ffc4006388 */ /* 0x0005e20000000c00 */
[----:B------:R-:W-:Y:S02]  /*3910*/  IMAD.MOV.U32 R242, RZ, RZ, 0x7f800000 ;  /* 0x7f800000fff27424 */ /* 0x000fe400078e00ff */
[----:B------:R-:W-:Y:S01]  /*3920*/  IMAD R0, R12, c[0x0][0x1b0], RZ ;  /* 0x00006c000c007a24 */ /* 0x000fe200078e02ff */
[----:B------:R-:W-:Y:S03]  /*3930*/  BSSY B0, `(.L_x_776) ;  /* 0x0000015000007945 */ /* 0x000fe60003800000 */
[----:B------:R1:W5:Y:S01]  /*3940*/  @!P2 LDG.E R242, [R4.64+0x80] ;  /* 0x0000800604f2a981 */ /* 0x000362000c1e1900 */
[----:B------:R-:W-:-:S02]  /*3950*/  IMAD R0, R11, c[0x0][0x1b4], R0 ;  /* 0x00006d000b007a24 */ /* 0x000fc400078e0200 */
[----:B-1----:R-:W-:-:S04]  /*3960*/  IMAD.WIDE.U32 R4, R11, c[0x0][0x1b0], R6 ;  /* 0x00006c000b047a25 */ /* 0x002fc800078e0006 */
        /* <DEDUP_REMOVED lines=17> */
.L_x_777:
[----:B--2---:R-:W-:Y:S05]  /*3a80*/  BSYNC B0 ;  /* 0x0000000000007941 */ /* 0x004fea0003800000 */
.L_x_776:
[----:B------:R2:W-:Y:S01]  /*3a90*/  @P5 STS.128 [R196+0x7000], RZ ;  /* 0x007000ffc4005388 */ /* 0x0005e20000000c00 */
[----:B------:R-:W-:Y:S01]  /*3aa0*/  BSSY B0, `(.L_x_778) ;  /* 0x0000013000007945 */ /* 0x000fe20003800000 */
        /* <DEDUP_REMOVED lines=18> */
.L_x_779:
[----:B------:R-:W-:Y:S05]  /*3bd0*/  BSYNC B0 ;  /* 0x0000000000007941 */ /* 0x000fea0003800000 */
.L_x_778:
        /* <DEDUP_REMOVED lines=16> */
[----:B------:R-:W-:Y:S01]  /*3ce0*/  @!PT LDS RZ, [RZ] ;  /* 0x00000000fffff984 */ /* 0x000fe20000000800 */
[----:B------:R-:W-:Y:S01]  /*3cf0*/  @!PT LDS RZ, [RZ] ;  /* 0x00000000fffff984 */ /* 0x000fe20000000800 */
[----:B------:R-:W-:Y:S01]  /*3d00*/  @!PT LDS RZ, [RZ] ;  /* 0x00000000fffff984 */ /* 0x000fe20000000800 */
[----:B------:R1:W-:Y:S02]  /*3d10*/  LDGSTS.E.BYPASS.LTC128B.128 [R196+0x8000], [R8.64] ;  /* 0x0800000008c47fae */ /* 0x0003e4000b901d46 */
.L_x_781:
[----:B------:R-:W-:Y:S05]  /*3d20*/  BSYNC B0 ;  /* 0x0000000000007941 */ /* 0x000fea0003800000 */
.L_x_780:
[----:B------:R1:W-:Y:S01]  /*3d30*/  @P3 STS.128 [R196+0x9000], RZ ;  /* 0x009000ffc4003388 */ /* 0x0003e20000000c00 */
[----:B------:R-:W-:Y:S01]  /*3d40*/  BSSY B0, `(.L_x_782) ;  /* 0x0000012000007945 */ /* 0x000fe20003800000 */
        /* <DEDUP_REMOVED lines=17> */
.L_x_783:
[----:B------:R-:W-:Y:S05]  /*3e60*/  BSYNC B0 ;  /* 0x0000000000007941 */ /* 0x000fea0003800000 */
.L_x_782:
[----:B------:R-:W0:Y:S01]  /*3e70*/  LDGDEPBAR ;  /* 0x00000000000079af */ /* 0x000e220000000000 */
[----:B------:R-:W-:Y:S02]  /*3e80*/  ULDC.64 UR34, c[0x0][0x318] ;  /* 0x0000c60000227ab9 */ /* 0x000fe40000000a00 */
[----:B------:R-:W-:Y:S02]  /*3e90*/  UISETP.NE.U32.AND UP2, UPT, URZ, UR34, UPT ;  /* 0x000000223f00728c */ /* 0x000fe4000bf45070 */
[----:B------:R-:W-:Y:S02]  /*3ea0*/  USHF.R.S32.HI UR9, URZ, 0x1f, UR49 ;  /* 0x0000001f3f097899 */ /* 0x000fe40008011431 */
[----:B------:R-:W-:Y:S02]  /*3eb0*/  UISETP.NE.AND.EX UP2, UPT, URZ, UR35, UPT, UP2 ;  /* 0x000000233f00728c */ /* 0x000fe4000bf45320 */
[----:B------:R-:W-:-:S04]  /*3ec0*/  ULDC.64 UR36, c[0x0][0x320] ;  /* 0x0000c80000247ab9 */ /* 0x000fc80000000a00 */
[----:B------:R-:W-:-:S05]  /*3ed0*/  PLOP3.LUT P0, PT, PT, PT, UP2, 0x80, 0x0 ;  /* 0x000000000000781c */ /* 0x000fca0003f0f028 */
[----:B------:R-:W-:Y:S02]  /*3ee0*/  @UP2 UIMAD UR4, UR53, UR36, URZ ;  /* 0x00000024350422a4 */ /* 0x000fe4000f8e023f */
[----:B------:R-:W-:Y:S02]  /*3ef0*/  @UP2 UMOV UR32, UR49 ;  /* 0x0000003100202c82 */ /* 0x000fe40008000000 */
[----:B------:R-:W-:Y:S01]  /*3f00*/  @UP2 UMOV UR33, UR9 ;  /* 0x0000000900212c82 */ /* 0x000fe20008000000 */
[----:B------:R-:W-:-:S04]  /*3f10*/  DEPBAR.LE SB0, 0x1 ;  /* 0x000080400000791a */ /* 0x000fc80000000000 */
[----:B------:R-:W-:Y:S01]  /*3f20*/  BAR.SYNC.DEFER_BLOCKING 0x0 ;  /* 0x0000000000007b1d */ /* 0x000fe20000010000 */
[----:B------:R-:W-:Y:S02]  /*3f30*/  @UP2 UIMAD.WIDE.U32 UR32, UR44, UR36, UR32 ;  /* 0x000000242c2022a5 */ /* 0x000fe4000f8e0020 */
[----:B------:R-:W-:Y:S02]  /*3f40*/  @UP2 UIMAD UR37, UR44, UR37, UR4 ;  /* 0x000000252c2522a4 */ /* 0x000fe4000f8e0204 */
[----:B------:R-:W-:Y:S02]  /*3f50*/  @UP2 ULEA UR34, UP1, UR32, UR34, 0x2 ;  /* 0x0000002220222291 */ /* 0x000fe4000f82103f */
[----:B------:R-:W-:-:S04]  /*3f60*/  @UP2 UIADD3 UR37, UR33, UR37, URZ ;  /* 0x0000002521252290 */ /* 0x000fc8000fffe03f */
[----:B------:R-:W-:Y:S01]  /*3f70*/  @UP2 ULEA.HI.X UR35, UR32, UR35, UR37, 0x2, UP1 ;  /* 0x0000002320232291 */ /* 0x000fe200088f1425 */
[----:B-1----:R-:W-:-:S05]  /*3f80*/  IMAD.U32 R4, RZ, RZ, UR34 ;  /* 0x00000022ff047e24 */ /* 0x002fca000f8e00ff */
[----:B------:R-:W-:-:S05]  /*3f90*/  IMAD.U32 R5, RZ, RZ, UR35 ;  /* 0x00000023ff057e24 */ /* 0x000fca000f8e00ff */
[----:B--2---:R1:W2:Y:S01]  /*3fa0*/  @P0 LDG.E R4, [R4.64] ;  /* 0x0000000604040981 */ /* 0x0042a2000c1e1900 */
[----:B------:R-:W2:Y:S01]  /*3fb0*/  @P0 MUFU.RCP R0, c[0x0][0x238] ;  /* 0x00008e0000000b08 */ /* 0x000ea20000001000 */
[----:B------:R-:W-:Y:S01]  /*3fc0*/  IMAD.MOV.U32 R182, RZ, RZ, 0x20 ;  /* 0x00000020ffb67424 */ /* 0x000fe200078e00ff */
[----:B------:R-:W-:Y:S01]  /*3fd0*/  PLOP3.LUT P3, PT, PT, PT, UP0, 0x40, 0x0 ;  /* 0x000000000000781c */ /* 0x000fe20003f6e808 */
[----:B------:R3:W4:Y:S01]  /*3fe0*/  LDSM.16.M88.4 R140, [R178+0xa000] ;  /* 0x00a00000b28c783b */ /* 0x0007220000000200 */
[----:B------:R-:W-:Y:S01]  /*3ff0*/  PLOP3.LUT P2, PT, PT, PT, UP0, 0x40, 0x0 ;  /* 0x000000000000781c */ /* 0x000fe20003f4e808 */
[----:B------:R-:W-:Y:S01]  /*4000*/  IMAD.MOV.U32 R128, RZ, RZ, 0x40 ;  /* 0x00000040ff807424 */ /* 0x000fe200078e00ff */
[----:B------:R-:W-:Y:S01]  /*4010*/  IADD3 R172, R183, 0x1000, RZ ;  /* 0x00001000b7ac7810 */ /* 0x000fe20007ffe0ff */
[----:B------:R3:W2:Y:S01]  /*4020*/  LDSM.16.M88.4 R144, [R178+0xa800] ;  /* 0x00a80000b290783b */ /* 0x0006a20000000200 */
[C---:B------:R-:W-:Y:S01]  /*4030*/  IADD3 R173, R184.reuse, 0x1000, RZ ;  /* 0x00001000b8ad7810 */ /* 0x040fe20007ffe0ff */
[----:B------:R-:W-:Y:S01]  /*4040*/  IMAD.SHL.U32 R174, R184, 0x2, RZ ;  /* 0x00000002b8ae7824 */ /* 0x000fe200078e00ff */
[----:B------:R-:W-:Y:S01]  /*4050*/  SEL R172, R172, R183, P3 ;  /* 0x000000b7acac7207 */ /* 0x000fe20001800000 */
[----:B------:R3:W2:Y:S01]  /*4060*/  LDSM.16.M88.4 R148, [R181+0xa000] ;  /* 0x00a00000b594783b */ /* 0x0006a20000000200 */
[----:B------:R-:W-:Y:S01]  /*4070*/  SEL R173, R173, R184, P2 ;  /* 0x000000b8adad7207 */ /* 0x000fe20001000000 */
[----:B------:R-:W-:Y:S01]  /*4080*/  UIADD3 UR32, UR38, 0x80, UR30 ;  /* 0x0000008026207890 */ /* 0x000fe2000fffe01e */
[----:B------:R-:W-:Y:S01]  /*4090*/  IMAD.MOV.U32 R205, RZ, RZ, R186 ;  /* 0x000000ffffcd7224 */ /* 0x000fe200078e00ba */
[----:B------:R3:W2:Y:S01]  /*40a0*/  LDSM.16.M88.4 R152, [R181+0xa800] ;  /* 0x00a80000b598783b */ /* 0x0006a20000000200 */
[----:B------:R-:W-:Y:S01]  /*40b0*/  CS2R R94, SRZ ;  /* 0x00000000005e7805 */ /* 0x000fe2000001ff00 */
[----:B------:R-:W-:Y:S01]  /*40c0*/  CS2R R92, SRZ ;  /* 0x00000000005c7805 */ /* 0x000fe2000001ff00 */
[----:B------:R-:W-:Y:S01]  /*40d0*/  CS2R R98, SRZ ;  /* 0x0000000000627805 */ /* 0x000fe2000001ff00 */
[----:B------:R3:W2:Y:S01]  /*40e0*/  LDSM.16.M88.4 R156, [R179+0xa000] ;  /* 0x00a00000b39c783b */ /* 0x0006a20000000200 */
[----:B------:R-:W-:Y:S01]  /*40f0*/  CS2R R96, SRZ ;  /* 0x0000000000607805 */ /* 0x000fe2000001ff00 */
[----:B------:R-:W-:Y:S01]  /*4100*/  CS2R R90, SRZ ;  /* 0x00000000005a7805 */ /* 0x000fe2000001ff00 */
[----:B------:R-:W-:Y:S01]  /*4110*/  CS2R R88, SRZ ;  /* 0x0000000000587805 */ /* 0x000fe2000001ff00 */
[----:B------:R3:W2:Y:S01]  /*4120*/  LDSM.16.M88.4 R160, [R179+0xa800] ;  /* 0x00a80000b3a0783b */ /* 0x0006a20000000200 */
[C---:B-1----:R-:W-:Y:S01]  /*4130*/  IADD3 R5, R13.reuse, 0x1, RZ ;  /* 0x000000010d057810 */ /* 0x042fe20007ffe0ff */
        /* <DEDUP_REMOVED lines=29> */
[----:B------:R-:W-:Y:S01]  /*4310*/  SHF.L.U64.HI R249, R13, 0x2, R17 ;  /* 0x000000020df97819 */ /* 0x000fe20000010211 */
[----:B------:R-:W-:Y:S01]  /*4320*/  IMAD.SHL.U32 R173, R173, 0x2, RZ ;  /* 0x00000002adad7824 */ /* 0x000fe200078e00ff */
[----:B------:R-:W-:Y:S01]  /*4330*/  UMOV UR4, URZ ;  /* 0x0000003f00047c82 */ /* 0x000fe20008000000 */
[----:B------:R-:W-:Y:S01]  /*4340*/  IMAD.SHL.U32 R248, R13, 0x4, RZ ;  /* 0x000000040df87824 */ /* 0x000fe200078e00ff */
[----:B------:R-:W-:-:S02]  /*4350*/  UIADD3 UR32, UR32, -UR8, URZ ;  /* 0x8000000820207290 */ /* 0x000fc4000fffe03f */
[----:B------:R-:W-:Y:S01]  /*4360*/  UIADD3 UR31, UR30, 0x80, URZ ;  /* 0x000000801e1f7890 */ /* 0x000fe2000fffe03f */
[----:B--2---:R-:W-:Y:S01]  /*4370*/  @P0 FMUL.FTZ R4, R4, R0 ;  /* 0x0000000004040220 */ /* 0x004fe20000410000 */
[----:B------:R-:W-:-:S03]  /*4380*/  LEA.HI R0, R15, R16, RZ, 0x4 ;  /* 0x000000100f007211 */ /* 0x000fc600078f20ff */
[----:B------:R2:W1:Y:S01]  /*4390*/  @P0 R2UR UR9, R4 ;  /* 0x00000000040903c2 */ /* 0x00046200000e0000 */
[----:B------:R-:W-:-:S05]  /*43a0*/  LOP3.LUT R0, R0, 0xfffffff0, RZ, 0xc0, !PT ;  /* 0xfffffff000007812 */ /* 0x000fca00078ec0ff */
[----:B------:R-:W-:-:S05]  /*43b0*/  IMAD.IADD R0, R16, 0x1, -R0 ;  /* 0x0000000110007824 */ /* 0x000fca00078e0a00 */
[----:B------:R-:W-:-:S04]  /*43c0*/  SHF.R.S32.HI R2, RZ, 0x1f, R0 ;  /* 0x0000001fff027819 */ /* 0x000fc80000011400 */
[----:B------:R-:W-:-:S04]  /*43d0*/  LEA.HI R2, R2, R0, RZ, 0x3 ;  /* 0x0000000002027211 */ /* 0x000fc800078f18ff */
[----:B------:R-:W-:Y:S01]  /*43e0*/  LOP3.LUT R2, R2, 0xfffffff8, RZ, 0xc0, !PT ;  /* 0xfffffff802027812 */ /* 0x000fe200078ec0ff */
[----:B--2---:R-:W-:Y:S01]  /*43f0*/  IMAD.U32 R4, RZ, RZ, UR38 ;  /* 0x00000026ff047e24 */ /* 0x004fe2000f8e00ff */
[----:B-1----:R-:W-:-:S03]  /*4400*/  @UP2 UMOV UR4, UR9 ;  /* 0x0000000900042c82 */ /* 0x002fc60008000000 */
[----:B------:R-:W-:Y:S02]  /*4410*/  IMAD.IADD R0, R0, 0x1, -R2 ;  /* 0x0000000100007824 */ /* 0x000fe400078e0a02 */
[----:B------:R-:W-:Y:S01]  /*4420*/  IMAD R2, RZ, RZ, -UR55 ;  /* 0x80000037ff027e24 */ /* 0x000fe2000f8e02ff */
[----:B------:R-:W-:Y:S02]  /*4430*/  IADD3 R250, R5, UR8, -R4 ;  /* 0x0000000805fa7c10 */ /* 0x000fe4000fffe804 */
[C---:B------:R-:W-:Y:S02]  /*4440*/  LOP3.LUT P0, RZ, R0.reuse, 0x2, RZ, 0xc0, !PT ;  /* 0x0000000200ff7812 */ /* 0x040fe4000780c0ff */
[----:B------:R-:W-:Y:S01]  /*4450*/  LOP3.LUT P1, RZ, R0, 0x4, RZ, 0xc0, !PT ;  /* 0x0000000400ff7812 */ /* 0x000fe2000782c0ff */
[----:B------:R-:W-:Y:S01]  /*4460*/  IMAD.U32 R0, RZ, RZ, UR29 ;  /* 0x0000001dff007e24 */ /* 0x000fe2000f8e00ff */
[----:B------:R3:W-:Y:S01]  /*4470*/  STL [R1+0x18], R2 ;  /* 0x0000180201007387 */ /* 0x0007e20000100800 */
[----:B------:R-:W-:-:S02]  /*4480*/  SEL R182, R182, 0xffffffe0, !P0 ;  /* 0xffffffe0b6b67807 */ /* 0x000fc40004000000 */
[----:B------:R-:W-:Y:S01]  /*4490*/  IMAD R0, R0, 0x80, R251 ;  /* 0x0000008000007824 */ /* 0x000fe200078e02fb */
[----:B------:R-:W-:Y:S02]  /*44a0*/  SEL R128, R128, 0xffffffc0, !P1 ;  /* 0xffffffc080807807 */ /* 0x000fe40004800000 */
[----:B------:R-:W-:Y:S02]  /*44b0*/  IMAD.IADD R176, R175, 0x1, R182 ;  /* 0x00000001afb07824 */ /* 0x000fe400078e02b6 */
[----:B------:R-:W-:Y:S01]  /*44c0*/  IADD3 R204, R0, 0x19, RZ ;  /* 0x0000001900cc7810 */ /* 0x000fe20007ffe0ff */
[----:B------:R-:W-:Y:S01]  /*44d0*/  IMAD.IADD R177, R182, 0x1, R174 ;  /* 0x00000001b6b17824 */ /* 0x000fe200078e02ae */
[C---:B------:R-:W-:Y:S02]  /*44e0*/  IADD3 R203, R0.reuse, 0x18, RZ ;  /* 0x0000001800cb7810 */ /* 0x040fe40007ffe0ff */
[C---:B------:R-:W-:Y:S02]  /*44f0*/  IADD3 R202, R0.reuse, 0x11, RZ ;  /* 0x0000001100ca7810 */ /* 0x040fe40007ffe0ff */
[C---:B------:R-:W-:Y:S01]  /*4500*/  IADD3 R201, R0.reuse, 0x10, RZ ;  /* 0x0000001000c97810 */ /* 0x040fe20007ffe0ff */
[----:B------:R-:W1:Y:S01]  /*4510*/  I2F R204, R204 ;  /* 0x000000cc00cc7306 */ /* 0x000e620000201400 */
[----:B------:R-:W-:-:S02]  /*4520*/  IADD3 R200, R0, 0x9, RZ ;  /* 0x0000000900c87810 */ /* 0x000fc40007ffe0ff */
[C---:B------:R-:W-:Y:S02]  /*4530*/  IADD3 R199, R0.reuse, 0x8, RZ ;  /* 0x0000000800c77810 */ /* 0x040fe40007ffe0ff */
[----:B------:R-:W-:-:S03]  /*4540*/  IADD3 R198, R0, 0x1, RZ ;  /* 0x0000000100c67810 */ /* 0x000fc60007ffe0ff */
[----:B------:R-:W2:Y:S08]  /*4550*/  I2F R203, R203 ;  /* 0x000000cb00cb7306 */ /* 0x000eb00000201400 */
[----:B------:R-:W1:Y:S08]  /*4560*/  I2F R202, R202 ;  /* 0x000000ca00ca7306 */ /* 0x000e700000201400 */
[----:B------:R-:W1:Y:S08]  /*4570*/  I2F R201, R201 ;  /* 0x000000c900c97306 */ /* 0x000e700000201400 */
[----:B------:R-:W1:Y:S08]  /*4580*/  I2F R200, R200 ;  /* 0x000000c800c87306 */ /* 0x000e700000201400 */
[----:B------:R-:W1:Y:S08]  /*4590*/  I2F R199, R199 ;  /* 0x000000c700c77306 */ /* 0x000e700000201400 */
[----:B--234-:R-:W1:Y:S02]  /*45a0*/  I2F R198, R198 ;  /* 0x000000c600c67306 */ /* 0x01ce640000201400 */
.L_x_786:
[----:B------:R-:W0:Y:S01]  /*45b0*/  LDGDEPBAR ;  /* 0x00000000000079af */ /* 0x000e220000000000 */
[C---:B------:R-:W-:Y:S01]  /*45c0*/  IADD3 R0, R173.reuse, R182, RZ ;  /* 0x000000b6ad007210 */ /* 0x040fe20007ffe0ff */
[----:B------:R-:W-:Y:S01]  /*45d0*/  USHF.L.U32 UR9, UR5, 0x6, URZ ;  /* 0x0000000605097899 */ /* 0x000fe2000800063f */
[-C--:B------:R-:W-:Y:S02]  /*45e0*/  IADD3 R2, R173, R128.reuse, RZ ;  /* 0x00000080ad027210 */ /* 0x080fe40007ffe0ff */
[----:B-----5:R-:W-:Y:S01]  /*45f0*/  FSETP.NEU.FTZ.AND P2, PT, R244, -INF , PT ;  /* 0xff800000f400780b */ /* 0x020fe20003f5d000 */
[----:B------:R-:W-:Y:S04]  /*4600*/  UISETP.GE.AND UP0, UPT, UR9, UR32, UPT ;  /* 0x000000200900728c */ /* 0x000fe8000bf06270 */
[----:B------:R-:W-:Y:S06]  /*4610*/  UISETP.LT.AND UP0, UPT, UR31, UR8, UP0 ;  /* 0x000000081f00728c */ /* 0x000fec0008701270 */
[----:B------:R-:W-:Y:S01]  /*4620*/  PLOP3.LUT P0, PT, PT, PT, UP0, 0x80, 0x0 ;  /* 0x000000000000781c */ /* 0x000fe20003f0f008 */
[----:B------:R-:W-:Y:S01]  /*4630*/  UISETP.GT.AND UP0, UPT, UR5, UR14, UPT ;  /* 0x0000000e0500728c */ /* 0x000fe2000bf04270 */
[----:B------:R-:W-:Y:S04]  /*4640*/  DEPBAR.LE SB0, 0x0 ;  /* 0x000080000000791a */ /* 0x000fe80000000000 */
[----:B------:R-:W-:Y:S07]  /*4650*/  BAR.SYNC.DEFER_BLOCKING 0x0 ;  /* 0x0000000000007b1d */ /* 0x000fee0000010000 */
[----:B------:R-:W-:Y:S01]  /*4660*/  @!P0 IADD3 R185, R250, UR9, RZ ;  /* 0x00000009fab98c10 */ /* 0x000fe2000fffe0ff */
[----:B------:R-:W-:Y:S08]  /*4670*/  LDSM.16.M88.4 R32, [R173] ;  /* 0x00000000ad20783b */ /* 0x000ff00000000200 */
[----:B------:R-:W2:Y:S08]  /*4680*/  LDSM.16.M88.4 R16, [R178+0x6000] ;  /* 0x00600000b210783b */ /* 0x000eb00000000200 */
[----:B------:R-:W3:Y:S08]  /*4690*/  LDSM.16.M88.4 R28, [R173+0x1000] ;  /* 0x00100000ad1c783b */ /* 0x000ef00000000200 */
[----:B------:R-:W4:Y:S08]  /*46a0*/  LDSM.16.M88.4 R100, [R178+0x6800] ;  /* 0x00680000b264783b */ /* 0x000f300000000200 */
[----:B------:R-:W-:Y:S08]  /*46b0*/  LDSM.16.M88.4 R104, [R0] ;  /* 0x000000000068783b */ /* 0x000ff00000000200 */
[----:B------:R-:W1:Y:S01]  /*46c0*/  LDSM.16.M88.4 R108, [R181+0x6000] ;  /* 0x00600000b56c783b */ /* 0x000e620000000200 */
[-C--:B--2---:R-:W-:Y:S07]  /*46d0*/  HMMA.16816.F32.BF16 R4, R32, R16.reuse, RZ ;  /* 0x000000102004723c */ /* 0x084fee00000418ff */
[----:B------:R2:W1:Y:S01]  /*46e0*/  LDSM.16.M88.4 R112, [R0+0x1000] ;  /* 0x001000000070783b */ /* 0x0004620000000200 */
[C---:B---3--:R-:W-:Y:S07]  /*46f0*/  HMMA.16816.F32.BF16 R8, R28.reuse, R16, RZ ;  /* 0x000000101c08723c */ /* 0x048fee00000418ff */
[----:B------:R-:W3:Y:S01]  /*4700*/  LDSM.16.M88.4 R116, [R181+0x6800] ;  /* 0x00680000b574783b */ /* 0x000ee20000000200 */
[-C--:B------:R-:W-:Y:S07]  /*4710*/  HMMA.16816.F32.BF16 R12, R28, R18.reuse, RZ ;  /* 0x000000121c0c723c */ /* 0x080fee00000418ff */
[----:B------:R-:W-:Y:S01]  /*4720*/  LDSM.16.M88.4 R120, [R2] ;  /* 0x000000000278783b */ /* 0x000fe20000000200 */
[C---:B------:R-:W-:Y:S07]  /*4730*/  HMMA.16816.F32.BF16 R16, R32.reuse, R18, RZ ;  /* 0x000000122010723c */ /* 0x040fee00000418ff */
[----:B------:R-:W3:Y:S01]  /*4740*/  LDSM.16.M88.4 R124, [R179+0x6000] ;  /* 0x00600000b37c783b */ /* 0x000ee20000000200 */
[----:B--2---:R-:W-:Y:S01]  /*4750*/  IADD3 R0, R0, R128, RZ ;  /* 0x0000008000007210 */ /* 0x004fe20007ffe0ff */
[-C--:B----4-:R-:W-:Y:S06]  /*4760*/  HMMA.16816.F32.BF16 R20, R32, R100.reuse, RZ ;  /* 0x000000642014723c */ /* 0x090fec00000418ff */
[----:B------:R-:W-:Y:S02]  /*4770*/  LDSM.16.M88.4 R128, [R179+0x6800] ;  /* 0x00680000b380783b */ /* 0x000fe40000000200 */
[C---:B------:R-:W-:Y:S06]  /*4780*/  HMMA.16816.F32.BF16 R24, R28.reuse, R100, RZ ;  /* 0x000000641c18723c */ /* 0x040fec00000418ff */
[----:B------:R-:W-:Y:S02]  /*4790*/  LDSM.16.M88.4 R132, [R0] ;  /* 0x000000000084783b */ /* 0x000fe40000000200 */
[-C--:B------:R-:W-:Y:S06]  /*47a0*/  HMMA.16816.F32.BF16 R28, R28, R102.reuse, RZ ;  /* 0x000000661c1c723c */ /* 0x080fec00000418ff */
[----:B------:R-:W-:Y:S02]  /*47b0*/  LDSM.16.M88.4 R136, [R180+0x6000] ;  /* 0x00600000b488783b */ /* 0x000fe40000000200 */
[----:B------:R-:W-:Y:S06]  /*47c0*/  HMMA.16816.F32.BF16 R32, R32, R102, RZ ;  /* 0x000000662020723c */ /* 0x000fec00000418ff */
[----:B------:R2:W4:Y:S02]  /*47d0*/  LDSM.16.M88.4 R100, [R2+0x1000] ;  /* 0x001000000264783b */ /* 0x0005240000000200 */
[-C--:B-1----:R-:W-:Y:S08]  /*47e0*/  HMMA.16816.F32.BF16 R4, R104, R108.reuse, R4 ;  /* 0x0000006c6804723c */ /* 0x082ff00000041804 */
[C---:B------:R-:W-:Y:S07]  /*47f0*/  HMMA.16816.F32.BF16 R8, R112.reuse, R108, R8 ;  /* 0x0000006c7008723c */ /* 0x040fee0000041808 */
[----:B------:R-:W-:Y:S01]  /*4800*/  MOV R108, 0x40 ;  /* 0x00000040006c7802 */ /* 0x000fe20000000f00 */
[-C--:B------:R-:W-:Y:S01]  /*4810*/  HMMA.16816.F32.BF16 R12, R112, R110.reuse, R12 ;  /* 0x0000006e700c723c */ /* 0x080fe2000004180c */
[----:B--2---:R-:W-:Y:S04]  /*4820*/  MOV R2, UR29 ;  /* 0x0000001d00027c02 */ /* 0x004fe80008000f00 */
[----:B------:R-:W-:Y:S03]  /*4830*/  LEA R2, R2, R251, 0x7 ;  /* 0x000000fb02027211 */ /* 0x000fe600078e38ff */
[C---:B------:R-:W-:Y:S08]  /*4840*/  HMMA.16816.F32.BF16 R16, R104.reuse, R110, R16 ;  /* 0x0000006e6810723c */ /* 0x040ff00000041810 */
[-C--:B---3--:R-:W-:Y:S08]  /*4850*/  HMMA.16816.F32.BF16 R20, R104, R116.reuse, R20 ;  /* 0x000000746814723c */ /* 0x088ff00000041814 */
[C---:B------:R-:W-:Y:S08]  /*4860*/  HMMA.16816.F32.BF16 R24, R112.reuse, R116, R24 ;  /* 0x000000747018723c */ /* 0x040ff00000041818 */
[-C--:B------:R-:W-:Y:S08]  /*4870*/  HMMA.16816.F32.BF16 R28, R112, R118.reuse, R28 ;  /* 0x00000076701c723c */ /* 0x080ff0000004181c */
[----:B------:R-:W-:Y:S01]  /*4880*/  HMMA.16816.F32.BF16 R32, R104, R118, R32 ;  /* 0x000000766820723c */ /* 0x000fe20000041820 */
[----:B------:R-:W1:Y:S07]  /*4890*/  LDSM.16.M88.4 R104, [R0+0x1000] ;  /* 0x001000000068783b */ /* 0x000e6e0000000200 */
[-C--:B------:R-:W-:Y:S08]  /*48a0*/  HMMA.16816.F32.BF16 R4, R120, R124.reuse, R4 ;  /* 0x0000007c7804723c */ /* 0x080ff00000041804 */
[C---:B----4-:R-:W-:Y:S08]  /*48b0*/  HMMA.16816.F32.BF16 R8, R100.reuse, R124, R8 ;  /* 0x0000007c6408723c */ /* 0x050ff00000041808 */
[-C--:B------:R-:W-:Y:S08]  /*48c0*/  HMMA.16816.F32.BF16 R12, R100, R126.reuse, R12 ;  /* 0x0000007e640c723c */ /* 0x080ff0000004180c */
[C---:B------:R-:W-:Y:S08]  /*48d0*/  HMMA.16816.F32.BF16 R16, R120.reuse, R126, R16 ;  /* 0x0000007e7810723c */ /* 0x040ff00000041810 */
[-C--:B------:R-:W-:Y:S08]  /*48e0*/  HMMA.16816.F32.BF16 R20, R120, R128.reuse, R20 ;  /* 0x000000807814723c */ /* 0x080ff00000041814 */
[C---:B------:R-:W-:Y:S07]  /*48f0*/  HMMA.16816.F32.BF16 R24, R100.reuse, R128, R24 ;  /* 0x000000806418723c */ /* 0x040fee0000041818 */
[----:B------:R-:W-:Y:S01]  /*4900*/  SEL R128, R108, 0xffffffc0, !P1 ;  /* 0xffffffc06c807807 */ /* 0x000fe20004800000 */
[-C--:B------:R-:W-:Y:S01]  /*4910*/  HMMA.16816.F32.BF16 R28, R100, R130.reuse, R28 ;  /* 0x00000082641c723c */ /* 0x080fe2000004181c */
[----:B------:R-:W-:Y:S07]  /*4920*/  I2F R100, R2 ;  /* 0x0000000200647306 */ /* 0x000fee0000201400 */
[----:B------:R-:W-:Y:S08]  /*4930*/  HMMA.16816.F32.BF16 R32, R120, R130, R32 ;  /* 0x000000827820723c */ /* 0x000ff00000041820 */
[-C--:B------:R-:W-:Y:S08]  /*4940*/  HMMA.16816.F32.BF16 R4, R132, R136.reuse, R4 ;  /* 0x000000888404723c */ /* 0x080ff00000041804 */
[C---:B-1----:R-:W-:Y:S08]  /*4950*/  HMMA.16816.F32.BF16 R8, R104.reuse, R136, R8 ;  /* 0x000000886808723c */ /* 0x042ff00000041808 */
[-C--:B------:R-:W-:Y:S08]  /*4960*/  HMMA.16816.F32.BF16 R12, R104, R138.reuse, R12 ;  /* 0x0000008a680c723c */ /* 0x080ff0000004180c */
[C---:B------:R-:W-:Y:S01]  /*4970*/  HMMA.16816.F32.BF16 R16, R132.reuse, R138, R16 ;  /* 0x0000008a8410723c */ /* 0x040fe20000041810 */
[----:B------:R-:W-:Y:S03]  /*4980*/  FMUL.FTZ R4, R4, c[0x0][0x2ec] ;  /* 0x0000bb0004047a20 */ /* 0x000fe60000410000 */
[----:B------:R-:W-:Y:S01]  /*4990*/  FMUL.FTZ R5, R5, c[0x0][0x2ec] ;  /* 0x0000bb0005057a20 */ /* 0x000fe20000410000 */
[----:B------:R-:W1:Y:S01]  /*49a0*/  MUFU.TANH R130, R4 ;  /* 0x0000000400827308 */ /* 0x000e620000002400 */
[----:B------:R-:W-:Y:S02]  /*49b0*/  FMUL.FTZ R6, R6, c[0x0][0x2ec] ;  /* 0x0000bb0006067a20 */ /* 0x000fe40000410000 */
[----:B------:R-:W-:Y:S04]  /*49c0*/  FMUL.FTZ R7, R7, c[0x0][0x2ec] ;  /* 0x0000bb0007077a20 */ /* 0x000fe80000410000 */
[----:B------:R-:W-:Y:S02]  /*49d0*/  FMUL.FTZ R11, R11, c[0x0][0x2ec] ;  /* 0x0000bb000b0b7a20 */ /* 0x000fe40000410000 */
        /* <DEDUP_REMOVED lines=9> */
[----:B------:R-:W-:Y:S02]  /*4a70*/  FMUL.FTZ R18, R18, c[0x0][0x2ec] ;  /* 0x0000bb0012127a20 */ /* 0x000fe40000410000 */
[----:B-1----:R-:W-:Y:S02]  /*4a80*/  FFMA.FTZ R0, R100, UR4, R130 ;  /* 0x0000000464007c23 */ /* 0x002fe40008010082 */
[----:B------:R-:W-:Y:S02]  /*4a90*/  FMUL.FTZ R19, R19, c[0x0][0x2ec] ;  /* 0x0000bb0013137a20 */ /* 0x000fe40000410000 */
[----:B------:R-:W-:Y:S01]  /*4aa0*/  FMUL.FTZ R13, R13, c[0x0][0x2ec] ;  /* 0x0000bb000d0d7a20 */ /* 0x000fe20000410000 */
[----:B------:R-:W-:Y:S01]  /*4ab0*/  MUFU.TANH R223, R6 ;  /* 0x0000000600df7308 */ /* 0x000fe20000002400 */
[----:B------:R-:W-:Y:S09]  /*4ac0*/  FMUL.FTZ R15, R15, c[0x0][0x2ec] ;  /* 0x0000bb000f0f7a20 */ /* 0x000ff20000410000 */
[----:B------:R1:W-:Y:S01]  /*4ad0*/  MUFU.TANH R136, R16 ;  /* 0x0000001000887308 */ /* 0x0003e20000002400 */
[C---:B---3--:R-:W-:Y:S09]  /*4ae0*/  @!P0 IADD3 R12, R2.reuse, 0x1, RZ ;  /* 0x00000001020c8810 */ /* 0x048ff20007ffe0ff */
[----:B------:R3:W-:Y:S10]  /*4af0*/  MUFU.TANH R222, R7 ;  /* 0x0000000700de7308 */ /* 0x0007f40000002400 */
[----:B------:R2:W4:Y:S01]  /*4b00*/  MUFU.TANH R235, R9 ;  /* 0x0000000900eb7308 */ /* 0x0005220000002400 */
[C---:B-1----:R-:W-:Y:S04]  /*4b10*/  @!P0 IMNMX R16, R185.reuse, UR8, PT ;  /* 0x00000008b9108c17 */ /* 0x042fe8000b800200 */
[-C--:B------:R-:W-:Y:S05]  /*4b20*/  @!P0 ISETP.GE.AND P3, PT, R2, R16.reuse, PT ;  /* 0x000000100200820c */ /* 0x080fea0003f66270 */
[----:B------:R1:W-:Y:S01]  /*4b30*/  MUFU.TANH R236, R8 ;  /* 0x0000000800ec7308 */ /* 0x0003e20000002400 */
[----:B------:R-:W-:Y:S01]  /*4b40*/  @!P0 FSEL R0, R0, -INF , !P3 ;  /* 0xff80000000008808 */ /* 0x000fe20005800000 */
[----:B---3--:R-:W3:Y:S08]  /*4b50*/  LDSM.16.M88.4 R4, [R180+0x6800] ;  /* 0x00680000b404783b */ /* 0x008ef00000000200 */
[----:B------:R4:W-:Y:S01]  /*4b60*/  MUFU.TANH R245, R11 ;  /* 0x0000000b00f57308 */ /* 0x0009e20000002400 */
[----:B--2---:R-:W-:Y:S09]  /*4b70*/  FFMA.FTZ R9, R198, UR4, R206 ;  /* 0x00000004c6097c23 */ /* 0x004ff200080100ce */
[----:B------:R2:W2:Y:S01]  /*4b80*/  MUFU.TANH R246, R10 ;  /* 0x0000000a00f67308 */ /* 0x0004a20000002400 */
[----:B-1----:R-:W-:Y:S05]  /*4b90*/  FMUL.FTZ R8, R244, 1.4426950216293334961 ;  /* 0x3fb8aa3bf4087820 */ /* 0x002fea0000410000 */
[----:B------:R-:W-:Y:S04]  /*4ba0*/  FSEL R8, R8, RZ, P2 ;  /* 0x000000ff08087208 */ /* 0x000fe80001000000 */
[----:B------:R1:W-:Y:S01]  /*4bb0*/  MUFU.TANH R231, R13 ;  /* 0x0000000d00e77308 */ /* 0x0003e20000002400 */
[----:B------:R-:W-:Y:S01]  /*4bc0*/  @!P0 ISETP.GE.AND P2, PT, R12, R16, PT ;  /* 0x000000100c00820c */ /* 0x000fe20003f46270 */
[--C-:B------:R-:W-:Y:S01]  /*4bd0*/  FFMA.FTZ R0, R0, c[0x0][0x23c], -R8.reuse ;  /* 0x00008f0000007a23 */ /* 0x100fe20000010808 */
[----:B----4-:R-:W-:Y:S02]  /*4be0*/  @!P0 IADD3 R11, R185, 0x8, RZ ;  /* 0x00000008b90b8810 */ /* 0x010fe40007ffe0ff */
[----:B------:R-:W-:Y:S02]  /*4bf0*/  @!P0 FSEL R9, R9, -INF , !P2 ;  /* 0xff80000009098808 */ /* 0x000fe40005000000 */
[----:B------:R-:W-:Y:S03]  /*4c00*/  @!P0 IMNMX R11, R11, UR8, PT ;  /* 0x000000080b0b8c17 */ /* 0x000fe6000b800200 */
[----:B------:R4:W4:Y:S01]  /*4c10*/  MUFU.TANH R240, R14 ;  /* 0x0000000e00f07308 */ /* 0x0009220000002400 */
[----:B------:R-:W-:Y:S01]  /*4c20*/  FSETP.NEU.FTZ.AND P2, PT, R243, -INF , PT ;  /* 0xff800000f300780b */ /* 0x000fe20003f5d000 */
[----:B------:R-:W-:Y:S01]  /*4c30*/  FFMA.FTZ R9, R9, c[0x0][0x23c], -R8 ;  /* 0x00008f0009097a23 */ /* 0x000fe20000010808 */
[-C--:B------:R-:W-:Y:S01]  /*4c40*/  @!P0 ISETP.GE.AND P3, PT, R2, R11.reuse, PT ;  /* 0x0000000b0200820c */ /* 0x080fe20003f66270 */
[-C--:B---3--:R-:W-:Y:S01]  /*4c50*/  HMMA.16816.F32.BF16 R20, R132, R4.reuse, R20 ;  /* 0x000000048414723c */ /* 0x088fe20000041814 */
[----:B--2---:R-:W-:Y:S04]  /*4c60*/  @!P0 IADD3 R10, R185, 0x20, RZ ;  /* 0x00000020b90a8810 */ /* 0x004fe80007ffe0ff */
[----:B------:R-:W-:Y:S01]  /*4c70*/  @!P0 IMNMX R10, R10, UR8, PT ;  /* 0x000000080a0a8c17 */ /* 0x000fe2000b800200 */
[----:B------:R2:W-:Y:S02]  /*4c80*/  MUFU.EX2 R112, R0 ;  /* 0x0000000000707308 */ /* 0x0005e40000000800 */
[C---:B------:R-:W-:Y:S01]  /*4c90*/  HMMA.16816.F32.BF16 R24, R104.reuse, R4, R24 ;  /* 0x000000046818723c */ /* 0x040fe20000041818 */
[----:B-1----:R-:W-:Y:S06]  /*4ca0*/  FFMA.FTZ R13, R198, UR4, R235 ;  /* 0x00000004c60d7c23 */ /* 0x002fec00080100eb */
[----:B------:R-:W-:Y:S01]  /*4cb0*/  FMUL.FTZ R5, R243, 1.4426950216293334961 ;  /* 0x3fb8aa3bf3057820 */ /* 0x000fe20000410000 */
[----:B------:R-:W-:Y:S01]  /*4cc0*/  MUFU.TANH R131, R17 ;  /* 0x0000001100837308 */ /* 0x000fe20000002400 */
[C---:B------:R-:W-:Y:S01]  /*4cd0*/  FFMA.FTZ R4, R100.reuse, UR4, R223 ;  /* 0x0000000464047c23 */ /* 0x040fe200080100df */
[-C--:B------:R-:W-:Y:S02]  /*4ce0*/  HMMA.16816.F32.BF16 R28, R104, R6.reuse, R28 ;  /* 0x00000006681c723c */ /* 0x080fe4000004181c */
[----:B------:R-:W-:Y:S01]  /*4cf0*/  FSEL R5, R5, RZ, P2 ;  /* 0x000000ff05057208 */ /* 0x000fe20001000000 */
[----:B----4-:R-:W-:Y:S01]  /*4d00*/  FFMA.FTZ R14, R100, UR4, R246 ;  /* 0x00000004640e7c23 */ /* 0x010fe200080100f6 */
[----:B------:R-:W-:Y:S02]  /*4d10*/  @!P0 ISETP.GE.AND P2, PT, R12, R11, PT ;  /* 0x0000000b0c00820c */ /* 0x000fe40003f46270 */
[----:B------:R-:W-:Y:S01]  /*4d20*/  @!P0 FSEL R4, R4, -INF , !P3 ;  /* 0xff80000004048808 */ /* 0x000fe20005800000 */
[----:B------:R-:W-:Y:S01]  /*4d30*/  FMUL.FTZ R20, R20, c[0x0][0x2ec] ;  /* 0x0000bb0014147a20 */ /* 0x000fe20000410000 */
[----:B------:R1:W-:Y:S01]  /*4d40*/  MUFU.EX2 R109, R9 ;  /* 0x00000009006d7308 */ /* 0x0003e20000000800 */
[-C--:B------:R-:W-:Y:S01]  /*4d50*/  @!P0 ISETP.GE.AND P3, PT, R2, R10.reuse, PT ;  /* 0x0000000a0200820c */ /* 0x080fe20003f66270 */
[----:B------:R-:W-:Y:S02]  /*4d60*/  HMMA.16816.F32.BF16 R32, R132, R6, R32 ;  /* 0x000000068420723c */ /* 0x000fe40000041820 */
[----:B--2---:R-:W-:Y:S02]  /*4d70*/  FFMA.FTZ R0, R198, UR4, R222 ;  /* 0x00000004c6007c23 */ /* 0x004fe400080100de */
[--C-:B------:R-:W-:Y:S02]  /*4d80*/  FFMA.FTZ R4, R4, c[0x0][0x23c], -R5.reuse ;  /* 0x00008f0004047a23 */ /* 0x100fe40000010805 */
[----:B------:R-:W-:Y:S01]  /*4d90*/  FMUL.FTZ R21, R21, c[0x0][0x2ec] ;  /* 0x0000bb0015157a20 */ /* 0x000fe20000410000 */
[----:B------:R-:W-:Y:S01]  /*4da0*/  @!P0 FSEL R0, R0, -INF , !P2 ;  /* 0xff80000000008808 */ /* 0x000fe20005000000 */
[----:B------:R2:W-:Y:S01]  /*4db0*/  MUFU.EX2 R218, R4 ;  /* 0x0000000400da7308 */ /* 0x0005e20000000800 */
[----:B------:R-:W-:Y:S03]  /*4dc0*/  FSETP.NEU.FTZ.AND P2, PT, R242, -INF , PT ;  /* 0xff800000f200780b */ /* 0x000fe60003f5d000 */
[----:B------:R-:W-:Y:S02]  /*4dd0*/  FFMA.FTZ R0, R0, c[0x0][0x23c], -R5 ;  /* 0x00008f0000007a23 */ /* 0x000fe40000010805 */
[----:B------:R-:W-:Y:S02]  /*4de0*/  FMUL.FTZ R28, R28, c[0x0][0x2ec] ;  /* 0x0000bb001c1c7a20 */ /* 0x000fe40000410000 */
[----:B------:R-:W-:Y:S02]  /*4df0*/  FMUL.FTZ R29, R29, c[0x0][0x2ec] ;  /* 0x0000bb001d1d7a20 */ /* 0x000fe40000410000 */
[----:B------:R3:W4:Y:S01]  /*4e00*/  MUFU.TANH R239, R15 ;  /* 0x0000000f00ef7308 */ /* 0x0007220000002400 */
[----:B------:R-:W-:Y:S02]  /*4e10*/  FMUL.FTZ R30, R30, c[0x0][0x2ec] ;  /* 0x0000bb001e1e7a20 */ /* 0x000fe40000410000 */
[----:B------:R-:W-:Y:S01]  /*4e20*/  FMUL.FTZ R31, R31, c[0x0][0x2ec] ;  /* 0x0000bb001f1f7a20 */ /* 0x000fe20000410000 */
[----:B-1----:R-:W-:Y:S01]  /*4e30*/  @!P0 IADD3 R9, R185, 0x28, RZ ;  /* 0x00000028b9098810 */ /* 0x002fe20007ffe0ff */
[----:B------:R-:W-:Y:S02]  /*4e40*/  FFMA.FTZ R7, R199, UR4, R240 ;  /* 0x00000004c7077c23 */ /* 0x000fe400080100f0 */
[----:B------:R-:W-:Y:S01]  /*4e50*/  FMUL.FTZ R32, R32, c[0x0][0x2ec] ;  /* 0x0000bb0020207a20 */ /* 0x000fe20000410000 */
[----:B------:R-:W-:Y:S01]  /*4e60*/  @!P0 IMNMX R9, R9, UR8, PT ;  /* 0x0000000809098c17 */ /* 0x000fe2000b800200 */
[----:B------:R-:W-:Y:S01]  /*4e70*/  FMUL.FTZ R33, R33, c[0x0][0x2ec] ;  /* 0x0000bb0021217a20 */ /* 0x000fe20000410000 */
[----:B------:R1:W-:Y:S01]  /*4e80*/  MUFU.EX2 R217, R0 ;  /* 0x0000000000d97308 */ /* 0x0003e20000000800 */
[----:B------:R-:W-:Y:S02]  /*4e90*/  FMUL.FTZ R34, R34, c[0x0][0x2ec] ;  /* 0x0000bb0022227a20 */ /* 0x000fe40000410000 */
[----:B------:R-:W-:Y:S02]  /*4ea0*/  FMUL.FTZ R35, R35, c[0x0][0x2ec] ;  /* 0x0000bb0023237a20 */ /* 0x000fe40000410000 */
[----:B--2---:R-:W-:Y:S02]  /*4eb0*/  FMUL.FTZ R4, R242, 1.4426950216293334961 ;  /* 0x3fb8aa3bf2047820 */ /* 0x004fe40000410000 */
[----:B------:R-:W-:Y:S02]  /*4ec0*/  FMUL.FTZ R22, R22, c[0x0][0x2ec] ;  /* 0x0000bb0016167a20 */ /* 0x000fe40000410000 */
[----:B------:R-:W-:Y:S01]  /*4ed0*/  FMUL.FTZ R23, R23, c[0x0][0x2ec] ;  /* 0x0000bb0017177a20 */ /* 0x000fe20000410000 */
[----:B------:R-:W2:Y:S01]  /*4ee0*/  MUFU.TANH R209, R18 ;  /* 0x0000001200d17308 */ /* 0x000ea20000002400 */
[----:B------:R-:W-:Y:S01]  /*4ef0*/  FSEL R4, R4, RZ, P2 ;  /* 0x000000ff04047208 */ /* 0x000fe20001000000 */
[----:B------:R-:W-:Y:S01]  /*4f00*/  FMUL.FTZ R24, R24, c[0x0][0x2ec] ;  /* 0x0000bb0018187a20 */ /* 0x000fe20000410000 */
[-C--:B------:R-:W-:Y:S01]  /*4f10*/  @!P0 ISETP.GE.AND P2, PT, R12, R10.reuse, PT ;  /* 0x0000000a0c00820c */ /* 0x080fe20003f46270 */
[C---:B---3--:R-:W-:Y:S02]  /*4f20*/  FFMA.FTZ R15, R200.reuse, UR4, R231 ;  /* 0x00000004c80f7c23 */ /* 0x048fe400080100e7 */
[----:B----4-:R-:W-:Y:S01]  /*4f30*/  FFMA.FTZ R6, R200, UR4, R239 ;  /* 0x00000004c8067c23 */ /* 0x010fe200080100ef */
[----:B------:R-:W-:Y:S01]  /*4f40*/  @!P0 FSEL R13, R13, -INF , !P2 ;  /* 0xff8000000d0d8808 */ /* 0x000fe20005000000 */
[----:B------:R-:W-:Y:S01]  /*4f50*/  FMUL.FTZ R25, R25, c[0x0][0x2ec] ;  /* 0x0000bb0019197a20 */ /* 0x000fe20000410000 */
[----:B------:R-:W-:Y:S01]  /*4f60*/  FSETP.NEU.FTZ.AND P2, PT, R241, -INF , PT ;  /* 0xff800000f100780b */ /* 0x000fe20003f5d000 */
[----:B------:R-:W-:Y:S01]  /*4f70*/  MUFU.TANH R208, R19 ;  /* 0x0000001300d07308 */ /* 0x000fe20000002400 */
[----:B------:R-:W-:Y:S02]  /*4f80*/  FMUL.FTZ R26, R26, c[0x0][0x2ec] ;  /* 0x0000bb001a1a7a20 */ /* 0x000fe40000410000 */
[----:B------:R-:W-:Y:S02]  /*4f90*/  FFMA.FTZ R13, R13, c[0x0][0x23c], -R4 ;  /* 0x00008f000d0d7a23 */ /* 0x000fe40000010804 */
[----:B-1----:R-:W-:Y:S02]  /*4fa0*/  FFMA.FTZ R0, R100, UR4, R236 ;  /* 0x0000000464007c23 */ /* 0x002fe400080100ec */
[----:B------:R-:W-:Y:S03]  /*4fb0*/  FMUL.FTZ R27, R27, c[0x0][0x2ec] ;  /* 0x0000bb001b1b7a20 */ /* 0x000fe60000410000 */
[----:B------:R1:W-:Y:S01]  /*4fc0*/  MUFU.EX2 R227, R13 ;  /* 0x0000000d00e37308 */ /* 0x0003e20000000800 */
[----:B------:R-:W-:Y:S02]  /*4fd0*/  @!P0 FSEL R0, R0, -INF , !P3 ;  /* 0xff80000000008808 */ /* 0x000fe40005800000 */
[-C--:B------:R-:W-:Y:S03]  /*4fe0*/  @!P0 ISETP.GE.AND P3, PT, R2, R9.reuse, PT ;  /* 0x000000090200820c */ /* 0x080fe60003f66270 */
[----:B------:R-:W-:Y:S01]  /*4ff0*/  FFMA.FTZ R0, R0, c[0x0][0x23c], -R4 ;  /* 0x00008f0000007a23 */ /* 0x000fe20000010804 */
[----:B------:R-:W-:Y:S03]  /*5000*/  @!P0 FSEL R14, R14, -INF , !P3 ;  /* 0xff8000000e0e8808 */ /* 0x000fe60005800000 */
[----:B------:R3:W-:Y:S10]  /*5010*/  MUFU.EX2 R228, R0 ;  /* 0x0000000000e47308 */ /* 0x0007f40000000800 */
[----:B------:R-:W4:Y:S01]  /*5020*/  MUFU.TANH R138, R20 ;  /* 0x00000014008a7308 */ /* 0x000f220000002400 */
[----:B-1----:R-:W-:Y:S09]  /*5030*/  FFMA.FTZ R13, R198, UR4, R245 ;  /* 0x00000004c60d7c23 */ /* 0x002ff200080100f5 */
[----:B------:R-:W-:Y:S01]  /*5040*/  MUFU.TANH R185, R28 ;  /* 0x0000001c00b97308 */ /* 0x000fe20000002400 */
[----:B---3--:R-:W-:Y:S05]  /*5050*/  FMUL.FTZ R0, R241, 1.4426950216293334961 ;  /* 0x3fb8aa3bf1007820 */ /* 0x008fea0000410000 */
[----:B------:R-:W-:Y:S04]  /*5060*/  FSEL R0, R0, RZ, P2 ;  /* 0x000000ff00007208 */ /* 0x000fe80001000000 */
[----:B------:R-:W-:Y:S01]  /*5070*/  MUFU.TANH R139, R29 ;  /* 0x0000001d008b7308 */ /* 0x000fe20000002400 */
[-C--:B------:R-:W-:Y:S02]  /*5080*/  @!P0 ISETP.GE.AND P2, PT, R12, R9.reuse, PT ;  /* 0x000000090c00820c */ /* 0x080fe40003f46270 */
[----:B------:R-:W-:Y:S01]  /*5090*/  @!P0 IADD3 R12, R2, 0x9, RZ ;  /* 0x00000009020c8810 */ /* 0x000fe20007ffe0ff */
[--C-:B------:R-:W-:Y:S01]  /*50a0*/  FFMA.FTZ R14, R14, c[0x0][0x23c], -R0.reuse ;  /* 0x00008f000e0e7a23 */ /* 0x100fe20000010800 */
[----:B------:R-:W-:Y:S05]  /*50b0*/  @!P0 FSEL R13, R13, -INF , !P2 ;  /* 0xff8000000d0d8808 */ /* 0x000fea0005000000 */
[----:B------:R-:W-:Y:S01]  /*50c0*/  FFMA.FTZ R13, R13, c[0x0][0x23c], -R0 ;  /* 0x00008f000d0d7a23 */ /* 0x000fe20000010800 */
[----:B------:R1:W-:Y:S10]  /*50d0*/  MUFU.EX2 R238, R14 ;  /* 0x0000000e00ee7308 */ /* 0x0003f40000000800 */
[----:B------:R3:W-:Y:S10]  /*50e0*/  MUFU.EX2 R237, R13 ;  /* 0x0000000d00ed7308 */ /* 0x0007f40000000800 */
[----:B------:R-:W-:Y:S01]  /*50f0*/  MUFU.TANH R226, R30 ;  /* 0x0000001e00e27308 */ /* 0x000fe20000002400 */
[----:B-1----:R-:W-:Y:S09]  /*5100*/  FFMA.FTZ R14, R199, UR4, R233 ;  /* 0x00000004c70e7c23 */ /* 0x002ff200080100e9 */
[----:B------:R-:W1:Y:S01]  /*5110*/  MUFU.TANH R137, R21 ;  /* 0x0000001500897308 */ /* 0x000e620000002400 */
[----:B---3--:R-:W-:Y:S04]  /*5120*/  @!P0 IADD3 R13, R2, 0x8, RZ ;  /* 0x00000008020d8810 */ /* 0x008fe80007ffe0ff */
[-C--:B------:R-:W-:Y:S05]  /*5130*/  @!P0 ISETP.GE.AND P2, PT, R13, R10.reuse, PT ;  /* 0x0000000a0d00820c */ /* 0x080fea0003f46270 */
[----:B------:R-:W3:Y:S01]  /*5140*/  MUFU.TANH R211, R22 ;  /* 0x0000001600d37308 */ /* 0x000ee20000002400 */
[----:B------:R-:W-:Y:S02]  /*5150*/  @!P0 FSEL R14, R14, -INF , !P2 ;  /* 0xff8000000e0e8808 */ /* 0x000fe40005000000 */
[----:B------:R-:W-:Y:S03]  /*5160*/  @!P0 ISETP.GE.AND P2, PT, R12, R10, PT ;  /* 0x0000000a0c00820c */ /* 0x000fe60003f46270 */
[--C-:B------:R-:W-:Y:S01]  /*5170*/  FFMA.FTZ R14, R14, c[0x0][0x23c], -R4.reuse ;  /* 0x00008f000e0e7a23 */ /* 0x100fe20000010804 */
[----:B------:R-:W-:Y:S02]  /*5180*/  @!P0 FSEL R15, R15, -INF , !P2 ;  /* 0xff8000000f0f8808 */ /* 0x000fe40005000000 */
[-C--:B------:R-:W-:Y:S01]  /*5190*/  @!P0 ISETP.GE.AND P2, PT, R13, R9.reuse, PT ;  /* 0x000000090d00820c */ /* 0x080fe20003f46270 */
[----:B------:R2:W-:Y:S02]  /*51a0*/  MUFU.EX2 R216, R14 ;  /* 0x0000000e00d87308 */ /* 0x0005e40000000800 */
[----:B------:R-:W-:Y:S01]  /*51b0*/  FFMA.FTZ R15, R15, c[0x0][0x23c], -R4 ;  /* 0x00008f000f0f7a23 */ /* 0x000fe20000010804 */
[----:B------:R-:W-:Y:S02]  /*51c0*/  @!P0 FSEL R7, R7, -INF , !P2 ;  /* 0xff80000007078808 */ /* 0x000fe40005000000 */
[----:B------:R-:W-:Y:S03]  /*51d0*/  @!P0 ISETP.GE.AND P2, PT, R12, R9, PT ;  /* 0x000000090c00820c */ /* 0x000fe60003f46270 */
[--C-:B------:R-:W-:Y:S01]  /*51e0*/  FFMA.FTZ R7, R7, c[0x0][0x23c], -R0.reuse ;  /* 0x00008f0007077a23 */ /* 0x100fe20000010800 */
[----:B------:R-:W-:Y:S01]  /*51f0*/  @!P0 FSEL R6, R6, -INF , !P2 ;  /* 0xff80000006068808 */ /* 0x000fe20005000000 */
[----:B------:R-:W-:Y:S01]  /*5200*/  MUFU.TANH R116, R32 ;  /* 0x0000002000747308 */ /* 0x000fe20000002400 */
[-C--:B------:R-:W-:Y:S03]  /*5210*/  @!P0 ISETP.GE.AND P2, PT, R13, R16.reuse, PT ;  /* 0x000000100d00820c */ /* 0x080fe60003f46270 */
[----:B------:R-:W-:Y:S06]  /*5220*/  FFMA.FTZ R6, R6, c[0x0][0x23c], -R0 ;  /* 0x00008f0006067a23 */ /* 0x000fec0000010800 */
[----:B------:R1:W-:Y:S01]  /*5230*/  MUFU.EX2 R230, R7 ;  /* 0x0000000700e67308 */ /* 0x0003e20000000800 */
[C---:B--2---:R-:W-:Y:S09]  /*5240*/  FFMA.FTZ R14, R199.reuse, UR4, R209 ;  /* 0x00000004c70e7c23 */ /* 0x044ff200080100d1 */
[----:B------:R-:W-:Y:S10]  /*5250*/  MUFU.TANH R115, R33 ;  /* 0x0000002100737308 */ /* 0x000ff40000002400 */
[----:B------:R-:W-:Y:S01]  /*5260*/  MUFU.TANH R124, R34 ;  /* 0x00000022007c7308 */ /* 0x000fe20000002400 */
[----:B-1----:R-:W-:Y:S05]  /*5270*/  FFMA.FTZ R7, R199, UR4, R136 ;  /* 0x00000004c7077c23 */ /* 0x002fea0008010088 */
[----:B------:R-:W-:Y:S04]  /*5280*/  @!P0 FSEL R7, R7, -INF , !P2 ;  /* 0xff80000007078808 */ /* 0x000fe80005000000 */
[----:B------:R1:W-:Y:S01]  /*5290*/  MUFU.EX2 R229, R6 ;  /* 0x0000000600e57308 */ /* 0x0003e20000000800 */
[-C--:B------:R-:W-:Y:S01]  /*52a0*/  @!P0 ISETP.GE.AND P2, PT, R12, R16.reuse, PT ;  /* 0x000000100c00820c */ /* 0x080fe20003f46270 */
[----:B------:R-:W-:Y:S08]  /*52b0*/  FFMA.FTZ R7, R7, c[0x0][0x23c], -R8 ;  /* 0x00008f0007077a23 */ /* 0x000ff00000010808 */
[----:B------:R2:W-:Y:S10]  /*52c0*/  MUFU.EX2 R120, R7 ;  /* 0x0000000700787308 */ /* 0x0005f40000000800 */
[----:B------:R-:W-:Y:S01]  /*52d0*/  MUFU.TANH R123, R35 ;  /* 0x00000023007b7308 */ /* 0x000fe20000002400 */
[----:B-1----:R-:W-:Y:S05]  /*52e0*/  FFMA.FTZ R6, R200, UR4, R131 ;  /* 0x00000004c8067c23 */ /* 0x002fea0008010083 */
[----:B------:R-:W-:Y:S04]  /*52f0*/  @!P0 FSEL R6, R6, -INF , !P2 ;  /* 0xff80000006068808 */ /* 0x000fe80005000000 */
[----:B------:R-:W-:Y:S01]  /*5300*/  MUFU.TANH R225, R31 ;  /* 0x0000001f00e17308 */ /* 0x000fe20000002400 */
[-C--:B------:R-:W-:Y:S01]  /*5310*/  @!P0 ISETP.GE.AND P2, PT, R13, R11.reuse, PT ;  /* 0x0000000b0d00820c */ /* 0x080fe20003f46270 */
[----:B----4-:R-:W-:Y:S02]  /*5320*/  FFMA.FTZ R13, R201, UR4, R138 ;  /* 0x00000004c90d7c23 */ /* 0x010fe4000801008a */
[----:B--2---:R-:W-:Y:S01]  /*5330*/  FFMA.FTZ R7, R200, UR4, R208 ;  /* 0x00000004c8077c23 */ /* 0x004fe200080100d0 */
[----:B------:R-:W-:Y:S01]  /*5340*/  @!P0 FSEL R14, R14, -INF , !P2 ;  /* 0xff8000000e0e8808 */ /* 0x000fe20005000000 */
[--C-:B------:R-:W-:Y:S01]  /*5350*/  FFMA.FTZ R6, R6, c[0x0][0x23c], -R8.reuse ;  /* 0x00008f0006067a23 */ /* 0x100fe20000010808 */
[-C--:B------:R-:W-:Y:S01]  /*5360*/  @!P0 ISETP.GE.AND P2, PT, R12, R11.reuse, PT ;  /* 0x0000000b0c00820c */ /* 0x080fe20003f46270 */
[----:B------:R-:W-:Y:S02]  /*5370*/  FFMA.FTZ R12, R202, UR4, R137 ;  /* 0x00000004ca0c7c23 */ /* 0x000fe40008010089 */
[--C-:B------:R-:W-:Y:S01]  /*5380*/  FFMA.FTZ R14, R14, c[0x0][0x23c], -R5.reuse ;  /* 0x00008f000e0e7a23 */ /* 0x100fe20000010805 */
[----:B------:R-:W-:Y:S01]  /*5390*/  @!P0 FSEL R7, R7, -INF , !P2 ;  /* 0xff80000007078808 */ /* 0x000fe20005000000 */
[----:B------:R1:W-:Y:S04]  /*53a0*/  MUFU.EX2 R119, R6 ;  /* 0x0000000600777308 */ /* 0x0003e80000000800 */
[----:B------:R-:W-:Y:S06]  /*53b0*/  FFMA.FTZ R7, R7, c[0x0][0x23c], -R5 ;  /* 0x00008f0007077a23 */ /* 0x000fec0000010805 */
[----:B------:R2:W-:Y:S10]  /*53c0*/  MUFU.EX2 R127, R7 ;  /* 0x00000007007f7308 */ /* 0x0005f40000000800 */
[----:B------:R-:W4:Y:S01]  /*53d0*/  MUFU.TANH R210, R23 ;  /* 0x0000001700d27308 */ /* 0x000f220000002400 */
[----:B-1----:R-:W-:Y:S04]  /*53e0*/  @!P0 IADD3 R6, R2, 0x10, RZ ;  /* 0x0000001002068810 */ /* 0x002fe80007ffe0ff */
[-C--:B------:R-:W-:Y:S05]  /*53f0*/  @!P0 ISETP.GE.AND P2, PT, R6, R16.reuse, PT ;  /* 0x000000100600820c */ /* 0x080fea0003f46270 */
[----:B------:R-:W1:Y:S01]  /*5400*/  MUFU.TANH R221, R24 ;  /* 0x0000001800dd7308 */ /* 0x000e620000002400 */
[----:B------:R-:W-:Y:S02]  /*5410*/  @!P0 FSEL R13, R13, -INF , !P2 ;  /* 0xff8000000d0d8808 */ /* 0x000fe40005000000 */
[----:B--2---:R-:W-:Y:S03]  /*5420*/  @!P0 IADD3 R7, R2, 0x11, RZ ;  /* 0x0000001102078810 */ /* 0x004fe60007ffe0ff */
[--C-:B------:R-:W-:Y:S01]  /*5430*/  FFMA.FTZ R13, R13, c[0x0][0x23c], -R8.reuse ;  /* 0x00008f000d0d7a23 */ /* 0x100fe20000010808 */
[----:B------:R-:W-:Y:S03]  /*5440*/  @!P0 ISETP.GE.AND P2, PT, R7, R16, PT ;  /* 0x000000100700820c */ /* 0x000fe60003f46270 */
[----:B------:R-:W2:Y:S01]  /*5450*/  MUFU.TANH R219, R25 ;  /* 0x0000001900db7308 */ /* 0x000ea20000002400 */
[----:B------:R-:W-:Y:S02]  /*5460*/  @!P0 FSEL R12, R12, -INF , !P2 ;  /* 0xff8000000c0c8808 */ /* 0x000fe40005000000 */
[-C--:B------:R-:W-:Y:S03]  /*5470*/  @!P0 ISETP.GE.AND P2, PT, R6, R11.reuse, PT ;  /* 0x0000000b0600820c */ /* 0x080fe60003f46270 */
[----:B------:R-:W-:Y:S04]  /*5480*/  FFMA.FTZ R12, R12, c[0x0][0x23c], -R8 ;  /* 0x00008f000c0c7a23 */ /* 0x000fe80000010808 */
[----:B------:R3:W-:Y:S10]  /*5490*/  MUFU.EX2 R118, R13 ;  /* 0x0000000d00767308 */ /* 0x0007f40000000800 */
[----:B------:R4:W-:Y:S10]  /*54a0*/  MUFU.EX2 R117, R12 ;  /* 0x0000000c00757308 */ /* 0x0009f40000000800 */
[----:B------:R-:W-:Y:S01]  /*54b0*/  MUFU.EX2 R129, R14 ;  /* 0x0000000e00817308 */ /* 0x000fe20000000800 */
[----:B---3--:R-:W-:Y:S05]  /*54c0*/  FFMA.FTZ R13, R201, UR4, R211 ;  /* 0x00000004c90d7c23 */ /* 0x008fea00080100d3 */
[----:B------:R-:W-:Y:S04]  /*54d0*/  @!P0 FSEL R13, R13, -INF , !P2 ;  /* 0xff8000000d0d8808 */ /* 0x000fe80005000000 */
[----:B------:R-:W-:Y:S01]  /*54e0*/  MUFU.EX2 R212, R15 ;  /* 0x0000000f00d47308 */ /* 0x000fe20000000800 */
[----:B------:R-:W-:Y:S01]  /*54f0*/  @!P0 ISETP.GE.AND P2, PT, R7, R11, PT ;  /* 0x0000000b0700820c */ /* 0x000fe20003f46270 */
[----:B----4-:R-:W-:Y:S02]  /*5500*/  FFMA.FTZ R12, R202, UR4, R210 ;  /* 0x00000004ca0c7c23 */ /* 0x010fe400080100d2 */
[--C-:B------:R-:W-:Y:S03]  /*5510*/  FFMA.FTZ R13, R13, c[0x0][0x23c], -R5.reuse ;  /* 0x00008f000d0d7a23 */ /* 0x100fe60000010805 */
[----:B------:R-:W-:Y:S03]  /*5520*/  @!P0 FSEL R12, R12, -INF , !P2 ;  /* 0xff8000000c0c8808 */ /* 0x000fe60005000000 */
[----:B------:R1:W-:Y:S01]  /*5530*/  MUFU.EX2 R126, R13 ;  /* 0x0000000d007e7308 */ /* 0x0003e20000000800 */
[-C--:B------:R-:W-:Y:S01]  /*5540*/  @!P0 ISETP.GE.AND P2, PT, R6, R10.reuse, PT ;  /* 0x0000000a0600820c */ /* 0x080fe20003f46270 */
[----:B------:R-:W-:Y:S08]  /*5550*/  FFMA.FTZ R12, R12, c[0x0][0x23c], -R5 ;  /* 0x00008f000c0c7a23 */ /* 0x000ff00000010805 */
[----:B------:R2:W-:Y:S10]  /*5560*/  MUFU.EX2 R125, R12 ;  /* 0x0000000c007d7308 */ /* 0x0005f40000000800 */
[----:B------:R-:W-:Y:S01]  /*5570*/  MUFU.TANH R234, R26 ;  /* 0x0000001a00ea7308 */ /* 0x000fe20000002400 */
[----:B-1----:R-:W-:Y:S05]  /*5580*/  FFMA.FTZ R13, R201, UR4, R221 ;  /* 0x00000004c90d7c23 */ /* 0x002fea00080100dd */
[----:B------:R-:W-:Y:S04]  /*5590*/  @!P0 FSEL R13, R13, -INF , !P2 ;  /* 0xff8000000d0d8808 */ /* 0x000fe80005000000 */
[----:B------:R-:W1:Y:S01]  /*55a0*/  MUFU.TANH R232, R27 ;  /* 0x0000001b00e87308 */ /* 0x000e620000002400 */
[-C--:B------:R-:W-:Y:S01]  /*55b0*/  @!P0 ISETP.GE.AND P2, PT, R7, R10.reuse, PT ;  /* 0x0000000a0700820c */ /* 0x080fe20003f46270 */
[----:B--2---:R-:W-:Y:S02]  /*55c0*/  FFMA.FTZ R12, R202, UR4, R219 ;  /* 0x00000004ca0c7c23 */ /* 0x004fe400080100db */
[--C-:B------:R-:W-:Y:S03]  /*55d0*/  FFMA.FTZ R13, R13, c[0x0][0x23c], -R4.reuse ;  /* 0x00008f000d0d7a23 */ /* 0x100fe60000010804 */
[----:B------:R-:W-:Y:S03]  /*55e0*/  @!P0 FSEL R12, R12, -INF , !P2 ;  /* 0xff8000000c0c8808 */ /* 0x000fe60005000000 */
[----:B------:R2:W-:Y:S01]  /*55f0*/  MUFU.EX2 R135, R13 ;  /* 0x0000000d00877308 */ /* 0x0005e20000000800 */
[-C--:B------:R-:W-:Y:S02]  /*5600*/  @!P0 ISETP.GE.AND P2, PT, R6, R9.reuse, PT ;  /* 0x000000090600820c */ /* 0x080fe40003f46270 */
[----:B------:R-:W-:Y:S01]  /*5610*/  @!P0 IADD3 R6, R2, 0x18, RZ ;  /* 0x0000001802068810 */ /* 0x000fe20007ffe0ff */
[----:B------:R-:W-:Y:S01]  /*5620*/  FFMA.FTZ R12, R12, c[0x0][0x23c], -R4 ;  /* 0x00008f000c0c7a23 */ /* 0x000fe20000010804 */
[----:B------:R-:W-:Y:S02]  /*5630*/  @!P0 IADD3 R2, R2, 0x19, RZ ;  /* 0x0000001902028810 */ /* 0x000fe40007ffe0ff */
[-C--:B------:R-:W-:Y:S03]  /*5640*/  @!P0 ISETP.GE.AND P3, PT, R6, R10.reuse, PT ;  /* 0x0000000a0600820c */ /* 0x080fe60003f66270 */
[----:B------:R3:W-:Y:S01]  /*5650*/  MUFU.EX2 R134, R12 ;  /* 0x0000000c00867308 */ /* 0x0007e20000000800 */
[----:B-1----:R-:W-:Y:S02]  /*5660*/  FFMA.FTZ R14, R202, UR4, R232 ;  /* 0x00000004ca0e7c23 */ /* 0x002fe400080100e8 */
[----:B--2---:R-:W-:Y:S05]  /*5670*/  FFMA.FTZ R13, R201, UR4, R234 ;  /* 0x00000004c90d7c23 */ /* 0x004fea00080100ea */
[----:B------:R-:W-:Y:S02]  /*5680*/  @!P0 FSEL R13, R13, -INF , !P2 ;  /* 0xff8000000d0d8808 */ /* 0x000fe40005000000 */
[-C--:B------:R-:W-:Y:S01]  /*5690*/  @!P0 ISETP.GE.AND P2, PT, R7, R9.reuse, PT ;  /* 0x000000090700820c */ /* 0x080fe20003f46270 */
[----:B------:R-:W-:Y:S02]  /*56a0*/  FFMA.FTZ R7, R204, UR4, R139 ;  /* 0x00000004cc077c23 */ /* 0x000fe4000801008b */
[----:B------:R-:W-:Y:S01]  /*56b0*/  FFMA.FTZ R13, R13, c[0x0][0x23c], -R0 ;  /* 0x00008f000d0d7a23 */ /* 0x000fe20000010800 */
[----:B------:R-:W-:Y:S01]  /*56c0*/  @!P0 FSEL R14, R14, -INF , !P2 ;  /* 0xff8000000e0e8808 */ /* 0x000fe20005000000 */
[C---:B---3--:R-:W-:Y:S01]  /*56d0*/  FFMA.FTZ R12, R203.reuse, UR4, R185 ;  /* 0x00000004cb0c7c23 */ /* 0x048fe200080100b9 */
[----:B------:R-:W-:Y:S01]  /*56e0*/  @!P0 ISETP.GE.AND P2, PT, R2, R10, PT ;  /* 0x0000000a0200820c */ /* 0x000fe20003f46270 */
[----:B------:R-:W-:Y:S01]  /*56f0*/  FFMA.FTZ R10, R203, UR4, R116 ;  /* 0x00000004cb0a7c23 */ /* 0x000fe20008010074 */
[----:B------:R-:W-:Y:S01]  /*5700*/  MUFU.EX2 R224, R13 ;  /* 0x0000000d00e07308 */ /* 0x000fe20000000800 */
[----:B------:R-:W-:Y:S01]  /*5710*/  FFMA.FTZ R14, R14, c[0x0][0x23c], -R0 ;  /* 0x00008f000e0e7a23 */ /* 0x000fe20000010800 */
[----:B------:R-:W-:Y:S02]  /*5720*/  @!P0 FSEL R12, R12, -INF , !P3 ;  /* 0xff8000000c0c8808 */ /* 0x000fe40005800000 */
[----:B------:R-:W-:Y:S02]  /*5730*/  @!P0 FSEL R7, R7, -INF , !P2 ;  /* 0xff80000007078808 */ /* 0x000fe40005000000 */
[----:B------:R-:W-:Y:S01]  /*5740*/  @!P0 ISETP.GE.AND P2, PT, R6, R9, PT ;  /* 0x000000090600820c */ /* 0x000fe20003f46270 */
[--C-:B------:R-:W-:Y:S01]  /*5750*/  FFMA.FTZ R12, R12, c[0x0][0x23c], -R4.reuse ;  /* 0x00008f000c0c7a23 */ /* 0x100fe20000010804 */
[----:B------:R-:W-:Y:S01]  /*5760*/  @!P0 ISETP.GE.AND P3, PT, R6, R16, PT ;  /* 0x000000100600820c */ /* 0x000fe20003f66270 */
[----:B------:R-:W-:Y:S01]  /*5770*/  FFMA.FTZ R4, R7, c[0x0][0x23c], -R4 ;  /* 0x00008f0007047a23 */ /* 0x000fe20000010804 */
[----:B------:R-:W-:Y:S01]  /*5780*/  MUFU.EX2 R220, R14 ;  /* 0x0000000e00dc7308 */ /* 0x000fe20000000800 */
[----:B------:R-:W-:Y:S01]  /*5790*/  FFMA.FTZ R7, R203, UR4, R226 ;  /* 0x00000004cb077c23 */ /* 0x000fe200080100e2 */
[----:B------:R-:W-:Y:S02]  /*57a0*/  @!P0 FSEL R10, R10, -INF , !P3 ;  /* 0xff8000000a0a8808 */ /* 0x000fe40005800000 */
[-C--:B------:R-:W-:Y:S02]  /*57b0*/  @!P0 ISETP.GE.AND P3, PT, R6, R11.reuse, PT ;  /* 0x0000000b0600820c */ /* 0x080fe40003f66270 */
[----:B------:R-:W-:Y:S01]  /*57c0*/  @!P0 FSEL R7, R7, -INF , !P2 ;  /* 0xff80000007078808 */ /* 0x000fe20005000000 */
[----:B------:R-:W-:Y:S01]  /*57d0*/  FFMA.FTZ R10, R10, c[0x0][0x23c], -R8 ;  /* 0x00008f000a0a7a23 */ /* 0x000fe20000010808 */
[----:B------:R-:W-:Y:S02]  /*57e0*/  F2FP.BF16.PACK_AB R6, R217, R218 ;  /* 0x000000dad906723e */ /* 0x000fe400000010ff */
[----:B------:R1:W-:Y:S01]  /*57f0*/  MUFU.EX2 R132, R4 ;  /* 0x0000000400847308 */ /* 0x0003e20000000800 */
[----:B------:R-:W-:Y:S01]  /*5800*/  FFMA.FTZ R7, R7, c[0x0][0x23c], -R0 ;  /* 0x00008f0007077a23 */ /* 0x000fe20000010800 */
[----:B------:R-:W-:Y:S01]  /*5810*/  @!P0 ISETP.GE.AND P2, PT, R2, R16, PT ;  /* 0x000000100200820c */ /* 0x000fe20003f46270 */
[----:B------:R2:W-:Y:S07]  /*5820*/  STS [R189+0xe400], R6 ;  /* 0x00e40006bd007388 */ /* 0x0005ee0000000800 */
[----:B------:R3:W-:Y:S10]  /*5830*/  MUFU.EX2 R213, R7 ;  /* 0x0000000700d57308 */ /* 0x0007f40000000800 */
[----:B------:R-:W-:Y:S01]  /*5840*/  MUFU.EX2 R133, R12 ;  /* 0x0000000c00857308 */ /* 0x000fe20000000800 */
[----:B-1----:R-:W-:Y:S01]  /*5850*/  FFMA.FTZ R4, R204, UR4, R115 ;  /* 0x00000004cc047c23 */ /* 0x002fe20008010073 */
[----:B--2---:R-:W-:Y:S04]  /*5860*/  F2FP.BF16.PACK_AB R6, R212, R216 ;  /* 0x000000d8d406723e */ /* 0x004fe800000010ff */
[----:B------:R-:W-:Y:S04]  /*5870*/  @!P0 FSEL R4, R4, -INF , !P2 ;  /* 0xff80000004048808 */ /* 0x000fe80005000000 */
[----:B------:R-:W-:Y:S01]  /*5880*/  MUFU.EX2 R114, R10 ;  /* 0x0000000a00727308 */ /* 0x000fe20000000800 */
[----:B------:R-:W-:Y:S01]  /*5890*/  @!P0 ISETP.GE.AND P2, PT, R2, R11, PT ;  /* 0x0000000b0200820c */ /* 0x000fe20003f46270 */
[----:B---3--:R-:W-:Y:S02]  /*58a0*/  FFMA.FTZ R7, R203, UR4, R124 ;  /* 0x00000004cb077c23 */ /* 0x008fe4000801007c */
[----:B------:R-:W-:Y:S02]  /*58b0*/  FFMA.FTZ R8, R4, c[0x0][0x23c], -R8 ;  /* 0x00008f0004087a23 */ /* 0x000fe40000010808 */
[----:B------:R-:W-:Y:S01]  /*58c0*/  FFMA.FTZ R4, R204, UR4, R123 ;  /* 0x00000004cc047c23 */ /* 0x000fe2000801007b */
[----:B------:R-:W-:Y:S03]  /*58d0*/  @!P0 FSEL R7, R7, -INF , !P3 ;  /* 0xff80000007078808 */ /* 0x000fe60005800000 */
[----:B------:R-:W1:Y:S01]  /*58e0*/  MUFU.EX2 R113, R8 ;  /* 0x0000000800717308 */ /* 0x000e620000000800 */
[----:B------:R-:W-:Y:S01]  /*58f0*/  @!P0 FSEL R4, R4, -INF , !P2 ;  /* 0xff80000004048808 */ /* 0x000fe20005000000 */
[--C-:B------:R-:W-:Y:S01]  /*5900*/  FFMA.FTZ R7, R7, c[0x0][0x23c], -R5.reuse ;  /* 0x00008f0007077a23 */ /* 0x100fe20000010805 */
[----:B------:R-:W-:Y:S02]  /*5910*/  @!P0 ISETP.GE.AND P2, PT, R2, R9, PT ;  /* 0x000000090200820c */ /* 0x000fe40003f46270 */
[----:B------:R-:W-:Y:S01]  /*5920*/  F2FP.BF16.PACK_AB R2, R109, R112 ;  /* 0x000000706d02723e */ /* 0x000fe200000010ff */
[----:B------:R-:W-:Y:S02]  /*5930*/  FFMA.FTZ R5, R4, c[0x0][0x23c], -R5 ;  /* 0x00008f0004057a23 */ /* 0x000fe40000010805 */
[----:B------:R-:W-:Y:S02]  /*5940*/  FFMA.FTZ R4, R204, UR4, R225 ;  /* 0x00000004cc047c23 */ /* 0x000fe400080100e1 */
[----:B------:R-:W-:Y:S01]  /*5950*/  MUFU.EX2 R122, R7 ;  /* 0x00000007007a7308 */ /* 0x000fe20000000800 */
[----:B------:R2:W-:Y:S02]  /*5960*/  STS [R189+0xe000], R2 ;  /* 0x00e00002bd007388 */ /* 0x0005e40000000800 */
[----:B------:R-:W-:Y:S02]  /*5970*/  @!P0 FSEL R4, R4, -INF , !P2 ;  /* 0xff80000004048808 */ /* 0x000fe40005000000 */
[----:B------:R-:W-:Y:S02]  /*5980*/  IADD3 R110, P0, R248, UR13, RZ ;  /* 0x0000000df86e7c10 */ /* 0x000fe4000ff1e0ff */
[----:B------:R-:W-:Y:S01]  /*5990*/  PLOP3.LUT P2, PT, PT, PT, UP0, 0x80, 0x0 ;  /* 0x000000000000781c */ /* 0x000fe20003f4f008 */
[----:B------:R-:W-:Y:S02]  /*59a0*/  FFMA.FTZ R0, R4, c[0x0][0x23c], -R0 ;  /* 0x00008f0004007a23 */ /* 0x000fe40000010800 */
[----:B------:R3:W3:Y:S01]  /*59b0*/  MUFU.EX2 R121, R5 ;  /* 0x0000000500797308 */ /* 0x0006e20000000800 */
[----:B------:R-:W-:Y:S02]  /*59c0*/  F2FP.BF16.PACK_AB R4, R237, R238 ;  /* 0x000000eeed04723e */ /* 0x000fe400000010ff */
[----:B------:R-:W-:Y:S05]  /*59d0*/  IADD3.X R111, R249, UR12, RZ, P0, !PT ;  /* 0x0000000cf96f7c10 */ /* 0x000fea00087fe4ff */
[----:B------:R-:W4:Y:S02]  /*59e0*/  LDG.E R108, [R110.64] ;  /* 0x000000066e6c7981 */ /* 0x000f24000c1e1900 */
[----:B------:R1:W1:Y:S01]  /*59f0*/  MUFU.EX2 R207, R0 ;  /* 0x0000000000cf7308 */ /* 0x0002620000000800 */
[----:B--2---:R-:W-:Y:S05]  /*5a00*/  F2FP.BF16.PACK_AB R2, R119, R120 ;  /* 0x000000787702723e */ /* 0x004fea00000010ff */
[----:B------:R2:W-:Y:S01]  /*5a10*/  STS [R190+0xe000], R2 ;  /* 0x00e00002be007388 */ /* 0x0005e20000000800 */
[----:B---3--:R-:W-:Y:S02]  /*5a20*/  F2FP.BF16.PACK_AB R5, R227, R228 ;  /* 0x000000e4e305723e */ /* 0x008fe400000010ff */
        /* <DEDUP_REMOVED lines=9> */
[----:B------:R1:W-:Y:S01]  /*5ac0*/  STS [R190+0xf400], R5 ;  /* 0x00f40005be007388 */ /* 0x0003e20000000800 */
[----:B------:R-:W-:Y:S03]  /*5ad0*/  F2FP.BF16.PACK_AB R6, R134, R135 ;  /* 0x000000878606723e */ /* 0x000fe600000010ff */
[----:B------:R2:W-:Y:S04]  /*5ae0*/  STS [R188+0xe000], R4 ;  /* 0x00e00004bc007388 */ /* 0x0005e80000000800 */
[----:B------:R3:W-:Y:S04]  /*5af0*/  STS [R188+0xe400], R2 ;  /* 0x00e40002bc007388 */ /* 0x0007e80000000800 */
[----:B------:R3:W-:Y:S01]  /*5b00*/  STS [R187+0xe000], R0 ;  /* 0x00e00000bb007388 */ /* 0x0007e20000000800 */
[----:B-1----:R-:W-:Y:S02]  /*5b10*/  F2FP.BF16.PACK_AB R5, R220, R224 ;  /* 0x000000e0dc05723e */ /* 0x002fe400000010ff */
[----:B--2---:R-:W-:Y:S02]  /*5b20*/  F2FP.BF16.PACK_AB R4, R121, R122 ;  /* 0x0000007a7904723e */ /* 0x004fe400000010ff */
[----:B---3--:R-:W-:Y:S03]  /*5b30*/  F2FP.BF16.PACK_AB R2, R132, R133 ;  /* 0x000000858402723e */ /* 0x008fe600000010ff */
        /* <DEDUP_REMOVED lines=9> */
[----:B-1----:R-:W-:Y:S01]  /*5bd0*/  FFMA.FTZ R2, -R130, R130, 1 ;  /* 0x3f80000082027423 */ /* 0x002fe20000010182 */
[C---:B--2---:R-:W-:Y:S06]  /*5be0*/  IADD3 R0, R128.reuse, R174, RZ ;  /* 0x000000ae80007210 */ /* 0x044fec0007ffe0ff */
[----:B------:R-:W1:Y:S01]  /*5bf0*/  LDSM.16.M88.4 R104, [R177+0x5000] ;  /* 0x00500000b168783b */ /* 0x000e620000000200 */
        /* <DEDUP_REMOVED lines=29> */
[----:B--2---:R-:W-:Y:S05]  /*5dd0*/  FMUL.FTZ R0, R2, c[0x0][0x2ec] ;  /* 0x0000bb0002007a20 */ /* 0x004fea0000410000 */
[----:B------:R4:W2:Y:S01]  /*5de0*/  LDG.E R2, [R110.64+0x80] ;  /* 0x000080066e027981 */ /* 0x0008a2000c1e1900 */
[-C--:B-1----:R-:W-:Y:S08]  /*5df0*/  HMMA.16816.F32.BF16 R4, R100, R164.reuse, R4 ;  /* 0x000000a46404723c */ /* 0x082ff00000041804 */
[C---:B---3--:R-:W-:Y:S08]  /*5e00*/  HMMA.16816.F32.BF16 R8, R104.reuse, R164, R8 ;  /* 0x000000a46808723c */ /* 0x048ff00000041808 */
[-C--:B------:R-:W-:Y:S08]  /*5e10*/  HMMA.16816.F32.BF16 R12, R104, R166.reuse, R12 ;  /* 0x000000a6680c723c */ /* 0x080ff0000004180c */
[----:B----4-:R-:W-:Y:S01]  /*5e20*/  FADD.FTZ R4, -R108, R4 ;  /* 0x000000046c047221 */ /* 0x010fe20000010100 */
[C---:B------:R-:W-:Y:S03]  /*5e30*/  HMMA.16816.F32.BF16 R16, R100.reuse, R166, R16 ;  /* 0x000000a66410723c */ /* 0x040fe60000041810 */
[----:B------:R-:W-:Y:S02]  /*5e40*/  FMUL.FTZ R4, R112, R4 ;  /* 0x0000000470047220 */ /* 0x000fe40000410000 */
[----:B------:R-:W-:Y:S02]  /*5e50*/  FADD.FTZ R5, -R108, R5 ;  /* 0x000000056c057221 */ /* 0x000fe40000010100 */
[----:B------:R-:W-:Y:S01]  /*5e60*/  FMUL.FTZ R112, R0, R4 ;  /* 0x0000000400707220 */ /* 0x000fe20000410000 */
[-C--:B------:R-:W-:Y:S01]  /*5e70*/  HMMA.16816.F32.BF16 R20, R100, R168.reuse, R20 ;  /* 0x000000a86414723c */ /* 0x080fe20000041814 */
[----:B------:R-:W-:Y:S01]  /*5e80*/  FMUL.FTZ R109, R109, R5 ;  /* 0x000000056d6d7220 */ /* 0x000fe20000410000 */
[----:B------:R1:W3:Y:S02]  /*5e90*/  LDG.E R4, [R110.64+0x20] ;  /* 0x000020066e047981 */ /* 0x0002e4000c1e1900 */
[----:B------:R-:W-:Y:S02]  /*5ea0*/  FFMA.FTZ R5, -R206, R206, 1 ;  /* 0x3f800000ce057423 */ /* 0x000fe400000101ce */
[----:B------:R1:W4:Y:S02]  /*5eb0*/  LDG.E R0, [R110.64+0xa0] ;  /* 0x0000a0066e007981 */ /* 0x000324000c1e1900 */
[----:B------:R-:W-:Y:S01]  /*5ec0*/  FMUL.FTZ R5, R5, c[0x0][0x2ec] ;  /* 0x0000bb0005057a20 */ /* 0x000fe20000410000 */
[C---:B------:R-:W-:Y:S07]  /*5ed0*/  HMMA.16816.F32.BF16 R24, R104.reuse, R168, R24 ;  /* 0x000000a86818723c */ /* 0x040fee0000041818 */
[C---:B------:R-:W-:Y:S01]  /*5ee0*/  FADD.FTZ R16, -R108.reuse, R16 ;  /* 0x000000106c107221 */ /* 0x040fe20000010100 */
[-C--:B------:R-:W-:Y:S01]  /*5ef0*/  HMMA.16816.F32.BF16 R28, R104, R170.reuse, R28 ;  /* 0x000000aa681c723c */ /* 0x080fe2000004181c */
[C---:B------:R-:W-:Y:S04]  /*5f00*/  FADD.FTZ R17, -R108.reuse, R17 ;  /* 0x000000116c117221 */ /* 0x040fe80000010100 */
[----:B------:R-:W-:Y:S02]  /*5f10*/  FMUL.FTZ R17, R119, R17 ;  /* 0x0000001177117220 */ /* 0x000fe40000410000 */
[C---:B------:R-:W-:Y:S01]  /*5f20*/  FADD.FTZ R21, -R108.reuse, R21 ;  /* 0x000000156c157221 */ /* 0x040fe20000010100 */
[----:B------:R-:W-:Y:S01]  /*5f30*/  HMMA.16816.F32.BF16 R32, R100, R170, R32 ;  /* 0x000000aa6420723c */ /* 0x000fe20000041820 */
[----:B------:R-:W-:Y:S03]  /*5f40*/  FADD.FTZ R20, -R108, R20 ;  /* 0x000000146c147221 */ /* 0x000fe60000010100 */
[----:B-1----:R-:W-:Y:S03]  /*5f50*/  FMUL.FTZ R110, R5, R109 ;  /* 0x0000006d056e7220 */ /* 0x002fe60000410000 */
[----:B------:R-:W-:Y:S02]  /*5f60*/  FMUL.FTZ R100, R120, R16 ;  /* 0x0000001078647220 */ /* 0x000fe40000410000 */
[----:B------:R-:W-:Y:S03]  /*5f70*/  FFMA.FTZ R16, -R136, R136, 1 ;  /* 0x3f80000088107423 */ /* 0x000fe60000010188 */
[----:B------:R-:W-:Y:S02]  /*5f80*/  FFMA.FTZ R5, -R131, R131, 1 ;  /* 0x3f80000083057423 */ /* 0x000fe40000010183 */
[----:B------:R-:W-:Y:S02]  /*5f90*/  FMUL.FTZ R16, R16, c[0x0][0x2ec] ;  /* 0x0000bb0010107a20 */ /* 0x000fe40000410000 */
[----:B------:R-:W-:Y:S02]  /*5fa0*/  FMUL.FTZ R5, R5, c[0x0][0x2ec] ;  /* 0x0000bb0005057a20 */ /* 0x000fe40000410000 */
[----:B------:R-:W-:Y:S02]  /*5fb0*/  FMUL.FTZ R101, R117, R21 ;  /* 0x0000001575657220 */ /* 0x000fe40000410000 */
[----:B------:R-:W-:Y:S04]  /*5fc0*/  FMUL.FTZ R109, R16, R100 ;  /* 0x00000064106d7220 */ /* 0x000fe80000410000 */
[C---:B------:R-:W-:Y:S02]  /*5fd0*/  FADD.FTZ R32, -R108.reuse, R32 ;  /* 0x000000206c207221 */ /* 0x040fe40000010100 */
[----:B------:R-:W-:Y:S02]  /*5fe0*/  FADD.FTZ R21, -R108, R33 ;  /* 0x000000216c157221 */ /* 0x000fe40000010100 */
[----:B------:R-:W-:Y:S02]  /*5ff0*/  FMUL.FTZ R108, R5, R17 ;  /* 0x00000011056c7220 */ /* 0x000fe40000410000 */
[----:B------:R-:W-:Y:S02]  /*6000*/  FFMA.FTZ R16, -R116, R116, 1 ;  /* 0x3f80000074107423 */ /* 0x000fe40000010174 */
[----:B------:R-:W-:Y:S01]  /*6010*/  FFMA.FTZ R5, -R115, R115, 1 ;  /* 0x3f80000073057423 */ /* 0x000fe20000010173 */
[----:B------:R-:W-:Y:S01]  /*6020*/  MOV R115, R191 ;  /* 0x000000bf00737202 */ /* 0x000fe20000000f00 */
[----:B------:R-:W-:Y:S01]  /*6030*/  FMUL.FTZ R32, R114, R32 ;  /* 0x0000002072207220 */ /* 0x000fe20000410000 */
[----:B------:R-:W-:Y:S01]  /*6040*/  MOV R114, R197 ;  /* 0x000000c500727202 */ /* 0x000fe20000000f00 */
[----:B------:R-:W-:Y:S02]  /*6050*/  FMUL.FTZ R21, R113, R21 ;  /* 0x0000001571157220 */ /* 0x000fe40000410000 */
[----:B------:R-:W-:Y:S02]  /*6060*/  FMUL.FTZ R16, R16, c[0x0][0x2ec] ;  /* 0x0000bb0010107a20 */ /* 0x000fe40000410000 */
[----:B------:R-:W-:Y:S02]  /*6070*/  FMUL.FTZ R5, R5, c[0x0][0x2ec] ;  /* 0x0000bb0005057a20 */ /* 0x000fe40000410000 */
[----:B------:R-:W-:Y:S02]  /*6080*/  FMUL.FTZ R102, R118, R20 ;  /* 0x0000001476667220 */ /* 0x000fe40000410000 */
[----:B------:R-:W-:Y:S02]  /*6090*/  FFMA.FTZ R20, -R138, R138, 1 ;  /* 0x3f8000008a147423 */ /* 0x000fe4000001018a */
        /* <DEDUP_REMOVED lines=13> */
[----:B--2---:R-:W-:Y:S02]  /*6170*/  FADD.FTZ R24, -R2, R24 ;  /* 0x0000001802187221 */ /* 0x004fe40000010100 */
[C---:B---3--:R-:W-:Y:S02]  /*6180*/  FADD.FTZ R16, -R4.reuse, R6 ;  /* 0x0000000604107221 */ /* 0x048fe40000010100 */
        /* <DEDUP_REMOVED lines=23> */
[----:B------:R-:W-:Y:S02]  /*6300*/  FFMA.FTZ R4, -R123, R123, 1 ;  /* 0x3f8000007b047423 */ /* 0x000fe4000001017b */
        /* <DEDUP_REMOVED lines=10> */
[C---:B------:R-:W-:Y:S02]  /*63b0*/  FADD.FTZ R4, -R2.reuse, R8 ;  /* 0x0000000802047221 */ /* 0x040fe40000010100 */
        /* <DEDUP_REMOVED lines=13> */
[----:B------:R-:W-:Y:S02]  /*6490*/  FMUL.FTZ R35, R7, R19 ;  /* 0x0000001307237220 */ /* 0x000fe40000410000 */
[C---:B------:R-:W-:Y:S02]  /*64a0*/  FADD.FTZ R7, -R2.reuse, R13 ;  /* 0x0000000d02077221 */ /* 0x040fe40000010100 */
        /* <DEDUP_REMOVED lines=96> */
.L_x_784:
        /* <DEDUP_REMOVED lines=108> */
.L_x_785:
[----:B------:R-:W2:Y:S01]  /*7170*/  LDL R117, [R1] ;  /* 0x0000000001757983 */ /* 0x000ea20000100800 */
[--C-:B------:R-:W-:Y:S01]  /*7180*/  IMAD.IADD R2, R0, 0x1, R128.reuse ;  /* 0x0000000100027824 */ /* 0x100fe200078e0280 */
[----:B------:R-:W-:Y:S01]  /*7190*/  ULOP3.LUT UR9, UR5, 0x1, URZ, 0xc0, !UPT ;  /* 0x0000000105097892 */ /* 0x000fe2000f8ec03f */
[----:B------:R-:W-:Y:S01]  /*71a0*/  IMAD.IADD R112, R175, 0x1, R128 ;  /* 0x00000001af707824 */ /* 0x000fe200078e0280 */
[----:B------:R-:W3:Y:S01]  /*71b0*/  LDL R116, [R1+0x18] ;  /* 0x0000180001747983 */ /* 0x000ee20000100800 */
[----:B------:R-:W-:Y:S01]  /*71c0*/  IMAD.IADD R113, R128, 0x1, R176 ;  /* 0x0000000180717824 */ /* 0x000fe200078e02b0 */
[----:B------:R-:W-:Y:S02]  /*71d0*/  UISETP.NE.U32.AND UP1, UPT, UR9, 0x1, UPT ;  /* 0x000000010900788c */ /* 0x000fe4000bf25070 */
[----:B------:R-:W-:Y:S01]  /*71e0*/  LDSM.16.M88.4 R16, [R175] ;  /* 0x00000000af10783b */ /* 0x000fe20000000200 */
[----:B------:R-:W-:Y:S02]  /*71f0*/  UISETP.GT.AND UP3, UPT, UR5, UR14, UPT ;  /* 0x0000000e0500728c */ /* 0x000fe4000bf64270 */
[----:B------:R-:W-:Y:S01]  /*7200*/  UIADD3 UR5, UR5, -0x1, URZ ;  /* 0xffffffff05057890 */ /* 0x000fe2000fffe03f */
[----:B------:R-:W4:Y:S04]  /*7210*/  LDSM.16.MT88.4 R8, [R0+0x6000] ;  /* 0x006000000008783b */ /* 0x000f280000004200 */
[----:B------:R-:W1:Y:S04]  /*7220*/  LDSM.16.MT88.4 R20, [R2+0x6000] ;  /* 0x006000000214783b */ /* 0x000e680000004200 */
[----:B------:R-:W-:Y:S04]  /*7230*/  LDSM.16.M88.4 R24, [R176] ;  /* 0x00000000b018783b */ /* 0x000fe80000000200 */
[----:B------:R-:W1:Y:S04]  /*7240*/  LDSM.16.MT88.4 R28, [R0+0x6800] ;  /* 0x00680000001c783b */ /* 0x000e680000004200 */
[----:B------:R-:W1:Y:S04]  /*7250*/  LDSM.16.MT88.4 R32, [R2+0x6800] ;  /* 0x006800000220783b */ /* 0x000e680000004200 */
[----:B------:R-:W-:Y:S04]  /*7260*/  LDSM.16.MT88.4 R104, [R0+0x7000] ;  /* 0x007000000068783b */ /* 0x000fe80000004200 */
[----:B------:R-:W1:Y:S04]  /*7270*/  LDSM.16.M88.4 R100, [R112] ;  /* 0x000000007064783b */ /* 0x000e680000000200 */
[----:B------:R-:W-:Y:S01]  /*7280*/  LDSM.16.MT88.4 R108, [R0+0x7800] ;  /* 0x00780000006c783b */ /* 0x000fe20000004200 */
[C---:B-1--4-:R-:W-:Y:S08]  /*7290*/  HMMA.16816.F32.BF16 R4, R16.reuse, R8, RZ ;  /* 0x000000081004723c */ /* 0x052ff000000418ff */
[C---:B------:R-:W-:Y:S08]  /*72a0*/  HMMA.16816.F32.BF16 R8, R16.reuse, R10, RZ ;  /* 0x0000000a1008723c */ /* 0x040ff000000418ff */
[C---:B------:R-:W-:Y:S08]  /*72b0*/  HMMA.16816.F32.BF16 R12, R16.reuse, R20, RZ ;  /* 0x00000014100c723c */ /* 0x040ff000000418ff */
[----:B------:R-:W-:Y:S01]  /*72c0*/  HMMA.16816.F32.BF16 R16, R16, R22, RZ ;  /* 0x000000161010723c */ /* 0x000fe200000418ff */
[----:B------:R-:W1:Y:S07]  /*72d0*/  LDSM.16.MT88.4 R20, [R2+0x7000] ;  /* 0x007000000214783b */ /* 0x000e6e0000004200 */
[C---:B------:R-:W-:Y:S08]  /*72e0*/  HMMA.16816.F32.BF16 R4, R24.reuse, R28, R4 ;  /* 0x0000001c1804723c */ /* 0x040ff00000041804 */
[C---:B------:R-:W-:Y:S01]  /*72f0*/  HMMA.16816.F32.BF16 R8, R24.reuse, R30, R8 ;  /* 0x0000001e1808723c */ /* 0x040fe20000041808 */
[----:B------:R-:W4:Y:S07]  /*7300*/  LDSM.16.M88.4 R28, [R113] ;  /* 0x00000000711c783b */ /* 0x000f2e0000000200 */
[C---:B------:R-:W-:Y:S08]  /*7310*/  HMMA.16816.F32.BF16 R12, R24.reuse, R32, R12 ;  /* 0x00000020180c723c */ /* 0x040ff0000004180c */
[----:B------:R-:W-:Y:S01]  /*7320*/  HMMA.16816.F32.BF16 R16, R24, R34, R16 ;  /* 0x000000221810723c */ /* 0x000fe20000041810 */
[----:B------:R-:W4:Y:S04]  /*7330*/  LDSM.16.MT88.4 R24, [R2+0x7800] ;  /* 0x007800000218783b */ /* 0x000f280000004200 */
        /* <DEDUP_REMOVED lines=8> */
[C---:B----4-:R-:W-:Y:S08]  /*73c0*/  HMMA.16816.F32.BF16 R4, R28.reuse, R108, R4 ;  /* 0x0000006c1c04723c */ /* 0x050ff00000041804 */
[C---:B------:R-:W-:Y:S01]  /*73d0*/  HMMA.16816.F32.BF16 R8, R28.reuse, R110, R8 ;  /* 0x0000006e1c08723c */ /* 0x040fe20000041808 */
[----:B------:R-:W4:Y:S07]  /*73e0*/  LDSM.16.MT88.4 R108, [R0+0x8800] ;  /* 0x00880000006c783b */ /* 0x000f2e0000004200 */
        /* <DEDUP_REMOVED lines=13> */
[----:B------:R4:W1:Y:S07]  /*74c0*/  LDSM.16.MT88.4 R108, [R0+0x9800] ;  /* 0x00980000006c783b */ /* 0x00086e0000004200 */
[C---:B------:R-:W-:Y:S08]  /*74d0*/  HMMA.16816.F32.BF16 R12, R100.reuse, R24, R12 ;  /* 0x00000018640c723c */ /* 0x040ff0000004180c */
[----:B------:R-:W-:Y:S01]  /*74e0*/  HMMA.16816.F32.BF16 R16, R100, R26, R16 ;  /* 0x0000001a6410723c */ /* 0x000fe20000041810 */
[----:B------:R1:W2:Y:S07]  /*74f0*/  LDSM.16.MT88.4 R24, [R2+0x9800] ;  /* 0x009800000218783b */ /* 0x0002ae0000004200 */
[C---:B------:R-:W-:Y:S01]  /*7500*/  HMMA.16816.F32.BF16 R4, R28.reuse, R104, R4 ;  /* 0x000000681c04723c */ /* 0x040fe20000041804 */
[----:B----4-:R-:W-:Y:S07]  /*7510*/  IMAD.U32 R0, RZ, RZ, UR15 ;  /* 0x0000000fff007e24 */ /* 0x010fee000f8e00ff */
[C---:B------:R-:W-:Y:S08]  /*7520*/  HMMA.16816.F32.BF16 R8, R28.reuse, R106, R8 ;  /* 0x0000006a1c08723c */ /* 0x040ff00000041808 */
[C---:B-1----:R-:W-:Y:S01]  /*7530*/  HMMA.16816.F32.BF16 R12, R28.reuse, R20, R12 ;  /* 0x000000141c0c723c */ /* 0x042fe2000004180c */
[----:B------:R-:W-:Y:S06]  /*7540*/  IMAD.U32 R2, RZ, RZ, UR27 ;  /* 0x0000001bff027e24 */ /* 0x000fec000f8e00ff */
[----:B------:R-:W-:Y:S01]  /*7550*/  @P2 IADD3 R20, P3, R252, UR11, RZ ;  /* 0x0000000bfc142c10 */ /* 0x000fe2000ff7e0ff */
[----:B------:R-:W-:Y:S01]  /*7560*/  HMMA.16816.F32.BF16 R16, R28, R22, R16 ;  /* 0x000000161c10723c */ /* 0x000fe20000041810 */
[----:B------:R-:W-:Y:S06]  /*7570*/  @UP0 UIADD3 UR11, UP2, UR11, -0x100, URZ ;  /* 0xffffff000b0b0890 */ /* 0x000fec000ff5e03f */
[----:B------:R-:W-:Y:S01]  /*7580*/  IMAD.U32 R22, RZ, RZ, UR15 ;  /* 0x0000000fff167e24 */ /* 0x000fe2000f8e00ff */
[C---:B------:R-:W-:Y:S01]  /*7590*/  HMMA.16816.F32.BF16 R4, R32.reuse, R108, R4 ;  /* 0x0000006c2004723c */ /* 0x040fe20000041804 */
[----:B------:R-:W-:Y:S07]  /*75a0*/  IMAD.U32 R28, RZ, RZ, UR21 ;  /* 0x00000015ff1c7e24 */ /* 0x000fee000f8e00ff */
[C---:B------:R-:W-:Y:S08]  /*75b0*/  HMMA.16816.F32.BF16 R8, R32.reuse, R110, R8 ;  /* 0x0000006e2008723c */ /* 0x040ff00000041808 */
[C---:B--2---:R-:W-:Y:S07]  /*75c0*/  HMMA.16816.F32.BF16 R12, R32.reuse, R24, R12 ;  /* 0x00000018200c723c */ /* 0x044fee000004180c */
[----:B------:R-:W-:Y:S01]  /*75d0*/  IMAD.U32 R24, RZ, RZ, UR27 ;  /* 0x0000001bff187e24 */ /* 0x000fe2000f8e00ff */
[----:B------:R-:W-:Y:S01]  /*75e0*/  HMMA.16816.F32.BF16 R16, R32, R26, R16 ;  /* 0x0000001a2010723c */ /* 0x000fe20000041810 */
[----:B------:R-:W-:Y:S01]  /*75f0*/  IMAD.U32 R25, RZ, RZ, UR21 ;  /* 0x00000015ff197e24 */ /* 0x000fe2000f8e00ff */
[----:B------:R-:W-:Y:S02]  /*7600*/  LDSM.16.MT88.4 R32, [R3+0xc800] ;  /* 0x00c800000320783b */ /* 0x000fe40000004200 */
[----:B------:R-:W-:Y:S01]  /*7610*/  @P2 IADD3.X R21, R117, UR10, RZ, P3, !PT ;  /* 0x0000000a75152c10 */ /* 0x000fe20009ffe4ff */
[----:B------:R-:W-:Y:S01]  /*7620*/  @UP0 UIADD3.X UR10, UR10, -0x1, URZ, UP2, !UPT ;  /* 0xffffffff0a0a0890 */ /* 0x000fe200097fe43f */
[C---:B---3--:R-:W-:Y:S01]  /*7630*/  LEA R197, P0, R116.reuse, R114, 0x2 ;  /* 0x0000007274c57211 */ /* 0x048fe200078010ff */
[----:B------:R-:W-:Y:S02]  /*7640*/  IMAD.U32 R26, RZ, RZ, UR26 ;  /* 0x0000001aff1a7e24 */ /* 0x000fe4000f8e00ff */
[----:B------:R1:W5:Y:S03]  /*7650*/  @P2 LDG.E R244, [R20.64] ;  /* 0x0000000614f42981 */ /* 0x000366000c1e1900 */
[----:B------:R-:W-:Y:S01]  /*7660*/  LEA.HI.X.SX32 R191, R116, R115, 0x2, P0 ;  /* 0x0000007374bf7211 */ /* 0x000fe200000f16ff */
[----:B------:R1:W5:Y:S04]  /*7670*/  @P2 LDG.E R243, [R20.64+0x20] ;  /* 0x0000200614f32981 */ /* 0x000368000c1e1900 */
[----:B------:R1:W5:Y:S04]  /*7680*/  @P2 LDG.E R242, [R20.64+0x80] ;  /* 0x0000800614f22981 */ /* 0x000368000c1e1900 */
[----:B------:R1:W5:Y:S02]  /*7690*/  @P2 LDG.E R241, [R20.64+0xa0] ;  /* 0x0000a00614f12981 */ /* 0x000364000c1e1900 */
[----:B-1----:R-:W-:Y:S02]  /*76a0*/  IMAD.MOV.U32 R20, RZ, RZ, R197 ;  /* 0x000000ffff147224 */ /* 0x002fe400078e00c5 */
[----:B------:R-:W-:Y:S03]  /*76b0*/  IMAD.MOV.U32 R21, RZ, RZ, R191 ;  /* 0x000000ffff157224 */ /* 0x000fe600078e00bf */
        /* <DEDUP_REMOVED lines=121> */
[----:B------:R-:W4:Y:S01]  /*7e50*/  LDL R100, [R1+0x10] ;  /* 0x0000100001647983 */ /* 0x000f220000100800 */
[----:B------:R-:W-:Y:S01]  /*7e60*/  FMUL.FTZ R68, R68, c[0x0][0x2e0] ;  /* 0x0000b80044447a20 */ /* 0x000fe20000410000 */
[----:B------:R-:W-:Y:S01]  /*7e70*/  UISETP.NE.AND UP0, UPT, UR39, -0x1, UPT ;  /* 0xffffffff2700788c */ /* 0x000fe2000bf05270 */
[----:B------:R-:W-:Y:S01]  /*7e80*/  FMUL.FTZ R17, R69, c[0x0][0x2e0] ;  /* 0x0000b80045117a20 */ /* 0x000fe20000410000 */
[----:B------:R-:W-:Y:S01]  /*7e90*/  ULDC.64 UR10, c[0x0][0x3a0] ;  /* 0x0000e800000a7ab9 */ /* 0x000fe20000000a00 */
        /* <DEDUP_REMOVED lines=62> */
[----:B------:R-:W-:Y:S01]  /*8280*/  F2FP.BF16.PACK_AB R62, R63, R62 ;  /* 0x0000003e3f3e723e */ /* 0x000fe200000010ff */
[----:B------:R-:W-:Y:S01]  /*8290*/  @UP0 UIADD3 UR9, UR28, UR39, URZ ;  /* 0x000000271c090290 */ /* 0x000fe2000fffe03f */
[----:B------:R-:W-:-:S03]  /*82a0*/  PLOP3.LUT P0, PT, PT, PT, UP0, 0x80, 0x0 ;  /* 0x000000000000781c */ /* 0x000fc60003f0f008 */
        /* <DEDUP_REMOVED lines=49> */
.L_x_787:
        /* <DEDUP_REMOVED lines=9> */
[----:B------:R-:W-:Y:S02]  /*8650*/  USHF.R.S32.HI UR14, URZ, 0x1f, UR44 ;  /* 0x0000001f3f0e7899 */ /* 0x000fe4000801142c */
[----:B------:R-:W-:Y:S02]  /*8660*/  ULDC.64 UR10, c[0x0][0x390] ;  /* 0x0000e400000a7ab9 */ /* 0x000fe40000000a00 */
[----:B------:R-:W-:-:S02]  /*8670*/  UIMAD UR9, UR28, UR5, UR9 ;  /* 0x000000051c0972a4 */ /* 0x000fc4000f8e0209 */
[----:B------:R-:W-:-:S04]  /*8680*/  UIMAD UR5, UR14, UR10, URZ ;  /* 0x0000000a0e0572a4 */ /* 0x000fc8000f8e023f */
[----:B------:R-:W-:Y:S02]  /*8690*/  UIMAD UR11, UR44, UR11, UR5 ;  /* 0x0000000b2c0b72a4 */ /* 0x000fe4000f8e0205 */
[----:B------:R-:W-:-:S04]  /*86a0*/  UIMAD.WIDE.U32 UR4, UR28, UR4, URZ ;  /* 0x000000041c0472a5 */ /* 0x000fc8000f8e003f */
[----:B------:R-:W-:-:S04]  /*86b0*/  UIADD3 UR5, UR5, UR9, URZ ;  /* 0x0000000905057290 */ /* 0x000fc8000fffe03f */
[----:B------:R-:W-:-:S04]  /*86c0*/  UIMAD.WIDE.U32 UR4, UR44, UR10, UR4 ;  /* 0x0000000a2c0472a5 */ /* 0x000fc8000f8e0004 */
[----:B------:R-:W-:-:S03]  /*86d0*/  UIADD3 UR9, UR5, UR11, URZ ;  /* 0x0000000b05097290 */ /* 0x000fc6000fffe03f */
[----:B------:R-:W-:Y:S02]  /*86e0*/  UMOV UR5, UR4 ;  /* 0x0000000400057c82 */ /* 0x000fe40008000000 */
.L_x_788:
        /* <DEDUP_REMOVED lines=42> */
.L_x_790:
[----:B------:R-:W-:Y:S05]  /*8990*/  BSYNC B0 ;  /* 0x0000000000007941 */ /* 0x000fea0003800000 */
.L_x_789:
[----:B------:R-:W-:Y:S01]  /*89a0*/  IADD3 R0, R247, 0x20, RZ ;  /* 0x00000020f7007810 */ /* 0x000fe20007ffe0ff */
[----:B------:R-:W-:Y:S03]  /*89b0*/  BSSY B0, `(.L_x_791) ;  /* 0x000000e000007945 */ /* 0x000fe60003800000 */
[----:B------:R-:W-:-:S13]  /*89c0*/  ISETP.GE.OR P3, PT, R0, UR8, P1 ;  /* 0x0000000800007c0c */ /* 0x000fda0008f66670 */
        /* <DEDUP_REMOVED lines=12> */
.L_x_792:
[----:B------:R-:W-:Y:S05]  /*8a90*/  BSYNC B0 ;  /* 0x0000000000007941 */ /* 0x000fea0003800000 */
.L_x_791:
[----:B------:R-:W-:Y:S01]  /*8aa0*/  IADD3 R0, R247, 0x40, RZ ;  /* 0x00000040f7007810 */ /* 0x000fe20007ffe0ff */
[----:B------:R-:W-:Y:S03]  /*8ab0*/  BSSY B0, `(.L_x_793) ;  /* 0x000000e000007945 */ /* 0x000fe60003800000 */
[----:B------:R-:W-:-:S13]  /*8ac0*/  ISETP.GE.OR P2, PT, R0, UR8, P1 ;  /* 0x0000000800007c0c */ /* 0x000fda0008f46670 */
        /* <DEDUP_REMOVED lines=12> */
.L_x_794:
[----:B------:R-:W-:Y:S05]  /*8b90*/  BSYNC B0 ;  /* 0x0000000000007941 */ /* 0x000fea0003800000 */
.L_x_793:
[----:B------:R-:W-:Y:S01]  /*8ba0*/  IADD3 R0, R247, 0x60, RZ ;  /* 0x00000060f7007810 */ /* 0x000fe20007ffe0ff */
[----:B------:R-:W-:Y:S03]  /*8bb0*/  BSSY B0, `(.L_x_795) ;  /* 0x000000d000007945 */ /* 0x000fe60003800000 */
[----:B------:R-:W-:-:S13]  /*8bc0*/  ISETP.GE.OR P1, PT, R0, UR8, P1 ;  /* 0x0000000800007c0c */ /* 0x000fda0008f26670 */
        /* <DEDUP_REMOVED lines=11> */
.L_x_796:
[----:B------:R-:W-:Y:S05]  /*8c80*/  BSYNC B0 ;  /* 0x0000000000007941 */ /* 0x000fea0003800000 */
.L_x_795:
[----:B------:R-:W-:Y:S01]  /*8c90*/  ULDC.64 UR10, c[0x0][0x3a8] ;  /* 0x0000ea00000a7ab9 */ /* 0x000fe20000000a00 */
[----:B------:R-:W-:Y:S01]  /*8ca0*/  IMAD.U32 R0, RZ, RZ, UR30 ;  /* 0x0000001eff007e24 */ /* 0x000fe2000f8e00ff */
[----:B------:R-:W-:Y:S01]  /*8cb0*/  UIMAD UR4, UR4, UR10, URZ ;  /* 0x0000000a040472a4 */ /* 0x000fe2000f8e023f */
[----:B------:R-:W-:Y:S01]  /*8cc0*/  BSSY B0, `(.L_x_797) ;  /* 0x0000017000007945 */ /* 0x000fe20003800000 */
[----:B------:R-:W-:Y:S01]  /*8cd0*/  USHF.R.S32.HI UR8, URZ, 0x1f, UR49 ;  /* 0x0000001f3f087899 */ /* 0x000fe20008011431 */
[----:B------:R-:W-:Y:S01]  /*8ce0*/  IMAD.WIDE.U32 R6, R0, c[0x0][0x3a8], R6 ;  /* 0x0000ea0000067a25 */ /* 0x000fe200078e0006 */
[----:B------:R-:W-:-:S04]  /*8cf0*/  UIMAD UR30, UR30, UR11, UR4 ;  /* 0x0000000b1e1e72a4 */ /* 0x000fc8000f8e0204 */
[----:B--2---:R-:W-:Y:S01]  /*8d00*/  IADD3 R4, P0, R6, UR5, RZ ;  /* 0x0000000506047c10 */ /* 0x004fe2000ff1e0ff */
[----:B------:R-:W-:Y:S01]  /*8d10*/  ULDC.64 UR4, c[0x0][0x3c0] ;  /* 0x0000f00000047ab9 */ /* 0x000fe20000000a00 */
[----:B------:R-:W-:Y:S01]  /*8d20*/  MOV R0, UR30 ;  /* 0x0000001e00007c02 */ /* 0x000fe20008000f00 */
[----:B------:R-:W-:-:S03]  /*8d30*/  UIMAD UR4, UR8, UR4, URZ ;  /* 0x00000004080472a4 */ /* 0x000fc6000f8e023f */
[----:B------:R-:W-:Y:S01]  /*8d40*/  IADD3.X R5, R7, UR9, R0, P0, !PT ;  /* 0x0000000907057c10 */ /* 0x000fe200087fe400 */
[----:B------:R-:W-:Y:S01]  /*8d50*/  IMAD.U32 R0, RZ, RZ, UR49 ;  /* 0x00000031ff007e24 */ /* 0x000fe2000f8e00ff */
[----:B------:R-:W-:-:S03]  /*8d60*/  UIMAD UR4, UR49, UR5, UR4 ;  /* 0x00000005310472a4 */ /* 0x000fc6000f8e0204 */
        /* <DEDUP_REMOVED lines=12> */
.L_x_798:
[----:B------:R-:W-:Y:S05]  /*8e30*/  BSYNC B0 ;  /* 0x0000000000007941 */ /* 0x000fea0003800000 */
.L_x_797:
        /* <DEDUP_REMOVED lines=13> */
.L_x_800:
[----:B------:R-:W-:Y:S05]  /*8f10*/  BSYNC B0 ;  /* 0x0000000000007941 */ /* 0x000fea0003800000 */
.L_x_799:
        /* <DEDUP_REMOVED lines=13> */
.L_x_802:
[----:B------:R-:W-:Y:S05]  /*8ff0*/  BSYNC B0 ;  /* 0x0000000000007941 */ /* 0x000fea0003800000 */
.L_x_801:
        /* <DEDUP_REMOVED lines=11> */
.L_x_759:
[----:B------:R-:W-:Y:S05]  /*90b0*/  BSYNC B1 ;  /* 0x0000000000017941 */ /* 0x000fea0003800000 */
.L_x_737:
        /* <DEDUP_REMOVED lines=11> */
.L_x_803:
[----:B------:R-:W-:Y:S05]  /*9170*/  EXIT ;  /* 0x000000000000794d */ /* 0x000fea0003800000 */
.L_x_805:
        /* <DEDUP_REMOVED lines=16> */
.L_x_1267:


//--------------------- .text._ZN5flash25flash_bwd_dot_do_o_kernelILb0E23Flash_bwd_kernel_traitsILi64ELi64ELi128ELi8ELi2ELi4ELi4ELb1ELb0EN7cutlass10bfloat16_tE19Flash_kernel_traitsILi64ELi64ELi128ELi8ES3_EEEEvNS_16Flash_bwd_paramsE --------------------------
	.section	.text._ZN5flash25flash_bwd_dot_do_o_kernelILb0E23Flash_bwd_kernel_traitsILi64ELi64ELi128ELi8ELi2ELi4ELi4ELb1ELb0EN7cutlass10bfloat16_tE19Flash_kernel_traitsILi64ELi64ELi128ELi8ES3_EEEEvNS_16Flash_bwd_paramsE,"ax",@progbits
	.sectioninfo	@"SHI_REGISTERS=30"
	.align	128
        .global         _ZN5flash25flash_bwd_dot_do_o_kernelILb0E23Flash_bwd_kernel_traitsILi64ELi64ELi128ELi8ELi2ELi4ELi4ELb1ELb0EN7cutlass10bfloat16_tE19Flash_kernel_traitsILi64ELi64ELi128ELi8ES3_EEEEvNS_16Flash_bwd_paramsE
        .type           _ZN5flash25flash_bwd_dot_do_o_kernelILb0E23Flash_bwd_kernel_traitsILi64ELi64ELi128ELi8ELi2ELi4ELi4ELb1ELb0EN7cutlass10bfloat16_tE19Flash_kernel_traitsILi64ELi64ELi128ELi8ES3_EEEEvNS_16Flash_bwd_paramsE,@function
        .size           _ZN5flash25flash_bwd_dot_do_o_kernelILb0E23Flash_bwd_kernel_traitsILi64ELi64ELi128ELi8ELi2ELi4ELi4ELb1ELb0EN7cutlass10bfloat16_tE19Flash_kernel_traitsILi64ELi64ELi128ELi8ES3_EEEEvNS_16Flash_bwd_paramsE,(.L_x_1268 - _ZN5flash25flash_bwd_dot_do_o_kernelILb0E23Flash_bwd_kernel_traitsILi64ELi64ELi128ELi8ELi2ELi4ELi4ELb1ELb0EN7cutlass10bfloat16_tE19Flash_kernel_traitsILi64ELi64ELi128ELi8ES3_EEEEvNS_16Flash_bwd_paramsE)
        .other          _ZN5flash25flash_bwd_dot_do_o_kernelILb0E23Flash_bwd_kernel_traitsILi64ELi64ELi128ELi8ELi2ELi4ELi4ELb1ELb0EN7cutlass10bfloat16_tE19Flash_kernel_traitsILi64ELi64ELi128ELi8ES3_EEEEvNS_16Flash_bwd_paramsE,@"STO_CUDA_ENTRY STV_DEFAULT"
_ZN5flash25flash_bwd_dot_do_o_kernelILb0E23Flash_bwd_kernel_traitsILi64ELi64ELi128ELi8ELi2ELi4ELi4ELb1ELb0EN7cutlass10bfloat16_tE19Flash_kernel_traitsILi64ELi64ELi128ELi8ES3_EEEEvNS_16Flash_bwd_paramsE:
.text._ZN5flash25flash_bwd_dot_do_o_kernelILb0E23Flash_bwd_kernel_traitsILi64ELi64ELi128ELi8ELi2ELi4ELi4ELb1ELb0EN7cutlass10bfloat16_tE19Flash_kernel_traitsILi64ELi64ELi128ELi8ES3_EEEEvNS_16Flash_bwd_paramsE:
[----:B------:R-:W-:Y:S02]  /*0000*/  MOV R1, c[0x0][0x28] ;  /* 0x00000a0000017a02 */ /* 0x000fe40000000f00 */
[----:B------:R-:W0:Y:S01]  /*0010*/  S2R R0, SR_CTAID.Y ;  /* 0x0000000000007919 */ /* 0x000e220000002600 */
[----:B------:R-:W-:Y:S01]  /*0020*/  ISETP.NE.U32.AND P0, PT, RZ, c[0x0][0x240], PT ;  /* 0x00009000ff007a0c */ /* 0x000fe20003f05070 */
[----:B------:R-:W-:Y:S01]  /*0030*/  IMAD.MOV.U32 R9, RZ, RZ, -0x1 ;  /* 0xffffffffff097424 */ /* 0x000fe200078e00ff */
[----:B------:R-:W-:Y:S02]  /*0040*/  ULDC.64 UR4, c[0x0][0x118] ;  /* 0x0000460000047ab9 */ /* 0x000fe40000000a00 */
[----:B------:R-:W-:-:S13]  /*0050*/  ISETP.NE.AND.EX P0, PT, RZ, c[0x0][0x244], PT, P0 ;  /* 0x00009100ff007a0c */ /* 0x000fda0003f05300 */
[----:B------:R-:W-:Y:S01]  /*0060*/  @P0 MOV R7, 0x4 ;  /* 0x0000000400070802 */ /* 0x000fe20000000f00 */
[----:B------:R-:W-:Y:S01]  /*0070*/  @P0 IMAD.MOV.U32 R5, RZ, RZ, 0x4 ;  /* 0x00000004ff050424 */ /* 0x000fe200078e00ff */
[----:B0-----:R-:W-:-:S03]  /*0080*/  @P0 IADD3 R6, R0, 0x1, RZ ;  /* 0x0000000100060810 */ /* 0x001fc60007ffe0ff */
[----:B------:R-:W-:-:S04]  /*0090*/  @P0 IMAD.WIDE R4, R0, R5, c[0x0][0x240] ;  /* 0x0000900000040625 */ /* 0x000fc800078e0205 */
[----:B------:R-:W-:Y:S01]  /*00a0*/  @P0 IMAD.WIDE R6, R6, R7, c[0x0][0x240] ;  /* 0x0000900006060625 */ /* 0x000fe200078e0207 */
[----:B------:R-:W2:Y:S05]  /*00b0*/  @P0 LDG.E R9, [R4.64] ;  /* 0x0000000404090981 */ /* 0x000eaa000c1e1900 */
[----:B------:R-:W2:Y:S04]  /*00c0*/  @P0 LDG.E R6, [R6.64] ;  /* 0x0000000406060981 */ /* 0x000ea8000c1e1900 */
[----:B------:R-:W0:Y:S02]  /*00d0*/  S2R R3, SR_CTAID.X ;  /* 0x0000000000037919 */ /* 0x000e240000002500 */
[----:B0-----:R-:W-:Y:S01]  /*00e0*/  IMAD.SHL.U32 R3, R3, 0x40, RZ ;  /* 0x0000004003037824 */ /* 0x001fe200078e00ff */
[----:B--2---:R-:W-:-:S02]  /*00f0*/  @P0 IADD3 R12, R6, -R9, RZ ;  /* 0x80000009060c0210 */ /* 0x004fc40007ffe0ff */
[----:B------:R-:W-:-:S04]  /*0100*/  @!P0 MOV R12, c[0x0][0x214] ;  /* 0x00008500000c8a02 */ /* 0x000fc80000000f00 */
[----:B------:R-:W-:-:S13]  /*0110*/  ISETP.GT.AND P0, PT, R12, R3, PT ;  /* 0x000000030c00720c */ /* 0x000fda0003f04270 */
[----:B------:R-:W-:Y:S05]  /*0120*/  @!P0 EXIT ;  /* 0x000000000000894d */ /* 0x000fea0003800000 */
[C---:B------:R-:W-:Y:S01]  /*0130*/  ISETP.NE.AND P1, PT, R9.reuse, -0x1, PT ;  /* 0xffffffff0900780c */ /* 0x040fe20003f25270 */
[----:B------:R-:W0:Y:S01]  /*0140*/  S2R R5, SR_CTAID.Z ;  /* 0x0000000000057919 */ /* 0x000e220000002700 */
[----:B------:R-:W-:Y:S02]  /*0150*/  ULDC.U8 UR6, c[0x0][0x328] ;  /* 0x0000ca0000067ab9 */ /* 0x000fe40000000000 */
[----:B------:R-:W-:Y:S01]  /*0160*/  ISETP.NE.AND P0, PT, RZ, UR6, PT ;  /* 0x00000006ff007c0c */ /* 0x000fe2000bf05270 */
[----:B------:R-:W1:Y:S08]  /*0170*/  S2R R2, SR_TID.X ;  /* 0x0000000000027919 */ /* 0x000e700000002100 */
[----:B------:R-:W-:Y:S01]  /*0180*/  @P1 IMAD.WIDE.U32 R10, R9, c[0x0][0x370], RZ ;  /* 0x0000dc00090a1a25 */ /* 0x000fe200078e00ff */
[----:B------:R-:W-:-:S02]  /*0190*/  @!P1 SHF.R.S32.HI R4, RZ, 0x1f, R0 ;  /* 0x0000001fff049819 */ /* 0x000fc40000011400 */
[----:B------:R-:W-:Y:S01]  /*01a0*/  @!P1 SHF.R.S32.HI R13, RZ, 0x1f, R0 ;  /* 0x0000001fff0d9819 */ /* 0x000fe20000011400 */
[----:B------:R-:W-:-:S04]  /*01b0*/  @P1 IMAD.WIDE.U32 R14, R9, c[0x0][0x1e8], RZ ;  /* 0x00007a00090e1a25 */ /* 0x000fc800078e00ff */
[----:B------:R-:W-:Y:S02]  /*01c0*/  @P1 IMAD R6, R9, c[0x0][0x374], R11 ;  /* 0x0000dd0009061a24 */ /* 0x000fe400078e020b */
[----:B------:R-:W-:Y:S02]  /*01d0*/  @!P1 IMAD R11, R4, c[0x0][0x368], RZ ;  /* 0x0000da00040b9a24 */ /* 0x000fe400078e02ff */
[----:B------:R-:W-:Y:S02]  /*01e0*/  @!P1 IMAD R13, R13, c[0x0][0x1e0], RZ ;  /* 0x000078000d0d9a24 */ /* 0x000fe400078e02ff */
[----:B------:R-:W-:Y:S02]  /*01f0*/  @P1 IMAD R7, R9, c[0x0][0x1ec], R15 ;  /* 0x00007b0009071a24 */ /* 0x000fe400078e020f */
[----:B------:R-:W-:Y:S02]  /*0200*/  @P1 IMAD.MOV.U32 R8, RZ, RZ, R14 ;  /* 0x000000ffff081224 */ /* 0x000fe400078e000e */
[----:B------:R-:W-:-:S04]  /*0210*/  @!P1 IMAD.WIDE.U32 R14, R0, c[0x0][0x368], RZ ;  /* 0x0000da00000e9a25 */ /* 0x000fc800078e00ff */
[----:B------:R-:W-:Y:S01]  /*0220*/  @!P1 IMAD.WIDE.U32 R16, R0, c[0x0][0x1e0], RZ ;  /* 0x0000780000109a25 */ /* 0x000fe200078e00ff */
[----:B------:R-:W-:-:S03]  /*0230*/  @!P1 MOV R10, R14 ;  /* 0x0000000e000a9202 */ /* 0x000fc60000000f00 */
[----:B------:R-:W-:Y:S01]  /*0240*/  @!P1 IMAD R11, R0, c[0x0][0x36c], R11 ;  /* 0x0000db00000b9a24 */ /* 0x000fe200078e020b */
[----:B------:R-:W-:Y:S01]  /*0250*/  @!P1 MOV R8, R16 ;  /* 0x0000001000089202 */ /* 0x000fe20000000f00 */
[----:B------:R-:W-:Y:S02]  /*0260*/  @!P1 IMAD R13, R0, c[0x0][0x1e4], R13 ;  /* 0x00007900000d9a24 */ /* 0x000fe400078e020d */
[----:B------:R-:W-:Y:S02]  /*0270*/  @!P1 IMAD.IADD R6, R15, 0x1, R11 ;  /* 0x000000010f069824 */ /* 0x000fe400078e020b */
[----:B------:R-:W-:Y:S01]  /*0280*/  @!P1 IMAD.IADD R7, R17, 0x1, R13 ;  /* 0x0000000111079824 */ /* 0x000fe200078e020d */
[----:B------:R-:W-:Y:S05]  /*0290*/  @!P0 BRA `(.L_x_806) ;  /* 0x0000007000008947 */ /* 0x000fea0003800000 */
[----:B01----:R-:W-:Y:S01]  /*02a0*/  HFMA2.MMA R4, -RZ, RZ, 0, 7.62939453125e-06 ;  /* 0x00000080ff047435 */ /* 0x003fe200000001ff */
[----:B------:R-:W-:Y:S02]  /*02b0*/  @!P1 IMAD R9, R0, c[0x0][0x224], RZ ;  /* 0x0000890000099a24 */ /* 0x000fe400078e02ff */
[----:B------:R-:W-:-:S03]  /*02c0*/  IMAD.MOV.U32 R11, RZ, RZ, c[0x0][0x210] ;  /* 0x00008400ff0b7624 */ /* 0x000fc600078e00ff */
[----:B------:R-:W-:-:S04]  /*02d0*/  LEA R9, R0, R9, 0x7 ;  /* 0x0000000900097211 */ /* 0x000fc800078e38ff */
[----:B------:R-:W-:-:S04]  /*02e0*/  IMAD R0, R4, R11, c[0x0][0x234] ;  /* 0x00008d0004007624 */ /* 0x000fc800078e020b */
[----:B------:R-:W-:Y:S01]  /*02f0*/  IMAD R0, R0, R5, R9 ;  /* 0x0000000500007224 */ /* 0x000fe200078e0209 */
[----:B------:R-:W-:Y:S05]  /*0300*/  BRA `(.L_x_807) ;  /* 0x0000002000007947 */ /* 0x000fea0003800000 */
.L_x_806:
[----:B01----:R-:W-:-:S04]  /*0310*/  IMAD R0, R0, c[0x0][0x1c0], R5 ;  /* 0x0000700000007a24 */ /* 0x003fc800078e0205 */
[----:B------:R-:W-:Y:S02]  /*0320*/  IMAD R0, R0, c[0x0][0x224], RZ ;  /* 0x0000890000007a24 */ /* 0x000fe400078e02ff */
.L_x_807:
[----:B------:R-:W-:Y:S01]  /*0330*/  SHF.R.S32.HI R9, RZ, 0x1f, R2 ;  /* 0x0000001fff097819 */ /* 0x000fe20000011402 */
[----:B------:R-:W-:-:S03]  /*0340*/  IMAD.IADD R12, R12, 0x1, -R3 ;  /* 0x000000010c0c7824 */ /* 0x000fc600078e0a03 */
[----:B------:R-:W-:-:S04]  /*0350*/  LEA.HI R9, R9, R2, RZ, 0x3 ;  /* 0x0000000209097211 */ /* 0x000fc800078f18ff */
[----:B------:R-:W-:Y:S02]  /*0360*/  LOP3.LUT R11, R9, 0x1ffffff8, RZ, 0xc0, !PT ;  /* 0x1ffffff8090b7812 */ /* 0x000fe400078ec0ff */
[----:B------:R-:W-:-:S03]  /*0370*/  SHF.R.S32.HI R4, RZ, 0x3, R9 ;  /* 0x00000003ff047819 */ /* 0x000fc60000011409 */
[----:B------:R-:W-:Y:S01]  /*0380*/  IMAD.IADD R11, R2, 0x1, -R11 ;  /* 0x00000001020b7824 */ /* 0x000fe200078e0a0b */
[----:B------:R-:W-:-:S04]  /*0390*/  IADD3 R9, R4, 0x20, RZ ;  /* 0x0000002004097810 */ /* 0x000fc80007ffe0ff */
[----:B------:R-:W-:Y:S02]  /*03a0*/  SHF.L.U32 R14, R11, 0x3, RZ ;  /* 0x000000030b0e7819 */ /* 0x000fe400000006ff */
[----:B------:R-:W-:Y:S02]  /*03b0*/  SHF.R.S32.HI R11, RZ, 0x1f, R3 ;  /* 0x0000001fff0b7819 */ /* 0x000fe40000011403 */
[----:B------:R-:W-:Y:S02]  /*03c0*/  ISETP.GE.AND P0, PT, R14, c[0x0][0x220], PT ;  /* 0x000088000e007a0c */ /* 0x000fe40003f06270 */
[--C-:B------:R-:W-:Y:S01]  /*03d0*/  SHF.R.S32.HI R15, RZ, 0x1f, R14.reuse ;  /* 0x0000001fff0f7819 */ /* 0x100fe2000001140e */
[----:B------:R-:W-:Y:S01]  /*03e0*/  IMAD R18, R11, c[0x0][0x1e8], RZ ;  /* 0x00007a000b127a24 */ /* 0x000fe200078e02ff */
[-C--:B------:R-:W-:Y:S01]  /*03f0*/  ISETP.LT.AND P1, PT, R9, R12.reuse, !P0 ;  /* 0x0000000c0900720c */ /* 0x080fe20004721270 */
[----:B------:R-:W-:Y:S01]  /*0400*/  IMAD R16, R11, c[0x0][0x370], RZ ;  /* 0x0000dc000b107a24 */ /* 0x000fe200078e02ff */
[----:B------:R-:W-:Y:S01]  /*0410*/  ISETP.LT.AND P0, PT, R4, R12, !P0 ;  /* 0x0000000c0400720c */ /* 0x000fe20004701270 */
[----:B------:R-:W-:Y:S01]  /*0420*/  IMAD.WIDE.U32 R12, R3, c[0x0][0x370], R14 ;  /* 0x0000dc00030c7a25 */ /* 0x000fe200078e000e */
[----:B------:R-:W-:-:S03]  /*0430*/  SHF.R.S32.HI R9, RZ, 0x1f, R5 ;  /* 0x0000001fff097819 */ /* 0x000fc60000011405 */
[----:B------:R-:W-:-:S04]  /*0440*/  IMAD.WIDE.U32 R14, R3, c[0x0][0x1e8], R14 ;  /* 0x00007a00030e7a25 */ /* 0x000fc800078e000e */
[C---:B------:R-:W-:Y:S01]  /*0450*/  IMAD R18, R3.reuse, c[0x0][0x1ec], R18 ;  /* 0x00007b0003127a24 */ /* 0x040fe200078e0212 */
[----:B------:R-:W-:Y:S01]  /*0460*/  IADD3 R8, P3, R8, R14, RZ ;  /* 0x0000000e08087210 */ /* 0x000fe20007f7e0ff */
[----:B------:R-:W-:Y:S01]  /*0470*/  IMAD R11, R3, c[0x0][0x374], R16 ;  /* 0x0000dd00030b7a24 */ /* 0x000fe200078e0210 */
[----:B------:R-:W-:Y:S01]  /*0480*/  IADD3 R16, P2, R10, R12, RZ ;  /* 0x0000000c0a107210 */ /* 0x000fe20007f5e0ff */
[C---:B------:R-:W-:Y:S02]  /*0490*/  IMAD R10, R9.reuse, c[0x0][0x378], RZ ;  /* 0x0000de00090a7a24 */ /* 0x040fe400078e02ff */
[----:B------:R-:W-:Y:S01]  /*04a0*/  IMAD R12, R9, c[0x0][0x1f0], RZ ;  /* 0x00007c00090c7a24 */ /* 0x000fe200078e02ff */
[----:B------:R-:W-:Y:S01]  /*04b0*/  IADD3.X R9, R7, R15, R18, P3, !PT ;  /* 0x0000000f07097210 */ /* 0x000fe20001ffe412 */
[C---:B------:R-:W-:Y:S01]  /*04c0*/  IMAD R7, R5.reuse, c[0x0][0x37c], R10 ;  /* 0x0000df0005077a24 */ /* 0x040fe200078e020a */
[----:B------:R-:W-:Y:S01]  /*04d0*/  IADD3.X R17, R6, R13, R11, P2, !PT ;  /* 0x0000000d06117210 */ /* 0x000fe200017fe40b */
[C---:B------:R-:W-:Y:S01]  /*04e0*/  IMAD R11, R5.reuse, c[0x0][0x1f4], R12 ;  /* 0x00007d00050b7a24 */ /* 0x040fe200078e020c */
[----:B------:R-:W-:Y:S01]  /*04f0*/  SHF.R.S32.HI R10, RZ, 0x1f, R4 ;  /* 0x0000001fff0a7819 */ /* 0x000fe20000011404 */
[----:B------:R-:W-:Y:S01]  /*0500*/  IMAD.WIDE.U32 R14, R5, c[0x0][0x1f0], R8 ;  /* 0x00007c00050e7a25 */ /* 0x000fe200078e0008 */
[----:B------:R-:W-:-:S03]  /*0510*/  @P1 IADD3 R12, P2, R4, 0x20, RZ ;  /* 0x00000020040c1810 */ /* 0x000fc60007f5e0ff */
[----:B------:R-:W-:Y:S01]  /*0520*/  IMAD.WIDE.U32 R16, R5, c[0x0][0x378], R16 ;  /* 0x0000de0005107a25 */ /* 0x000fe200078e0010 */
[----:B------:R-:W-:Y:S02]  /*0530*/  @P1 IADD3.X R5, RZ, R10, RZ, P2, !PT ;  /* 0x0000000aff051210 */ /* 0x000fe400017fe4ff */
[----:B------:R-:W-:Y:S01]  /*0540*/  IADD3 R15, R15, R11, RZ ;  /* 0x0000000b0f0f7210 */ /* 0x000fe20007ffe0ff */
[C---:B------:R-:W-:Y:S01]  /*0550*/  @P0 IMAD R9, R10.reuse, c[0x0][0x370], RZ ;  /* 0x0000dc000a090a24 */ /* 0x040fe200078e02ff */
[----:B------:R-:W-:Y:S01]  /*0560*/  @P1 MOV R22, R16 ;  /* 0x0000001000161202 */ /* 0x000fe20000000f00 */
[----:B------:R-:W-:Y:S02]  /*0570*/  @P0 IMAD R13, R10, c[0x0][0x1e8], RZ ;  /* 0x00007a000a0d0a24 */ /* 0x000fe400078e02ff */
[----:B------:R-:W-:Y:S02]  /*0580*/  IMAD.IADD R17, R17, 0x1, R7 ;  /* 0x0000000111117824 */ /* 0x000fe400078e0207 */
[----:B------:R-:W-:-:S02]  /*0590*/  @P0 IMAD R11, R4, c[0x0][0x374], R9 ;  /* 0x0000dd00040b0a24 */ /* 0x000fc400078e0209 */
[C---:B------:R-:W-:Y:S02]  /*05a0*/  @P0 IMAD R13, R4.reuse, c[0x0][0x1ec], R13 ;  /* 0x00007b00040d0a24 */ /* 0x040fe400078e020d */
[----:B------:R-:W-:Y:S02]  /*05b0*/  @P1 IMAD R5, R5, c[0x0][0x370], RZ ;  /* 0x0000dc0005051a24 */ /* 0x000fe400078e02ff */
[----:B------:R-:W-:-:S04]  /*05c0*/  @P0 IMAD.WIDE.U32 R8, R4, c[0x0][0x1e8], R14 ;  /* 0x00007a0004080a25 */ /* 0x000fc800078e000e */
[--C-:B------:R-:W-:Y:S01]  /*05d0*/  @P1 IMAD.MOV.U32 R23, RZ, RZ, R17.reuse ;  /* 0x000000ffff171224 */ /* 0x100fe200078e0011 */
[----:B------:R-:W-:Y:S01]  /*05e0*/  @P0 LEA R18, P3, R8, c[0x0][0x1d0], 0x1 ;  /* 0x0000740008120a11 */ /* 0x000fe200078608ff */
[----:B------:R-:W-:-:S04]  /*05f0*/  @P0 IMAD.WIDE.U32 R6, R4, c[0x0][0x370], R16 ;  /* 0x0000dc0004060a25 */ /* 0x000fc800078e0010 */
[C---:B------:R-:W-:Y:S01]  /*0600*/  @P1 IMAD R21, R12.reuse, c[0x0][0x374], R5 ;  /* 0x0000dd000c151a24 */ /* 0x040fe200078e0205 */
[----:B------:R-:W-:Y:S01]  /*0610*/  @P0 IADD3 R5, R9, R13, RZ ;  /* 0x0000000d09050210 */ /* 0x000fe20007ffe0ff */
[----:B------:R-:W-:Y:S01]  /*0620*/  @P1 IMAD.WIDE.U32 R12, R12, c[0x0][0x370], R22 ;  /* 0x0000dc000c0c1a25 */ /* 0x000fe200078e0016 */
[----:B------:R-:W-:Y:S02]  /*0630*/  @P1 IADD3 R23, P4, R4, 0x20, RZ ;  /* 0x0000002004171810 */ /* 0x000fe40007f9e0ff */
[----:B------:R-:W-:Y:S02]  /*0640*/  @P0 IADD3 R7, R7, R11, RZ ;  /* 0x0000000b07070210 */ /* 0x000fe40007ffe0ff */
[----:B------:R-:W-:Y:S01]  /*0650*/  @P0 LEA R16, P2, R6, c[0x0][0x330], 0x1 ;  /* 0x0000cc0006100a11 */ /* 0x000fe200078408ff */
[----:B------:R-:W-:Y:S01]  /*0660*/  @P1 IMAD.X R20, RZ, RZ, R10, P4 ;  /* 0x000000ffff141224 */ /* 0x000fe200020e060a */
[----:B------:R-:W-:Y:S01]  /*0670*/  @P0 LEA.HI.X R19, R8, c[0x0][0x1d4], R5, 0x1, P3 ;  /* 0x0000750008130a11 */ /* 0x000fe200018f0c05 */
[----:B------:R-:W-:Y:S01]  /*0680*/  CS2R R10, SRZ ;  /* 0x00000000000a7805 */ /* 0x000fe2000001ff00 */
[----:B------:R-:W-:Y:S01]  /*0690*/  @P0 LEA.HI.X R17, R6, c[0x0][0x334], R7, 0x1, P2 ;  /* 0x0000cd0006110a11 */ /* 0x000fe200010f0c07 */
[----:B------:R-:W-:Y:S01]  /*06a0*/  CS2R R4, SRZ ;  /* 0x0000000000047805 */ /* 0x000fe2000001ff00 */
[----:B------:R-:W-:Y:S01]  /*06b0*/  CS2R R6, SRZ ;  /* 0x0000000000067805 */ /* 0x000fe2000001ff00 */
[----:B------:R-:W-:Y:S01]  /*06c0*/  CS2R R8, SRZ ;  /* 0x0000000000087805 */ /* 0x000fe2000001ff00 */
[----:B------:R-:W-:-:S02]  /*06d0*/  @P1 IMAD R20, R20, c[0x0][0x1e8], RZ ;  /* 0x00007a0014141a24 */ /* 0x000fc400078e02ff */
[C---:B------:R-:W-:Y:S02]  /*06e0*/  @P1 IMAD.WIDE.U32 R14, R23.reuse, c[0x0][0x1e8], R14 ;  /* 0x00007a00170e1a25 */ /* 0x040fe400078e000e */
[----:B------:R0:W2:Y:S02]  /*06f0*/  @P0 LDG.E.128 R4, [R16.64] ;  /* 0x0000000410040981 */ /* 0x0000a4000c1e1d00 */
[----:B------:R-:W-:Y:S02]  /*0700*/  @P1 IMAD R25, R23, c[0x0][0x1ec], R20 ;  /* 0x00007b0017191a24 */ /* 0x000fe400078e0214 */
[----:B------:R1:W3:Y:S01]  /*0710*/  @P0 LDG.E.128 R8, [R18.64] ;  /* 0x0000000412080981 */ /* 0x0002e2000c1e1d00 */
[----:B------:R-:W-:Y:S02]  /*0720*/  @P1 IADD3 R21, R13, R21, RZ ;  /* 0x000000150d151210 */ /* 0x000fe40007ffe0ff */
[----:B------:R-:W-:Y:S02]  /*0730*/  @P1 IADD3 R13, R15, R25, RZ ;  /* 0x000000190f0d1210 */ /* 0x000fe40007ffe0ff */
[----:B------:R-:W-:-:S02]  /*0740*/  @P1 LEA R20, P0, R12, c[0x0][0x330], 0x1 ;  /* 0x0000cc000c141a11 */ /* 0x000fc400078008ff */
[----:B------:R-:W-:Y:S01]  /*0750*/  @P1 LEA R22, P2, R14, c[0x0][0x1d0], 0x1 ;  /* 0x000074000e161a11 */ /* 0x000fe200078408ff */
[----:B0-----:R-:W-:Y:S01]  /*0760*/  CS2R R16, SRZ ;  /* 0x0000000000107805 */ /* 0x001fe2000001ff00 */
[----:B------:R-:W-:Y:S01]  /*0770*/  @P1 LEA.HI.X R21, R12, c[0x0][0x334], R21, 0x1, P0 ;  /* 0x0000cd000c151a11 */ /* 0x000fe200000f0c15 */
[----:B-1----:R-:W-:Y:S01]  /*0780*/  CS2R R18, SRZ ;  /* 0x0000000000127805 */ /* 0x002fe2000001ff00 */
[----:B------:R-:W-:Y:S02]  /*0790*/  @P1 LEA.HI.X R23, R14, c[0x0][0x1d4], R13, 0x1, P2 ;  /* 0x000075000e171a11 */ /* 0x000fe400010f0c0d */
[----:B------:R-:W-:Y:S01]  /*07a0*/  CS2R R14, SRZ ;  /* 0x00000000000e7805 */ /* 0x000fe2000001ff00 */
[----:B------:R-:W-:Y:S02]  /*07b0*/  CS2R R12, SRZ ;  /* 0x00000000000c7805 */ /* 0x000fe4000001ff00 */
[----:B------:R-:W4:Y:S04]  /*07c0*/  @P1 LDG.E.128 R16, [R22.64] ;  /* 0x0000000416101981 */ /* 0x000f28000c1e1d00 */
[----:B------:R0:W5:Y:S01]  /*07d0*/  @P1 LDG.E.128 R12, [R20.64] ;  /* 0x00000004140c1981 */ /* 0x000162000c1e1d00 */
[----:B------:R-:W-:-:S02]  /*07e0*/  LOP3.LUT P0, RZ, R2, 0x7, RZ, 0xc0, !PT ;  /* 0x0000000702ff7812 */ /* 0x000fc4000780c0ff */
[----:B--2---:R-:W-:Y:S02]  /*07f0*/  LOP3.LUT R24, R4, 0xffff0000, RZ, 0xc0, !PT ;  /* 0xffff000004187812 */ /* 0x004fe400078ec0ff */
[----:B---3--:R-:W-:Y:S01]  /*0800*/  LOP3.LUT R27, R8, 0xffff0000, RZ, 0xc0, !PT ;  /* 0xffff0000081b7812 */ /* 0x008fe200078ec0ff */
[----:B------:R-:W-:Y:S01]  /*0810*/  IMAD.U32 R4, R4, 0x10000, RZ ;  /* 0x0001000004047824 */ /* 0x000fe200078e00ff */
[----:B------:R-:W-:-:S03]  /*0820*/  SHF.L.U32 R25, R8, 0x10, RZ ;  /* 0x0000001008197819 */ /* 0x000fc600000006ff */
[----:B------:R-:W-:-:S04]  /*0830*/  FMUL.FTZ R24, R24, R27 ;  /* 0x0000001b18187220 */ /* 0x000fc80000410000 */
[----:B------:R-:W-:Y:S01]  /*0840*/  FFMA.FTZ R26, R4, R25, R24 ;  /* 0x00000019041a7223 */ /* 0x000fe20000010018 */
[----:B------:R-:W-:Y:S01]  /*0850*/  SHF.L.U32 R24, R5, 0x10, RZ ;  /* 0x0000001005187819 */ /* 0x000fe200000006ff */
[----:B------:R-:W-:Y:S01]  /*0860*/  IMAD.U32 R25, R9, 0x10000, RZ ;  /* 0x0001000009197824 */ /* 0x000fe200078e00ff */
[----:B------:R-:W-:-:S03]  /*0870*/  LOP3.LUT R5, R5, 0xffff0000, RZ, 0xc0, !PT ;  /* 0xffff000005057812 */ /* 0x000fc600078ec0ff */
[----:B0-----:R-:W-:Y:S01]  /*0880*/  FFMA.FTZ R20, R24, R25, R26 ;  /* 0x0000001918147223 */ /* 0x001fe2000001001a */
[----:B----4-:R-:W-:Y:S01]  /*0890*/  LOP3.LUT R24, R16, 0xffff0000, RZ, 0xc0, !PT ;  /* 0xffff000010187812 */ /* 0x010fe200078ec0ff */
[----:B------:R-:W-:Y:S01]  /*08a0*/  IMAD.U32 R23, R10, 0x10000, RZ ;  /* 0x000100000a177824 */ /* 0x000fe200078e00ff */
[----:B------:R-:W-:Y:S02]  /*08b0*/  LOP3.LUT R22, R9, 0xffff0000, RZ, 0xc0, !PT ;  /* 0xffff000009167812 */ /* 0x000fe400078ec0ff */
[----:B-----5:R-:W-:Y:S02]  /*08c0*/  LOP3.LUT R25, R12, 0xffff0000, RZ, 0xc0, !PT ;  /* 0xffff00000c197812 */ /* 0x020fe400078ec0ff */
[----:B------:R-:W-:Y:S02]  /*08d0*/  LOP3.LUT R21, R10, 0xffff0000, RZ, 0xc0, !PT ;  /* 0xffff00000a157812 */ /* 0x000fe400078ec0ff */
[C---:B------:R-:W-:Y:S01]  /*08e0*/  SHF.L.U32 R9, R11.reuse, 0x10, RZ ;  /* 0x000000100b097819 */ /* 0x040fe200000006ff */
[----:B------:R-:W-:Y:S01]  /*08f0*/  FMUL.FTZ R24, R24, R25 ;  /* 0x0000001918187220 */ /* 0x000fe20000410000 */
[----:B------:R-:W-:Y:S01]  /*0900*/  LOP3.LUT R10, R11, 0xffff0000, RZ, 0xc0, !PT ;  /* 0xffff00000b0a7812 */ /* 0x000fe200078ec0ff */
[----:B------:R-:W-:Y:S01]  /*0910*/  IMAD.U32 R11, R16, 0x10000, RZ ;  /* 0x00010000100b7824 */ /* 0x000fe200078e00ff */
[----:B------:R-:W-:Y:S01]  /*0920*/  SHF.L.U32 R12, R12, 0x10, RZ ;  /* 0x000000100c0c7819 */ /* 0x000fe200000006ff */
[----:B------:R-:W-:Y:S01]  /*0930*/  FFMA.FTZ R5, R5, R22, R20 ;  /* 0x0000001605057223 */ /* 0x000fe20000010014 */
[----:B------:R-:W-:-:S02]  /*0940*/  SHF.L.U32 R4, R6, 0x10, RZ ;  /* 0x0000001006047819 */ /* 0x000fc400000006ff */
[----:B------:R-:W-:Y:S01]  /*0950*/  SHF.L.U32 R20, R13, 0x10, RZ ;  /* 0x000000100d147819 */ /* 0x000fe200000006ff */
[----:B------:R-:W-:Y:S01]  /*0960*/  FFMA.FTZ R11, R11, R12, R24 ;  /* 0x0000000c0b0b7223 */ /* 0x000fe20000010018 */
[----:B------:R-:W-:Y:S01]  /*0970*/  SHF.L.U32 R16, R17, 0x10, RZ ;  /* 0x0000001011107819 */ /* 0x000fe200000006ff */
[----:B------:R-:W-:Y:S01]  /*0980*/  FFMA.FTZ R4, R4, R23, R5 ;  /* 0x0000001704047223 */ /* 0x000fe20000010005 */
[----:B------:R-:W-:Y:S02]  /*0990*/  LOP3.LUT R8, R6, 0xffff0000, RZ, 0xc0, !PT ;  /* 0xffff000006087812 */ /* 0x000fe400078ec0ff */
[----:B------:R-:W-:Y:S01]  /*09a0*/  LOP3.LUT R13, R13, 0xffff0000, RZ, 0xc0, !PT ;  /* 0xffff00000d0d7812 */ /* 0x000fe200078ec0ff */
[----:B------:R-:W-:Y:S01]  /*09b0*/  FFMA.FTZ R11, R16, R20, R11 ;  /* 0x00000014100b7223 */ /* 0x000fe2000001000b */
[----:B------:R-:W-:Y:S01]  /*09c0*/  LOP3.LUT R12, R17, 0xffff0000, RZ, 0xc0, !PT ;  /* 0xffff0000110c7812 */ /* 0x000fe200078ec0ff */
[----:B------:R-:W-:Y:S01]  /*09d0*/  FFMA.FTZ R4, R8, R21, R4 ;  /* 0x0000001508047223 */ /* 0x000fe20000010004 */
[C---:B------:R-:W-:Y:S01]  /*09e0*/  SHF.L.U32 R6, R7.reuse, 0x10, RZ ;  /* 0x0000001007067819 */ /* 0x040fe200000006ff */
[----:B------:R-:W-:Y:S01]  /*09f0*/  IMAD.U32 R5, R14, 0x10000, RZ ;  /* 0x000100000e057824 */ /* 0x000fe200078e00ff */
[----:B------:R-:W-:Y:S01]  /*0a00*/  SHF.L.U32 R8, R18, 0x10, RZ ;  /* 0x0000001012087819 */ /* 0x000fe200000006ff */
[----:B------:R-:W-:Y:S01]  /*0a10*/  FFMA.FTZ R11, R12, R13, R11 ;  /* 0x0000000d0c0b7223 */ /* 0x000fe2000001000b */
[----:B------:R-:W-:Y:S01]  /*0a20*/  LOP3.LUT R7, R7, 0xffff0000, RZ, 0xc0, !PT ;  /* 0xffff000007077812 */ /* 0x000fe200078ec0ff */
[----:B------:R-:W-:Y:S01]  /*0a30*/  FFMA.FTZ R4, R6, R9, R4 ;  /* 0x0000000906047223 */ /* 0x000fe20000010004 */
[----:B------:R-:W-:Y:S01]  /*0a40*/  LOP3.LUT R14, R14, 0xffff0000, RZ, 0xc0, !PT ;  /* 0xffff00000e0e7812 */ /* 0x000fe200078ec0ff */
[----:B------:R-:W-:Y:S01]  /*0a50*/  FFMA.FTZ R5, R8, R5, R11 ;  /* 0x0000000508057223 */ /* 0x000fe2000001000b */
[----:B------:R-:W-:Y:S01]  /*0a60*/  LOP3.LUT R18, R18, 0xffff0000, RZ, 0xc0, !PT ;  /* 0xffff000012127812 */ /* 0x000fe200078ec0ff */
[----:B------:R-:W-:Y:S01]  /*0a70*/  FFMA.FTZ R4, R7, R10, R4 ;  /* 0x0000000a07047223 */ /* 0x000fe20000010004 */
[----:B------:R-:W-:Y:S01]  /*0a80*/  SHF.L.U32 R7, R15, 0x10, RZ ;  /* 0x000000100f077819 */ /* 0x000fe200000006ff */
[----:B------:R-:W-:-:S02]  /*0a90*/  IMAD.U32 R6, R19, 0x10000, RZ ;  /* 0x0001000013067824 */ /* 0x000fc400078e00ff */
[----:B------:R-:W-:Y:S01]  /*0aa0*/  FFMA.FTZ R5, R18, R14, R5 ;  /* 0x0000000e12057223 */ /* 0x000fe20000010005 */
[----:B------:R-:W-:-:S03]  /*0ab0*/  LOP3.LUT R15, R15, 0xffff0000, RZ, 0xc0, !PT ;  /* 0xffff00000f0f7812 */ /* 0x000fc600078ec0ff */
[----:B------:R-:W-:Y:S02]  /*0ac0*/  FFMA.FTZ R6, R6, R7, R5 ;  /* 0x0000000706067223 */ /* 0x000fe40000010005 */
[----:B------:R-:W0:Y:S01]  /*0ad0*/  SHFL.BFLY PT, R5, R4, 0x4, 0x1f ;  /* 0x0c801f0004057f89 */ /* 0x000e2200000e0000 */
[----:B------:R-:W-:-:S05]  /*0ae0*/  LOP3.LUT R19, R19, 0xffff0000, RZ, 0xc0, !PT ;  /* 0xffff000013137812 */ /* 0x000fca00078ec0ff */
[----:B------:R-:W-:-:S05]  /*0af0*/  FFMA.FTZ R15, R19, R15, R6 ;  /* 0x0000000f130f7223 */ /* 0x000fca0000010006 */
[----:B------:R-:W1:Y:S01]  /*0b00*/  SHFL.BFLY PT, R8, R15, 0x4, 0x1f ;  /* 0x0c801f000f087f89 */ /* 0x000e6200000e0000 */
[----:B0-----:R-:W-:-:S05]  /*0b10*/  FADD.FTZ R5, R4, R5 ;  /* 0x0000000504057221 */ /* 0x001fca0000010000 */
[----:B------:R-:W0:Y:S01]  /*0b20*/  SHFL.BFLY PT, R6, R5, 0x2, 0x1f ;  /* 0x0c401f0005067f89 */ /* 0x000e2200000e0000 */
[----:B-1----:R-:W-:-:S05]  /*0b30*/  FADD.FTZ R8, R15, R8 ;  /* 0x000000080f087221 */ /* 0x002fca0000010000 */
[----:B------:R-:W1:Y:S01]  /*0b40*/  SHFL.BFLY PT, R7, R8, 0x2, 0x1f ;  /* 0x0c401f0008077f89 */ /* 0x000e6200000e0000 */
[----:B0-----:R-:W-:-:S05]  /*0b50*/  FADD.FTZ R10, R5, R6 ;  /* 0x00000006050a7221 */ /* 0x001fca0000010000 */
[----:B------:R-:W0:Y:S01]  /*0b60*/  SHFL.BFLY PT, R11, R10, 0x1, 0x1f ;  /* 0x0c201f000a0b7f89 */ /* 0x000e2200000e0000 */
[----:B-1----:R-:W-:Y:S01]  /*0b70*/  FADD.FTZ R7, R8, R7 ;  /* 0x0000000708077221 */ /* 0x002fe20000010000 */
[----:B------:R-:W-:-:S04]  /*0b80*/  IADD3 R9, R3, R0, RZ ;  /* 0x0000000003097210 */ /* 0x000fc80007ffe0ff */
[----:B------:R-:W1:Y:S01]  /*0b90*/  SHFL.BFLY PT, R6, R7, 0x1, 0x1f ;  /* 0x0c201f0007067f89 */ /* 0x000e6200000e0000 */
[----:B------:R-:W-:Y:S02]  /*0ba0*/  LEA.HI R3, P1, R2, R9, RZ, 0x1d ;  /* 0x0000000902037211 */ /* 0x000fe4000783e8ff */
[----:B------:R-:W-:-:S04]  /*0bb0*/  SHF.R.S32.HI R4, RZ, 0x1f, R9 ;  /* 0x0000001fff047819 */ /* 0x000fc80000011409 */
[----:B------:R-:W-:Y:S02]  /*0bc0*/  IADD3.X R4, RZ, R4, RZ, P1, !PT ;  /* 0x00000004ff047210 */ /* 0x000fe40000ffe4ff */
[----:B------:R-:W-:Y:S01]  /*0bd0*/  LEA R2, P1, R3, c[0x0][0x3c8], 0x2 ;  /* 0x0000f20003027a11 */ /* 0x000fe200078210ff */
[----:B0-----:R-:W-:-:S03]  /*0be0*/  @!P0 FADD.FTZ R0, R10, R11 ;  /* 0x0000000b0a008221 */ /* 0x001fc60000010000 */
[----:B------:R-:W-:Y:S01]  /*0bf0*/  LEA.HI.X R3, R3, c[0x0][0x3cc], R4, 0x2, P1 ;  /* 0x0000f30003037a11 */ /* 0x000fe200008f1404 */
[----:B------:R-:W-:-:S05]  /*0c00*/  @!P0 FMUL.FTZ R5, R0, c[0x0][0x2d4] ;  /* 0x0000b50000058a20 */ /* 0x000fca0000410000 */
[----:B------:R0:W-:Y:S01]  /*0c10*/  @!P0 STG.E [R2.64], R5 ;  /* 0x0000000502008986 */ /* 0x0001e2000c101904 */
[----:B-1----:R-:W-:Y:S01]  /*0c20*/  FADD.FTZ R6, R7, R6 ;  /* 0x0000000607067221 */ /* 0x002fe20000010000 */
[----:B------:R-:W-:Y:S06]  /*0c30*/  @P0 EXIT ;  /* 0x000000000000094d */ /* 0x000fec0003800000 */
[----:B0-----:R-:W-:-:S05]  /*0c40*/  FMUL.FTZ R5, R6, c[0x0][0x2d4] ;  /* 0x0000b50006057a20 */ /* 0x001fca0000410000 */
[----:B------:R-:W-:Y:S01]  /*0c50*/  STG.E [R2.64+0x80], R5 ;  /* 0x0000800502007986 */ /* 0x000fe2000c101904 */
[----:B------:R-:W-:Y:S05]  /*0c60*/  EXIT ;  /* 0x000000000000794d */ /* 0x000fea0003800000 */
.L_x_808:
        /* <DEDUP_REMOVED lines=9> */
.L_x_1268:


//--------------------- .text._ZN5flash25flash_bwd_dot_do_o_kernelILb1E23Flash_bwd_kernel_traitsILi64ELi64ELi128ELi8ELi2ELi4ELi4ELb1ELb0EN7cutlass10bfloat16_tE19Flash_kernel_traitsILi64ELi64ELi128ELi8ES3_EEEEvNS_16Flash_bwd_paramsE --------------------------
	.section	.text._ZN5flash25flash_bwd_dot_do_o_kernelILb1E23Flash_bwd_kernel_traitsILi64ELi64ELi128ELi8ELi2ELi4ELi4ELb1ELb0EN7cutlass10bfloat16_tE19Flash_kernel_traitsILi64ELi64ELi128ELi8ES3_EEEEvNS_16Flash_bwd_paramsE,"ax",@progbits
	.sectioninfo	@"SHI_REGISTERS=34"
	.align	128
        .global         _ZN5flash25flash_bwd_dot_do_o_kernelILb1E23Flash_bwd_kernel_traitsILi64ELi64ELi128ELi8ELi2ELi4ELi4ELb1ELb0EN7cutlass10bfloat16_tE19Flash_kernel_traitsILi64ELi64ELi128ELi8ES3_EEEEvNS_16Flash_bwd_paramsE
        .type           _ZN5flash25flash_bwd_dot_do_o_kernelILb1E23Flash_bwd_kernel_traitsILi64ELi64ELi128ELi8ELi2ELi4ELi4ELb1ELb0EN7cutlass10bfloat16_tE19Flash_kernel_traitsILi64ELi64ELi128ELi8ES3_EEEEvNS_16Flash_bwd_paramsE,@function
        .size           _ZN5flash25flash_bwd_dot_do_o_kernelILb1E23Flash_bwd_kernel_traitsILi64ELi64ELi128ELi8ELi2ELi4ELi4ELb1ELb0EN7cutlass10bfloat16_tE19Flash_kernel_traitsILi64ELi64ELi128ELi8ES3_EEEEvNS_16Flash_bwd_paramsE,(.L_x_1269 - _ZN5flash25flash_bwd_dot_do_o_kernelILb1E23Flash_bwd_kernel_traitsILi64ELi64ELi128ELi8ELi2ELi4ELi4ELb1ELb0EN7cutlass10bfloat16_tE19Flash_kernel_traitsILi64ELi64ELi128ELi8ES3_EEEEvNS_16Flash_bwd_paramsE)
        .other          _ZN5flash25flash_bwd_dot_do_o_kernelILb1E23Flash_bwd_kernel_traitsILi64ELi64ELi128ELi8ELi2ELi4ELi4ELb1ELb0EN7cutlass10bfloat16_tE19Flash_kernel_traitsILi64ELi64ELi128ELi8ES3_EEEEvNS_16Flash_bwd_paramsE,@"STO_CUDA_ENTRY STV_DEFAULT"
_ZN5flash25flash_bwd_dot_do_o_kernelILb1E23Flash_bwd_kernel_traitsILi64ELi64ELi128ELi8ELi2ELi4ELi4ELb1ELb0EN7cutlass10bfloat16_tE19Flash_kernel_traitsILi64ELi64ELi128ELi8ES3_EEEEvNS_16Flash_bwd_paramsE:
.text._ZN5flash25flash_bwd_dot_do_o_kernelILb1E23Flash_bwd_kernel_traitsILi64ELi64ELi128ELi8ELi2ELi4ELi4ELb1ELb0EN7cutlass10bfloat16_tE19Flash_kernel_traitsILi64ELi64ELi128ELi8ES3_EEEEvNS_16Flash_bwd_paramsE:
        /* <DEDUP_REMOVED lines=19> */
[----:B------:R-:W-:Y:S01]  /*0130*/  ISETP.NE.AND P1, PT, R11, -0x1, PT ;  /* 0xffffffff0b00780c */ /* 0x000fe20003f25270 */
[C---:B------:R-:W-:Y:S01]  /*0140*/  IMAD.WIDE R2, R10.reuse, 0x80, RZ ;  /* 0x000000800a027825 */ /* 0x040fe200078e02ff */
[----:B------:R-:W-:Y:S01]  /*0150*/  MOV R20, c[0x0][0x1c0] ;  /* 0x0000700000147a02 */ /* 0x000fe20000000f00 */
[----:B------:R-:W-:Y:S01]  /*0160*/  ULDC.U8 UR6, c[0x0][0x328] ;  /* 0x0000ca0000067ab9 */ /* 0x000fe20000000000 */
[----:B------:R-:W-:Y:S01]  /*0170*/  SHF.R.S32.HI R14, RZ, 0x1f, R21 ;  /* 0x0000001fff0e7819 */ /* 0x000fe20000011415 */
[----:B------:R-:W-:Y:S01]  /*0180*/  IMAD.WIDE R24, R10, c[0x0][0x224], RZ ;  /* 0x000089000a187a25 */ /* 0x000fe200078e02ff */
[----:B------:R-:W-:Y:S02]  /*0190*/  SEL R0, R2, RZ, P0 ;  /* 0x000000ff02007207 */ /* 0x000fe40000000000 */
[----:B------:R-:W-:Y:S01]  /*01a0*/  SEL R5, R3, RZ, P0 ;  /* 0x000000ff03057207 */ /* 0x000fe20000000000 */
[----:B------:R-:W-:-:S04]  /*01b0*/  IMAD.WIDE R30, R20, c[0x0][0x22c], RZ ;  /* 0x00008b00141e7a25 */ /* 0x000fc800078e02ff */
[--C-:B------:R-:W-:Y:S01]  /*01c0*/  @!P1 SHF.R.S32.HI R4, RZ, 0x1f, R10.reuse ;  /* 0x0000001fff049819 */ /* 0x100fe2000001140a */
[C---:B------:R-:W-:Y:S01]  /*01d0*/  @P1 IMAD.WIDE.U32 R2, R11.reuse, c[0x0][0x1e8], RZ ;  /* 0x00007a000b021a25 */ /* 0x040fe200078e00ff */
[----:B------:R-:W-:Y:S02]  /*01e0*/  @!P1 SHF.R.S32.HI R19, RZ, 0x1f, R10 ;  /* 0x0000001fff139819 */ /* 0x000fe4000001140a */
[----:B------:R-:W-:Y:S01]  /*01f0*/  @P1 MOV R23, R11 ;  /* 0x0000000b00171202 */ /* 0x000fe20000000f00 */
[----:B------:R-:W-:Y:S01]  /*0200*/  @!P1 IMAD R9, R4, c[0x0][0x368], RZ ;  /* 0x0000da0004099a24 */ /* 0x000fe200078e02ff */
[----:B------:R-:W-:Y:S01]  /*0210*/  @!P1 MOV R23, 0xffffffff ;  /* 0xffffffff00179802 */ /* 0x000fe20000000f00 */
[----:B------:R-:W-:Y:S01]  /*0220*/  @P1 IMAD R8, R11, c[0x0][0x1ec], R3 ;  /* 0x00007b000b081a24 */ /* 0x000fe200078e0203 */
[----:B------:R-:W-:Y:S01]  /*0230*/  SHF.R.S32.HI R3, RZ, 0x1f, R20 ;  /* 0x0000001fff037819 */ /* 0x000fe20000011414 */
[----:B------:R-:W-:Y:S02]  /*0240*/  @P1 IMAD.MOV.U32 R12, RZ, RZ, R2 ;  /* 0x000000ffff0c1224 */ /* 0x000fe400078e0002 */
[----:B------:R-:W-:-:S02]  /*0250*/  IMAD R2, R25, c[0x0][0x1c0], RZ ;  /* 0x0000700019027a24 */ /* 0x000fc400078e02ff */
[----:B------:R-:W-:-:S04]  /*0260*/  @P1 IMAD.WIDE.U32 R6, R11, c[0x0][0x370], RZ ;  /* 0x0000dc000b061a25 */ /* 0x000fc800078e00ff */
[----:B------:R-:W-:Y:S02]  /*0270*/  @!P1 IMAD R19, R19, c[0x0][0x1e0], RZ ;  /* 0x0000780013139a24 */ /* 0x000fe400078e02ff */
[C---:B------:R-:W-:Y:S02]  /*0280*/  @!P1 IMAD R9, R10.reuse, c[0x0][0x36c], R9 ;  /* 0x0000db000a099a24 */ /* 0x040fe400078e0209 */
[----:B------:R-:W-:-:S04]  /*0290*/  @!P1 IMAD.WIDE.U32 R16, R10, c[0x0][0x368], RZ ;  /* 0x0000da000a109a25 */ /* 0x000fc800078e00ff */
[----:B------:R-:W-:Y:S02]  /*02a0*/  IMAD R27, R24, R3, R2 ;  /* 0x00000003181b7224 */ /* 0x000fe400078e0202 */
[----:B------:R-:W-:Y:S02]  /*02b0*/  @P1 IMAD R7, R11, c[0x0][0x374], R7 ;  /* 0x0000dd000b071a24 */ /* 0x000fe400078e0207 */
[----:B------:R-:W-:-:S04]  /*02c0*/  @!P1 IMAD.WIDE.U32 R2, R10, c[0x0][0x1e0], RZ ;  /* 0x000078000a029a25 */ /* 0x000fc800078e00ff */
[----:B------:R-:W-:Y:S01]  /*02d0*/  @!P1 IMAD R19, R10, c[0x0][0x1e4], R19 ;  /* 0x000079000a139a24 */ /* 0x000fe200078e0213 */
[----:B------:R-:W-:Y:S01]  /*02e0*/  @!P1 MOV R12, R2 ;  /* 0x00000002000c9202 */ /* 0x000fe20000000f00 */
[----:B------:R-:W-:Y:S01]  /*02f0*/  @!P1 IMAD.IADD R7, R17, 0x1, R9 ;  /* 0x0000000111079824 */ /* 0x000fe200078e0209 */
[----:B------:R-:W-:Y:S01]  /*0300*/  HFMA2.MMA R17, -RZ, RZ, 0, 0 ;  /* 0x00000000ff117435 */ /* 0x000fe200000001ff */
[----:B------:R-:W0:Y:S01]  /*0310*/  S2R R9, SR_CTAID.Z ;  /* 0x0000000000097919 */ /* 0x000e220000002700 */
[----:B------:R-:W-:Y:S01]  /*0320*/  @!P1 IMAD.IADD R8, R3, 0x1, R19 ;  /* 0x0000000103089824 */ /* 0x000fe200078e0213 */
[----:B------:R-:W-:Y:S01]  /*0330*/  IADD3 R19, P0, R21, R0, RZ ;  /* 0x0000000015137210 */ /* 0x000fe20007f1e0ff */
[----:B------:R-:W-:-:S03]  /*0340*/  IMAD.WIDE.U32 R24, R24, c[0x0][0x1c0], RZ ;  /* 0x0000700018187a25 */ /* 0x000fc600078e00ff */
[----:B------:R-:W-:Y:S01]  /*0350*/  IADD3.X R5, R14, R5, RZ, P0, !PT ;  /* 0x000000050e057210 */ /* 0x000fe200007fe4ff */
[----:B------:R-:W-:Y:S01]  /*0360*/  IMAD.MOV.U32 R3, RZ, RZ, c[0x0][0x22c] ;  /* 0x00008b00ff037624 */ /* 0x000fe200078e00ff */
[----:B------:R-:W-:Y:S01]  /*0370*/  ISETP.NE.AND P0, PT, RZ, UR6, PT ;  /* 0x00000006ff007c0c */ /* 0x000fe2000bf05270 */
[----:B------:R-:W-:Y:S02]  /*0380*/  IMAD.IADD R2, R25, 0x1, R27 ;  /* 0x0000000119027824 */ /* 0x000fe400078e021b */
[----:B------:R-:W-:Y:S01]  /*0390*/  IMAD R4, R31, R23, RZ ;  /* 0x000000171f047224 */ /* 0x000fe200078e02ff */
[----:B------:R-:W-:Y:S01]  /*03a0*/  SHF.R.S32.HI R25, RZ, 0x1f, R3 ;  /* 0x0000001fff197819 */ /* 0x000fe20000011403 */
[----:B------:R-:W-:Y:S01]  /*03b0*/  @P1 IMAD.MOV.U32 R15, RZ, RZ, R6 ;  /* 0x000000ffff0f1224 */ /* 0x000fe200078e0006 */
[----:B------:R-:W1:Y:S01]  /*03c0*/  S2R R3, SR_TID.X ;  /* 0x0000000000037919 */ /* 0x000e620000002100 */
[----:B------:R-:W-:Y:S01]  /*03d0*/  IMAD R2, R2, c[0x0][0x22c], RZ ;  /* 0x00008b0002027a24 */ /* 0x000fe200078e02ff */
[----:B------:R-:W-:Y:S01]  /*03e0*/  @!P1 MOV R15, R16 ;  /* 0x00000010000f9202 */ /* 0x000fe20000000f00 */
[----:B------:R-:W-:-:S02]  /*03f0*/  IMAD R6, R5, R30, RZ ;  /* 0x0000001e05067224 */ /* 0x000fc400078e02ff */
[C---:B------:R-:W-:Y:S02]  /*0400*/  IMAD R17, R30.reuse, R17, R4 ;  /* 0x000000111e117224 */ /* 0x040fe400078e0204 */
[----:B------:R-:W-:Y:S02]  /*0410*/  IMAD R27, R25, R24, R2 ;  /* 0x00000018191b7224 */ /* 0x000fe400078e0202 */
[----:B------:R-:W-:-:S04]  /*0420*/  IMAD.WIDE.U32 R4, R30, R23, RZ ;  /* 0x000000171e047225 */ /* 0x000fc800078e00ff */
[----:B------:R-:W-:-:S04]  /*0430*/  IMAD.WIDE.U32 R24, R24, c[0x0][0x22c], RZ ;  /* 0x00008b0018187a25 */ /* 0x000fc800078e00ff */
[----:B------:R-:W-:Y:S01]  /*0440*/  IMAD R23, R31, R19, R6 ;  /* 0x000000131f177224 */ /* 0x000fe200078e0206 */
[----:B------:R-:W-:Y:S01]  /*0450*/  IADD3 R0, R25, R27, RZ ;  /* 0x0000001b19007210 */ /* 0x000fe20007ffe0ff */
[----:B0-----:R-:W-:Y:S01]  /*0460*/  IMAD R2, R9, c[0x0][0x22c], RZ ;  /* 0x00008b0009027a24 */ /* 0x001fe200078e02ff */
[----:B------:R-:W-:Y:S01]  /*0470*/  SEL R24, R24, R4, !P1 ;  /* 0x0000000418187207 */ /* 0x000fe20004800000 */
[----:B------:R-:W-:Y:S01]  /*0480*/  IMAD.WIDE.U32 R30, R19, R30, RZ ;  /* 0x0000001e131e7225 */ /* 0x000fe200078e00ff */
[----:B------:R-:W-:Y:S02]  /*0490*/  SHF.R.S32.HI R6, RZ, 0x1f, R9 ;  /* 0x0000001fff067819 */ /* 0x000fe40000011409 */
[----:B------:R-:W-:Y:S01]  /*04a0*/  SHF.R.S32.HI R25, RZ, 0x1f, R2 ;  /* 0x0000001fff197819 */ /* 0x000fe20000011402 */
[----:B------:R-:W-:Y:S01]  /*04b0*/  @P1 IMAD.IADD R0, R5, 0x1, R17 ;  /* 0x0000000105001824 */ /* 0x000fe200078e0211 */
[----:B------:R-:W-:Y:S01]  /*04c0*/  IADD3 R26, R31, R23, RZ ;  /* 0x000000171f1a7210 */ /* 0x000fe20007ffe0ff */
[----:B------:R-:W-:Y:S05]  /*04d0*/  @!P0 BRA `(.L_x_809) ;  /* 0x0000007000008947 */ /* 0x000fea0003800000 */
[----:B-1----:R-:W-:Y:S01]  /*04e0*/  @!P1 IMAD R11, R10, c[0x0][0x224], RZ ;  /* 0x000089000a0b9a24 */ /* 0x002fe200078e02ff */
[----:B------:R-:W-:Y:S01]  /*04f0*/  MOV R4, 0x80 ;  /* 0x0000008000047802 */ /* 0x000fe20000000f00 */
[----:B------:R-:W-:-:S03]  /*0500*/  IMAD.MOV.U32 R5, RZ, RZ, c[0x0][0x210] ;  /* 0x00008400ff057624 */ /* 0x000fc600078e00ff */
[----:B------:R-:W-:Y:S01]  /*0510*/  LEA R10, R10, R11, 0x7 ;  /* 0x0000000b0a0a7211 */ /* 0x000fe200078e38ff */
[----:B------:R-:W-:-:S04]  /*0520*/  IMAD R4, R4, R5, c[0x0][0x234] ;  /* 0x00008d0004047624 */ /* 0x000fc800078e0205 */
[----:B------:R-:W-:Y:S01]  /*0530*/  IMAD R27, R4, R9, R10 ;  /* 0x00000009041b7224 */ /* 0x000fe200078e020a */
[----:B------:R-:W-:Y:S05]  /*0540*/  BRA `(.L_x_810) ;  /* 0x0000002000007947 */ /* 0x000fea0003800000 */
.L_x_809:
[----:B-1----:R-:W-:-:S04]  /*0550*/  IMAD R10, R10, c[0x0][0x1c0], R9 ;  /* 0x000070000a0a7a24 */ /* 0x002fc800078e0209 */
[----:B------:R-:W-:Y:S02]  /*0560*/  IMAD R27, R10, c[0x0][0x224], RZ ;  /* 0x000089000a1b7a24 */ /* 0x000fe400078e02ff */
.L_x_810:
[----:B------:R-:W-:Y:S01]  /*0570*/  SHF.R.S32.HI R28, RZ, 0x1f, R3 ;  /* 0x0000001fff1c7819 */ /* 0x000fe20000011403 */
[----:B------:R-:W-:-:S03]  /*0580*/  IMAD R18, R14, c[0x0][0x370], RZ ;  /* 0x0000dc000e127a24 */ /* 0x000fc600078e02ff */
[----:B------:R-:W-:Y:S01]  /*0590*/  LEA.HI R16, R28, R3, RZ, 0x3 ;  /* 0x000000031c107211 */ /* 0x000fe200078f18ff */
[----:B------:R-:W-:-:S03]  /*05a0*/  IMAD R18, R21, c[0x0][0x374], R18 ;  /* 0x0000dd0015127a24 */ /* 0x000fc600078e0212 */
[----:B------:R-:W-:-:S04]  /*05b0*/  LOP3.LUT R4, R16, 0x1ffffff8, RZ, 0xc0, !PT ;  /* 0x1ffffff810047812 */ /* 0x000fc800078ec0ff */
[----:B------:R-:W-:-:S05]  /*05c0*/  IADD3 R4, -R4, R3, RZ ;  /* 0x0000000304047210 */ /* 0x000fca0007ffe1ff */
[----:B------:R-:W-:-:S05]  /*05d0*/  IMAD.SHL.U32 R4, R4, 0x8, RZ ;  /* 0x0000000804047824 */ /* 0x000fca00078e00ff */
[----:B------:R-:W-:Y:S02]  /*05e0*/  SHF.R.S32.HI R5, RZ, 0x1f, R4 ;  /* 0x0000001fff057819 */ /* 0x000fe40000011404 */
[----:B------:R-:W-:-:S03]  /*05f0*/  ISETP.GE.AND P0, PT, R4, c[0x0][0x220], PT ;  /* 0x0000880004007a0c */ /* 0x000fc60003f06270 */
[----:B------:R-:W-:-:S04]  /*0600*/  IMAD.WIDE.U32 R10, R21, c[0x0][0x370], R4 ;  /* 0x0000dc00150a7a25 */ /* 0x000fc800078e0004 */
[----:B------:R-:W-:Y:S01]  /*0610*/  IMAD.WIDE.U32 R4, R21, c[0x0][0x1e8], R4 ;  /* 0x00007a0015047a25 */ /* 0x000fe200078e0004 */
[----:B------:R-:W-:-:S04]  /*0620*/  IADD3 R10, P1, R15, R10, RZ ;  /* 0x0000000a0f0a7210 */ /* 0x000fc80007f3e0ff */
[----:B------:R-:W-:Y:S02]  /*0630*/  IADD3.X R11, R7, R11, R18, P1, !PT ;  /* 0x0000000b070b7210 */ /* 0x000fe40000ffe412 */
[----:B------:R-:W-:Y:S02]  /*0640*/  IADD3 R7, -R21, R13, RZ ;  /* 0x0000000d15077210 */ /* 0x000fe40007ffe1ff */
[----:B------:R-:W-:Y:S01]  /*0650*/  SHF.R.S32.HI R13, RZ, 0x3, R16 ;  /* 0x00000003ff0d7819 */ /* 0x000fe20000011410 */
[----:B------:R-:W-:Y:S01]  /*0660*/  IMAD R16, R14, c[0x0][0x1e8], RZ ;  /* 0x00007a000e107a24 */ /* 0x000fe200078e02ff */
[----:B------:R-:W-:Y:S01]  /*0670*/  IADD3 R4, P2, R12, R4, RZ ;  /* 0x000000040c047210 */ /* 0x000fe20007f5e0ff */
[----:B------:R-:W-:Y:S01]  /*0680*/  IMAD R14, R6, c[0x0][0x378], RZ ;  /* 0x0000de00060e7a24 */ /* 0x000fe200078e02ff */
[----:B------:R-:W-:Y:S01]  /*0690*/  ISETP.LT.AND P1, PT, R13, R7, !P0 ;  /* 0x000000070d00720c */ /* 0x000fe20004721270 */
[----:B------:R-:W-:Y:S02]  /*06a0*/  IMAD R17, R21, c[0x0][0x1ec], R16 ;  /* 0x00007b0015117a24 */ /* 0x000fe400078e0210 */
[C---:B------:R-:W-:Y:S01]  /*06b0*/  IMAD R15, R9.reuse, c[0x0][0x37c], R14 ;  /* 0x0000df00090f7a24 */ /* 0x040fe200078e020e */
[----:B------:R-:W-:Y:S01]  /*06c0*/  SHF.R.S32.HI R14, RZ, 0x1f, R13 ;  /* 0x0000001fff0e7819 */ /* 0x000fe2000001140d */
[----:B------:R-:W-:Y:S01]  /*06d0*/  IMAD.WIDE.U32 R10, R9, c[0x0][0x378], R10 ;  /* 0x0000de00090a7a25 */ /* 0x000fe200078e000a */
[----:B------:R-:W-:-:S02]  /*06e0*/  IADD3.X R5, R8, R5, R17, P2, !PT ;  /* 0x0000000508057210 */ /* 0x000fc400017fe411 */
[----:B------:R-:W-:Y:S02]  /*06f0*/  IADD3 R8, R13, 0x20, RZ ;  /* 0x000000200d087810 */ /* 0x000fe40007ffe0ff */
[----:B------:R-:W-:Y:S01]  /*0700*/  IADD3 R11, R11, R15, RZ ;  /* 0x0000000f0b0b7210 */ /* 0x000fe20007ffe0ff */
[----:B------:R-:W-:Y:S01]  /*0710*/  IMAD.WIDE.U32 R4, R9, c[0x0][0x1f0], R4 ;  /* 0x00007c0009047a25 */ /* 0x000fe200078e0004 */
[----:B------:R-:W-:-:S03]  /*0720*/  ISETP.LT.AND P0, PT, R8, R7, !P0 ;  /* 0x000000070800720c */ /* 0x000fc60004701270 */
[----:B------:R-:W-:Y:S02]  /*0730*/  @P1 IMAD R12, R14, c[0x0][0x370], RZ ;  /* 0x0000dc000e0c1a24 */ /* 0x000fe400078e02ff */
[----:B------:R-:W-:Y:S02]  /*0740*/  IMAD R8, R6, c[0x0][0x1f0], RZ ;  /* 0x00007c0006087a24 */ /* 0x000fe400078e02ff */
[C---:B------:R-:W-:Y:S02]  /*0750*/  @P1 IMAD R17, R13.reuse, c[0x0][0x374], R12 ;  /* 0x0000dd000d111a24 */ /* 0x040fe400078e020c */
[----:B------:R-:W-:-:S04]  /*0760*/  @P1 IMAD.WIDE.U32 R6, R13, c[0x0][0x370], R10 ;  /* 0x0000dc000d061a25 */ /* 0x000fc800078e000a */
[----:B------:R-:W-:Y:S01]  /*0770*/  IMAD R15, R9, c[0x0][0x1f4], R8 ;  /* 0x00007d00090f7a24 */ /* 0x000fe200078e0208 */
[----:B------:R-:W-:Y:S01]  /*0780*/  @P1 LEA R8, P2, R6, c[0x0][0x330], 0x1 ;  /* 0x0000cc0006081a11 */ /* 0x000fe200078408ff */
[----:B------:R-:W-:-:S05]  /*0790*/  @P1 IMAD.IADD R7, R7, 0x1, R17 ;  /* 0x0000000107071824 */ /* 0x000fca00078e0211 */
[----:B------:R-:W-:Y:S01]  /*07a0*/  @P1 LEA.HI.X R9, R6, c[0x0][0x334], R7, 0x1, P2 ;  /* 0x0000cd0006091a11 */ /* 0x000fe200010f0c07 */
[----:B------:R-:W-:Y:S01]  /*07b0*/  @P1 IMAD.MOV.U32 R6, RZ, RZ, R4 ;  /* 0x000000ffff061224 */ /* 0x000fe200078e0004 */
[----:B------:R-:W-:Y:S02]  /*07c0*/  @P0 IADD3 R16, P2, R13, 0x20, RZ ;  /* 0x000000200d100810 */ /* 0x000fe40007f5e0ff */
[----:B------:R-:W-:Y:S02]  /*07d0*/  IADD3 R7, R5, R15, RZ ;  /* 0x0000000f05077210 */ /* 0x000fe40007ffe0ff */
[----:B------:R-:W-:Y:S01]  /*07e0*/  @P0 IADD3.X R12, RZ, R14, RZ, P2, !PT ;  /* 0x0000000eff0c0210 */ /* 0x000fe200017fe4ff */
[----:B------:R-:W-:Y:S01]  /*07f0*/  @P0 IMAD.WIDE.U32 R10, R16, c[0x0][0x370], R10 ;  /* 0x0000dc00100a0a25 */ /* 0x000fe200078e000a */
[----:B------:R-:W-:Y:S02]  /*0800*/  @P0 IADD3 R15, P2, R13, 0x20, RZ ;  /* 0x000000200d0f0810 */ /* 0x000fe40007f5e0ff */
[----:B------:R-:W-:Y:S01]  /*0810*/  @P0 MOV R5, R7 ;  /* 0x0000000700050202 */ /* 0x000fe20000000f00 */
[----:B------:R-:W-:-:S02]  /*0820*/  @P0 IMAD R17, R12, c[0x0][0x370], RZ ;  /* 0x0000dc000c110a24 */ /* 0x000fc400078e02ff */
[----:B------:R-:W-:-:S04]  /*0830*/  @P1 IMAD.WIDE.U32 R6, R13, c[0x0][0x1e8], R6 ;  /* 0x00007a000d061a25 */ /* 0x000fc800078e0006 */
[----:B------:R-:W-:Y:S01]  /*0840*/  @P0 IMAD R12, R16, c[0x0][0x374], R17 ;  /* 0x0000dd00100c0a24 */ /* 0x000fe200078e0211 */
[----:B------:R-:W-:Y:S01]  /*0850*/  @P0 IADD3.X R16, RZ, R14, RZ, P2, !PT ;  /* 0x0000000eff100210 */ /* 0x000fe200017fe4ff */
[----:B------:R-:W-:Y:S02]  /*0860*/  @P1 IMAD R14, R14, c[0x0][0x1e8], RZ ;  /* 0x00007a000e0e1a24 */ /* 0x000fe400078e02ff */
[----:B------:R-:W-:Y:S02]  /*0870*/  @P0 IMAD.IADD R11, R11, 0x1, R12 ;  /* 0x000000010b0b0824 */ /* 0x000fe400078e020c */
[----:B------:R-:W-:Y:S02]  /*0880*/  @P0 IMAD R16, R16, c[0x0][0x1e8], RZ ;  /* 0x00007a0010100a24 */ /* 0x000fe400078e02ff */
[----:B------:R-:W-:Y:S02]  /*0890*/  @P1 IMAD R14, R13, c[0x0][0x1ec], R14 ;  /* 0x00007b000d0e1a24 */ /* 0x000fe400078e020e */
[C---:B------:R-:W-:Y:S01]  /*08a0*/  @P0 IMAD R13, R15.reuse, c[0x0][0x1ec], R16 ;  /* 0x00007b000f0d0a24 */ /* 0x040fe200078e0210 */
[----:B------:R-:W-:Y:S01]  /*08b0*/  @P0 LEA R16, P2, R10, c[0x0][0x330], 0x1 ;  /* 0x0000cc000a100a11 */ /* 0x000fe200078408ff */
[----:B------:R-:W-:Y:S01]  /*08c0*/  @P0 IMAD.WIDE.U32 R4, R15, c[0x0][0x1e8], R4 ;  /* 0x00007a000f040a25 */ /* 0x000fe200078e0004 */
[----:B------:R-:W-:-:S02]  /*08d0*/  @P1 IADD3 R7, R7, R14, RZ ;  /* 0x0000000e07071210 */ /* 0x000fc40007ffe0ff */
[----:B------:R-:W-:Y:S02]  /*08e0*/  @P0 LEA.HI.X R17, R10, c[0x0][0x334], R11, 0x1, P2 ;  /* 0x0000cd000a110a11 */ /* 0x000fe400010f0c0b */
[----:B------:R-:W-:Y:S02]  /*08f0*/  @P0 IADD3 R5, R5, R13, RZ ;  /* 0x0000000d05050210 */ /* 0x000fe40007ffe0ff */
[----:B------:R-:W-:Y:S02]  /*0900*/  @P1 LEA R12, P2, R6, c[0x0][0x1d0], 0x1 ;  /* 0x00007400060c1a11 */ /* 0x000fe400078408ff */
[----:B------:R-:W-:Y:S02]  /*0910*/  @P0 LEA R22, P3, R4, c[0x0][0x1d0], 0x1 ;  /* 0x0000740004160a11 */ /* 0x000fe400078608ff */
[----:B------:R-:W-:Y:S02]  /*0920*/  @P1 LEA.HI.X R13, R6, c[0x0][0x1d4], R7, 0x1, P2 ;  /* 0x00007500060d1a11 */ /* 0x000fe400010f0c07 */
[----:B------:R-:W-:Y:S01]  /*0930*/  @P0 LEA.HI.X R23, R4, c[0x0][0x1d4], R5, 0x1, P3 ;  /* 0x0000750004170a11 */ /* 0x000fe200018f0c05 */
[----:B------:R-:W-:Y:S01]  /*0940*/  CS2R R6, SRZ ;  /* 0x0000000000067805 */ /* 0x000fe2000001ff00 */
[----:B------:R-:W-:Y:S01]  /*0950*/  CS2R R4, SRZ ;  /* 0x0000000000047805 */ /* 0x000fe2000001ff00 */
[----:B------:R-:W-:-:S05]  /*0960*/  CS2R R10, SRZ ;  /* 0x00000000000a7805 */ /* 0x000fca000001ff00 */
[----:B------:R0:W2:Y:S02]  /*0970*/  @P1 LDG.E.128 R4, [R8.64] ;  /* 0x0000000408041981 */ /* 0x0000a4000c1e1d00 */
[----:B0-----:R-:W-:-:S06]  /*0980*/  CS2R R8, SRZ ;  /* 0x0000000000087805 */ /* 0x001fcc000001ff00 */
[----:B------:R0:W3:Y:S01]  /*0990*/  @P1 LDG.E.128 R8, [R12.64] ;  /* 0x000000040c081981 */ /* 0x0000e2000c1e1d00 */
[----:B------:R-:W-:Y:S01]  /*09a0*/  CS2R R18, SRZ ;  /* 0x0000000000127805 */ /* 0x000fe2000001ff00 */
[----:B0-----:R-:W-:Y:S01]  /*09b0*/  CS2R R12, SRZ ;  /* 0x00000000000c7805 */ /* 0x001fe2000001ff00 */
[C---:B--2---:R-:W-:Y:S01]  /*09c0*/  LOP3.LUT R14, R4.reuse, 0xffff0000, RZ, 0xc0, !PT ;  /* 0xffff0000040e7812 */ /* 0x044fe200078ec0ff */
[----:B------:R-:W-:Y:S01]  /*09d0*/  IMAD.U32 R4, R4, 0x10000, RZ ;  /* 0x0001000004047824 */ /* 0x000fe200078e00ff */
[----:B---3--:R-:W-:-:S05]  /*09e0*/  LOP3.LUT R15, R8, 0xffff0000, RZ, 0xc0, !PT ;  /* 0xffff0000080f7812 */ /* 0x008fca00078ec0ff */
[----:B------:R-:W-:Y:S01]  /*09f0*/  FMUL.FTZ R14, R14, R15 ;  /* 0x0000000f0e0e7220 */ /* 0x000fe20000410000 */
[----:B------:R-:W-:-:S05]  /*0a00*/  SHF.L.U32 R15, R8, 0x10, RZ ;  /* 0x00000010080f7819 */ /* 0x000fca00000006ff */
[----:B------:R-:W-:Y:S01]  /*0a10*/  FFMA.FTZ R14, R4, R15, R14 ;  /* 0x0000000f040e7223 */ /* 0x000fe2000001000e */
[----:B------:R-:W-:Y:S01]  /*0a20*/  SHF.L.U32 R4, R5, 0x10, RZ ;  /* 0x0000001005047819 */ /* 0x000fe200000006ff */
[----:B------:R-:W-:Y:S01]  /*0a30*/  IMAD.U32 R15, R9, 0x10000, RZ ;  /* 0x00010000090f7824 */ /* 0x000fe200078e00ff */
[----:B------:R-:W-:-:S03]  /*0a40*/  LOP3.LUT R5, R5, 0xffff0000, RZ, 0xc0, !PT ;  /* 0xffff000005057812 */ /* 0x000fc600078ec0ff */
[----:B------:R-:W-:Y:S01]  /*0a50*/  FFMA.FTZ R14, R4, R15, R14 ;  /* 0x0000000f040e7223 */ /* 0x000fe2000001000e */
[----:B------:R-:W-:Y:S02]  /*0a60*/  LOP3.LUT R4, R9, 0xffff0000, RZ, 0xc0, !PT ;  /* 0xffff000009047812 */ /* 0x000fe400078ec0ff */
[----:B------:R-:W-:-:S03]  /*0a70*/  LOP3.LUT R9, R10, 0xffff0000, RZ, 0xc0, !PT ;  /* 0xffff00000a097812 */ /* 0x000fc600078ec0ff */
[----:B------:R-:W-:Y:S01]  /*0a80*/  FFMA.FTZ R14, R5, R4, R14 ;  /* 0x00000004050e7223 */ /* 0x000fe2000001000e */
[----:B------:R-:W-:Y:S02]  /*0a90*/  SHF.L.U32 R4, R6, 0x10, RZ ;  /* 0x0000001006047819 */ /* 0x000fe400000006ff */
[----:B------:R-:W-:Y:S02]  /*0aa0*/  SHF.L.U32 R5, R10, 0x10, RZ ;  /* 0x000000100a057819 */ /* 0x000fe400000006ff */
[----:B------:R-:W-:-:S03]  /*0ab0*/  LOP3.LUT R6, R6, 0xffff0000, RZ, 0xc0, !PT ;  /* 0xffff000006067812 */ /* 0x000fc600078ec0ff */
[----:B------:R-:W-:Y:S01]  /*0ac0*/  FFMA.FTZ R4, R4, R5, R14 ;  /* 0x0000000504047223 */ /* 0x000fe2000001000e */
[----:B------:R-:W-:Y:S01]  /*0ad0*/  SHF.L.U32 R5, R11, 0x10, RZ ;  /* 0x000000100b057819 */ /* 0x000fe200000006ff */
[----:B------:R-:W-:Y:S02]  /*0ae0*/  CS2R R14, SRZ ;  /* 0x00000000000e7805 */ /* 0x000fe4000001ff00 */
[----:B------:R-:W-:Y:S02]  /*0af0*/  FFMA.FTZ R6, R6, R9, R4 ;  /* 0x0000000906067223 */ /* 0x000fe40000010004 */
[----:B------:R-:W-:Y:S02]  /*0b00*/  IMAD.U32 R4, R7, 0x10000, RZ ;  /* 0x0001000007047824 */ /* 0x000fe400078e00ff */
[----:B------:R0:W2:Y:S02]  /*0b10*/  @P0 LDG.E.128 R12, [R16.64] ;  /* 0x00000004100c0981 */ /* 0x0000a4000c1e1d00 */
[----:B------:R-:W-:Y:S01]  /*0b20*/  FFMA.FTZ R4, R4, R5, R6 ;  /* 0x0000000504047223 */ /* 0x000fe20000010006 */
[----:B0-----:R-:W-:-:S06]  /*0b30*/  CS2R R16, SRZ ;  /* 0x0000000000107805 */ /* 0x001fcc000001ff00 */
[----:B------:R-:W3:Y:S01]  /*0b40*/  @P0 LDG.E.128 R16, [R22.64] ;  /* 0x0000000416100981 */ /* 0x000ee2000c1e1d00 */
[----:B------:R-:W-:Y:S01]  /*0b50*/  LOP3.LUT R7, R7, 0xffff0000, RZ, 0xc0, !PT ;  /* 0xffff000007077812 */ /* 0x000fe200078ec0ff */
[----:B------:R-:W-:Y:S01]  /*0b60*/  IMAD R20, R20, c[0x0][0x22c], RZ ;  /* 0x00008b0014147a24 */ /* 0x000fe200078e02ff */
[----:B------:R-:W-:Y:S02]  /*0b70*/  LOP3.LUT R11, R11, 0xffff0000, RZ, 0xc0, !PT ;  /* 0xffff00000b0b7812 */ /* 0x000fe400078ec0ff */
[----:B------:R-:W-:Y:S02]  /*0b80*/  LEA.HI R28, R28, R3, RZ, 0x4 ;  /* 0x000000031c1c7211 */ /* 0x000fe400078f20ff */
[----:B------:R-:W-:Y:S01]  /*0b90*/  IADD3 R24, P0, P1, R30, R24, R2 ;  /* 0x000000181e187210 */ /* 0x000fe2000791e002 */
[----:B------:R-:W-:Y:S01]  /*0ba0*/  FFMA.FTZ R4, R7, R11, R4 ;  /* 0x0000000b07047223 */ /* 0x000fe20000010004 */
[----:B------:R-:W-:Y:S02]  /*0bb0*/  LOP3.LUT R2, R28, 0x3ffffff0, RZ, 0xc0, !PT ;  /* 0x3ffffff01c027812 */ /* 0x000fe400078ec0ff */
[----:B------:R-:W-:-:S02]  /*0bc0*/  SHF.R.S32.HI R28, RZ, 0x4, R28 ;  /* 0x00000004ff1c7819 */ /* 0x000fc4000001141c */
[----:B------:R-:W-:Y:S02]  /*0bd0*/  IADD3 R2, -R2, R3, RZ ;  /* 0x0000000302027210 */ /* 0x000fe40007ffe1ff */
[----:B------:R-:W-:Y:S02]  /*0be0*/  IADD3.X R0, R26, R0, R25, P0, P1 ;  /* 0x000000001a007210 */ /* 0x000fe400007e2419 */
[C---:B--2---:R-:W-:Y:S02]  /*0bf0*/  LOP3.LUT R6, R12.reuse, 0xffff0000, RZ, 0xc0, !PT ;  /* 0xffff00000c067812 */ /* 0x044fe400078ec0ff */
[----:B------:R-:W-:Y:S02]  /*0c00*/  SHF.L.U32 R12, R12, 0x10, RZ ;  /* 0x000000100c0c7819 */ /* 0x000fe400000006ff */
[C---:B------:R-:W-:Y:S02]  /*0c10*/  SHF.L.U32 R8, R13.reuse, 0x10, RZ ;  /* 0x000000100d087819 */ /* 0x040fe400000006ff */
[----:B------:R-:W-:-:S02]  /*0c20*/  LOP3.LUT R13, R13, 0xffff0000, RZ, 0xc0, !PT ;  /* 0xffff00000d0d7812 */ /* 0x000fc400078ec0ff */
[C---:B---3--:R-:W-:Y:S01]  /*0c30*/  LOP3.LUT R5, R16.reuse, 0xffff0000, RZ, 0xc0, !PT ;  /* 0xffff000010057812 */ /* 0x048fe200078ec0ff */
[----:B------:R-:W-:Y:S01]  /*0c40*/  IMAD.U32 R16, R16, 0x10000, RZ ;  /* 0x0001000010107824 */ /* 0x000fe200078e00ff */
[----:B------:R-:W-:-:S03]  /*0c50*/  LOP3.LUT R10, R17, 0xffff0000, RZ, 0xc0, !PT ;  /* 0xffff0000110a7812 */ /* 0x000fc600078ec0ff */
[----:B------:R-:W-:Y:S01]  /*0c60*/  FMUL.FTZ R5, R5, R6 ;  /* 0x0000000605057220 */ /* 0x000fe20000410000 */
[----:B------:R-:W-:-:S03]  /*0c70*/  SHF.L.U32 R6, R17, 0x10, RZ ;  /* 0x0000001011067819 */ /* 0x000fc600000006ff */
[----:B------:R-:W-:-:S04]  /*0c80*/  FFMA.FTZ R5, R16, R12, R5 ;  /* 0x0000000c10057223 */ /* 0x000fc80000010005 */
[----:B------:R-:W-:Y:S01]  /*0c90*/  FFMA.FTZ R5, R6, R8, R5 ;  /* 0x0000000806057223 */ /* 0x000fe20000010005 */
[----:B------:R-:W-:Y:S01]  /*0ca0*/  SHF.L.U32 R6, R18, 0x10, RZ ;  /* 0x0000001012067819 */ /* 0x000fe200000006ff */
[C---:B------:R-:W-:Y:S01]  /*0cb0*/  IMAD.U32 R8, R14.reuse, 0x10000, RZ ;  /* 0x000100000e087824 */ /* 0x040fe200078e00ff */
[----:B------:R-:W-:Y:S01]  /*0cc0*/  LOP3.LUT R14, R14, 0xffff0000, RZ, 0xc0, !PT ;  /* 0xffff00000e0e7812 */ /* 0x000fe200078ec0ff */
[----:B------:R-:W-:Y:S01]  /*0cd0*/  FFMA.FTZ R5, R10, R13, R5 ;  /* 0x0000000d0a057223 */ /* 0x000fe20000010005 */
[----:B------:R-:W-:Y:S02]  /*0ce0*/  LOP3.LUT R18, R18, 0xffff0000, RZ, 0xc0, !PT ;  /* 0xffff000012127812 */ /* 0x000fe400078ec0ff */
[----:B------:R-:W-:Y:S01]  /*0cf0*/  LOP3.LUT R10, R19, 0xffff0000, RZ, 0xc0, !PT ;  /* 0xffff0000130a7812 */ /* 0x000fe200078ec0ff */
[----:B------:R-:W-:Y:S01]  /*0d00*/  FFMA.FTZ R5, R6, R8, R5 ;  /* 0x0000000806057223 */ /* 0x000fe20000010005 */
[----:B------:R-:W-:Y:S01]  /*0d10*/  SHF.L.U32 R8, R15, 0x10, RZ ;  /* 0x000000100f087819 */ /* 0x000fe200000006ff */
[----:B------:R-:W-:Y:S01]  /*0d20*/  IMAD.U32 R6, R19, 0x10000, RZ ;  /* 0x0001000013067824 */ /* 0x000fe200078e00ff */
[----:B------:R-:W-:Y:S01]  /*0d30*/  LOP3.LUT R15, R15, 0xffff0000, RZ, 0xc0, !PT ;  /* 0xffff00000f0f7812 */ /* 0x000fe200078ec0ff */
[----:B------:R-:W-:-:S04]  /*0d40*/  FFMA.FTZ R5, R18, R14, R5 ;  /* 0x0000000e12057223 */ /* 0x000fc80000010005 */
[----:B------:R-:W-:-:S04]  /*0d50*/  FFMA.FTZ R5, R6, R8, R5 ;  /* 0x0000000806057223 */ /* 0x000fc80000010005 */
[----:B------:R-:W-:Y:S02]  /*0d60*/  FFMA.FTZ R10, R10, R15, R5 ;  /* 0x0000000f0a0a7223 */ /* 0x000fe40000010005 */
[----:B------:R-:W0:Y:S04]  /*0d70*/  SHFL.BFLY PT, R5, R4, 0x4, 0x1f ;  /* 0x0c801f0004057f89 */ /* 0x000e2800000e0000 */
[----:B------:R-:W1:Y:S01]  /*0d80*/  SHFL.BFLY PT, R7, R10, 0x4, 0x1f ;  /* 0x0c801f000a077f89 */ /* 0x000e6200000e0000 */
[----:B0-----:R-:W-:Y:S02]  /*0d90*/  FADD.FTZ R8, R4, R5 ;  /* 0x0000000504087221 */ /* 0x001fe40000010000 */
[----:B-1----:R-:W-:-:S03]  /*0da0*/  FADD.FTZ R9, R10, R7 ;  /* 0x000000070a097221 */ /* 0x002fc60000010000 */
[----:B------:R-:W0:Y:S04]  /*0db0*/  SHFL.BFLY PT, R5, R8, 0x2, 0x1f ;  /* 0x0c401f0008057f89 */ /* 0x000e2800000e0000 */
[----:B------:R-:W1:Y:S01]  /*0dc0*/  SHFL.BFLY PT, R12, R9, 0x2, 0x1f ;  /* 0x0c401f00090c7f89 */ /* 0x000e6200000e0000 */
[----:B0-----:R-:W-:Y:S01]  /*0dd0*/  FADD.FTZ R6, R8, R5 ;  /* 0x0000000508067221 */ /* 0x001fe20000010000 */
[----:B------:R-:W-:Y:S01]  /*0de0*/  SHF.L.U32 R5, R2, 0x2, RZ ;  /* 0x0000000202057819 */ /* 0x000fe200000006ff */
[----:B------:R-:W-:Y:S02]  /*0df0*/  IMAD.IADD R8, R21, 0x1, R27 ;  /* 0x0000000115087824 */ /* 0x000fe400078e021b */
[----:B-1----:R-:W-:Y:S01]  /*0e00*/  FADD.FTZ R7, R9, R12 ;  /* 0x0000000c09077221 */ /* 0x002fe20000010000 */
[----:B------:R-:W0:Y:S01]  /*0e10*/  SHFL.BFLY PT, R11, R6, 0x1, 0x1f ;  /* 0x0c201f00060b7f89 */ /* 0x000e2200000e0000 */
[----:B------:R-:W-:Y:S01]  /*0e20*/  IMAD R5, R28, R20, R5 ;  /* 0x000000141c057224 */ /* 0x000fe200078e0205 */
[----:B------:R-:W-:-:S02]  /*0e30*/  SHF.L.U32 R9, R20, 0x2, RZ ;  /* 0x0000000214097819 */ /* 0x000fc400000006ff */
[----:B------:R-:W1:Y:S02]  /*0e40*/  SHFL.BFLY PT, R10, R7, 0x1, 0x1f ;  /* 0x0c201f00070a7f89 */ /* 0x000e6400000e0000 */
[----:B------:R-:W-:-:S04]  /*0e50*/  IADD3 R4, P0, R5, R24, RZ ;  /* 0x0000001805047210 */ /* 0x000fc80007f1e0ff */
[----:B------:R-:W-:Y:S02]  /*0e60*/  LEA.HI.X.SX32 R5, R5, R0, 0x1, P0 ;  /* 0x0000000005057211 */ /* 0x000fe400000f0eff */
[C---:B------:R-:W-:Y:S02]  /*0e70*/  LEA R2, P1, R4.reuse, c[0x0][0x350], 0x2 ;  /* 0x0000d40004027a11 */ /* 0x040fe400078210ff */
[C---:B------:R-:W-:Y:S02]  /*0e80*/  LOP3.LUT P0, RZ, R3.reuse, 0x7, RZ, 0xc0, !PT ;  /* 0x0000000703ff7812 */ /* 0x040fe4000780c0ff */
[----:B------:R-:W-:Y:S02]  /*0e90*/  LEA.HI R0, P2, R3, R8, RZ, 0x1d ;  /* 0x0000000803007211 */ /* 0x000fe4000785e8ff */
[----:B------:R-:W-:Y:S02]  /*0ea0*/  SHF.R.S32.HI R8, RZ, 0x1f, R8 ;  /* 0x0000001fff087819 */ /* 0x000fe40000011408 */
[----:B------:R-:W-:-:S02]  /*0eb0*/  LEA.HI.X R3, R4, c[0x0][0x354], R5, 0x2, P1 ;  /* 0x0000d50004037a11 */ /* 0x000fc400008f1405 */
[----:B------:R-:W-:Y:S02]  /*0ec0*/  IADD3.X R5, RZ, R8, RZ, P2, !PT ;  /* 0x00000008ff057210 */ /* 0x000fe400017fe4ff */
[----:B------:R-:W-:Y:S01]  /*0ed0*/  LEA R4, P1, R0, c[0x0][0x3c8], 0x2 ;  /* 0x0000f20000047a11 */ /* 0x000fe200078210ff */
[----:B------:R-:W-:-:S03]  /*0ee0*/  IMAD.WIDE R8, R9, 0x10, R2 ;  /* 0x0000001009087825 */ /* 0x000fc600078e0202 */
[----:B------:R-:W-:Y:S01]  /*0ef0*/  LEA.HI.X R5, R0, c[0x0][0x3cc], R5, 0x2, P1 ;  /* 0x0000f30000057a11 */ /* 0x000fe200008f1405 */
[----:B0-----:R-:W-:Y:S02]  /*0f00*/  @!P0 FADD.FTZ R0, R6, R11 ;  /* 0x0000000b06008221 */ /* 0x001fe40000010000 */
[----:B-1----:R-:W-:Y:S02]  /*0f10*/  FADD.FTZ R10, R7, R10 ;  /* 0x0000000a070a7221 */ /* 0x002fe40000010000 */
[----:B------:R-:W-:-:S04]  /*0f20*/  IMAD.WIDE R6, R20, 0x40, R8 ;  /* 0x0000004014067825 */ /* 0x000fc800078e0208 */
[----:B------:R-:W-:Y:S02]  /*0f30*/  @!P0 FMUL.FTZ R11, R0, c[0x0][0x2d4] ;  /* 0x0000b500000b8a20 */ /* 0x000fe40000410000 */
[----:B------:R-:W-:Y:S02]  /*0f40*/  FMUL.FTZ R13, R10, c[0x0][0x2d4] ;  /* 0x0000b5000a0d7a20 */ /* 0x000fe40000410000 */
[----:B------:R-:W-:Y:S01]  /*0f50*/  IMAD.WIDE R20, R20, 0x40, R6 ;  /* 0x0000004014147825 */ /* 0x000fe200078e0206 */
[----:B------:R-:W-:Y:S04]  /*0f60*/  @!P0 STG.E [R4.64], R11 ;  /* 0x0000000b04008986 */ /* 0x000fe8000c101904 */
[----:B------:R-:W-:Y:S04]  /*0f70*/  @!P0 STG.E [R4.64+0x80], R13 ;  /* 0x0000800d04008986 */ /* 0x000fe8000c101904 */
[----:B------:R-:W-:Y:S04]  /*0f80*/  STG.E.128 [R2.64], RZ ;  /* 0x000000ff02007986 */ /* 0x000fe8000c101d04 */
[----:B------:R-:W-:Y:S04]  /*0f90*/  STG.E.128 [R8.64], RZ ;  /* 0x000000ff08007986 */ /* 0x000fe8000c101d04 */
[----:B------:R-:W-:Y:S04]  /*0fa0*/  STG.E.128 [R6.64], RZ ;  /* 0x000000ff06007986 */ /* 0x000fe8000c101d04 */
[----:B------:R-:W-:Y:S01]  /*0fb0*/  STG.E.128 [R20.64], RZ ;  /* 0x000000ff14007986 */ /* 0x000fe2000c101d04 */
[----:B------:R-:W-:Y:S05]  /*0fc0*/  EXIT ;  /* 0x000000000000794d */ /* 0x000fea0003800000 */
.L_x_811:
        /* <DEDUP_REMOVED lines=11> */
.L_x_1269:


//--------------------- .text._ZN5flash27flash_bwd_convert_dq_kernelI23Flash_bwd_kernel_traitsILi64ELi128ELi128ELi8ELi4ELi4ELi4ELb0ELb0EN7cutlass10bfloat16_tE19Flash_kernel_traitsILi64ELi128ELi128ELi8ES3_EEEEvNS_16Flash_bwd_paramsEi --------------------------
	.section	.text._ZN5flash27flash_bwd_convert_dq_kernelI23Flash_bwd_kernel_traitsILi64ELi128ELi128ELi8ELi4ELi4ELi4ELb0ELb0EN7cutlass10bfloat16_tE19Flash_kernel_traitsILi64ELi128ELi128ELi8ES3_EEEEvNS_16Flash_bwd_paramsEi,"ax",@progbits
	.sectioninfo	@"SHI_REGISTERS=64"
	.align	128
        .global         _ZN5flash27flash_bwd_convert_dq_kernelI23Flash_bwd_kernel_traitsILi64ELi128ELi128ELi8ELi4ELi4ELi4ELb0ELb0EN7cutlass10bfloat16_tE19Flash_kernel_traitsILi64ELi128ELi128ELi8ES3_EEEEvNS_16Flash_bwd_paramsEi
        .type           _ZN5flash27flash_bwd_convert_dq_kernelI23Flash_bwd_kernel_traitsILi64ELi128ELi128ELi8ELi4ELi4ELi4ELb0ELb0EN7cutlass10bfloat16_tE19Flash_kernel_traitsILi64ELi128ELi128ELi8ES3_EEEEvNS_16Flash_bwd_paramsEi,@function
        .size           _ZN5flash27flash_bwd_convert_dq_kernelI23Flash_bwd_kernel_traitsILi64ELi128ELi128ELi8ELi4ELi4ELi4ELb0ELb0EN7cutlass10bfloat16_tE19Flash_kernel_traitsILi64ELi128ELi128ELi8ES3_EEEEvNS_16Flash_bwd_paramsEi,(.L_x_1270 - _ZN5flash27flash_bwd_convert_dq_kernelI23Flash_bwd_kernel_traitsILi64ELi128ELi128ELi8ELi4ELi4ELi4ELb0ELb0EN7cutlass10bfloat16_tE19Flash_kernel_traitsILi64ELi128ELi128ELi8ES3_EEEEvNS_16Flash_bwd_paramsEi)
        .other          _ZN5flash27flash_bwd_convert_dq_kernelI23Flash_bwd_kernel_traitsILi64ELi128ELi128ELi8ELi4ELi4ELi4ELb0ELb0EN7cutlass10bfloat16_tE19Flash_kernel_traitsILi64ELi128ELi128ELi8ES3_EEEEvNS_16Flash_bwd_paramsEi,@"STO_CUDA_ENTRY STV_DEFAULT"
_ZN5flash27flash_bwd_convert_dq_kernelI23Flash_bwd_kernel_traitsILi64ELi128ELi128ELi8ELi4ELi4ELi4ELb0ELb0EN7cutlass10bfloat16_tE19Flash_kernel_traitsILi64ELi128ELi128ELi8ES3_EEEEvNS_16Flash_bwd_paramsEi:
.text._ZN5flash27flash_bwd_convert_dq_kernelI23Flash_bwd_kernel_traitsILi64ELi128ELi128ELi8ELi4ELi4ELi4ELb0ELb0EN7cutlass10bfloat16_tE19Flash_kernel_traitsILi64ELi128ELi128ELi8ES3_EEEEvNS_16Flash_bwd_paramsEi:
[----:B------:R-:W-:Y:S02]  /*0000*/  MOV R1, c[0x0][0x28] ;  /* 0x00000a0000017a02 */ /* 0x000fe40000000f00 */
[----:B------:R-:W0:Y:S01]  /*0010*/  S2R R30, SR_CTAID.Y ;  /* 0x00000000001e7919 */ /* 0x000e220000002600 */
[----:B------:R-:W-:Y:S01]  /*0020*/  ISETP.NE.U32.AND P0, PT, RZ, c[0x0][0x240], PT ;  /* 0x00009000ff007a0c */ /* 0x000fe20003f05070 */
[----:B------:R-:W-:Y:S01]  /*0030*/  HFMA2.MMA R3, -RZ, RZ, 0, 2.384185791015625e-07 ;  /* 0x00000004ff037435 */ /* 0x000fe200000001ff */
[----:B------:R-:W-:Y:S01]  /*0040*/  MOV R32, 0xffffffff ;  /* 0xffffffff00207802 */ /* 0x000fe20000000f00 */
[----:B------:R-:W-:Y:S01]  /*0050*/  ULDC.64 UR6, c[0x0][0x118] ;  /* 0x0000460000067ab9 */ /* 0x000fe20000000a00 */
[----:B------:R-:W-:-:S07]  /*0060*/  ISETP.NE.AND.EX P0, PT, RZ, c[0x0][0x244], PT, P0 ;  /* 0x00009100ff007a0c */ /* 0x000fce0003f05300 */
[----:B0-----:R-:W-:-:S06]  /*0070*/  IMAD.WIDE R2, R30, R3, c[0x0][0x240] ;  /* 0x000090001e027625 */ /* 0x001fcc00078e0203 */
[----:B------:R-:W2:Y:S04]  /*0080*/  @P0 LDG.E R32, [R2.64] ;  /* 0x0000000602200981 */ /* 0x000ea8000c1e1900 */
[----:B------:R-:W2:Y:S04]  /*0090*/  @P0 LDG.E R5, [R2.64+0x4] ;  /* 0x0000040602050981 */ /* 0x000ea8000c1e1900 */
[----:B------:R-:W0:Y:S01]  /*00a0*/  S2R R0, SR_CTAID.X ;  /* 0x0000000000007919 */ /* 0x000e220000002500 */
[----:B--2---:R-:W-:Y:S01]  /*00b0*/  @P0 IADD3 R4, R5, -R32, RZ ;  /* 0x8000002005040210 */ /* 0x004fe20007ffe0ff */
[----:B0-----:R-:W-:Y:S01]  /*00c0*/  IMAD.SHL.U32 R5, R0, 0x80, RZ ;  /* 0x0000008000057824 */ /* 0x001fe200078e00ff */
[----:B------:R-:W-:-:S04]  /*00d0*/  @!P0 MOV R4, c[0x0][0x214] ;  /* 0x0000850000048a02 */ /* 0x000fc80000000f00 */
[----:B------:R-:W-:-:S13]  /*00e0*/  ISETP.GT.AND P1, PT, R4, R5, PT ;  /* 0x000000050400720c */ /* 0x000fda0003f24270 */
[----:B------:R-:W-:Y:S05]  /*00f0*/  @!P1 EXIT ;  /* 0x000000000000994d */ /* 0x000fea0003800000 */
[C---:B------:R-:W-:Y:S01]  /*0100*/  ISETP.NE.AND P2, PT, R32.reuse, -0x1, PT ;  /* 0xffffffff2000780c */ /* 0x040fe20003f45270 */
[----:B------:R-:W-:Y:S01]  /*0110*/  CS2R R58, SRZ ;  /* 0x00000000003a7805 */ /* 0x000fe2000001ff00 */
[----:B------:R-:W-:Y:S01]  /*0120*/  SHF.R.S32.HI R10, RZ, 0x1f, R5 ;  /* 0x0000001fff0a7819 */ /* 0x000fe20000011405 */
[----:B------:R-:W-:Y:S01]  /*0130*/  CS2R R12, SRZ ;  /* 0x00000000000c7805 */ /* 0x000fe2000001ff00 */
[----:B------:R-:W-:Y:S01]  /*0140*/  IMAD.MOV.U32 R60, RZ, RZ, RZ ;  /* 0x000000ffff3c7224 */ /* 0x000fe200078e00ff */
[----:B------:R-:W-:Y:S01]  /*0150*/  CS2R R14, SRZ ;  /* 0x00000000000e7805 */ /* 0x000fe2000001ff00 */
[----:B------:R-:W-:Y:S01]  /*0160*/  CS2R R16, SRZ ;  /* 0x0000000000107805 */ /* 0x000fe2000001ff00 */
[----:B------:R-:W-:Y:S01]  /*0170*/  CS2R R18, SRZ ;  /* 0x0000000000127805 */ /* 0x000fe2000001ff00 */
[----:B------:R-:W-:Y:S01]  /*0180*/  MOV R48, RZ ;  /* 0x000000ff00307202 */ /* 0x000fe20000000f00 */
[----:B------:R-:W-:Y:S01]  /*0190*/  CS2R R20, SRZ ;  /* 0x0000000000147805 */ /* 0x000fe2000001ff00 */
[----:B------:R-:W-:Y:S01]  /*01a0*/  MOV R57, RZ ;  /* 0x000000ff00397202 */ /* 0x000fe20000000f00 */
[----:B------:R-:W-:Y:S01]  /*01b0*/  CS2R R22, SRZ ;  /* 0x0000000000167805 */ /* 0x000fe2000001ff00 */
[----:B------:R-:W-:Y:S01]  /*01c0*/  CS2R R24, SRZ ;  /* 0x0000000000187805 */ /* 0x000fe2000001ff00 */
[C---:B------:R-:W-:Y:S01]  /*01d0*/  @P2 IMAD.WIDE.U32 R8, R32.reuse, c[0x0][0x398], RZ ;  /* 0x0000e60020082a25 */ /* 0x040fe200078e00ff */
[----:B------:R-:W-:Y:S01]  /*01e0*/  @!P2 SHF.R.S32.HI R0, RZ, 0x1f, R30 ;  /* 0x0000001fff00a819 */ /* 0x000fe2000001141e */
[----:B------:R-:W-:Y:S01]  /*01f0*/  CS2R R26, SRZ ;  /* 0x00000000001a7805 */ /* 0x000fe2000001ff00 */
[----:B------:R-:W-:Y:S01]  /*0200*/  CS2R R40, SRZ ;  /* 0x0000000000287805 */ /* 0x000fe2000001ff00 */
[----:B------:R-:W-:Y:S01]  /*0210*/  @P2 IMAD R6, R32, c[0x0][0x39c], R9 ;  /* 0x0000e70020062a24 */ /* 0x000fe200078e0209 */
[----:B------:R-:W-:Y:S01]  /*0220*/  CS2R R42, SRZ ;  /* 0x00000000002a7805 */ /* 0x000fe2000001ff00 */
[----:B------:R-:W0:Y:S01]  /*0230*/  S2R R9, SR_TID.X ;  /* 0x0000000000097919 */ /* 0x000e220000002100 */
[----:B------:R-:W-:Y:S01]  /*0240*/  @!P2 IMAD R7, R0, c[0x0][0x380], RZ ;  /* 0x0000e0000007aa24 */ /* 0x000fe200078e02ff */
[----:B------:R-:W-:Y:S01]  /*0250*/  MOV R0, c[0x0][0x3e0] ;  /* 0x0000f80000007a02 */ /* 0x000fe20000000f00 */
[----:B------:R-:W-:Y:S01]  /*0260*/  @!P2 IMAD.WIDE.U32 R2, R30, c[0x0][0x380], RZ ;  /* 0x0000e0001e02aa25 */ /* 0x000fe200078e00ff */
[----:B------:R-:W-:Y:S01]  /*0270*/  MOV R45, RZ ;  /* 0x000000ff002d7202 */ /* 0x000fe20000000f00 */
[----:B------:R-:W-:Y:S01]  /*0280*/  CS2R R46, SRZ ;  /* 0x00000000002e7805 */ /* 0x000fe2000001ff00 */
[----:B------:R-:W-:Y:S01]  /*0290*/  ISETP.GE.AND P1, PT, R0, 0x1, PT ;  /* 0x000000010000780c */ /* 0x000fe20003f26270 */
[----:B------:R-:W-:Y:S01]  /*02a0*/  @!P2 IMAD R7, R30, c[0x0][0x384], R7 ;  /* 0x0000e1001e07aa24 */ /* 0x000fe200078e0207 */
[----:B------:R-:W-:Y:S01]  /*02b0*/  @!P2 MOV R8, R2 ;  /* 0x000000020008a202 */ /* 0x000fe20000000f00 */
[----:B------:R-:W-:Y:S01]  /*02c0*/  IMAD.MOV.U32 R11, RZ, RZ, RZ ;  /* 0x000000ffff0b7224 */ /* 0x000fe200078e00ff */
[----:B------:R-:W-:-:S02]  /*02d0*/  MOV R0, RZ ;  /* 0x000000ff00007202 */ /* 0x000fc40000000f00 */
[----:B------:R-:W-:Y:S02]  /*02e0*/  @!P2 IADD3 R6, R3, R7, RZ ;  /* 0x000000070306a210 */ /* 0x000fe40007ffe0ff */
[----:B------:R-:W1:Y:S01]  /*02f0*/  S2R R7, SR_CTAID.Z ;  /* 0x0000000000077919 */ /* 0x000e620000002700 */
[----:B------:R-:W-:Y:S01]  /*0300*/  CS2R R2, SRZ ;  /* 0x0000000000027805 */ /* 0x000fe2000001ff00 */
[----:B0-----:R-:W-:-:S04]  /*0310*/  SHF.R.S32.HI R44, RZ, 0x1f, R9 ;  /* 0x0000001fff2c7819 */ /* 0x001fc80000011409 */
[----:B------:R-:W-:-:S04]  /*0320*/  LEA.HI R34, R44, R9, RZ, 0x5 ;  /* 0x000000092c227211 */ /* 0x000fc800078f28ff */
[----:B------:R-:W-:Y:S01]  /*0330*/  SHF.R.S32.HI R50, RZ, 0x5, R34 ;  /* 0x00000005ff327819 */ /* 0x000fe20000011422 */
[----:B------:R-:W-:Y:S05]  /*0340*/  @!P1 BRA `(.L_x_812) ;  /* 0x00000b0000009947 */ /* 0x000fea0003800000 */
[C---:B------:R-:W-:Y:S01]  /*0350*/  IMAD.WIDE R28, R30.reuse, c[0x0][0x224], RZ ;  /* 0x000089001e1c7a25 */ /* 0x040fe200078e02ff */
[----:B------:R-:W-:Y:S01]  /*0360*/  MOV R36, c[0x0][0x1c0] ;  /* 0x0000700000247a02 */ /* 0x000fe20000000f00 */
[----:B------:R-:W-:Y:S01]  /*0370*/  HFMA2.MMA R49, -RZ, RZ, 0, 0 ;  /* 0x00000000ff317435 */ /* 0x000fe200000001ff */
[----:B------:R-:W-:Y:S01]  /*0380*/  @!P2 MOV R32, 0xffffffff ;  /* 0xffffffff0020a802 */ /* 0x000fe20000000f00 */
[----:B------:R-:W-:Y:S01]  /*0390*/  IMAD.WIDE R30, R30, 0x80, RZ ;  /* 0x000000801e1e7825 */ /* 0x000fe200078e02ff */
[----:B------:R-:W-:Y:S01]  /*03a0*/  SHF.R.S32.HI R33, RZ, 0x1f, R36 ;  /* 0x0000001fff217819 */ /* 0x000fe20000011424 */
[----:B------:R-:W-:Y:S01]  /*03b0*/  UMOV UR4, 0x2 ;  /* 0x0000000200047882 */ /* 0x000fe20000000000 */
[----:B------:R-:W-:Y:S01]  /*03c0*/  MOV R51, c[0x0][0x22c] ;  /* 0x00008b0000337a02 */ /* 0x000fe20000000f00 */
[----:B------:R-:W-:Y:S01]  /*03d0*/  IMAD R29, R29, c[0x0][0x1c0], RZ ;  /* 0x000070001d1d7a24 */ /* 0x000fe200078e02ff */
[----:B------:R-:W-:Y:S01]  /*03e0*/  SEL R30, R30, RZ, P0 ;  /* 0x000000ff1e1e7207 */ /* 0x000fe20000000000 */
[----:B------:R-:W-:Y:S01]  /*03f0*/  ULDC.64 UR10, c[0x0][0x3d8] ;  /* 0x0000f600000a7ab9 */ /* 0x000fe20000000a00 */
[----:B------:R-:W-:Y:S01]  /*0400*/  SEL R35, R31, RZ, P0 ;  /* 0x000000ff1f237207 */ /* 0x000fe20000000000 */
[----:B------:R-:W-:Y:S01]  /*0410*/  IMAD R37, R28, R33, R29 ;  /* 0x000000211c257224 */ /* 0x000fe200078e021d */
[----:B------:R-:W-:Y:S01]  /*0420*/  IADD3 R55, P0, R5, R30, RZ ;  /* 0x0000001e05377210 */ /* 0x000fe20007f1e0ff */
[----:B------:R-:W-:Y:S01]  /*0430*/  IMAD.WIDE R30, R36, c[0x0][0x22c], RZ ;  /* 0x00008b00241e7a25 */ /* 0x000fe200078e02ff */
[----:B------:R-:W-:Y:S01]  /*0440*/  SHF.R.S32.HI R39, RZ, 0x1f, R51 ;  /* 0x0000001fff277819 */ /* 0x000fe20000011433 */
[----:B------:R-:W-:Y:S01]  /*0450*/  USHF.L.U64.HI UR4, UR10, UR4, UR11 ;  /* 0x000000040a047299 */ /* 0x000fe2000801020b */
[----:B------:R-:W-:Y:S01]  /*0460*/  IADD3.X R35, R10, R35, RZ, P0, !PT ;  /* 0x000000230a237210 */ /* 0x000fe200007fe4ff */
[----:B------:R-:W-:Y:S01]  /*0470*/  IMAD.WIDE.U32 R28, R28, c[0x0][0x1c0], RZ ;  /* 0x000070001c1c7a25 */ /* 0x000fe200078e00ff */
[----:B------:R-:W-:Y:S01]  /*0480*/  LOP3.LUT R34, R34, 0xffffffe0, RZ, 0xc0, !PT ;  /* 0xffffffe022227812 */ /* 0x000fe200078ec0ff */
[----:B------:R-:W-:Y:S01]  /*0490*/  ULDC.64 UR8, c[0x0][0x350] ;  /* 0x0000d40000087ab9 */ /* 0x000fe20000000a00 */
[----:B------:R-:W-:Y:S01]  /*04a0*/  MOV R58, RZ ;  /* 0x000000ff003a7202 */ /* 0x000fe20000000f00 */
[----:B------:R-:W-:-:S02]  /*04b0*/  IMAD R36, R31, R32, RZ ;  /* 0x000000201f247224 */ /* 0x000fc400078e02ff */
[----:B------:R-:W-:Y:S02]  /*04c0*/  IMAD R38, R35, c[0x0][0x1c0], RZ ;  /* 0x0000700023267a24 */ /* 0x000fe400078e02ff */
[----:B------:R-:W-:Y:S02]  /*04d0*/  IMAD.IADD R29, R29, 0x1, R37 ;  /* 0x000000011d1d7824 */ /* 0x000fe400078e0225 */
[C---:B------:R-:W-:Y:S02]  /*04e0*/  IMAD R49, R30.reuse, R49, R36 ;  /* 0x000000311e317224 */ /* 0x040fe400078e0224 */
[----:B------:R-:W-:Y:S02]  /*04f0*/  IMAD R61, R33, R55, R38 ;  /* 0x00000037213d7224 */ /* 0x000fe400078e0226 */
[----:B------:R-:W-:-:S04]  /*0500*/  IMAD.WIDE.U32 R36, R30, R32, RZ ;  /* 0x000000201e247225 */ /* 0x000fc800078e00ff */
[----:B------:R-:W-:Y:S01]  /*0510*/  IMAD.WIDE.U32 R32, R55, c[0x0][0x1c0], RZ ;  /* 0x0000700037207a25 */ /* 0x000fe200078e00ff */
[----:B------:R-:W-:-:S03]  /*0520*/  IADD3 R37, R37, R49, RZ ;  /* 0x0000003125257210 */ /* 0x000fc60007ffe0ff */
[----:B------:R-:W-:Y:S01]  /*0530*/  IMAD R29, R29, c[0x0][0x22c], RZ ;  /* 0x00008b001d1d7a24 */ /* 0x000fe200078e02ff */
[----:B------:R-:W-:Y:S01]  /*0540*/  IADD3 R33, R33, R61, RZ ;  /* 0x0000003d21217210 */ /* 0x000fe20007ffe0ff */
[----:B-1----:R-:W-:Y:S02]  /*0550*/  IMAD R49, R7, c[0x0][0x22c], RZ ;  /* 0x00008b0007317a24 */ /* 0x002fe400078e02ff */
[----:B------:R-:W-:Y:S02]  /*0560*/  IMAD R53, R39, R28, R29 ;  /* 0x0000001c27357224 */ /* 0x000fe400078e021d */
[----:B------:R-:W-:-:S04]  /*0570*/  IMAD.WIDE.U32 R28, R28, c[0x0][0x22c], RZ ;  /* 0x00008b001c1c7a25 */ /* 0x000fc800078e00ff */
[----:B------:R-:W-:Y:S01]  /*0580*/  IMAD R33, R33, c[0x0][0x22c], RZ ;  /* 0x00008b0021217a24 */ /* 0x000fe200078e02ff */
[----:B------:R-:W-:Y:S01]  /*0590*/  SEL R36, R28, R36, !P2 ;  /* 0x000000241c247207 */ /* 0x000fe20005000000 */
[----:B------:R-:W-:Y:S01]  /*05a0*/  IMAD R51, R51, c[0x0][0x1c0], RZ ;  /* 0x0000700033337a24 */ /* 0x000fe200078e02ff */
[----:B------:R-:W-:Y:S01]  /*05b0*/  @!P2 IADD3 R37, R29, R53, RZ ;  /* 0x000000351d25a210 */ /* 0x000fe20007ffe0ff */
[----:B------:R-:W-:Y:S01]  /*05c0*/  IMAD R53, R39, R32, R33 ;  /* 0x0000002027357224 */ /* 0x000fe200078e0221 */
[----:B------:R-:W-:Y:S01]  /*05d0*/  IADD3 R28, P0, R49, R36, RZ ;  /* 0x00000024311c7210 */ /* 0x000fe20007f1e0ff */
[----:B------:R-:W-:-:S03]  /*05e0*/  IMAD.WIDE.U32 R32, R32, c[0x0][0x22c], RZ ;  /* 0x00008b0020207a25 */ /* 0x000fc600078e00ff */
[----:B------:R-:W-:Y:S01]  /*05f0*/  LEA.HI.X.SX32 R29, R49, R37, 0x1, P0 ;  /* 0x00000025311d7211 */ /* 0x000fe200000f0eff */
[----:B------:R-:W-:Y:S01]  /*0600*/  IMAD.IADD R34, R9, 0x1, -R34 ;  /* 0x0000000109227824 */ /* 0x000fe200078e0a22 */
[----:B------:R-:W-:Y:S01]  /*0610*/  IADD3 R33, R33, R53, RZ ;  /* 0x0000003521217210 */ /* 0x000fe20007ffe0ff */
[----:B------:R-:W-:Y:S01]  /*0620*/  IMAD R38, R35, R30, RZ ;  /* 0x0000001e23267224 */ /* 0x000fe200078e02ff */
[----:B------:R-:W-:Y:S01]  /*0630*/  SHF.L.U32 R53, R51, 0x3, RZ ;  /* 0x0000000333357819 */ /* 0x000fe200000006ff */
[----:B------:R-:W-:Y:S01]  /*0640*/  IMAD R39, R50, R51, R34 ;  /* 0x0000003332277224 */ /* 0x000fe200078e0222 */
[----:B------:R-:W-:Y:S01]  /*0650*/  SHF.L.U64.HI R35, R32, 0x2, R33 ;  /* 0x0000000220237819 */ /* 0x000fe20000010221 */
[-C--:B------:R-:W-:Y:S01]  /*0660*/  IMAD.WIDE.U32 R28, R30, R55.reuse, R28 ;  /* 0x000000371e1c7225 */ /* 0x080fe200078e001c */
[----:B------:R-:W-:Y:S02]  /*0670*/  SHF.L.U32 R34, R32, 0x2, RZ ;  /* 0x0000000220227819 */ /* 0x000fe400000006ff */
[----:B------:R-:W-:Y:S01]  /*0680*/  SHF.L.U64.HI R37, R36, 0x2, R37 ;  /* 0x0000000224257819 */ /* 0x000fe20000010225 */
[----:B------:R-:W-:Y:S01]  /*0690*/  IMAD R38, R31, R55, R38 ;  /* 0x000000371f267224 */ /* 0x000fe200078e0226 */
[----:B------:R-:W-:Y:S01]  /*06a0*/  SHF.R.S32.HI R31, RZ, 0x1f, R39 ;  /* 0x0000001fff1f7819 */ /* 0x000fe20000011427 */
[----:B------:R-:W-:Y:S01]  /*06b0*/  IMAD.WIDE R32, R53, 0x4, R34 ;  /* 0x0000000435207825 */ /* 0x000fe200078e0222 */
[----:B------:R-:W-:-:S03]  /*06c0*/  IADD3 R28, P0, R39, R28, RZ ;  /* 0x0000001c271c7210 */ /* 0x000fc60007f1e0ff */
[----:B------:R-:W-:Y:S01]  /*06d0*/  IMAD.WIDE R34, R49, 0x4, R34 ;  /* 0x0000000431227825 */ /* 0x000fe200078e0222 */
[----:B------:R-:W-:Y:S02]  /*06e0*/  IADD3.X R31, R31, R29, R38, P0, !PT ;  /* 0x0000001d1f1f7210 */ /* 0x000fe400007fe426 */
[----:B------:R-:W-:Y:S01]  /*06f0*/  IADD3 R29, R53, 0x20, R53 ;  /* 0x00000020351d7810 */ /* 0x000fe20007ffe035 */
[----:B------:R-:W-:Y:S01]  /*0700*/  IMAD.WIDE R32, R49, 0x4, R32 ;  /* 0x0000000431207825 */ /* 0x000fe200078e0220 */
[C---:B------:R-:W-:Y:S02]  /*0710*/  SHF.L.U64.HI R31, R28.reuse, 0x2, R31 ;  /* 0x000000021c1f7819 */ /* 0x040fe4000001021f */
[----:B------:R-:W-:Y:S01]  /*0720*/  SHF.L.U32 R30, R28, 0x2, RZ ;  /* 0x000000021c1e7819 */ /* 0x000fe200000006ff */
[----:B------:R-:W-:-:S04]  /*0730*/  IMAD.WIDE R34, R39, 0x4, R34 ;  /* 0x0000000427227825 */ /* 0x000fc800078e0222 */
[----:B------:R-:W-:Y:S02]  /*0740*/  IMAD.SHL.U32 R49, R36, 0x4, RZ ;  /* 0x0000000424317824 */ /* 0x000fe400078e00ff */
[----:B------:R-:W-:-:S03]  /*0750*/  IMAD.WIDE R32, R39, 0x4, R32 ;  /* 0x0000000427207825 */ /* 0x000fc600078e0220 */
[-C--:B------:R-:W-:Y:S01]  /*0760*/  IADD3 R52, P0, R34, R49.reuse, RZ ;  /* 0x0000003122347210 */ /* 0x080fe20007f1e0ff */
[--C-:B------:R-:W-:Y:S01]  /*0770*/  IMAD.WIDE R28, R29, 0x4, R30.reuse ;  /* 0x000000041d1c7825 */ /* 0x100fe200078e021e */
[----:B------:R-:W-:Y:S01]  /*0780*/  IADD3 R54, P1, R32, R49, RZ ;  /* 0x0000003120367210 */ /* 0x000fe20007f3e0ff */
[----:B------:R-:W-:Y:S01]  /*0790*/  HFMA2.MMA R49, -RZ, RZ, 0, 0 ;  /* 0x00000000ff317435 */ /* 0x000fe200000001ff */
[-C--:B------:R-:W-:Y:S01]  /*07a0*/  IADD3.X R55, R35, R37.reuse, RZ, P0, !PT ;  /* 0x0000002523377210 */ /* 0x080fe200007fe4ff */
[----:B------:R-:W-:Y:S01]  /*07b0*/  IMAD.WIDE R30, R51, 0x20, R30 ;  /* 0x00000020331e7825 */ /* 0x000fe200078e021e */
[----:B------:R-:W-:-:S05]  /*07c0*/  IADD3.X R56, R33, R37, RZ, P1, !PT ;  /* 0x0000002521387210 */ /* 0x000fca0000ffe4ff */
[----:B------:R-:W-:-:S05]  /*07d0*/  IMAD.WIDE R30, R53, 0x4, R30 ;  /* 0x00000004351e7825 */ /* 0x000fca00078e021e */
.L_x_813:
[----:B------:R-:W-:-:S04]  /*07e0*/  IADD3 R36, P0, R30, UR8, RZ ;  /* 0x000000081e247c10 */ /* 0x000fc8000ff1e0ff */
[----:B------:R-:W-:-:S05]  /*07f0*/  IADD3.X R37, R31, UR9, RZ, P0, !PT ;  /* 0x000000091f257c10 */ /* 0x000fca00087fe4ff */
[----:B------:R0:W2:Y:S01]  /*0800*/  LDG.E R32, [R36.64] ;  /* 0x0000000624207981 */ /* 0x0000a2000c1e1900 */
[----:B------:R-:W-:-:S05]  /*0810*/  IMAD.WIDE R34, R51, 0x20, R36 ;  /* 0x0000002033227825 */ /* 0x000fca00078e0224 */
[----:B0-----:R0:W3:Y:S02]  /*0820*/  LDG.E R37, [R34.64] ;  /* 0x0000000622257981 */ /* 0x0010e4000c1e1900 */
[----:B0-----:R-:W-:-:S05]  /*0830*/  IMAD.WIDE R34, R51, 0x20, R34 ;  /* 0x0000002033227825 */ /* 0x001fca00078e0222 */
[----:B------:R0:W4:Y:S01]  /*0840*/  LDG.E R33, [R34.64] ;  /* 0x0000000622217981 */ /* 0x000122000c1e1900 */
[----:B------:R-:W-:-:S06]  /*0850*/  IMAD.WIDE R38, R51, 0x20, R34 ;  /* 0x0000002033267825 */ /* 0x000fcc00078e0222 */
[----:B0-----:R-:W-:-:S04]  /*0860*/  IMAD.WIDE R34, R51, 0x20, R38 ;  /* 0x0000002033227825 */ /* 0x001fc800078e0226 */
[----:B--2---:R-:W-:Y:S02]  /*0870*/  FADD.FTZ R47, R32, R47 ;  /* 0x0000002f202f7221 */ /* 0x004fe40000010000 */
[----:B------:R0:W2:Y:S01]  /*0880*/  LDG.E R32, [R38.64] ;  /* 0x0000000626207981 */ /* 0x0000a2000c1e1900 */
[----:B---3--:R-:W-:-:S03]  /*0890*/  FADD.FTZ R46, R37, R46 ;  /* 0x0000002e252e7221 */ /* 0x008fc60000010000 */
[----:B0-----:R0:W3:Y:S01]  /*08a0*/  LDG.E R39, [R34.64] ;  /* 0x0000000622277981 */ /* 0x0010e2000c1e1900 */
[----:B------:R-:W-:-:S05]  /*08b0*/  IMAD.WIDE R36, R51, 0x20, R34 ;  /* 0x0000002033247825 */ /* 0x000fca00078e0222 */
[----:B------:R1:W5:Y:S01]  /*08c0*/  LDG.E R61, [R36.64] ;  /* 0x00000006243d7981 */ /* 0x000362000c1e1900 */
[----:B----4-:R-:W-:Y:S02]  /*08d0*/  FADD.FTZ R45, R33, R45 ;  /* 0x0000002d212d7221 */ /* 0x010fe40000010000 */
[----:B-1----:R-:W-:-:S05]  /*08e0*/  IMAD.WIDE R36, R51, 0x20, R36 ;  /* 0x0000002033247825 */ /* 0x002fca00078e0224 */
[----:B------:R-:W4:Y:S01]  /*08f0*/  LDG.E R33, [R36.64] ;  /* 0x0000000624217981 */ /* 0x000f22000c1e1900 */
[----:B0-----:R-:W-:-:S04]  /*0900*/  IMAD.WIDE R34, R51, 0x20, R36 ;  /* 0x0000002033227825 */ /* 0x001fc800078e0224 */
[----:B--2---:R-:W-:Y:S02]  /*0910*/  FADD.FTZ R43, R32, R43 ;  /* 0x0000002b202b7221 */ /* 0x004fe40000010000 */
[----:B------:R0:W2:Y:S01]  /*0920*/  LDG.E R32, [R34.64] ;  /* 0x0000000622207981 */ /* 0x0000a2000c1e1900 */
[----:B---3--:R-:W-:Y:S02]  /*0930*/  FADD.FTZ R42, R39, R42 ;  /* 0x0000002a272a7221 */ /* 0x008fe40000010000 */
[----:B------:R-:W-:-:S05]  /*0940*/  IMAD.WIDE R38, R51, 0x20, R34 ;  /* 0x0000002033267825 */ /* 0x000fca00078e0222 */
[----:B0-----:R0:W3:Y:S01]  /*0950*/  LDG.E R35, [R38.64] ;  /* 0x0000000626237981 */ /* 0x0010e2000c1e1900 */
[----:B-----5:R-:W-:Y:S02]  /*0960*/  FADD.FTZ R41, R61, R41 ;  /* 0x000000293d297221 */ /* 0x020fe40000010000 */
[----:B0-----:R-:W-:-:S05]  /*0970*/  IMAD.WIDE R38, R51, 0x20, R38 ;  /* 0x0000002033267825 */ /* 0x001fca00078e0226 */
[----:B------:R0:W5:Y:S01]  /*0980*/  LDG.E R61, [R38.64] ;  /* 0x00000006263d7981 */ /* 0x000162000c1e1900 */
[----:B----4-:R-:W-:Y:S02]  /*0990*/  FADD.FTZ R40, R33, R40 ;  /* 0x0000002821287221 */ /* 0x010fe40000010000 */
[----:B0-----:R-:W-:-:S05]  /*09a0*/  IMAD.WIDE R38, R51, 0x20, R38 ;  /* 0x0000002033267825 */ /* 0x001fca00078e0226 */
[----:B------:R0:W4:Y:S01]  /*09b0*/  LDG.E R37, [R38.64] ;  /* 0x0000000626257981 */ /* 0x000122000c1e1900 */
[----:B--2---:R-:W-:Y:S02]  /*09c0*/  FADD.FTZ R27, R32, R27 ;  /* 0x0000001b201b7221 */ /* 0x004fe40000010000 */
[----:B------:R-:W-:-:S05]  /*09d0*/  IMAD.WIDE R32, R51, 0x20, R38 ;  /* 0x0000002033207825 */ /* 0x000fca00078e0226 */
[----:B------:R1:W2:Y:S01]  /*09e0*/  LDG.E R36, [R32.64] ;  /* 0x0000000620247981 */ /* 0x0002a2000c1e1900 */
[----:B---3--:R-:W-:Y:S02]  /*09f0*/  FADD.FTZ R26, R35, R26 ;  /* 0x0000001a231a7221 */ /* 0x008fe40000010000 */
[----:B------:R-:W-:-:S06]  /*0a00*/  IMAD.WIDE R34, R51, 0x20, R32 ;  /* 0x0000002033227825 */ /* 0x000fcc00078e0220 */
[----:B-1----:R-:W-:Y:S02]  /*0a10*/  IMAD.WIDE R32, R51, 0x20, R34 ;  /* 0x0000002033207825 */ /* 0x002fe400078e0222 */
[----:B------:R1:W3:Y:S01]  /*0a20*/  LDG.E R35, [R34.64] ;  /* 0x0000000622237981 */ /* 0x0002e2000c1e1900 */
[----:B0-----:R-:W-:-:S04]  /*0a30*/  IADD3 R38, P0, R28, UR8, RZ ;  /* 0x000000081c267c10 */ /* 0x001fc8000ff1e0ff */
[----:B------:R-:W-:Y:S01]  /*0a40*/  IADD3.X R39, R29, UR9, RZ, P0, !PT ;  /* 0x000000091d277c10 */ /* 0x000fe200087fe4ff */
[----:B-----5:R-:W-:Y:S02]  /*0a50*/  FADD.FTZ R25, R61, R25 ;  /* 0x000000193d197221 */ /* 0x020fe40000010000 */
[----:B------:R0:W5:Y:S04]  /*0a60*/  LDG.E R61, [R32.64] ;  /* 0x00000006203d7981 */ /* 0x000168000c1e1900 */
[----:B-1----:R1:W5:Y:S01]  /*0a70*/  LDG.E R34, [R38.64] ;  /* 0x0000000626227981 */ /* 0x002362000c1e1900 */
[----:B0-----:R-:W-:-:S04]  /*0a80*/  IMAD.WIDE R32, R53, 0x4, R38 ;  /* 0x0000000435207825 */ /* 0x001fc800078e0226 */
[----:B----4-:R-:W-:Y:S02]  /*0a90*/  FADD.FTZ R24, R37, R24 ;  /* 0x0000001825187221 */ /* 0x010fe40000010000 */
[----:B--2---:R-:W-:Y:S02]  /*0aa0*/  FADD.FTZ R23, R36, R23 ;  /* 0x0000001724177221 */ /* 0x004fe40000010000 */
[----:B------:R-:W-:-:S04]  /*0ab0*/  IMAD.WIDE R36, R53, 0x4, R32 ;  /* 0x0000000435247825 */ /* 0x000fc800078e0220 */
[----:B---3--:R-:W-:Y:S02]  /*0ac0*/  FADD.FTZ R22, R35, R22 ;  /* 0x0000001623167221 */ /* 0x008fe40000010000 */
[----:B------:R0:W2:Y:S04]  /*0ad0*/  LDG.E R35, [R32.64] ;  /* 0x0000000620237981 */ /* 0x0000a8000c1e1900 */
[----:B0-----:R0:W3:Y:S02]  /*0ae0*/  LDG.E R32, [R36.64] ;  /* 0x0000000624207981 */ /* 0x0010e4000c1e1900 */
[----:B0-----:R-:W-:-:S05]  /*0af0*/  IMAD.WIDE R36, R53, 0x4, R36 ;  /* 0x0000000435247825 */ /* 0x001fca00078e0224 */
[----:B------:R0:W4:Y:S01]  /*0b00*/  LDG.E R33, [R36.64] ;  /* 0x0000000624217981 */ /* 0x000122000c1e1900 */
[----:B-1----:R-:W-:-:S05]  /*0b10*/  IMAD.WIDE R38, R53, 0x4, R36 ;  /* 0x0000000435267825 */ /* 0x002fca00078e0224 */
[----:B0-----:R0:W4:Y:S01]  /*0b20*/  LDG.E R36, [R38.64] ;  /* 0x0000000626247981 */ /* 0x001122000c1e1900 */
[----:B-----5:R-:W-:Y:S02]  /*0b30*/  FADD.FTZ R19, R34, R19 ;  /* 0x0000001322137221 */ /* 0x020fe40000010000 */
[----:B0-----:R-:W-:-:S04]  /*0b40*/  IMAD.WIDE R38, R53, 0x4, R38 ;  /* 0x0000000435267825 */ /* 0x001fc800078e0226 */
[----:B--2---:R-:W-:Y:S02]  /*0b50*/  FADD.FTZ R18, R35, R18 ;  /* 0x0000001223127221 */ /* 0x004fe40000010000 */
[----:B------:R-:W-:-:S04]  /*0b60*/  IMAD.WIDE R34, R53, 0x4, R38 ;  /* 0x0000000435227825 */ /* 0x000fc800078e0226 */
[----:B---3--:R-:W-:Y:S02]  /*0b70*/  FADD.FTZ R17, R32, R17 ;  /* 0x0000001120117221 */ /* 0x008fe40000010000 */
[----:B------:R0:W2:Y:S04]  /*0b80*/  LDG.E R32, [R38.64] ;  /* 0x0000000626207981 */ /* 0x0000a8000c1e1900 */
[----:B0-----:R0:W3:Y:S01]  /*0b90*/  LDG.E R39, [R34.64] ;  /* 0x0000000622277981 */ /* 0x0010e2000c1e1900 */
[----:B----4-:R-:W-:Y:S02]  /*0ba0*/  FADD.FTZ R16, R33, R16 ;  /* 0x0000001021107221 */ /* 0x010fe40000010000 */
[----:B0-----:R-:W-:-:S04]  /*0bb0*/  IMAD.WIDE R34, R53, 0x4, R34 ;  /* 0x0000000435227825 */ /* 0x001fc800078e0222 */
[----:B------:R-:W-:Y:S01]  /*0bc0*/  FADD.FTZ R15, R36, R15 ;  /* 0x0000000f240f7221 */ /* 0x000fe20000010000 */
[----:B------:R0:W4:Y:S01]  /*0bd0*/  LDG.E R33, [R34.64] ;  /* 0x0000000622217981 */ /* 0x000122000c1e1900 */
[----:B------:R-:W-:-:S05]  /*0be0*/  IMAD.WIDE R36, R53, 0x4, R34 ;  /* 0x0000000435247825 */ /* 0x000fca00078e0222 */
[----:B0-----:R0:W5:Y:S02]  /*0bf0*/  LDG.E R35, [R36.64] ;  /* 0x0000000624237981 */ /* 0x001164000c1e1900 */
[----:B0-----:R-:W-:-:S04]  /*0c00*/  IMAD.WIDE R36, R53, 0x4, R36 ;  /* 0x0000000435247825 */ /* 0x001fc800078e0224 */
[----:B------:R-:W-:Y:S02]  /*0c10*/  FADD.FTZ R21, R61, R21 ;  /* 0x000000153d157221 */ /* 0x000fe40000010000 */
[----:B------:R0:W5:Y:S01]  /*0c20*/  LDG.E R61, [R36.64] ;  /* 0x00000006243d7981 */ /* 0x000162000c1e1900 */
[----:B--2---:R-:W-:Y:S02]  /*0c30*/  FADD.FTZ R3, R32, R3 ;  /* 0x0000000320037221 */ /* 0x004fe40000010000 */
[----:B---3--:R-:W-:Y:S02]  /*0c40*/  FADD.FTZ R2, R39, R2 ;  /* 0x0000000227027221 */ /* 0x008fe40000010000 */
[----:B------:R-:W-:-:S05]  /*0c50*/  IMAD.WIDE R38, R53, 0x4, R36 ;  /* 0x0000000435267825 */ /* 0x000fca00078e0224 */
[----:B0-----:R-:W2:Y:S01]  /*0c60*/  LDG.E R36, [R38.64] ;  /* 0x0000000626247981 */ /* 0x001ea2000c1e1900 */
[----:B----4-:R-:W-:Y:S02]  /*0c70*/  FADD.FTZ R0, R33, R0 ;  /* 0x0000000021007221 */ /* 0x010fe40000010000 */
[----:B------:R-:W-:-:S04]  /*0c80*/  IMAD.WIDE R32, R53, 0x4, R38 ;  /* 0x0000000435207825 */ /* 0x000fc800078e0226 */
[----:B-----5:R-:W-:Y:S02]  /*0c90*/  FADD.FTZ R14, R35, R14 ;  /* 0x0000000e230e7221 */ /* 0x020fe40000010000 */
[----:B------:R-:W-:Y:S02]  /*0ca0*/  IMAD.WIDE R34, R53, 0x4, R32 ;  /* 0x0000000435227825 */ /* 0x000fe400078e0220 */
[----:B------:R0:W3:Y:S04]  /*0cb0*/  LDG.E R32, [R32.64] ;  /* 0x0000000620207981 */ /* 0x0000e8000c1e1900 */
[----:B0-----:R0:W4:Y:S01]  /*0cc0*/  LDG.E R33, [R34.64] ;  /* 0x0000000622217981 */ /* 0x001122000c1e1900 */
[----:B------:R-:W-:Y:S02]  /*0cd0*/  FADD.FTZ R13, R61, R13 ;  /* 0x0000000d3d0d7221 */ /* 0x000fe40000010000 */
[----:B0-----:R-:W-:-:S05]  /*0ce0*/  IMAD.WIDE R34, R53, 0x4, R34 ;  /* 0x0000000435227825 */ /* 0x001fca00078e0222 */
[----:B------:R0:W5:Y:S01]  /*0cf0*/  LDG.E R61, [R34.64] ;  /* 0x00000006223d7981 */ /* 0x000162000c1e1900 */
[----:B--2---:R-:W-:Y:S01]  /*0d00*/  FADD.FTZ R59, R36, R59 ;  /* 0x0000003b243b7221 */ /* 0x004fe20000010000 */
[----:B------:R-:W-:-:S04]  /*0d10*/  IADD3 R36, P0, R52, UR8, RZ ;  /* 0x0000000834247c10 */ /* 0x000fc8000ff1e0ff */
[----:B------:R-:W-:-:S05]  /*0d20*/  IADD3.X R37, R55, UR9, RZ, P0, !PT ;  /* 0x0000000937257c10 */ /* 0x000fca00087fe4ff */
[----:B------:R1:W2:Y:S04]  /*0d30*/  LDG.E R38, [R36.64] ;  /* 0x0000000624267981 */ /* 0x0002a8000c1e1900 */
[----:B-1----:R-:W2:Y:S01]  /*0d40*/  LDG.E R36, [R36.64+0x80] ;  /* 0x0000800624247981 */ /* 0x002ea2000c1e1900 */
[----:B---3--:R-:W-:Y:S01]  /*0d50*/  FADD.FTZ R60, R32, R60 ;  /* 0x0000003c203c7221 */ /* 0x008fe20000010000 */
[----:B------:R-:W-:Y:S01]  /*0d60*/  IADD3 R32, P0, R54, UR8, RZ ;  /* 0x0000000836207c10 */ /* 0x000fe2000ff1e0ff */
[----:B----4-:R-:W-:-:S03]  /*0d70*/  FADD.FTZ R12, R33, R12 ;  /* 0x0000000c210c7221 */ /* 0x010fc60000010000 */
[----:B------:R-:W-:-:S05]  /*0d80*/  IADD3.X R33, R56, UR9, RZ, P0, !PT ;  /* 0x0000000938217c10 */ /* 0x000fca00087fe4ff */
[----:B------:R-:W3:Y:S04]  /*0d90*/  LDG.E R39, [R32.64] ;  /* 0x0000000620277981 */ /* 0x000ee8000c1e1900 */
[----:B0-----:R-:W4:Y:S01]  /*0da0*/  LDG.E R35, [R32.64+0x80] ;  /* 0x0000800620237981 */ /* 0x001f22000c1e1900 */
[----:B------:R-:W-:-:S04]  /*0db0*/  IADD3 R49, R49, 0x1, RZ ;  /* 0x0000000131317810 */ /* 0x000fc80007ffe0ff */
[----:B------:R-:W-:Y:S01]  /*0dc0*/  ISETP.GE.AND P0, PT, R49, c[0x0][0x3e0], PT ;  /* 0x0000f80031007a0c */ /* 0x000fe20003f06270 */
[----:B------:R-:W-:Y:S01]  /*0dd0*/  ULEA UR8, UP0, UR10, UR8, 0x2 ;  /* 0x000000080a087291 */ /* 0x000fe2000f80103f */
[----:B-----5:R-:W-:-:S03]  /*0de0*/  FADD.FTZ R58, R61, R58 ;  /* 0x0000003a3d3a7221 */ /* 0x020fc60000010000 */
[----:B------:R-:W-:Y:S01]  /*0df0*/  UIADD3.X UR9, UR9, UR4, URZ, UP0, !UPT ;  /* 0x0000000409097290 */ /* 0x000fe200087fe43f */
[----:B--2---:R-:W-:Y:S02]  /*0e00*/  FADD.FTZ R11, R38, R11 ;  /* 0x0000000b260b7221 */ /* 0x004fe40000010000 */
[----:B------:R-:W-:Y:S02]  /*0e10*/  FADD.FTZ R57, R36, R57 ;  /* 0x0000003924397221 */ /* 0x000fe40000010000 */
[----:B---3--:R-:W-:Y:S02]  /*0e20*/  FADD.FTZ R20, R39, R20 ;  /* 0x0000001427147221 */ /* 0x008fe40000010000 */
[----:B----4-:R-:W-:Y:S01]  /*0e30*/  FADD.FTZ R48, R35, R48 ;  /* 0x0000003023307221 */ /* 0x010fe20000010000 */
[----:B------:R-:W-:Y:S05]  /*0e40*/  @!P0 BRA `(.L_x_813) ;  /* 0xfffff99000008947 */ /* 0x000fea000383ffff */
.L_x_812:
[CC--:B------:R-:W-:Y:S01]  /*0e50*/  LEA.HI R30, R44.reuse, R9.reuse, RZ, 0x2 ;  /* 0x000000092c1e7211 */ /* 0x0c0fe200078f10ff */
[----:B------:R-:W-:Y:S01]  /*0e60*/  FMUL.FTZ R11, R11, c[0x0][0x2e0] ;  /* 0x0000b8000b0b7a20 */ /* 0x000fe20000410000 */
[----:B------:R-:W-:Y:S01]  /*0e70*/  LEA.HI R29, R44, R9, RZ, 0x3 ;  /* 0x000000092c1d7211 */ /* 0x000fe200078f18ff */
[----:B------:R-:W-:Y:S01]  /*0e80*/  FMUL.FTZ R45, R45, c[0x0][0x2e0] ;  /* 0x0000b8002d2d7a20 */ /* 0x000fe20000410000 */
[--C-:B------:R-:W-:Y:S01]  /*0e90*/  SHF.R.S32.HI R31, RZ, 0x2, R30.reuse ;  /* 0x00000002ff1f7819 */ /* 0x100fe2000001141e */
[----:B------:R-:W-:Y:S01]  /*0ea0*/  FMUL.FTZ R33, R26, c[0x0][0x2e0] ;  /* 0x0000b8001a217a20 */ /* 0x000fe20000410000 */
[----:B------:R-:W-:Y:S01]  /*0eb0*/  SHF.R.S32.HI R28, RZ, 0x1f, R30 ;  /* 0x0000001fff1c7819 */ /* 0x000fe2000001141e */
[----:B------:R-:W-:Y:S01]  /*0ec0*/  FMUL.FTZ R24, R24, c[0x0][0x2e0] ;  /* 0x0000b80018187a20 */ /* 0x000fe20000410000 */
[----:B------:R-:W-:Y:S01]  /*0ed0*/  LOP3.LUT R36, R30, 0x3ffffffc, RZ, 0xc0, !PT ;  /* 0x3ffffffc1e247812 */ /* 0x000fe200078ec0ff */
[----:B------:R-:W-:Y:S01]  /*0ee0*/  FMUL.FTZ R23, R23, c[0x0][0x2e0] ;  /* 0x0000b80017177a20 */ /* 0x000fe20000410000 */
[----:B------:R-:W-:Y:S01]  /*0ef0*/  LEA.HI R32, R28, R31, RZ, 0x3 ;  /* 0x0000001f1c207211 */ /* 0x000fe200078f18ff */
[----:B------:R-:W-:Y:S01]  /*0f00*/  FMUL.FTZ R22, R22, c[0x0][0x2e0] ;  /* 0x0000b80016167a20 */ /* 0x000fe20000410000 */
[----:B------:R-:W-:Y:S01]  /*0f10*/  LOP3.LUT R34, R29, 0x1ffffff8, RZ, 0xc0, !PT ;  /* 0x1ffffff81d227812 */ /* 0x000fe200078ec0ff */
[----:B------:R-:W-:Y:S01]  /*0f20*/  FMUL.FTZ R21, R21, c[0x0][0x2e0] ;  /* 0x0000b80015157a20 */ /* 0x000fe20000410000 */
[----:B------:R-:W-:Y:S01]  /*0f30*/  LOP3.LUT R30, R32, 0xfffffff8, RZ, 0xc0, !PT ;  /* 0xfffffff8201e7812 */ /* 0x000fe200078ec0ff */
[----:B------:R-:W-:Y:S01]  /*0f40*/  FMUL.FTZ R32, R20, c[0x0][0x2e0] ;  /* 0x0000b80014207a20 */ /* 0x000fe20000410000 */
[CC--:B------:R-:W-:Y:S01]  /*0f50*/  LEA.HI R28, R44.reuse, R9.reuse, RZ, 0x7 ;  /* 0x000000092c1c7211 */ /* 0x0c0fe200078f38ff */
[----:B------:R-:W-:Y:S01]  /*0f60*/  IMAD.IADD R20, R9, 0x1, -R34 ;  /* 0x0000000109147824 */ /* 0x000fe200078e0a22 */
[----:B------:R-:W-:Y:S01]  /*0f70*/  LEA.HI R44, R44, R9, RZ, 0x6 ;  /* 0x000000092c2c7211 */ /* 0x000fe200078f30ff */
[----:B------:R-:W-:Y:S01]  /*0f80*/  FMUL.FTZ R34, R27, c[0x0][0x2e0] ;  /* 0x0000b8001b227a20 */ /* 0x000fe20000410000 */
[----:B------:R-:W-:Y:S01]  /*0f90*/  IADD3 R30, R31, -R30, RZ ;  /* 0x8000001e1f1e7210 */ /* 0x000fe20007ffe0ff */
[----:B------:R-:W-:Y:S01]  /*0fa0*/  FMUL.FTZ R31, R40, c[0x0][0x2e0] ;  /* 0x0000b800281f7a20 */ /* 0x000fe20000410000 */
[----:B------:R-:W-:Y:S01]  /*0fb0*/  F2FP.BF16.PACK_AB R11, R32, R11 ;  /* 0x0000000b200b723e */ /* 0x000fe200000010ff */
[----:B------:R-:W-:Y:S01]  /*0fc0*/  FMUL.FTZ R32, R43, c[0x0][0x2e0] ;  /* 0x0000b8002b207a20 */ /* 0x000fe20000410000 */
[----:B------:R-:W-:Y:S01]  /*0fd0*/  IADD3 R9, -R36, R9, RZ ;  /* 0x0000000924097210 */ /* 0x000fe20007ffe1ff */
        /* <DEDUP_REMOVED lines=13> */
[----:B------:R-:W-:Y:S01]  /*10b0*/  F2FP.BF16.PACK_AB R22, R34, R33 ;  /* 0x000000212216723e */ /* 0x000fe200000010ff */
[----:B------:R-:W-:Y:S01]  /*10c0*/  FMUL.FTZ R16, R16, c[0x0][0x2e0] ;  /* 0x0000b80010107a20 */ /* 0x000fe20000410000 */
[----:B------:R-:W-:Y:S01]  /*10d0*/  SHF.R.S32.HI R0, RZ, 0x3, R29 ;  /* 0x00000003ff007819 */ /* 0x000fe2000001141d */
[----:B------:R-:W-:Y:S01]  /*10e0*/  FMUL.FTZ R14, R14, c[0x0][0x2e0] ;  /* 0x0000b8000e0e7a20 */ /* 0x000fe20000410000 */
[----:B------:R-:W-:Y:S01]  /*10f0*/  LEA.HI R33, R23, R50, RZ, 0x2 ;  /* 0x0000003217217211 */ /* 0x000fe200078f10ff */
[----:B------:R-:W-:Y:S01]  /*1100*/  FMUL.FTZ R23, R17, c[0x0][0x2e0] ;  /* 0x0000b80011177a20 */ /* 0x000fe20000410000 */
[----:B------:R-:W-:Y:S01]  /*1110*/  F2FP.BF16.PACK_AB R24, R3, R24 ;  /* 0x000000180318723e */ /* 0x000fe200000010ff */
[----:B------:R-:W-:Y:S01]  /*1120*/  FMUL.FTZ R13, R13, c[0x0][0x2e0] ;  /* 0x0000b8000d0d7a20 */ /* 0x000fe20000410000 */
[----:B------:R-:W-:Y:S01]  /*1130*/  SHF.L.U32 R3, R30, 0x6, RZ ;  /* 0x000000061e037819 */ /* 0x000fe200000006ff */
[----:B------:R-:W-:Y:S01]  /*1140*/  FMUL.FTZ R47, R47, c[0x0][0x2e0] ;  /* 0x0000b8002f2f7a20 */ /* 0x000fe20000410000 */
[----:B------:R-:W-:Y:S01]  /*1150*/  F2FP.BF16.PACK_AB R29, R15, R2 ;  /* 0x000000020f1d723e */ /* 0x000fe200000010ff */
[----:B------:R-:W-:Y:S01]  /*1160*/  IMAD.SHL.U32 R15, R0, 0x40, RZ ;  /* 0x00000040000f7824 */ /* 0x000fe200078e00ff */
[----:B------:R-:W-:Y:S01]  /*1170*/  LOP3.LUT R33, R33, 0x1ffffc, RZ, 0xc0, !PT ;  /* 0x001ffffc21217812 */ /* 0x000fe200078ec0ff */
[----:B------:R-:W-:Y:S01]  /*1180*/  FMUL.FTZ R46, R46, c[0x0][0x2e0] ;  /* 0x0000b8002e2e7a20 */ /* 0x000fe20000410000 */
[----:B------:R-:W-:Y:S01]  /*1190*/  SHF.R.U32.HI R28, RZ, 0x4, R28 ;  /* 0x00000004ff1c7819 */ /* 0x000fe2000001161c */
[----:B------:R-:W-:Y:S01]  /*11a0*/  FMUL.FTZ R12, R12, c[0x0][0x2e0] ;  /* 0x0000b8000c0c7a20 */ /* 0x000fe20000410000 */
[----:B------:R-:W-:Y:S01]  /*11b0*/  LOP3.LUT R3, R3, 0x1c0, RZ, 0xc0, !PT ;  /* 0x000001c003037812 */ /* 0x000fe200078ec0ff */
[----:B------:R-:W-:Y:S01]  /*11c0*/  FMUL.FTZ R42, R42, c[0x0][0x2e0] ;  /* 0x0000b8002a2a7a20 */ /* 0x000fe20000410000 */
[----:B------:R-:W-:Y:S01]  /*11d0*/  IADD3 R50, R50, -R33, RZ ;  /* 0x8000002132327210 */ /* 0x000fe20007ffe0ff */
[----:B------:R-:W-:Y:S01]  /*11e0*/  FMUL.FTZ R41, R41, c[0x0][0x2e0] ;  /* 0x0000b80029297a20 */ /* 0x000fe20000410000 */
[----:B------:R-:W-:Y:S01]  /*11f0*/  SHF.L.U32 R2, R20, 0x3, RZ ;  /* 0x0000000314027819 */ /* 0x000fe200000006ff */
[----:B------:R-:W-:Y:S01]  /*1200*/  FMUL.FTZ R57, R57, c[0x0][0x2e0] ;  /* 0x0000b80039397a20 */ /* 0x000fe20000410000 */
[----:B------:R-:W-:Y:S01]  /*1210*/  LOP3.LUT R15, R15, 0x1c0, RZ, 0xc0, !PT ;  /* 0x000001c00f0f7812 */ /* 0x000fe200078ec0ff */
[----:B------:R-:W-:Y:S01]  /*1220*/  FMUL.FTZ R48, R48, c[0x0][0x2e0] ;  /* 0x0000b80030307a20 */ /* 0x000fe20000410000 */
[----:B------:R-:W-:Y:S01]  /*1230*/  LOP3.LUT R28, R3, 0x8, R28, 0xf8, !PT ;  /* 0x00000008031c7812 */ /* 0x000fe200078ef81c */
[----:B------:R-:W-:Y:S01]  /*1240*/  FMUL.FTZ R59, R59, c[0x0][0x2e0] ;  /* 0x0000b8003b3b7a20 */ /* 0x000fe20000410000 */
[----:B------:R-:W-:Y:S01]  /*1250*/  SHF.R.U32.HI R3, RZ, 0x3, R3 ;  /* 0x00000003ff037819 */ /* 0x000fe20000011603 */
[----:B------:R-:W-:Y:S01]  /*1260*/  FMUL.FTZ R60, R60, c[0x0][0x2e0] ;  /* 0x0000b8003c3c7a20 */ /* 0x000fe20000410000 */
[----:B------:R-:W-:Y:S01]  /*1270*/  F2FP.BF16.PACK_AB R23, R16, R23 ;  /* 0x000000171017723e */ /* 0x000fe200000010ff */
[----:B------:R-:W-:Y:S01]  /*1280*/  IMAD R10, R10, c[0x0][0x398], RZ ;  /* 0x0000e6000a0a7a24 */ /* 0x000fe200078e02ff */
[----:B------:R-:W-:Y:S01]  /*1290*/  LEA R50, R50, R9, 0x9 ;  /* 0x0000000932327211 */ /* 0x000fe200078e48ff */
[----:B------:R-:W-:Y:S01]  /*12a0*/  BSSY B0, `(.L_x_814) ;  /* 0x0000049000007945 */ /* 0x000fe20003800000 */
[----:B------:R-:W-:-:S02]  /*12b0*/  SHF.R.U32.HI R9, RZ, 0x3, R15 ;  /* 0x00000003ff097819 */ /* 0x000fc4000001160f */
[----:B------:R-:W-:Y:S02]  /*12c0*/  LOP3.LUT R16, R15, 0x38, R2, 0xf8, !PT ;  /* 0x000000380f107812 */ /* 0x000fe400078ef802 */
[----:B------:R-:W-:Y:S02]  /*12d0*/  LOP3.LUT R3, R28, R3, RZ, 0x3c, !PT ;  /* 0x000000031c037212 */ /* 0x000fe400078e3cff */
[----:B------:R-:W-:Y:S01]  /*12e0*/  F2FP.BF16.PACK_AB R20, R13, R14 ;  /* 0x0000000e0d14723e */ /* 0x000fe200000010ff */
[----:B------:R-:W-:Y:S01]  /*12f0*/  HFMA2.MMA R13, -RZ, RZ, 0, 1.9073486328125e-06 ;  /* 0x00000020ff0d7435 */ /* 0x000fe200000001ff */
[----:B------:R-:W-:Y:S02]  /*1300*/  R2P PR, R30, 0x6 ;  /* 0x000000061e007804 */ /* 0x000fe40000000000 */
[----:B------:R-:W-:Y:S02]  /*1310*/  LOP3.LUT R16, R16, R9, RZ, 0x3c, !PT ;  /* 0x0000000910107212 */ /* 0x000fe400078e3cff */
[----:B------:R-:W-:Y:S01]  /*1320*/  LEA R9, R50, R3, 0x1 ;  /* 0x0000000332097211 */ /* 0x000fe200078e08ff */
[----:B------:R-:W-:Y:S01]  /*1330*/  FMUL.FTZ R3, R58, c[0x0][0x2e0] ;  /* 0x0000b8003a037a20 */ /* 0x000fe20000410000 */
[----:B------:R-:W-:-:S02]  /*1340*/  F2FP.BF16.PACK_AB R25, R46, R47 ;  /* 0x0000002f2e19723e */ /* 0x000fc400000010ff */
[----:B------:R-:W-:Y:S01]  /*1350*/  F2FP.BF16.PACK_AB R27, R41, R42 ;  /* 0x0000002a291b723e */ /* 0x000fe200000010ff */
[----:B------:R-:W-:Y:S01]  /*1360*/  IMAD.SHL.U32 R14, R9, 0x2, RZ ;  /* 0x00000002090e7824 */ /* 0x000fe200078e00ff */
[----:B------:R-:W-:Y:S02]  /*1370*/  SEL R13, R13, 0xffffffe0, !P1 ;  /* 0xffffffe00d0d7807 */ /* 0x000fe40004800000 */
[----:B------:R-:W-:Y:S02]  /*1380*/  F2FP.BF16.PACK_AB R28, R3, R12 ;  /* 0x0000000c031c723e */ /* 0x000fe400000010ff */
[C---:B------:R-:W-:Y:S01]  /*1390*/  IADD3 R30, R14.reuse, 0x40, RZ ;  /* 0x000000400e1e7810 */ /* 0x040fe20007ffe0ff */
[----:B------:R0:W-:Y:S01]  /*13a0*/  STS [R14], R11 ;  /* 0x0000000b0e007388 */ /* 0x0001e20000000800 */
[C---:B------:R-:W-:Y:S02]  /*13b0*/  IADD3 R3, R14.reuse, R13, RZ ;  /* 0x0000000d0e037210 */ /* 0x040fe40007ffe0ff */
[----:B------:R-:W-:Y:S01]  /*13c0*/  @P2 IADD3 R30, R14, -0x40, RZ ;  /* 0xffffffc00e1e2810 */ /* 0x000fe20007ffe0ff */
[----:B------:R-:W-:Y:S01]  /*13d0*/  STS [R14+0x400], R25 ;  /* 0x000400190e007388 */ /* 0x000fe20000000800 */
[----:B------:R-:W-:-:S02]  /*13e0*/  F2FP.BF16.PACK_AB R21, R48, R57 ;  /* 0x000000393015723e */ /* 0x000fc400000010ff */
[----:B------:R-:W-:Y:S01]  /*13f0*/  IADD3 R33, R13, R30, RZ ;  /* 0x0000001e0d217210 */ /* 0x000fe20007ffe0ff */
[----:B------:R-:W-:Y:S01]  /*1400*/  STS [R3], R31 ;  /* 0x0000001f03007388 */ /* 0x000fe20000000800 */
[----:B------:R-:W-:Y:S01]  /*1410*/  F2FP.BF16.PACK_AB R59, R60, R59 ;  /* 0x0000003b3c3b723e */ /* 0x000fe200000010ff */
[----:B0-----:R-:W-:Y:S01]  /*1420*/  IMAD R11, R5, c[0x0][0x39c], R10 ;  /* 0x0000e700050b7a24 */ /* 0x001fe200078e020a */
[----:B------:R-:W-:Y:S01]  /*1430*/  SHF.L.U32 R9, R44, 0x3, RZ ;  /* 0x000000032c097819 */ /* 0x000fe200000006ff */
[----:B------:R-:W-:Y:S01]  /*1440*/  STS [R3+0x400], R32 ;  /* 0x0004002003007388 */ /* 0x000fe20000000800 */
[----:B------:R-:W-:Y:S02]  /*1450*/  ISETP.GE.AND P0, PT, R2, c[0x0][0x220], PT ;  /* 0x0000880002007a0c */ /* 0x000fe40003f06270 */
[----:B------:R-:W-:Y:S01]  /*1460*/  LOP3.LUT R9, R16, 0x7ffffe00, R9, 0xf8, !PT ;  /* 0x7ffffe0010097812 */ /* 0x000fe200078ef809 */
[----:B------:R-:W-:Y:S01]  /*1470*/  STS [R14+0x2000], R26 ;  /* 0x0020001a0e007388 */ /* 0x000fe20000000800 */
[----:B-1----:R-:W-:-:S02]  /*1480*/  SHF.R.S32.HI R10, RZ, 0x1f, R7 ;  /* 0x0000001fff0a7819 */ /* 0x002fc40000011407 */
[----:B------:R-:W-:Y:S01]  /*1490*/  SHF.L.U32 R9, R9, 0x1, RZ ;  /* 0x0000000109097819 */ /* 0x000fe200000006ff */
[----:B------:R-:W-:Y:S02]  /*14a0*/  STS [R14+0x2400], R27 ;  /* 0x0024001b0e007388 */ /* 0x000fe40000000800 */
[----:B------:R-:W-:Y:S02]  /*14b0*/  IMAD R10, R10, c[0x0][0x3b0], RZ ;  /* 0x0000ec000a0a7a24 */ /* 0x000fe400078e02ff */
[----:B------:R-:W-:Y:S04]  /*14c0*/  STS [R3+0x2000], R18 ;  /* 0x0020001203007388 */ /* 0x000fe80000000800 */
[----:B------:R0:W-:Y:S04]  /*14d0*/  STS [R3+0x2400], R19 ;  /* 0x0024001303007388 */ /* 0x0001e80000000800 */
[----:B------:R1:W-:Y:S04]  /*14e0*/  STS [R30], R21 ;  /* 0x000000151e007388 */ /* 0x0003e80000000800 */
[----:B------:R-:W-:Y:S01]  /*14f0*/  STS [R30+0x400], R22 ;  /* 0x000400161e007388 */ /* 0x000fe20000000800 */
[----:B0-----:R-:W-:-:S03]  /*1500*/  SHF.R.S32.HI R3, RZ, 0x1f, R2 ;  /* 0x0000001fff037819 */ /* 0x001fc60000011402 */
[----:B------:R-:W-:Y:S01]  /*1510*/  STS [R33], R29 ;  /* 0x0000001d21007388 */ /* 0x000fe20000000800 */
[----:B-1----:R-:W-:Y:S01]  /*1520*/  IMAD.IADD R21, R4, 0x1, -R5 ;  /* 0x0000000104157824 */ /* 0x002fe200078e0a05 */
[C---:B------:R-:W-:Y:S02]  /*1530*/  IADD3 R4, R0.reuse, 0x20, RZ ;  /* 0x0000002000047810 */ /* 0x040fe40007ffe0ff */
[----:B------:R-:W-:Y:S01]  /*1540*/  STS [R33+0x400], R20 ;  /* 0x0004001421007388 */ /* 0x000fe20000000800 */
[----:B------:R-:W-:Y:S01]  /*1550*/  IMAD.WIDE.U32 R2, R5, c[0x0][0x398], R2 ;  /* 0x0000e60005027a25 */ /* 0x000fe200078e0002 */
[----:B------:R-:W-:Y:S02]  /*1560*/  IADD3 R5, R0, 0x60, RZ ;  /* 0x0000006000057810 */ /* 0x000fe40007ffe0ff */
[----:B------:R-:W-:Y:S01]  /*1570*/  STS [R30+0x2000], R23 ;  /* 0x002000171e007388 */ /* 0x000fe20000000800 */
[----:B------:R-:W-:Y:S02]  /*1580*/  ISETP.GE.OR P1, PT, R4, R21, P0 ;  /* 0x000000150400720c */ /* 0x000fe40000726670 */
[----:B------:R-:W-:Y:S01]  /*1590*/  IADD3 R2, P2, R8, R2, RZ ;  /* 0x0000000208027210 */ /* 0x000fe20007f5e0ff */
[----:B------:R0:W-:Y:S01]  /*15a0*/  STS [R30+0x2400], R24 ;  /* 0x002400181e007388 */ /* 0x0001e20000000800 */
[----:B------:R-:W-:-:S02]  /*15b0*/  IADD3 R4, R0, 0x40, RZ ;  /* 0x0000004000047810 */ /* 0x000fc40007ffe0ff */
[----:B------:R-:W-:Y:S01]  /*15c0*/  IADD3.X R3, R6, R3, R11, P2, !PT ;  /* 0x0000000306037210 */ /* 0x000fe200017fe40b */
[----:B------:R1:W-:Y:S01]  /*15d0*/  STS [R33+0x2000], R59 ;  /* 0x0020003b21007388 */ /* 0x0003e20000000800 */
[-C--:B------:R-:W-:Y:S02]  /*15e0*/  ISETP.GE.OR P2, PT, R4, R21.reuse, P0 ;  /* 0x000000150400720c */ /* 0x080fe40000746670 */
[-C--:B------:R-:W-:Y:S01]  /*15f0*/  ISETP.GE.OR P3, PT, R5, R21.reuse, P0 ;  /* 0x000000150500720c */ /* 0x080fe20000766670 */
[----:B------:R1:W-:Y:S04]  /*1600*/  STS [R33+0x2400], R28 ;  /* 0x0024001c21007388 */ /* 0x0003e80000000800 */
[----:B------:R-:W-:Y:S01]  /*1610*/  BAR.SYNC.DEFER_BLOCKING 0x0 ;  /* 0x0000000000007b1d */ /* 0x000fe20000010000 */
[----:B------:R-:W-:Y:S01]  /*1620*/  ISETP.GE.OR P0, PT, R0, R21, P0 ;  /* 0x000000150000720c */ /* 0x000fe20000706670 */
[C---:B------:R-:W-:Y:S01]  /*1630*/  IMAD R5, R7.reuse, c[0x0][0x3b4], R10 ;  /* 0x0000ed0007057a24 */ /* 0x040fe200078e020a */
[----:B0-----:R-:W-:Y:S01]  /*1640*/  SHF.R.S32.HI R24, RZ, 0x1f, R0 ;  /* 0x0000001fff187819 */ /* 0x001fe20000011400 */
[----:B------:R-:W-:-:S05]  /*1650*/  IMAD.WIDE.U32 R2, R7, c[0x0][0x3b0], R2 ;  /* 0x0000ec0007027a25 */ /* 0x000fca00078e0002 */
[----:B------:R-:W-:Y:S01]  /*1660*/  IADD3 R5, R3, R5, RZ ;  /* 0x0000000503057210 */ /* 0x000fe20007ffe0ff */
[----:B------:R1:W0:Y:S04]  /*1670*/  LDS.128 R16, [R9+0x1000] ;  /* 0x0010000009107984 */ /* 0x0002280000000c00 */
[----:B------:R1:W2:Y:S01]  /*1680*/  LDS.128 R12, [R9+0x3000] ;  /* 0x00300000090c7984 */ /* 0x0002a20000000c00 */
[----:B------:R-:W-:Y:S05]  /*1690*/  @P0 BRA `(.L_x_815) ;  /* 0x0000009000000947 */ /* 0x000fea0003800000 */
[----:B------:R-:W3:Y:S01]  /*16a0*/  LDS.128 R20, [R9] ;  /* 0x0000000009147984 */ /* 0x000ee20000000c00 */
[----:B------:R-:W-:Y:S01]  /*16b0*/  MOV R4, R2 ;  /* 0x0000000200047202 */ /* 0x000fe20000000f00 */
[----:B------:R-:W-:-:S04]  /*16c0*/  IMAD R11, R24, c[0x0][0x398], RZ ;  /* 0x0000e600180b7a24 */ /* 0x000fc800078e02ff */
[----:B------:R-:W-:-:S04]  /*16d0*/  IMAD.WIDE.U32 R6, R0, c[0x0][0x398], R4 ;  /* 0x0000e60000067a25 */ /* 0x000fc800078e0004 */
[----:B------:R-:W-:Y:S01]  /*16e0*/  IMAD R11, R0, c[0x0][0x39c], R11 ;  /* 0x0000e700000b7a24 */ /* 0x000fe200078e020b */
[----:B------:R-:W-:-:S04]  /*16f0*/  LEA R10, P0, R6, c[0x0][0x338], 0x1 ;  /* 0x0000ce00060a7a11 */ /* 0x000fc800078008ff */
[----:B------:R-:W-:-:S04]  /*1700*/  IADD3 R7, R7, R11, RZ ;  /* 0x0000000b07077210 */ /* 0x000fc80007ffe0ff */
[----:B------:R-:W-:-:S05]  /*1710*/  LEA.HI.X R11, R6, c[0x0][0x33c], R7, 0x1, P0 ;  /* 0x0000cf00060b7a11 */ /* 0x000fca00000f0c07 */
[----:B---3--:R3:W-:Y:S02]  /*1720*/  STG.E.128 [R10.64], R20 ;  /* 0x000000140a007986 */ /* 0x0087e4000c101d06 */
.L_x_815:
[----:B------:R-:W-:Y:S05]  /*1730*/  BSYNC B0 ;  /* 0x0000000000007941 */ /* 0x000fea0003800000 */
.L_x_814:
[----:B------:R-:W-:Y:S01]  /*1740*/  BSSY B0, `(.L_x_816) ;  /* 0x000000d000007945 */ /* 0x000fe20003800000 */
[----:B------:R-:W-:Y:S05]  /*1750*/  @P1 BRA `(.L_x_817) ;  /* 0x000000b000001947 */ /* 0x000fea0003800000 */
[----:B---3--:R-:W-:Y:S02]  /*1760*/  IADD3 R11, P0, R0, 0x20, RZ ;  /* 0x00000020000b7810 */ /* 0x008fe40007f1e0ff */
[----:B------:R-:W-:Y:S02]  /*1770*/  MOV R7, R5 ;  /* 0x0000000500077202 */ /* 0x000fe40000000f00 */
[----:B------:R-:W-:-:S05]  /*1780*/  IADD3.X R6, RZ, R24, RZ, P0, !PT ;  /* 0x00000018ff067210 */ /* 0x000fca00007fe4ff */
[----:B------:R-:W-:Y:S02]  /*1790*/  IMAD R8, R6, c[0x0][0x398], RZ ;  /* 0x0000e60006087a24 */ /* 0x000fe400078e02ff */
[----:B------:R-:W-:-:S04]  /*17a0*/  IMAD.MOV.U32 R6, RZ, RZ, R2 ;  /* 0x000000ffff067224 */ /* 0x000fc800078e0002 */
[----:B------:R-:W-:-:S04]  /*17b0*/  IMAD.WIDE.U32 R6, R11, c[0x0][0x398], R6 ;  /* 0x0000e6000b067a25 */ /* 0x000fc800078e0006 */
[----:B------:R-:W-:Y:S01]  /*17c0*/  IMAD R11, R11, c[0x0][0x39c], R8 ;  /* 0x0000e7000b0b7a24 */ /* 0x000fe200078e0208 */
[----:B------:R-:W-:-:S04]  /*17d0*/  LEA R10, P0, R6, c[0x0][0x338], 0x1 ;  /* 0x0000ce00060a7a11 */ /* 0x000fc800078008ff */
[----:B------:R-:W-:-:S04]  /*17e0*/  IADD3 R7, R7, R11, RZ ;  /* 0x0000000b07077210 */ /* 0x000fc80007ffe0ff */
[----:B------:R-:W-:-:S05]  /*17f0*/  LEA.HI.X R11, R6, c[0x0][0x33c], R7, 0x1, P0 ;  /* 0x0000cf00060b7a11 */ /* 0x000fca00000f0c07 */
[----:B0-----:R0:W-:Y:S02]  /*1800*/  STG.E.128 [R10.64], R16 ;  /* 0x000000100a007986 */ /* 0x0011e4000c101d06 */
.L_x_817:
[----:B------:R-:W-:Y:S05]  /*1810*/  BSYNC B0 ;  /* 0x0000000000007941 */ /* 0x000fea0003800000 */
.L_x_816:
[----:B01-3--:R-:W0:Y:S01]  /*1820*/  LDS.128 R8, [R9+0x2000] ;  /* 0x0020000009087984 */ /* 0x00be220000000c00 */
[----:B------:R-:W-:Y:S01]  /*1830*/  BSSY B0, `(.L_x_818) ;  /* 0x000000d000007945 */ /* 0x000fe20003800000 */
[----:B------:R-:W-:Y:S05]  /*1840*/  @P2 BRA `(.L_x_819) ;  /* 0x000000b000002947 */ /* 0x000fea0003800000 */
[----:B------:R-:W-:Y:S01]  /*1850*/  IADD3 R17, P0, R0, 0x40, RZ ;  /* 0x0000004000117810 */ /* 0x000fe20007f1e0ff */
[----:B------:R-:W-:-:S03]  /*1860*/  IMAD.MOV.U32 R7, RZ, RZ, R5 ;  /* 0x000000ffff077224 */ /* 0x000fc600078e0005 */
[----:B------:R-:W-:-:S05]  /*1870*/  IADD3.X R6, RZ, R24, RZ, P0, !PT ;  /* 0x00000018ff067210 */ /* 0x000fca00007fe4ff */
[----:B------:R-:W-:Y:S01]  /*1880*/  IMAD R16, R6, c[0x0][0x398], RZ ;  /* 0x0000e60006107a24 */ /* 0x000fe200078e02ff */
[----:B------:R-:W-:-:S05]  /*1890*/  MOV R6, R2 ;  /* 0x0000000200067202 */ /* 0x000fca0000000f00 */
[----:B------:R-:W-:-:S04]  /*18a0*/  IMAD.WIDE.U32 R6, R17, c[0x0][0x398], R6 ;  /* 0x0000e60011067a25 */ /* 0x000fc800078e0006 */
[----:B------:R-:W-:Y:S01]  /*18b0*/  IMAD R17, R17, c[0x0][0x39c], R16 ;  /* 0x0000e70011117a24 */ /* 0x000fe200078e0210 */
[----:B------:R-:W-:-:S04]  /*18c0*/  LEA R16, P0, R6, c[0x0][0x338], 0x1 ;  /* 0x0000ce0006107a11 */ /* 0x000fc800078008ff */
[----:B------:R-:W-:-:S04]  /*18d0*/  IADD3 R7, R7, R17, RZ ;  /* 0x0000001107077210 */ /* 0x000fc80007ffe0ff */
[----:B------:R-:W-:-:S05]  /*18e0*/  LEA.HI.X R17, R6, c[0x0][0x33c], R7, 0x1, P0 ;  /* 0x0000cf0006117a11 */ /* 0x000fca00000f0c07 */
[----:B0-----:R0:W-:Y:S02]  /*18f0*/  STG.E.128 [R16.64], R8 ;  /* 0x0000000810007986 */ /* 0x0011e4000c101d06 */
.L_x_819:
[----:B------:R-:W-:Y:S05]  /*1900*/  BSYNC B0 ;  /* 0x0000000000007941 */ /* 0x000fea0003800000 */
.L_x_818:
[----:B------:R-:W-:Y:S05]  /*1910*/  @P3 EXIT ;  /* 0x000000000000394d */ /* 0x000fea0003800000 */
        /* <DEDUP_REMOVED lines=9> */
[----:B--2---:R-:W-:Y:S01]  /*19b0*/  STG.E.128 [R4.64], R12 ;  /* 0x0000000c04007986 */ /* 0x004fe2000c101d06 */
[----:B------:R-:W-:Y:S05]  /*19c0*/  EXIT ;  /* 0x000000000000794d */ /* 0x000fea0003800000 */
.L_x_820:
        /* <DEDUP_REMOVED lines=11> */
.L_x_1270:


//--------------------- .text._ZN5flash44flash_bwd_dq_dk_dv_loop_seqk_parallel_kernelI23Flash_bwd_kernel_traitsILi64ELi128ELi128ELi8ELi4ELi4ELi4ELb0ELb0EN7cutlass10bfloat16_tE19Flash_kernel_traitsILi64ELi128ELi128ELi8ES3_EELb1ELb1ELb0ELb0ELb0ELb0ELb0EEEvNS_16Flash_bwd_paramsE --------------------------
	.section	.text._ZN5flash44flash_bwd_dq_dk_dv_loop_seqk_parallel_kernelI23Flash_bwd_kernel_traitsILi64ELi128ELi128ELi8ELi4ELi4ELi4ELb0ELb0EN7cutlass10bfloat16_tE19Flash_kernel_traitsILi64ELi128ELi128ELi8ES3_EELb1ELb1ELb0ELb0ELb0ELb0ELb0EEEvNS_16Flash_bwd_paramsE,"ax",@progbits
	.sectioninfo	@"SHI_REGISTERS=255"
	.align	128
        .global         _ZN5flash44flash_bwd_dq_dk_dv_loop_seqk_parallel_kernelI23Flash_bwd_kernel_traitsILi64ELi128ELi128ELi8ELi4ELi4ELi4ELb0ELb0EN7cutlass10bfloat16_tE19Flash_kernel_traitsILi64ELi128ELi128ELi8ES3_EELb1ELb1ELb0ELb0ELb0ELb0ELb0EEEvNS_16Flash_bwd_paramsE
        .type           _ZN5flash44flash_bwd_dq_dk_dv_loop_seqk_parallel_kernelI23Flash_bwd_kernel_traitsILi64ELi128ELi128ELi8ELi4ELi4ELi4ELb0ELb0EN7cutlass10bfloat16_tE19Flash_kernel_traitsILi64ELi128ELi128ELi8ES3_EELb1ELb1ELb0ELb0ELb0ELb0ELb0EEEvNS_16Flash_bwd_paramsE,@function
        .size           _ZN5flash44flash_bwd_dq_dk_dv_loop_seqk_parallel_kernelI23Flash_bwd_kernel_traitsILi64ELi128ELi128ELi8ELi4ELi4ELi4ELb0ELb0EN7cutlass10bfloat16_tE19Flash_kernel_traitsILi64ELi128ELi128ELi8ES3_EELb1ELb1ELb0ELb0ELb0ELb0ELb0EEEvNS_16Flash_bwd_paramsE,(.L_x_1271 - _ZN5flash44flash_bwd_dq_dk_dv_loop_seqk_parallel_kernelI23Flash_bwd_kernel_traitsILi64ELi128ELi128ELi8ELi4ELi4ELi4ELb0ELb0EN7cutlass10bfloat16_tE19Flash_kernel_traitsILi64ELi128ELi128ELi8ES3_EELb1ELb1ELb0ELb0ELb0ELb0ELb0EEEvNS_16Flash_bwd_paramsE)
        .other          _ZN5flash44flash_bwd_dq_dk_dv_loop_seqk_parallel_kernelI23Flash_bwd_kernel_traitsILi64ELi128ELi128ELi8ELi4ELi4ELi4ELb0ELb0EN7cutlass10bfloat16_tE19Flash_kernel_traitsILi64ELi128ELi128ELi8ES3_EELb1ELb1ELb0ELb0ELb0ELb0ELb0EEEvNS_16Flash_bwd_paramsE,@"STO_CUDA_ENTRY STV_DEFAULT"
_ZN5flash44flash_bwd_dq_dk_dv_loop_seqk_parallel_kernelI23Flash_bwd_kernel_traitsILi64ELi128ELi128ELi8ELi4ELi4ELi4ELb0ELb0EN7cutlass10bfloat16_tE19Flash_kernel_traitsILi64ELi128ELi128ELi8ES3_EELb1ELb1ELb0ELb0ELb0ELb0ELb0EEEvNS_16Flash_bwd_paramsE:
.text._ZN5flash44flash_bwd_dq_dk_dv_loop_seqk_parallel_kernelI23Flash_bwd_kernel_traitsILi64ELi128ELi128ELi8ELi4ELi4ELi4ELb0ELb0EN7cutlass10bfloat16_tE19Flash_kernel_traitsILi64ELi128ELi128ELi8ES3_EELb1ELb1ELb0ELb0ELb0ELb0ELb0EEEvNS_16Flash_bwd_paramsE:
        /* <DEDUP_REMOVED lines=29> */
[----:B------:R-:W-:Y:S01]  /*01d0*/  ULDC UR12, c[0x0][0x1c0] ;  /* 0x00007000000c7ab9 */ /* 0x000fe20000000800 */
[CC--:B------:R-:W-:Y:S01]  /*01e0*/  LEA.HI R0, R5.reuse, R10.reuse, RZ, 0x4 ;  /* 0x0000000a05007211 */ /* 0x0c0fe200078f20ff */
[----:B------:R-:W-:Y:S01]  /*01f0*/  USHF.R.S32.HI UR6, URZ, 0x1f, UR14 ;  /* 0x0000001f3f067899 */ /* 0x000fe2000801140e */
[CC--:B------:R-:W-:Y:S01]  /*0200*/  LEA.HI R14, R5.reuse, R10.reuse, RZ, 0x7 ;  /* 0x0000000a050e7211 */ /* 0x0c0fe200078f38ff */
[----:B------:R-:W-:Y:S01]  /*0210*/  UIMAD.WIDE UR36, UR46, UR36, URZ ;  /* 0x000000242e2472a5 */ /* 0x000fe2000f8e023f */
[CC--:B------:R-:W-:Y:S01]  /*0220*/  LEA.HI R2, R5.reuse, R10.reuse, RZ, 0x5 ;  /* 0x0000000a05027211 */ /* 0x0c0fe200078f28ff */
[----:B---3--:R-:W-:Y:S01]  /*0230*/  USHF.L.U32 UR4, UR32, 0x7, URZ ;  /* 0x0000000720047899 */ /* 0x008fe2000800063f */
[CC--:B------:R-:W-:Y:S01]  /*0240*/  LEA.HI R9, R5.reuse, R10.reuse, RZ, 0x3 ;  /* 0x0000000a05097211 */ /* 0x0c0fe200078f18ff */
[----:B------:R-:W-:Y:S01]  /*0250*/  USHF.R.S32.HI UR7, URZ, 0x1f, UR32 ;  /* 0x0000001f3f077899 */ /* 0x000fe20008011420 */
[CC--:B------:R-:W-:Y:S01]  /*0260*/  LEA.HI R13, R5.reuse, R10.reuse, RZ, 0x6 ;  /* 0x0000000a050d7211 */ /* 0x0c0fe200078f30ff */
[----:B------:R-:W-:Y:S01]  /*0270*/  UIMAD UR47, UR35, UR46, URZ ;  /* 0x0000002e232f72a4 */ /* 0x000fe2000f8e023f */
[----:B------:R-:W-:Y:S01]  /*0280*/  LEA.HI R5, R5, R10, RZ, 0x2 ;  /* 0x0000000a05057211 */ /* 0x000fe200078f10ff */
[----:B------:R-:W-:Y:S01]  /*0290*/  UIMAD UR46, UR46, UR11, URZ ;  /* 0x0000000b2e2e72a4 */ /* 0x000fe2000f8e023f */
[----:B------:R-:W-:Y:S01]  /*02a0*/  LOP3.LUT R3, R0, 0xfffffff0, RZ, 0xc0, !PT ;  /* 0xfffffff000037812 */ /* 0x000fe200078ec0ff */
[----:B------:R-:W-:Y:S01]  /*02b0*/  ULDC UR13, c[0x0][0x1c0] ;  /* 0x00007000000d7ab9 */ /* 0x000fe20000000800 */
[----:B------:R-:W-:Y:S01]  /*02c0*/  LOP3.LUT R4, R5, 0x7ffffffc, RZ, 0xc0, !PT ;  /* 0x7ffffffc05047812 */ /* 0x000fe200078ec0ff */
[----:B------:R-:W-:Y:S01]  /*02d0*/  ULDC UR10, c[0x0][0x1c0] ;  /* 0x00007000000a7ab9 */ /* 0x000fe20000000800 */
[----:B------:R-:W-:Y:S01]  /*02e0*/  LOP3.LUT R6, R2, 0xffffffe0, RZ, 0xc0, !PT ;  /* 0xffffffe002067812 */ /* 0x000fe200078ec0ff */
[C---:B------:R-:W-:Y:S01]  /*02f0*/  IMAD.IADD R8, R10.reuse, 0x1, -R3 ;  /* 0x000000010a087824 */ /* 0x040fe200078e0a03 */
[----:B------:R-:W-:Y:S01]  /*0300*/  SHF.R.S32.HI R3, RZ, 0x4, R0 ;  /* 0x00000004ff037819 */ /* 0x000fe20000011400 */
[C---:B------:R-:W-:Y:S01]  /*0310*/  IMAD.IADD R15, R10.reuse, 0x1, -R4 ;  /* 0x000000010a0f7824 */ /* 0x040fe200078e0a04 */
[----:B------:R-:W-:Y:S01]  /*0320*/  SHF.R.S32.HI R4, RZ, 0x5, R2 ;  /* 0x00000005ff047819 */ /* 0x000fe20000011402 */
[----:B------:R-:W-:Y:S01]  /*0330*/  IMAD.IADD R6, R10, 0x1, -R6 ;  /* 0x000000010a067824 */ /* 0x000fe200078e0a06 */
[----:B------:R-:W-:Y:S01]  /*0340*/  LEA.HI R0, R0, R3, RZ, 0x1 ;  /* 0x0000000300007211 */ /* 0x000fe200078f08ff */
[----:B------:R-:W-:Y:S01]  /*0350*/  UIMAD UR53, UR6, UR32, URZ ;  /* 0x00000020063572a4 */ /* 0x000fe2000f8e023f */
[----:B------:R-:W-:Y:S01]  /*0360*/  SHF.R.S32.HI R2, RZ, 0x1f, R2 ;  /* 0x0000001fff027819 */ /* 0x000fe20000011402 */
[----:B------:R-:W-:Y:S01]  /*0370*/  UIMAD.WIDE.U32 UR42, UR32, UR14, URZ ;  /* 0x0000000e202a72a5 */ /* 0x000fe2000f8e003f */
[----:B------:R-:W-:Y:S01]  /*0380*/  LOP3.LUT R7, R9, 0xfffffff8, RZ, 0xc0, !PT ;  /* 0xfffffff809077812 */ /* 0x000fe200078ec0ff */
[----:B------:R-:W-:Y:S01]  /*0390*/  UIMAD UR5, UR32, UR10, UR35 ;  /* 0x0000000a200572a4 */ /* 0x000fe2000f8e0223 */
[----:B------:R-:W-:Y:S01]  /*03a0*/  LOP3.LUT R0, R0, 0xfffffffe, RZ, 0xc0, !PT ;  /* 0xfffffffe00007812 */ /* 0x000fe200078ec0ff */
[----:B------:R-:W-:Y:S01]  /*03b0*/  @!UP5 UIMAD UR6, UR32, UR13, UR35 ;  /* 0x0000000d2006d2a4 */ /* 0x000fe2000f8e0223 */
[----:B------:R-:W-:Y:S01]  /*03c0*/  LEA.HI R2, R2, R4, RZ, 0x2 ;  /* 0x0000000402027211 */ /* 0x000fe200078f10ff */
[----:B------:R-:W-:Y:S01]  /*03d0*/  IMAD.IADD R7, R10, 0x1, -R7 ;  /* 0x000000010a077824 */ /* 0x000fe200078e0a07 */
[----:B------:R-:W-:Y:S01]  /*03e0*/  USHF.L.U32 UR45, UR46, 0x7, URZ ;  /* 0x000000072e2d7899 */ /* 0x000fe2000800063f */
[----:B------:R-:W-:Y:S01]  /*03f0*/  IMAD.IADD R10, R3, 0x1, -R0 ;  /* 0x00000001030a7824 */ /* 0x000fe200078e0a00 */
[----:B------:R-:W-:Y:S01]  /*0400*/  LOP3.LUT R2, R2, 0xfffffffc, RZ, 0xc0, !PT ;  /* 0xfffffffc02027812 */ /* 0x000fe200078ec0ff */
[C---:B------:R-:W-:Y:S01]  /*0410*/  IMAD.SHL.U32 R240, R7.reuse, 0x8, RZ ;  /* 0x0000000807f07824 */ /* 0x040fe200078e00ff */
[--C-:B------:R-:W-:Y:S01]  /*0420*/  SHF.R.S32.HI R3, RZ, 0x2, R5.reuse ;  /* 0x00000002ff037819 */ /* 0x100fe20000011405 */
[----:B------:R-:W-:Y:S01]  /*0430*/  ULDC UR50, c[0x0][0x214] ;  /* 0x0000850000327ab9 */ /* 0x000fe20000000800 */
[----:B------:R-:W-:Y:S01]  /*0440*/  SHF.R.S32.HI R0, RZ, 0x1f, R5 ;  /* 0x0000001fff007819 */ /* 0x000fe20000011405 */
[----:B------:R-:W-:Y:S01]  /*0450*/  IMAD.IADD R16, R4, 0x1, -R2 ;  /* 0x0000000104107824 */ /* 0x000fe200078e0a02 */
[----:B------:R-:W-:Y:S01]  /*0460*/  SHF.R.S32.HI R2, RZ, 0x1f, R6 ;  /* 0x0000001fff027819 */ /* 0x000fe20000011406 */
[----:B------:R-:W-:Y:S01]  /*0470*/  ULDC.U8 UR9, c[0x0][0x3d0] ;  /* 0x0000f40000097ab9 */ /* 0x000fe20000000000 */
[----:B------:R-:W-:Y:S01]  /*0480*/  LEA.HI R0, R0, R3, RZ, 0x3 ;  /* 0x0000000300007211 */ /* 0x000fe200078f18ff */
[----:B------:R-:W-:Y:S01]  /*0490*/  ULDC UR51, c[0x0][0x224] ;  /* 0x0000890000337ab9 */ /* 0x000fe20000000800 */
[--C-:B------:R-:W-:Y:S01]  /*04a0*/  SHF.R.S32.HI R4, RZ, 0x3, R9.reuse ;  /* 0x00000003ff047819 */ /* 0x100fe20000011409 */
[----:B------:R-:W-:Y:S01]  /*04b0*/  STL [R1+0x2c], R16 ;  /* 0x00002c1001007387 */ /* 0x000fe20000100800 */
[----:B------:R-:W-:Y:S01]  /*04c0*/  LOP3.LUT R0, R0, 0xfffffff8, RZ, 0xc0, !PT ;  /* 0xfffffff800007812 */ /* 0x000fe200078ec0ff */
[----:B------:R-:W-:Y:S01]  /*04d0*/  ULDC UR60, c[0x0][0x374] ;  /* 0x0000dd00003c7ab9 */ /* 0x000fe20000000800 */
[----:B------:R-:W-:Y:S01]  /*04e0*/  LEA.HI R245, R2, R6, RZ, 0x2 ;  /* 0x0000000602f57211 */ /* 0x000fe200078f10ff */
[----:B------:R-:W-:Y:S01]  /*04f0*/  IMAD.SHL.U32 R2, R4, 0x40, RZ ;  /* 0x0000004004027824 */ /* 0x000fe200078e00ff */
[----:B------:R-:W-:Y:S01]  /*0500*/  LOP3.LUT P4, RZ, R7, 0x2, RZ, 0xc0, !PT ;  /* 0x0000000207ff7812 */ /* 0x000fe2000788c0ff */
[----:B------:R-:W-:Y:S01]  /*0510*/  IMAD.IADD R6, R3, 0x1, -R0 ;  /* 0x0000000103067824 */ /* 0x000fe200078e0a00 */
[----:B------:R-:W-:Y:S01]  /*0520*/  SHF.R.S32.HI R3, RZ, 0x1f, R8 ;  /* 0x0000001fff037819 */ /* 0x000fe20000011408 */
[----:B------:R-:W-:Y:S01]  /*0530*/  ULDC UR59, c[0x0][0x194] ;  /* 0x00006500003b7ab9 */ /* 0x000fe20000000800 */
[----:B------:R-:W-:Y:S01]  /*0540*/  LOP3.LUT R0, R2, 0x1c0, RZ, 0xc0, !PT ;  /* 0x000001c002007812 */ /* 0x000fe200078ec0ff */
[----:B------:R-:W-:Y:S01]  /*0550*/  @UP5 UIMAD UR55, UR32, UR50, URZ ;  /* 0x00000032203752a4 */ /* 0x000fe2000f8e023f */
[----:B------:R-:W-:Y:S01]  /*0560*/  LEA.HI R11, R3, R8, RZ, 0x3 ;  /* 0x00000008030b7211 */ /* 0x000fe200078f18ff */
[----:B------:R-:W-:Y:S01]  /*0570*/  USHF.R.S32.HI UR58, URZ, 0x1f, UR35 ;  /* 0x0000001f3f3a7899 */ /* 0x000fe20008011423 */
[----:B------:R-:W-:Y:S01]  /*0580*/  SHF.R.U32.HI R3, RZ, 0x3, R0 ;  /* 0x00000003ff037819 */ /* 0x000fe20000011600 */
[----:B------:R-:W-:Y:S01]  /*0590*/  UISETP.NE.AND UP6, UPT, UR9, URZ, UPT ;  /* 0x0000003f0900728c */ /* 0x000fe2000bfc5270 */
[----:B------:R-:W-:Y:S01]  /*05a0*/  LOP3.LUT R2, R0, 0x38, R240, 0xf8, !PT ;  /* 0x0000003800027812 */ /* 0x000fe200078ef8f0 */
[----:B------:R-:W-:Y:S01]  /*05b0*/  UIMAD UR60, UR60, 0xc0, URZ ;  /* 0x000000c03c3c78a4 */ /* 0x000fe2000f8e023f */
[----:B------:R-:W-:Y:S01]  /*05c0*/  LOP3.LUT R0, R11, 0xfffffff8, RZ, 0xc0, !PT ;  /* 0xfffffff80b007812 */ /* 0x000fe200078ec0ff */
[----:B------:R-:W-:Y:S01]  /*05d0*/  UIMAD UR59, UR59, 0xc0, URZ ;  /* 0x000000c03b3b78a4 */ /* 0x000fe2000f8e023f */
[----:B------:R-:W-:Y:S01]  /*05e0*/  LOP3.LUT R3, R2, R3, RZ, 0x3c, !PT ;  /* 0x0000000302037212 */ /* 0x000fe200078e3cff */
[----:B------:R-:W-:Y:S01]  /*05f0*/  IMAD.SHL.U32 R2, R13, 0x8, RZ ;  /* 0x000000080d027824 */ /* 0x000fe200078e00ff */
[----:B------:R-:W-:Y:S01]  /*0600*/  LOP3.LUT R4, R6, 0x1, RZ, 0xc0, !PT ;  /* 0x0000000106047812 */ /* 0x000fe200078ec0ff */
[----:B------:R-:W-:Y:S01]  /*0610*/  IMAD.IADD R12, R8, 0x1, -R0 ;  /* 0x00000001080c7824 */ /* 0x000fe200078e0a00 */
[C---:B------:R-:W-:Y:S01]  /*0620*/  LOP3.LUT P3, RZ, R7.reuse, 0x4, RZ, 0xc0, !PT ;  /* 0x0000000407ff7812 */ /* 0x040fe2000786c0ff */
[----:B------:R-:W-:Y:S01]  /*0630*/  IMAD.SHL.U32 R0, R7, 0x40, RZ ;  /* 0x0000004007007824 */ /* 0x000fe200078e00ff */
[----:B------:R-:W-:Y:S01]  /*0640*/  LOP3.LUT R2, R3, 0xfffffe00, R2, 0xf8, !PT ;  /* 0xfffffe0003027812 */ /* 0x000fe200078ef802 */
[----:B------:R-:W-:Y:S01]  /*0650*/  IMAD.U32 R3, RZ, RZ, UR4 ;  /* 0x00000004ff037e24 */ /* 0x000fe2000f8e00ff */
[----:B------:R-:W-:Y:S01]  /*0660*/  SHF.R.S32.HI R7, RZ, 0x7, R14 ;  /* 0x00000007ff077819 */ /* 0x000fe2000001140e */
[----:B------:R-:W-:Y:S01]  /*0670*/  IMAD.SHL.U32 R3, R10, 0x200, RZ ;  /* 0x000002000a037824 */ /* 0x000fe200078e00ff */
[----:B------:R-:W-:Y:S01]  /*0680*/  LOP3.LUT R0, R0, 0x1c0, RZ, 0xc0, !PT ;  /* 0x000001c000007812 */ /* 0x000fe200078ec0ff */
[----:B------:R1:W-:Y:S01]  /*0690*/  STL [R1+0x28], R2 ;  /* 0x0000280201007387 */ /* 0x0003e20000100800 */
[----:B------:R-:W-:Y:S01]  /*06a0*/  ISETP.NE.U32.AND P0, PT, R4, 0x1, PT ;  /* 0x000000010400780c */ /* 0x000fe20003f05070 */
[----:B------:R-:W-:Y:S01]  /*06b0*/  IMAD.SHL.U32 R8, R10, 0x10, RZ ;  /* 0x000000100a087824 */ /* 0x000fe200078e00ff */
[----:B------:R-:W-:Y:S01]  /*06c0*/  LOP3.LUT R178, R0, 0x8, R9, 0xf8, !PT ;  /* 0x0000000800b27812 */ /* 0x000fe200078ef809 */
[----:B------:R-:W-:Y:S01]  /*06d0*/  UIMAD UR4, UR32, UR12, UR35 ;  /* 0x0000000c200472a4 */ /* 0x000fe2000f8e0223 */
[----:B------:R-:W-:Y:S01]  /*06e0*/  R2P PR, R6, 0x6 ;  /* 0x0000000606007804 */ /* 0x000fe20000000000 */
[----:B------:R-:W-:Y:S01]  /*06f0*/  USHF.R.S32.HI UR61, URZ, 0x1f, UR35 ;  /* 0x0000001f3f3d7899 */ /* 0x000fe20008011423 */
[----:B------:R-:W-:Y:S01]  /*0700*/  SEL R180, R235, 0xffffffe0, !P4 ;  /* 0xffffffe0ebb47807 */ /* 0x000fe20006000000 */
[----:B------:R-:W-:Y:S01]  /*0710*/  USHF.L.U32 UR44, UR4, 0x5, URZ ;  /* 0x00000005042c7899 */ /* 0x000fe2000800063f */
[----:B------:R-:W-:Y:S01]  /*0720*/  SEL R233, R233, 0x10, !P0 ;  /* 0x00000010e9e97807 */ /* 0x000fe20004000000 */
[----:B------:R-:W-:Y:S01]  /*0730*/  UIMAD.WIDE.U32 UR40, UR36, UR42, URZ ;  /* 0x0000002a242872a5 */ /* 0x000fe2000f8e003f */
[----:B------:R-:W-:Y:S01]  /*0740*/  SEL R235, R235, 0xffffffe0, !P1 ;  /* 0xffffffe0ebeb7807 */ /* 0x000fe20004800000 */
[----:B------:R-:W-:-:S02]  /*0750*/  UIMAD UR52, UR37, UR42, URZ ;  /* 0x0000002a253472a4 */ /* 0x000fc4000f8e023f */
[----:B------:R-:W-:Y:S02]  /*0760*/  USHF.R.S32.HI UR54, URZ, 0x1f, UR47 ;  /* 0x0000001f3f367899 */ /* 0x000fe4000801142f */
[----:B------:R-:W-:Y:S02]  /*0770*/  UIMAD UR51, UR5, UR51, URZ ;  /* 0x00000033053372a4 */ /* 0x000fe4000f8e023f */
[----:B------:R-:W-:Y:S02]  /*0780*/  @!UP5 UIMAD UR50, UR6, UR50, URZ ;  /* 0x000000320632d2a4 */ /* 0x000fe4000f8e023f */
[----:B------:R-:W-:Y:S02]  /*0790*/  USHF.R.S32.HI UR49, URZ, 0x1f, UR45 ;  /* 0x0000001f3f317899 */ /* 0x000fe4000801142d */
[----:B------:R-:W-:Y:S01]  /*07a0*/  USHF.R.S32.HI UR48, URZ, 0x1f, UR44 ;  /* 0x0000001f3f307899 */ /* 0x000fe2000801142c */
[----:B-1----:R-:W-:-:S05]  /*07b0*/  IMAD.SHL.U32 R2, R16, 0x10, RZ ;  /* 0x0000001010027824 */ /* 0x002fca00078e00ff */
[----:B------:R-:W-:Y:S02]  /*07c0*/  LOP3.LUT R5, R0, 0x30, R2, 0xf8, !PT ;  /* 0x0000003000057812 */ /* 0x000fe400078ef802 */
[----:B------:R-:W-:Y:S02]  /*07d0*/  SHF.R.U32.HI R0, RZ, 0x3, R0 ;  /* 0x00000003ff007819 */ /* 0x000fe40000011600 */
[----:B------:R-:W-:Y:S02]  /*07e0*/  LOP3.LUT R4, R5, 0x8, R9, 0xf8, !PT ;  /* 0x0000000805047812 */ /* 0x000fe400078ef809 */
[----:B------:R-:W-:Y:S01]  /*07f0*/  LEA.HI.SX32 R245, R245, R2, 0x1e ;  /* 0x00000002f5f57211 */ /* 0x000fe200078ff2ff */
[----:B------:R-:W-:Y:S01]  /*0800*/  IMAD R2, R7, 0x1000, R3 ;  /* 0x0000100007027824 */ /* 0x000fe200078e0203 */
[----:B------:R-:W-:Y:S02]  /*0810*/  LOP3.LUT R178, R178, R0, RZ, 0x3c, !PT ;  /* 0x00000000b2b27212 */ /* 0x000fe400078e3cff */
[----:B------:R-:W-:Y:S01]  /*0820*/  LOP3.LUT R3, R3, R4, R0, 0xf6, !PT ;  /* 0x0000000403037212 */ /* 0x000fe200078ef600 */
[----:B------:R-:W-:-:S02]  /*0830*/  IMAD.SHL.U32 R0, R6, 0x40, RZ ;  /* 0x0000004006007824 */ /* 0x000fc400078e00ff */
[----:B------:R-:W-:Y:S02]  /*0840*/  IMAD.IADD R178, R2, 0x1, R178 ;  /* 0x0000000102b27824 */ /* 0x000fe400078e02b2 */
[----:B------:R-:W-:Y:S01]  /*0850*/  IMAD.SHL.U32 R2, R7, 0x8, RZ ;  /* 0x0000000807027824 */ /* 0x000fe200078e00ff */
[----:B------:R-:W-:Y:S01]  /*0860*/  LOP3.LUT R0, R0, 0x1c0, RZ, 0xc0, !PT ;  /* 0x000001c000007812 */ /* 0x000fe200078ec0ff */
[----:B------:R-:W-:Y:S02]  /*0870*/  IMAD.SHL.U32 R6, R15, 0x2, RZ ;  /* 0x000000020f067824 */ /* 0x000fe400078e00ff */
[----:B------:R-:W-:Y:S01]  /*0880*/  IMAD.SHL.U32 R178, R178, 0x2, RZ ;  /* 0x00000002b2b27824 */ /* 0x000fe200078e00ff */
[----:B------:R-:W-:Y:S01]  /*0890*/  LOP3.LUT R2, R2, 0x8, RZ, 0xc0, !PT ;  /* 0x0000000802027812 */ /* 0x000fe200078ec0ff */
[----:B------:R-:W-:Y:S01]  /*08a0*/  IMAD R5, R7, 0x2000, R6 ;  /* 0x0000200007057824 */ /* 0x000fe200078e0206 */
[----:B------:R-:W-:Y:S01]  /*08b0*/  SHF.R.U32.HI R4, RZ, 0x3, R0 ;  /* 0x00000003ff047819 */ /* 0x000fe20000011600 */
[----:B------:R-:W-:Y:S01]  /*08c0*/  IMAD R6, R16, 0x400, R6 ;  /* 0x0000040010067824 */ /* 0x000fe200078e0206 */
[----:B------:R-:W-:Y:S01]  /*08d0*/  LOP3.LUT R9, R2, 0x10, R8, 0xf8, !PT ;  /* 0x0000001002097812 */ /* 0x000fe200078ef808 */
[----:B------:R-:W-:Y:S01]  /*08e0*/  IMAD R5, R16, 0x400, R5 ;  /* 0x0000040010057824 */ /* 0x000fe200078e0205 */
[-C--:B------:R-:W-:Y:S01]  /*08f0*/  LOP3.LUT R7, R4, R0.reuse, RZ, 0xfc, !PT ;  /* 0x0000000004077212 */ /* 0x080fe200078efcff */
[----:B------:R-:W-:Y:S01]  /*0900*/  IMAD.IADD R181, R178, 0x1, R180 ;  /* 0x00000001b2b57824 */ /* 0x000fe200078e02b4 */
[----:B------:R-:W-:Y:S01]  /*0910*/  LOP3.LUT R8, R4, R0, R2, 0x1e, !PT ;  /* 0x0000000004087212 */ /* 0x000fe200078e1e02 */
[----:B------:R-:W-:-:S02]  /*0920*/  IMAD.SHL.U32 R2, R12, 0x40, RZ ;  /* 0x000000400c027824 */ /* 0x000fc400078e00ff */
[----:B------:R-:W-:Y:S02]  /*0930*/  IMAD.IADD R7, R7, 0x1, R5 ;  /* 0x0000000107077824 */ /* 0x000fe400078e0205 */
[----:B------:R-:W-:Y:S01]  /*0940*/  IMAD.SHL.U32 R5, R10, 0x8, RZ ;  /* 0x000000080a057824 */ /* 0x000fe200078e00ff */
[----:B------:R-:W-:Y:S01]  /*0950*/  LOP3.LUT R2, R2, 0x1c0, RZ, 0xc0, !PT ;  /* 0x000001c002027812 */ /* 0x000fe200078ec0ff */
[----:B------:R-:W-:Y:S02]  /*0960*/  IMAD.U32 R0, RZ, RZ, UR7 ;  /* 0x00000007ff007e24 */ /* 0x000fe4000f8e00ff */
[----:B------:R-:W-:Y:S01]  /*0970*/  IMAD.SHL.U32 R0, R11, 0x40, RZ ;  /* 0x000000400b007824 */ /* 0x000fe200078e00ff */
[----:B------:R-:W-:Y:S01]  /*0980*/  LOP3.LUT R5, R2, 0x8, R5, 0xf8, !PT ;  /* 0x0000000802057812 */ /* 0x000fe200078ef805 */
[----:B------:R-:W-:Y:S01]  /*0990*/  IMAD.IADD R6, R6, 0x1, R8 ;  /* 0x0000000106067824 */ /* 0x000fe200078e0208 */
[--C-:B------:R-:W-:Y:S01]  /*09a0*/  SHF.R.U32.HI R4, RZ, 0x3, R2.reuse ;  /* 0x00000003ff047819 */ /* 0x100fe20000011602 */
[----:B------:R-:W-:Y:S01]  /*09b0*/  IMAD.SHL.U32 R231, R7, 0x2, RZ ;  /* 0x0000000207e77824 */ /* 0x000fe200078e00ff */
[----:B------:R-:W-:Y:S01]  /*09c0*/  LOP3.LUT R0, R0, 0xfffffe00, RZ, 0xc0, !PT ;  /* 0xfffffe0000007812 */ /* 0x000fe200078ec0ff */
[----:B------:R-:W-:Y:S01]  /*09d0*/  IMAD.SHL.U32 R3, R3, 0x2, RZ ;  /* 0x0000000203037824 */ /* 0x000fe200078e00ff */
[----:B------:R-:W-:Y:S01]  /*09e0*/  LOP3.LUT R5, R5, R4, RZ, 0x3c, !PT ;  /* 0x0000000405057212 */ /* 0x000fe200078e3cff */
[----:B------:R-:W-:Y:S01]  /*09f0*/  IMAD.IADD R234, R231, 0x1, R233 ;  /* 0x00000001e7ea7824 */ /* 0x000fe200078e02e9 */
[----:B------:R-:W-:Y:S01]  /*0a00*/  LOP3.LUT R2, R4, R9, R2, 0x1e, !PT ;  /* 0x0000000904027212 */ /* 0x000fe200078e1e02 */
[----:B------:R-:W-:-:S02]  /*0a10*/  IMAD.MOV.U32 R4, RZ, RZ, 0x40 ;  /* 0x00000040ff047424 */ /* 0x000fc400078e00ff */
[----:B------:R-:W-:Y:S01]  /*0a20*/  IMAD R188, R16, 0x400, R0 ;  /* 0x0000040010bc7824 */ /* 0x000fe200078e0200 */
[----:B------:R-:W-:Y:S01]  /*0a30*/  LOP3.LUT R187, R2, R0, RZ, 0xfc, !PT ;  /* 0x0000000002bb7212 */ /* 0x000fe200078efcff */
[----:B------:R-:W-:Y:S01]  /*0a40*/  IMAD.MOV.U32 R2, RZ, RZ, 0x440 ;  /* 0x00000440ff027424 */ /* 0x000fe200078e00ff */
[----:B------:R-:W-:Y:S01]  /*0a50*/  SEL R179, R4, 0xffffffc0, !P3 ;  /* 0xffffffc004b37807 */ /* 0x000fe20005800000 */
[----:B------:R-:W-:Y:S01]  /*0a60*/  IMAD.IADD R188, R188, 0x1, R5 ;  /* 0x00000001bcbc7824 */ /* 0x000fe200078e0205 */
[----:B------:R-:W-:Y:S01]  /*0a70*/  LEA R0, R6, 0xc000, 0x1 ;  /* 0x0000c00006007811 */ /* 0x000fe200078e08ff */
[----:B------:R-:W-:Y:S01]  /*0a80*/  IMAD.IADD R238, R231, 0x1, R235 ;  /* 0x00000001e7ee7824 */ /* 0x000fe200078e02eb */
[----:B------:R-:W-:Y:S01]  /*0a90*/  SEL R4, R4, 0xffffffc0, !P2 ;  /* 0xffffffc004047807 */ /* 0x000fe20005000000 */
[----:B------:R-:W-:Y:S01]  /*0aa0*/  IMAD.IADD R179, R178, 0x1, R179 ;  /* 0x00000001b2b37824 */ /* 0x000fe200078e02b3 */
[C---:B------:R-:W-:Y:S01]  /*0ab0*/  IADD3 R12, R0.reuse, 0x420, RZ ;  /* 0x00000420000c7810 */ /* 0x040fe20007ffe0ff */
[--C-:B------:R-:W-:Y:S01]  /*0ac0*/  IMAD.IADD R7, R235, 0x1, R0.reuse ;  /* 0x00000001eb077824 */ /* 0x100fe200078e0200 */
[----:B------:R-:W-:Y:S01]  /*0ad0*/  IADD3 R8, R0, 0x2020, RZ ;  /* 0x0000202000087810 */ /* 0x000fe20007ffe0ff */
[----:B------:R-:W-:Y:S01]  /*0ae0*/  IMAD.IADD R10, R4, 0x1, R0 ;  /* 0x00000001040a7824 */ /* 0x000fe200078e0200 */
[C---:B------:R-:W-:Y:S01]  /*0af0*/  @P1 IADD3 R12, R0.reuse, 0x3e0, RZ ;  /* 0x000003e0000c1810 */ /* 0x040fe20007ffe0ff */
[----:B------:R-:W-:Y:S01]  /*0b00*/  IMAD.IADD R232, R231, 0x1, R4 ;  /* 0x00000001e7e87824 */ /* 0x000fe200078e0204 */
[C---:B------:R-:W-:Y:S01]  /*0b10*/  IADD3 R11, R0.reuse, 0x2420, RZ ;  /* 0x00002420000b7810 */ /* 0x040fe20007ffe0ff */
[----:B------:R-:W-:Y:S01]  /*0b20*/  STL [R1+0x5c], R7 ;  /* 0x00005c0701007387 */ /* 0x000fe20000100800 */
[C---:B------:R-:W-:Y:S01]  /*0b30*/  @P1 IADD3 R8, R0.reuse, 0x1fe0, RZ ;  /* 0x00001fe000081810 */ /* 0x040fe20007ffe0ff */
[----:B------:R-:W-:Y:S01]  /*0b40*/  IMAD.IADD R233, R233, 0x1, R232 ;  /* 0x00000001e9e97824 */ /* 0x000fe200078e02e8 */
[C---:B------:R-:W-:Y:S01]  /*0b50*/  IADD3 R5, R0.reuse, 0x2440, RZ ;  /* 0x0000244000057810 */ /* 0x040fe20007ffe0ff */
[----:B------:R-:W-:Y:S01]  /*0b60*/  STL [R1+0x40], R10 ;  /* 0x0000400a01007387 */ /* 0x000fe20000100800 */
[----:B------:R-:W-:Y:S01]  /*0b70*/  @P1 IADD3 R11, R0, 0x23e0, RZ ;  /* 0x000023e0000b1810 */ /* 0x000fe20007ffe0ff */
[----:B------:R-:W-:Y:S01]  /*0b80*/  IMAD.IADD R4, R4, 0x1, R8 ;  /* 0x0000000104047824 */ /* 0x000fe200078e0208 */
[----:B------:R-:W-:Y:S01]  /*0b90*/  @P2 IADD3 R5, R0, 0x23c0, RZ ;  /* 0x000023c000052810 */ /* 0x000fe20007ffe0ff */
[----:B------:R-:W-:Y:S01]  /*0ba0*/  STL [R1+0x48], R12 ;  /* 0x0000480c01007387 */ /* 0x000fe20000100800 */
[----:B------:R-:W-:Y:S01]  /*0bb0*/  SEL R2, R2, 0x3c0, !P2 ;  /* 0x000003c002027807 */ /* 0x000fe20005000000 */
[----:B------:R-:W-:Y:S01]  /*0bc0*/  IMAD.IADD R237, R234, 0x1, R235 ;  /* 0x00000001eaed7824 */ /* 0x000fe200078e02eb */
[C---:B------:R-:W-:Y:S01]  /*0bd0*/  IADD3 R6, R0.reuse, 0x2040, RZ ;  /* 0x0000204000067810 */ /* 0x040fe20007ffe0ff */
[----:B------:R-:W-:Y:S01]  /*0be0*/  STL [R1+0x30], R8 ;  /* 0x0000300801007387 */ /* 0x000fe20000100800 */
[----:B------:R-:W-:Y:S01]  /*0bf0*/  @P2 IADD3 R6, R0, 0x1fc0, RZ ;  /* 0x00001fc000062810 */ /* 0x000fe20007ffe0ff */
[----:B------:R-:W-:-:S02]  /*0c00*/  IMAD.IADD R236, R235, 0x1, R232 ;  /* 0x00000001ebec7824 */ /* 0x000fc400078e02e8 */
[----:B------:R-:W-:Y:S01]  /*0c10*/  STL [R1+0x44], R11 ;  /* 0x0000440b01007387 */ /* 0x000fe20000100800 */
[----:B------:R-:W-:Y:S02]  /*0c20*/  IMAD.IADD R180, R180, 0x1, R179 ;  /* 0x00000001b4b47824 */ /* 0x000fe400078e02b3 */
[----:B------:R-:W-:Y:S01]  /*0c30*/  IMAD.SHL.U32 R182, R188, 0x2, RZ ;  /* 0x00000002bcb67824 */ /* 0x000fe200078e00ff */
[----:B------:R1:W-:Y:S04]  /*0c40*/  STL [R1+0x38], R5 ;  /* 0x0000380501007387 */ /* 0x0003e80000100800 */
[----:B------:R2:W-:Y:S01]  /*0c50*/  STL [R1+0x3c], R6 ;  /* 0x00003c0601007387 */ /* 0x0005e20000100800 */
[----:B-1----:R-:W-:Y:S02]  /*0c60*/  IMAD.IADD R5, R0, 0x1, R2 ;  /* 0x0000000100057824 */ /* 0x002fe400078e0202 */
[----:B--2---:R-:W-:-:S03]  /*0c70*/  IMAD.IADD R6, R235, 0x1, R10 ;  /* 0x00000001eb067824 */ /* 0x004fc600078e020a */
[----:B------:R-:W-:Y:S01]  /*0c80*/  STL [R1+0x34], R5 ;  /* 0x0000340501007387 */ /* 0x000fe20000100800 */
[C---:B------:R-:W-:Y:S02]  /*0c90*/  IMAD.IADD R0, R235.reuse, 0x1, R5 ;  /* 0x00000001eb007824 */ /* 0x040fe400078e0205 */
[----:B------:R-:W-:Y:S01]  /*0ca0*/  IMAD.IADD R235, R235, 0x1, R233 ;  /* 0x00000001ebeb7824 */ /* 0x000fe200078e02e9 */
[----:B------:R-:W-:Y:S04]  /*0cb0*/  STL [R1+0x58], R6 ;  /* 0x0000580601007387 */ /* 0x000fe80000100800 */
[----:B------:R1:W-:Y:S04]  /*0cc0*/  STL [R1+0x54], R0 ;  /* 0x0000540001007387 */ /* 0x0003e80000100800 */
[----:B------:R2:W-:Y:S01]  /*0cd0*/  STL [R1+0x50], R4 ;  /* 0x0000500401007387 */ /* 0x0005e20000100800 */
[----:B-1----:R-:W-:-:S05]  /*0ce0*/  IMAD.IADD R0, R2, 0x1, R8 ;  /* 0x0000000102007824 */ /* 0x002fca00078e0208 */
[----:B------:R2:W-:Y:S02]  /*0cf0*/  STL [R1+0x4c], R0 ;  /* 0x00004c0001007387 */ /* 0x0005e40000100800 */
.L_x_897:
[----:B------:R-:W-:Y:S02]  /*0d00*/  ULDC.64 UR4, c[0x0][0x240] ;  /* 0x0000900000047ab9 */ /* 0x000fe40000000a00 */
[----:B------:R-:W-:Y:S02]  /*0d10*/  UISETP.NE.U32.AND UP1, UPT, URZ, UR4, UPT ;  /* 0x000000043f00728c */ /* 0x000fe4000bf25070 */
[----:B------:R-:W-:Y:S02]  /*0d20*/  USHF.R.S32.HI UR39, URZ, 0x1f, UR32 ;  /* 0x0000001f3f277899 */ /* 0x000fe40008011420 */
[----:B------:R-:W-:Y:S02]  /*0d30*/  USHF.L.U32 UR12, UR32, 0x2, URZ ;  /* 0x00000002200c7899 */ /* 0x000fe4000800063f */
[----:B------:R-:W-:Y:S02]  /*0d40*/  UISETP.NE.AND.EX UP1, UPT, URZ, UR5, UPT, UP1 ;  /* 0x000000053f00728c */ /* 0x000fe4000bf25310 */
[----:B------:R-:W-:-:S02]  /*0d50*/  ULDC.64 UR8, c[0x0][0x250] ;  /* 0x0000940000087ab9 */ /* 0x000fc40000000a00 */
[----:B------:R-:W-:Y:S02]  /*0d60*/  UISETP.NE.U32.AND UP3, UPT, URZ, UR8, UPT ;  /* 0x000000083f00728c */ /* 0x000fe4000bf65070 */
[----:B------:R-:W-:Y:S01]  /*0d70*/  USHF.L.U64.HI UR10, UR32, 0x2, UR39 ;  /* 0x00000002200a7899 */ /* 0x000fe20008010227 */
[----:B------:R-:W-:Y:S01]  /*0d80*/  PLOP3.LUT P2, PT, PT, PT, UP1, 0x80, 0x0 ;  /* 0x000000000000781c */ /* 0x000fe20003f4f018 */
[----:B------:R-:W-:Y:S02]  /*0d90*/  UIADD3 UR11, UP0, UR12, UR4, URZ ;  /* 0x000000040c0b7290 */ /* 0x000fe4000ff1e03f */
[----:B------:R-:W-:Y:S02]  /*0da0*/  UISETP.NE.AND.EX UP3, UPT, URZ, UR9, UPT, UP3 ;  /* 0x000000093f00728c */ /* 0x000fe4000bf65330 */
[----:B------:R-:W-:Y:S02]  /*0db0*/  UIADD3.X UR5, UR10, UR5, URZ, UP0, !UPT ;  /* 0x000000050a057290 */ /* 0x000fe400087fe43f */
[----:B-12---:R-:W-:Y:S01]  /*0dc0*/  IMAD.U32 R4, RZ, RZ, UR11 ;  /* 0x0000000bff047e24 */ /* 0x006fe2000f8e00ff */
[----:B------:R-:W-:-:S02]  /*0dd0*/  ULDC.U8 UR4, c[0x0][0x312] ;  /* 0x0000c48000047ab9 */ /* 0x000fc40000000000 */
[----:B------:R-:W-:Y:S01]  /*0de0*/  UISETP.NE.AND UP4, UPT, UR4, URZ, UPT ;  /* 0x0000003f0400728c */ /* 0x000fe2000bf85270 */
[----:B------:R-:W-:Y:S01]  /*0df0*/  IMAD.U32 R5, RZ, RZ, UR5 ;  /* 0x00000005ff057e24 */ /* 0x000fe2000f8e00ff */
[----:B------:R-:W-:Y:S02]  /*0e00*/  ULDC.64 UR20, c[0x0][0x118] ;  /* 0x0000460000147ab9 */ /* 0x000fe40000000a00 */
[----:B------:R-:W-:Y:S01]  /*0e10*/  @UP3 UIADD3 UR4, UP0, UR12, UR8, URZ ;  /* 0x000000080c043290 */ /* 0x000fe2000ff1e03f */
[----:B------:R-:W-:Y:S01]  /*0e20*/  PLOP3.LUT P0, PT, PT, PT, UP3, 0x80, 0x0 ;  /* 0x000000000000781c */ /* 0x000fe20003f0f038 */
[----:B------:R1:W2:Y:S01]  /*0e30*/  @P2 LDG.E R8, [R4.64] ;  /* 0x0000001404082981 */ /* 0x0002a2000c1e1900 */
[----:B------:R-:W-:Y:S02]  /*0e40*/  ULDC.64 UR6, c[0x0][0x248] ;  /* 0x0000920000067ab9 */ /* 0x000fe40000000a00 */
        /* <DEDUP_REMOVED lines=33> */
.L_x_821:
        /* <DEDUP_REMOVED lines=59> */
.L_x_823:
        /* <DEDUP_REMOVED lines=18> */
.L_x_824:
        /* <DEDUP_REMOVED lines=8> */
[----:B------:R-:W-:Y:S02]  /*15b0*/  USHF.L.U32 UR12, UR32, 0x7, URZ ;  /* 0x00000007200c7899 */ /* 0x000fe4000800063f */
[----:B------:R-:W-:-:S02]  /*15c0*/  @UP2 UMOV UR27, UR4 ;  /* 0x00000004001b2c82 */ /* 0x000fc40008000000 */
[----:B------:R-:W-:Y:S02]  /*15d0*/  ULDC.64 UR4, c[0x0][0x368] ;  /* 0x0000da0000047ab9 */ /* 0x000fe40000000a00 */
[----:B------:R-:W-:Y:S02]  /*15e0*/  @!UP2 UIMAD UR6, UR39, UR4, URZ ;  /* 0x000000042706a2a4 */ /* 0x000fe4000f8e023f */
[----:B------:R-:W-:Y:S02]  /*15f0*/  USHF.R.S32.HI UR22, URZ, 0x1f, UR23 ;  /* 0x0000001f3f167899 */ /* 0x000fe40008011417 */
        /* <DEDUP_REMOVED lines=25> */
[----:B------:R-:W-:Y:S02]  /*1790*/  USEL UR5, UR12, URZ, UP1 ;  /* 0x0000003f0c057287 */ /* 0x000fe40008800000 */
[----:B------:R-:W-:Y:S01]  /*17a0*/  USEL UR4, UR4, URZ, UP1 ;  /* 0x0000003f04047287 */ /* 0x000fe20008800000 */
[----:B------:R-:W-:Y:S01]  /*17b0*/  IMAD.HI.U32 R0, R0, R2, RZ ;  /* 0x0000000200007227 */ /* 0x000fe200078e00ff */
[----:B------:R-:W-:Y:S02]  /*17c0*/  UIADD3 UR6, UP1, UR10, UR5, URZ ;  /* 0x000000050a067290 */ /* 0x000fe4000ff3e03f */
[----:B------:R-:W-:Y:S01]  /*17d0*/  ULDC UR12, c[0x0][0x234] ;  /* 0x00008d00000c7ab9 */ /* 0x000fe20000000800 */
[----:B------:R-:W-:Y:S01]  /*17e0*/  IMAD.MOV R4, RZ, RZ, -R0 ;  /* 0x000000ffff047224 */ /* 0x000fe200078e0a00 */
[----:B------:R-:W-:-:S02]  /*17f0*/  UIADD3.X UR5, UR31, UR4, URZ, UP1, !UPT ;  /* 0x000000041f057290 */ /* 0x000fc40008ffe43f */
[----:B------:R-:W-:Y:S01]  /*1800*/  UIMAD UR4, UR37, UR6, URZ ;  /* 0x00000006250472a4 */ /* 0x000fe2000f8e023f */
[C---:B------:R-:W-:Y:S01]  /*1810*/  IMAD R2, R6.reuse, R4, R2 ;  /* 0x0000000406027224 */ /* 0x040fe200078e0202 */
[----:B------:R-:W-:Y:S02]  /*1820*/  USEL UR8, UR8, URZ, UP6 ;  /* 0x0000003f08087287 */ /* 0x000fe4000b000000 */
[----:B------:R-:W-:Y:S02]  /*1830*/  UIMAD UR7, UR36, UR5, UR4 ;  /* 0x00000005240772a4 */ /* 0x000fe4000f8e0204 */
[----:B------:R-:W-:Y:S01]  /*1840*/  ISETP.GT.U32.AND P1, PT, R6, R2, PT ;  /* 0x000000020600720c */ /* 0x000fe20003f24070 */
[----:B------:R-:W-:-:S04]  /*1850*/  @UP5 USEL UR4, UR55, UR13, !UP2 ;  /* 0x0000000d37045287 */ /* 0x000fc8000d000000 */
[----:B------:R-:W-:Y:S02]  /*1860*/  @UP5 UIMAD UR12, UR35, UR12, UR4 ;  /* 0x0000000c230c52a4 */ /* 0x000fe4000f8e0204 */
[----:B------:R-:W-:-:S04]  /*1870*/  UIMAD.WIDE.U32 UR4, UR36, UR6, URZ ;  /* 0x00000006240472a5 */ /* 0x000fc8000f8e003f */
[----:B------:R-:W-:Y:S02]  /*1880*/  UIADD3 UR7, UR5, UR7, URZ ;  /* 0x0000000705077290 */ /* 0x000fe4000fffe03f */
[----:B------:R-:W-:Y:S01]  /*1890*/  @!P1 IMAD.IADD R2, R2, 0x1, -R6 ;  /* 0x0000000102029824 */ /* 0x000fe200078e0a06 */
[----:B------:R-:W-:Y:S01]  /*18a0*/  @!P1 IADD3 R0, R0, 0x1, RZ ;  /* 0x0000000100009810 */ /* 0x000fe20007ffe0ff */
[----:B------:R-:W-:Y:S01]  /*18b0*/  @!UP5 UMOV UR12, UR50 ;  /* 0x00000032000cdc82 */ /* 0x000fe20008000000 */
[----:B------:R-:W-:Y:S02]  /*18c0*/  ISETP.LE.AND P1, PT, RZ, UR57, PT ;  /* 0x00000039ff007c0c */ /* 0x000fe4000bf23270 */
        /* <DEDUP_REMOVED lines=13> */
.L_x_825:
[----:B------:R-:W-:Y:S02]  /*19a0*/  UMOV UR6, UR51 ;  /* 0x0000003300067c82 */ /* 0x000fe40008000000 */
.L_x_826:
[----:B------:R-:W1:Y:S01]  /*19b0*/  S2R R19, SR_TID.X ;  /* 0x0000000000137919 */ /* 0x000e620000002100 */
[----:B------:R-:W-:Y:S01]  /*19c0*/  UIADD3 UR4, UP4, UP3, UR4, UR45, UR47 ;  /* 0x0000002d04047290 */ /* 0x000fe2000fb9e02f */
[----:B------:R-:W-:Y:S01]  /*19d0*/  IMAD.U32 R9, RZ, RZ, UR10 ;  /* 0x0000000aff097e24 */ /* 0x000fe2000f8e00ff */
[----:B------:R-:W-:Y:S01]  /*19e0*/  UIADD3 UR12, UR10, UR12, URZ ;  /* 0x0000000c0a0c7290 */ /* 0x000fe2000fffe03f */
[----:B------:R-:W-:Y:S01]  /*19f0*/  SHF.R.S32.HI R241, RZ, 0x1f, R240 ;  /* 0x0000001ffff17819 */ /* 0x000fe200000114f0 */
[----:B------:R-:W-:Y:S01]  /*1a00*/  UIADD3 UR15, UP2, UP1, UR11, UR4, UR14 ;  /* 0x000000040b0f7290 */ /* 0x000fe2000f95e00e */
[----:B------:R-:W-:Y:S01]  /*1a10*/  BSSY B1, `(.L_x_822) ;  /* 0x0000b91000017945 */ /* 0x000fe20003800000 */
[----:B------:R-:W-:-:S04]  /*1a20*/  UIADD3.X UR4, UR7, UR49, UR54, UP4, UP3 ;  /* 0x0000003107047290 */ /* 0x000fc8000a7e6436 */
[----:B------:R-:W-:-:S03]  /*1a30*/  UIADD3.X UR13, UR8, UR4, UR9, UP2, UP1 ;  /* 0x00000004080d7290 */ /* 0x000fc600097e2409 */
[----:B------:R-:W-:Y:S02]  /*1a40*/  ULDC.64 UR4, c[0x0][0x1a8] ;  /* 0x00006a0000047ab9 */ /* 0x000fe40000000a00 */
[----:B------:R-:W-:-:S04]  /*1a50*/  UIMAD UR4, UR58, UR4, URZ ;  /* 0x000000043a0472a4 */ /* 0x000fc8000f8e023f */
[----:B------:R-:W-:-:S03]  /*1a60*/  UIMAD UR9, UR35, UR5, UR4 ;  /* 0x00000005230972a4 */ /* 0x000fc6000f8e0204 */
[----:B------:R-:W-:Y:S01]  /*1a70*/  ULDC.64 UR4, c[0x0][0x378] ;  /* 0x0000de0000047ab9 */ /* 0x000fe20000000a00 */
[----:B-1----:R-:W-:Y:S01]  /*1a80*/  SHF.R.S32.HI R20, RZ, 0x1f, R19 ;  /* 0x0000001fff147819 */ /* 0x002fe20000011413 */
[----:B------:R-:W-:-:S03]  /*1a90*/  UIMAD UR4, UR58, UR4, URZ ;  /* 0x000000043a0472a4 */ /* 0x000fc6000f8e023f */
[CC--:B------:R-:W-:Y:S01]  /*1aa0*/  LEA.HI R0, R20.reuse, R19.reuse, RZ, 0x3 ;  /* 0x0000001314007211 */ /* 0x0c0fe200078f18ff */
[----:B------:R-:W-:Y:S01]  /*1ab0*/  UIMAD UR8, UR35, UR5, UR4 ;  /* 0x00000005230872a4 */ /* 0x000fe2000f8e0204 */
[----:B------:R-:W-:Y:S02]  /*1ac0*/  LEA.HI R8, R20, R19, RZ, 0x5 ;  /* 0x0000001314087211 */ /* 0x000fe400078f28ff */
[----:B------:R-:W-:Y:S01]  /*1ad0*/  SHF.R.S32.HI R0, RZ, 0x3, R0 ;  /* 0x00000003ff007819 */ /* 0x000fe20000011400 */
[----:B------:R-:W-:Y:S02]  /*1ae0*/  ULDC.64 UR4, c[0x0][0x370] ;  /* 0x0000dc0000047ab9 */ /* 0x000fe40000000a00 */
[----:B------:R-:W-:Y:S01]  /*1af0*/  UIMAD UR4, UR31, UR4, URZ ;  /* 0x000000041f0472a4 */ /* 0x000fe2000f8e023f */
[----:B------:R-:W-:Y:S02]  /*1b00*/  SHF.R.S32.HI R18, RZ, 0x1f, R0 ;  /* 0x0000001fff127819 */ /* 0x000fe40000011400 */
[----:B------:R-:W-:Y:S01]  /*1b10*/  IADD3 R2, P1, R0, UR10, RZ ;  /* 0x0000000a00027c10 */ /* 0x000fe2000ff3e0ff */
[----:B------:R-:W-:-:S02]  /*1b20*/  UIMAD UR7, UR10, UR5, UR4 ;  /* 0x000000050a0772a4 */ /* 0x000fc4000f8e0204 */
[----:B------:R-:W-:Y:S01]  /*1b30*/  UIADD3 UR4, UR10, UR6, URZ ;  /* 0x000000060a047290 */ /* 0x000fe2000fffe03f */
[----:B------:R-:W-:Y:S01]  /*1b40*/  IADD3.X R7, R18, UR31, RZ, P1, !PT ;  /* 0x0000001f12077c10 */ /* 0x000fe20008ffe4ff */
[----:B------:R-:W-:Y:S01]  /*1b50*/  UMOV UR31, 0x4 ;  /* 0x00000004001f7882 */ /* 0x000fe20000000000 */
[----:B------:R-:W-:Y:S01]  /*1b60*/  IMAD.WIDE.U32 R4, R2, c[0x0][0x190], R240 ;  /* 0x0000640002047a25 */ /* 0x000fe200078e00f0 */
[----:B------:R-:W-:Y:S02]  /*1b70*/  ULDC.64 UR10, c[0x0][0x3c8] ;  /* 0x0000f200000a7ab9 */ /* 0x000fe40000000a00 */
[----:B------:R-:W-:Y:S01]  /*1b80*/  UIMAD.WIDE UR4, UR4, UR31, UR10 ;  /* 0x0000001f040472a5 */ /* 0x000fe2000f8e020a */
[----:B------:R-:W-:Y:S01]  /*1b90*/  IMAD R7, R7, c[0x0][0x190], RZ ;  /* 0x0000640007077a24 */ /* 0x000fe200078e02ff */
[----:B------:R-:W-:Y:S01]  /*1ba0*/  IADD3 R6, P1, R4, UR38, RZ ;  /* 0x0000002604067c10 */ /* 0x000fe2000ff3e0ff */
[----:B------:R-:W-:Y:S02]  /*1bb0*/  ULDC UR38, c[0x0][0x2e8] ;  /* 0x0000ba0000267ab9 */ /* 0x000fe40000000800 */
[----:B------:R-:W-:-:S02]  /*1bc0*/  IMAD R2, R2, c[0x0][0x194], R7 ;  /* 0x0000650002027a24 */ /* 0x000fc400078e0207 */
[----:B------:R-:W-:Y:S02]  /*1bd0*/  UMOV UR14, UR4 ;  /* 0x00000004000e7c82 */ /* 0x000fe40008000000 */
[----:B------:R-:W-:Y:S01]  /*1be0*/  UIADD3 UR4, -UR16, UR17, UR23 ;  /* 0x0000001110047290 */ /* 0x000fe2000fffe117 */
[----:B------:R-:W-:Y:S01]  /*1bf0*/  IADD3.X R7, R5, UR33, R2, P1, !PT ;  /* 0x0000002105077c10 */ /* 0x000fe20008ffe402 */
[----:B------:R-:W-:Y:S01]  /*1c00*/  UMOV UR11, UR5 ;  /* 0x00000005000b7c82 */ /* 0x000fe20008000000 */
[----:B------:R-:W-:Y:S01]  /*1c10*/  LOP3.LUT R2, R8, 0xffffffe0, RZ, 0xc0, !PT ;  /* 0xffffffe008027812 */ /* 0x000fe200078ec0ff */
[----:B------:R-:W-:Y:S01]  /*1c20*/  UIADD3 UR4, UR4, -UR38, URZ ;  /* 0x8000002604047290 */ /* 0x000fe2000fffe03f */
[----:B------:R-:W-:Y:S02]  /*1c30*/  IADD3 R4, P1, R240, UR27, RZ ;  /* 0x0000001bf0047c10 */ /* 0x000fe4000ff3e0ff */
[----:B------:R-:W-:Y:S01]  /*1c40*/  SHF.R.S32.HI R8, RZ, 0x5, R8 ;  /* 0x00000005ff087819 */ /* 0x000fe20000011408 */
[----:B------:R-:W-:Y:S01]  /*1c50*/  USHF.R.S32.HI UR5, URZ, 0x1f, UR4 ;  /* 0x0000001f3f057899 */ /* 0x000fe20008011404 */
[----:B------:R-:W-:Y:S01]  /*1c60*/  IMAD.IADD R14, R19, 0x1, -R2 ;  /* 0x00000001130e7824 */ /* 0x000fe200078e0a02 */
[----:B------:R-:W-:-:S02]  /*1c70*/  IADD3.X R5, R241, UR30, RZ, P1, !PT ;  /* 0x0000001ef1057c10 */ /* 0x000fc40008ffe4ff */
[----:B------:R-:W-:Y:S01]  /*1c80*/  ULEA.HI UR4, UR5, UR4, URZ, 0x7 ;  /* 0x0000000405047291 */ /* 0x000fe2000f8f383f */
[----:B------:R-:W-:Y:S02]  /*1c90*/  IMAD R2, R8, UR46, R14 ;  /* 0x0000002e08027c24 */ /* 0x000fe4000f8e020e */
[----:B------:R-:W-:Y:S01]  /*1ca0*/  IMAD.WIDE.U32 R4, R9, c[0x0][0x370], R4 ;  /* 0x0000dc0009047a25 */ /* 0x000fe200078e0004 */
[----:B------:R-:W-:Y:S02]  /*1cb0*/  USHF.R.S32.HI UR4, URZ, 0x7, UR4 ;  /* 0x000000073f047899 */ /* 0x000fe40008011404 */
[C---:B------:R-:W-:Y:S02]  /*1cc0*/  IADD3 R8, P1, R2.reuse, UR15, RZ ;  /* 0x0000000f02087c10 */ /* 0x040fe4000ff3e0ff */
[----:B------:R-:W-:Y:S01]  /*1cd0*/  UISETP.LT.AND UP1, UPT, URZ, UR4, UPT ;  /* 0x000000043f00728c */ /* 0x000fe2000bf21270 */
[----:B------:R-:W-:Y:S01]  /*1ce0*/  IADD3 R5, R5, UR7, RZ ;  /* 0x0000000705057c10 */ /* 0x000fe2000fffe0ff */
[----:B------:R-:W-:Y:S01]  /*1cf0*/  ULDC.64 UR6, c[0x0][0x200] ;  /* 0x0000800000067ab9 */ /* 0x000fe20000000a00 */
[----:B------:R-:W-:Y:S01]  /*1d00*/  LEA.HI.X.SX32 R9, R2, UR13, 0x1, P1 ;  /* 0x0000000d02097c11 */ /* 0x000fe200088f0eff */
[----:B------:R-:W-:Y:S01]  /*1d10*/  USEL UR15, URZ, UR4, !UP1 ;  /* 0x000000043f0f7287 */ /* 0x000fe2000c800000 */
[----:B------:R-:W-:Y:S01]  /*1d20*/  IMAD.U32 R2, RZ, RZ, UR35 ;  /* 0x00000023ff027e24 */ /* 0x000fe2000f8e00ff */
[----:B------:R-:W-:Y:S01]  /*1d30*/  LEA R190, P1, R8, c[0x0][0x350], 0x2 ;  /* 0x0000d40008be7a11 */ /* 0x000fe200078210ff */
[----:B------:R-:W-:-:S02]  /*1d40*/  UIMAD.WIDE UR12, UR12, UR31, UR6 ;  /* 0x0000001f0c0c72a5 */ /* 0x000fc4000f8e0206 */
[----:B------:R-:W-:Y:S01]  /*1d50*/  UISETP.GT.AND UP1, UPT, UR34, UR15, UPT ;  /* 0x0000000f2200728c */ /* 0x000fe2000bf24270 */
[----:B------:R-:W-:Y:S01]  /*1d60*/  IMAD.WIDE.U32 R4, R2, c[0x0][0x378], R4 ;  /* 0x0000de0002047a25 */ /* 0x000fe200078e0004 */
[----:B------:R-:W-:-:S03]  /*1d70*/  LEA.HI.X R191, R8, c[0x0][0x354], R9, 0x2, P1 ;  /* 0x0000d50008bf7a11 */ /* 0x000fc600008f1409 */
[----:B------:R-:W-:Y:S01]  /*1d80*/  IMAD.WIDE.U32 R6, R2, c[0x0][0x1a8], R6 ;  /* 0x00006a0002067a25 */ /* 0x000fe200078e0006 */
[----:B------:R-:W-:Y:S02]  /*1d90*/  PLOP3.LUT P1, PT, PT, PT, UP1, 0x80, 0x0 ;  /* 0x000000000000781c */ /* 0x000fe40003f2f018 */
[----:B------:R-:W-:Y:S01]  /*1da0*/  IADD3 R5, R5, UR8, RZ ;  /* 0x0000000805057c10 */ /* 0x000fe2000fffe0ff */
[----:B------:R-:W-:Y:S01]  /*1db0*/  IMAD R2, R18, c[0x0][0x370], RZ ;  /* 0x0000dc0012027a24 */ /* 0x000fe200078e02ff */
[----:B------:R-:W-:Y:S01]  /*1dc0*/  IADD3 R7, R7, UR9, RZ ;  /* 0x0000000907077c10 */ /* 0x000fe2000fffe0ff */
[----:B------:R-:W-:Y:S01]  /*1dd0*/  UIADD3 UR8, UR34, -0x1, URZ ;  /* 0xffffffff22087890 */ /* 0x000fe2000fffe03f */
[----:B------:R-:W-:Y:S01]  /*1de0*/  LEA R242, P3, R6, c[0x0][0x160], 0x1 ;  /* 0x0000580006f27a11 */ /* 0x000fe200078608ff */
[C---:B------:R-:W-:Y:S02]  /*1df0*/  IMAD R2, R0.reuse, c[0x0][0x374], R2 ;  /* 0x0000dd0000027a24 */ /* 0x040fe400078e0202 */
[----:B------:R-:W-:Y:S01]  /*1e00*/  IMAD.WIDE.U32 R4, R0, c[0x0][0x370], R4 ;  /* 0x0000dc0000047a25 */ /* 0x000fe200078e0004 */
[----:B------:R-:W-:-:S03]  /*1e10*/  LEA.HI.X R239, R6, c[0x0][0x164], R7, 0x1, P3 ;  /* 0x0000590006ef7a11 */ /* 0x000fc600018f0c07 */
[----:B------:R-:W-:Y:S01]  /*1e20*/  IMAD.IADD R2, R5, 0x1, R2 ;  /* 0x0000000105027824 */ /* 0x000fe200078e0202 */
[----:B------:R-:W-:-:S04]  /*1e30*/  LEA R244, P2, R4, c[0x0][0x330], 0x1 ;  /* 0x0000cc0004f47a11 */ /* 0x000fc800078408ff */
[----:B------:R-:W-:Y:S01]  /*1e40*/  LEA.HI.X R243, R4, c[0x0][0x334], R2, 0x1, P2 ;  /* 0x0000cd0004f37a11 */ /* 0x000fe200010f0c02 */
[----:B------:R-:W-:Y:S05]  /*1e50*/  @P1 BRA `(.L_x_827) ;  /* 0x00000b1000001947 */ /* 0x000fea0003800000 */
        /* <DEDUP_REMOVED lines=18> */
.L_x_828:
        /* <DEDUP_REMOVED lines=18> */
.L_x_829:
        /* <DEDUP_REMOVED lines=28> */
.L_x_831:
[----:B------:R-:W-:Y:S05]  /*2260*/  BSYNC B0 ;  /* 0x0000000000007941 */ /* 0x000fea0003800000 */
.L_x_830:
        /* <DEDUP_REMOVED lines=15> */
.L_x_833:
[----:B------:R-:W-:Y:S05]  /*2360*/  BSYNC B0 ;  /* 0x0000000000007941 */ /* 0x000fea0003800000 */
.L_x_832:
        /* <DEDUP_REMOVED lines=15> */
.L_x_835:
[----:B------:R-:W-:Y:S05]  /*2460*/  BSYNC B0 ;  /* 0x0000000000007941 */ /* 0x000fea0003800000 */
.L_x_834:
        /* <DEDUP_REMOVED lines=14> */
.L_x_837:
[----:B------:R-:W-:Y:S05]  /*2550*/  BSYNC B0 ;  /* 0x0000000000007941 */ /* 0x000fea0003800000 */
.L_x_836:
        /* <DEDUP_REMOVED lines=24> */
.L_x_839:
[----:B------:R-:W-:Y:S05]  /*26e0*/  BSYNC B0 ;  /* 0x0000000000007941 */ /* 0x000fea0003800000 */
.L_x_838:
        /* <DEDUP_REMOVED lines=13> */
.L_x_841:
[----:B------:R-:W-:Y:S05]  /*27c0*/  BSYNC B0 ;  /* 0x0000000000007941 */ /* 0x000fea0003800000 */
.L_x_840:
        /* <DEDUP_REMOVED lines=13> */
.L_x_843:
[----:B------:R-:W-:Y:S05]  /*28a0*/  BSYNC B0 ;  /* 0x0000000000007941 */ /* 0x000fea0003800000 */
.L_x_842:
        /* <DEDUP_REMOVED lines=12> */
.L_x_827:
        /* <DEDUP_REMOVED lines=22> */
.L_x_846:
[----:B------:R-:W-:Y:S05]  /*2ad0*/  BSYNC B0 ;  /* 0x0000000000007941 */ /* 0x000fea0003800000 */
.L_x_845:
        /* <DEDUP_REMOVED lines=16> */
.L_x_848:
[----:B------:R-:W-:Y:S05]  /*2be0*/  BSYNC B0 ;  /* 0x0000000000007941 */ /* 0x000fea0003800000 */
.L_x_847:
        /* <DEDUP_REMOVED lines=16> */
.L_x_850:
[----:B------:R-:W-:Y:S05]  /*2cf0*/  BSYNC B0 ;  /* 0x0000000000007941 */ /* 0x000fea0003800000 */
.L_x_849:
        /* <DEDUP_REMOVED lines=17> */
.L_x_852:
[----:B------:R-:W-:Y:S05]  /*2e10*/  BSYNC B0 ;  /* 0x0000000000007941 */ /* 0x000fea0003800000 */
.L_x_851:
        /* <DEDUP_REMOVED lines=22> */
.L_x_854:
[----:B------:R-:W-:Y:S05]  /*2f80*/  BSYNC B0 ;  /* 0x0000000000007941 */ /* 0x000fea0003800000 */
.L_x_853:
        /* <DEDUP_REMOVED lines=20> */
.L_x_856:
[----:B------:R-:W-:Y:S05]  /*30d0*/  BSYNC B0 ;  /* 0x0000000000007941 */ /* 0x000fea0003800000 */
.L_x_855:
        /* <DEDUP_REMOVED lines=20> */
.L_x_858:
[----:B------:R-:W-:Y:S05]  /*3220*/  BSYNC B0 ;  /* 0x0000000000007941 */ /* 0x000fea0003800000 */
.L_x_857:
        /* <DEDUP_REMOVED lines=21> */
.L_x_860:
[----:B------:R-:W-:Y:S05]  /*3380*/  BSYNC B0 ;  /* 0x0000000000007941 */ /* 0x000fea0003800000 */
.L_x_859:
[C---:B------:R-:W-:Y:S01]  /*3390*/  IADD3 R6, R245.reuse, 0x48, RZ ;  /* 0x00000048f5067810 */ /* 0x040fe20007ffe0ff */
[----:B------:R-:W-:Y:S01]  /*33a0*/  ULDC.64 UR6, c[0x0][0x198] ;  /* 0x0000660000067ab9 */ /* 0x000fe20000000a00 */
[C---:B-1----:R-:W-:Y:S01]  /*33b0*/  IADD3 R5, R245.reuse, 0x8, RZ ;  /* 0x00000008f5057810 */ /* 0x042fe20007ffe0ff */
[----:B------:R-:W-:Y:S01]  /*33c0*/  IMAD.MOV.U32 R251, RZ, RZ, 0x7f800000 ;  /* 0x7f800000fffb7424 */ /* 0x000fe200078e00ff */
[----:B------:R-:W-:Y:S01]  /*33d0*/  IADD3 R4, R245, 0x40, RZ ;  /* 0x00000040f5047810 */ /* 0x000fe20007ffe0ff */
[----:B------:R-:W-:Y:S01]  /*33e0*/  UIMAD UR5, UR22, UR6, URZ ;  /* 0x00000006160572a4 */ /* 0x000fe2000f8e023f */
[----:B------:R-:W-:Y:S01]  /*33f0*/  ISETP.GE.AND P0, PT, R6, UR4, PT ;  /* 0x0000000406007c0c */ /* 0x000fe2000bf06270 */
[----:B------:R-:W-:Y:S01]  /*3400*/  IMAD.MOV.U32 R249, RZ, RZ, 0x7f800000 ;  /* 0x7f800000fff97424 */ /* 0x000fe200078e00ff */
[----:B------:R-:W-:Y:S02]  /*3410*/  ISETP.GE.AND P3, PT, R5, UR4, PT ;  /* 0x0000000405007c0c */ /* 0x000fe4000bf66270 */
[----:B------:R-:W-:-:S02]  /*3420*/  ISETP.GE.AND P4, PT, R245, UR4, PT ;  /* 0x00000004f5007c0c */ /* 0x000fc4000bf86270 */
[----:B------:R-:W-:Y:S02]  /*3430*/  MOV R250, 0x7f800000 ;  /* 0x7f80000000fa7802 */ /* 0x000fe40000000f00 */
[----:B------:R-:W-:Y:S02]  /*3440*/  MOV R248, 0x7f800000 ;  /* 0x7f80000000f87802 */ /* 0x000fe40000000f00 */
[----:B------:R-:W-:Y:S01]  /*3450*/  MOV R7, 0x4 ;  /* 0x0000000400077802 */ /* 0x000fe20000000f00 */
[----:B------:R-:W-:Y:S01]  /*3460*/  IMAD.U32 R13, RZ, RZ, UR23 ;  /* 0x00000017ff0d7e24 */ /* 0x000fe2000f8e00ff */
[----:B------:R-:W-:Y:S01]  /*3470*/  ISETP.GE.AND P2, PT, R4, UR4, PT ;  /* 0x0000000404007c0c */ /* 0x000fe2000bf46270 */
[----:B------:R-:W-:Y:S01]  /*3480*/  UIMAD UR4, UR18, -0x80, UR16 ;  /* 0xffffff80120478a4 */ /* 0x000fe2000f8e0210 */
[----:B------:R-:W-:Y:S01]  /*3490*/  IMAD.MOV.U32 R4, RZ, RZ, 0x4 ;  /* 0x00000004ff047424 */ /* 0x000fe200078e00ff */
[----:B------:R-:W-:Y:S01]  /*34a0*/  UIMAD UR5, UR23, UR7, UR5 ;  /* 0x00000007170572a4 */ /* 0x000fe2000f8e0205 */
[----:B------:R-:W-:-:S03]  /*34b0*/  @!P0 IMAD.WIDE R6, R6, R7, UR12 ;  /* 0x0000000c06068e25 */ /* 0x000fc6000f8e0207 */
[----:B------:R-:W-:Y:S01]  /*34c0*/  ISETP.GE.AND P5, PT, R0, UR4, PT ;  /* 0x0000000400007c0c */ /* 0x000fe2000bfa6270 */
[----:B------:R-:W-:Y:S01]  /*34d0*/  IMAD.WIDE R4, R245, R4, UR12 ;  /* 0x0000000cf5047e25 */ /* 0x000fe2000f8e0204 */
[----:B------:R1:W5:Y:S03]  /*34e0*/  @!P0 LDG.E R249, [R6.64] ;  /* 0x0000001406f98981 */ /* 0x000366000c1e1900 */
[----:B------:R-:W-:Y:S01]  /*34f0*/  IMAD.U32 R8, RZ, RZ, UR5 ;  /* 0x00000005ff087e24 */ /* 0x000fe2000f8e00ff */
[----:B------:R2:W5:Y:S04]  /*3500*/  @!P4 LDG.E R250, [R4.64] ;  /* 0x0000001404fac981 */ /* 0x000568000c1e1900 */
[----:B------:R2:W5:Y:S04]  /*3510*/  @!P3 LDG.E R251, [R4.64+0x20] ;  /* 0x0000201404fbb981 */ /* 0x000568000c1e1900 */
[----:B------:R2:W5:Y:S04]  /*3520*/  @!P2 LDG.E R248, [R4.64+0x100] ;  /* 0x0001001404f8a981 */ /* 0x000568000c1e1900 */
[----:B------:R3:W-:Y:S01]  /*3530*/  @P5 STS.128 [R2+0xc000], RZ ;  /* 0x00c000ff02005388 */ /* 0x0007e20000000c00 */
[----:B------:R-:W-:Y:S01]  /*3540*/  BSSY B0, `(.L_x_861) ;  /* 0x0000018000007945 */ /* 0x000fe20003800000 */
[----:B-1----:R-:W-:-:S02]  /*3550*/  IMAD R6, R15, c[0x0][0x1b0], RZ ;  /* 0x00006c000f067a24 */ /* 0x002fc400078e02ff */
[----:B--2---:R-:W-:-:S05]  /*3560*/  IMAD.WIDE.U32 R4, R13, c[0x0][0x198], R240 ;  /* 0x000066000d047a25 */ /* 0x004fca00078e00f0 */
[----:B------:R-:W-:-:S04]  /*3570*/  IADD3 R4, P0, R4, UR28, RZ ;  /* 0x0000001c04047c10 */ /* 0x000fc8000ff1e0ff */
[----:B------:R-:W-:Y:S01]  /*3580*/  IADD3.X R5, R5, UR29, R8, P0, !PT ;  /* 0x0000001d05057c10 */ /* 0x000fe200087fe408 */
[----:B------:R-:W-:-:S04]  /*3590*/  IMAD R6, R12, c[0x0][0x1b4], R6 ;  /* 0x00006d000c067a24 */ /* 0x000fc800078e0206 */
[----:B------:R-:W-:-:S05]  /*35a0*/  IMAD.WIDE.U32 R4, R12, c[0x0][0x1b0], R4 ;  /* 0x00006c000c047a25 */ /* 0x000fca00078e0004 */
[----:B------:R-:W-:Y:S01]  /*35b0*/  IADD3 R10, R5, R6, RZ ;  /* 0x00000006050a7210 */ /* 0x000fe20007ffe0ff */
        /* <DEDUP_REMOVED lines=16> */
.L_x_862:
[----:B---3--:R-:W-:Y:S05]  /*36c0*/  BSYNC B0 ;  /* 0x0000000000007941 */ /* 0x008fea0003800000 */
.L_x_861:
        /* <DEDUP_REMOVED lines=21> */
.L_x_864:
[----:B------:R-:W-:Y:S05]  /*3820*/  BSYNC B0 ;  /* 0x0000000000007941 */ /* 0x000fea0003800000 */
.L_x_863:
        /* <DEDUP_REMOVED lines=21> */
.L_x_866:
[----:B------:R-:W-:Y:S05]  /*3980*/  BSYNC B0 ;  /* 0x0000000000007941 */ /* 0x000fea0003800000 */
.L_x_865:
        /* <DEDUP_REMOVED lines=21> */
.L_x_868:
[----:B------:R-:W-:Y:S05]  /*3ae0*/  BSYNC B0 ;  /* 0x0000000000007941 */ /* 0x000fea0003800000 */
.L_x_867:
        /* <DEDUP_REMOVED lines=29> */
.L_x_870:
[----:B------:R-:W-:Y:S05]  /*3cc0*/  BSYNC B0 ;  /* 0x0000000000007941 */ /* 0x000fea0003800000 */
.L_x_869:
        /* <DEDUP_REMOVED lines=20> */
.L_x_872:
[----:B------:R-:W-:Y:S05]  /*3e10*/  BSYNC B0 ;  /* 0x0000000000007941 */ /* 0x000fea0003800000 */
.L_x_871:
        /* <DEDUP_REMOVED lines=20> */
.L_x_874:
[----:B------:R-:W-:Y:S05]  /*3f60*/  BSYNC B0 ;  /* 0x0000000000007941 */ /* 0x000fea0003800000 */
.L_x_873:
        /* <DEDUP_REMOVED lines=19> */
.L_x_876:
[----:B------:R-:W-:Y:S05]  /*40a0*/  BSYNC B0 ;  /* 0x0000000000007941 */ /* 0x000fea0003800000 */
.L_x_875:
[----:B------:R-:W-:Y:S02]  /*40b0*/  IMAD.MOV.U32 R6, RZ, RZ, c[0x0][0x308] ;  /* 0x0000c200ff067624 */ /* 0x000fe400078e00ff */
[----:B------:R-:W-:Y:S01]  /*40c0*/  IMAD.MOV.U32 R7, RZ, RZ, c[0x0][0x30c] ;  /* 0x0000c300ff077624 */ /* 0x000fe200078e00ff */
[----:B------:R-:W-:Y:S01]  /*40d0*/  LEA.HI R0, R20, R19, RZ, 0x4 ;  /* 0x0000001314007211 */ /* 0x000fe200078f20ff */
[----:B------:R-:W0:Y:S04]  /*40e0*/  LDGDEPBAR ;  /* 0x00000000000079af */ /* 0x000e280000000000 */
[----:B--23--:R2:W3:Y:S04]  /*40f0*/  LDG.E.64 R4, [R6.64+0x8] ;  /* 0x0000081406047981 */ /* 0x00c4e8000c1e1b00 */
[----:B--2---:R-:W2:Y:S01]  /*4100*/  LDG.E.64 R6, [R6.64] ;  /* 0x0000001406067981 */ /* 0x004ea2000c1e1b00 */
[----:B------:R-:W-:Y:S01]  /*4110*/  LOP3.LUT R0, R0, 0xfffffff0, RZ, 0xc0, !PT ;  /* 0xfffffff000007812 */ /* 0x000fe200078ec0ff */
[----:B------:R-:W-:Y:S01]  /*4120*/  IMAD.MOV.U32 R177, RZ, RZ, 0x40 ;  /* 0x00000040ffb17424 */ /* 0x000fe200078e00ff */
[----:B------:R-:W-:Y:S01]  /*4130*/  MOV R185, 0x20 ;  /* 0x0000002000b97802 */ /* 0x000fe20000000f00 */
[----:B------:R-:W-:Y:S01]  /*4140*/  IMAD.MOV.U32 R230, RZ, RZ, R229 ;  /* 0x000000ffffe67224 */ /* 0x000fe200078e00e5 */
[----:B------:R-:W-:Y:S01]  /*4150*/  CS2R R126, SRZ ;  /* 0x00000000007e7805 */ /* 0x000fe2000001ff00 */
[----:B------:R-:W-:Y:S01]  /*4160*/  IMAD.IADD R0, R19, 0x1, -R0 ;  /* 0x0000000113007824 */ /* 0x000fe200078e0a00 */
[----:B------:R-:W-:Y:S01]  /*4170*/  CS2R R124, SRZ ;  /* 0x00000000007c7805 */ /* 0x000fe2000001ff00 */
[----:B------:R-:W-:Y:S01]  /*4180*/  CS2R R130, SRZ ;  /* 0x0000000000827805 */ /* 0x000fe2000001ff00 */
[----:B------:R-:W-:Y:S01]  /*4190*/  CS2R R128, SRZ ;  /* 0x0000000000807805 */ /* 0x000fe2000001ff00 */
[----:B------:R-:W-:Y:S01]  /*41a0*/  CS2R R122, SRZ ;  /* 0x00000000007a7805 */ /* 0x000fe2000001ff00 */
[----:B-1--4-:R-:W-:Y:S01]  /*41b0*/  SHF.R.S32.HI R2, RZ, 0x1f, R0 ;  /* 0x0000001fff027819 */ /* 0x012fe20000011400 */
        /* <DEDUP_REMOVED lines=13> */
[----:B------:R-:W-:Y:S01]  /*4290*/  SHF.R.S32.HI R2, RZ, 0x1f, R14 ;  /* 0x0000001fff027819 */ /* 0x000fe2000001140e */
[----:B------:R-:W-:Y:S01]  /*42a0*/  CS2R R100, SRZ ;  /* 0x0000000000647805 */ /* 0x000fe2000001ff00 */
[----:B------:R-:W-:Y:S01]  /*42b0*/  CS2R R94, SRZ ;  /* 0x00000000005e7805 */ /* 0x000fe2000001ff00 */
[----:B------:R-:W-:Y:S01]  /*42c0*/  CS2R R92, SRZ ;  /* 0x00000000005c7805 */ /* 0x000fe2000001ff00 */
[C---:B------:R-:W-:Y:S01]  /*42d0*/  LOP3.LUT P0, RZ, R0.reuse, 0x2, RZ, 0xc0, !PT ;  /* 0x0000000200ff7812 */ /* 0x040fe2000780c0ff */
[----:B------:R-:W-:Y:S01]  /*42e0*/  CS2R R98, SRZ ;  /* 0x0000000000627805 */ /* 0x000fe2000001ff00 */
[----:B------:R-:W-:Y:S01]  /*42f0*/  LOP3.LUT P4, RZ, R0, 0x4, RZ, 0xc0, !PT ;  /* 0x0000000400ff7812 */ /* 0x000fe2000788c0ff */
        /* <DEDUP_REMOVED lines=15> */
[C---:B------:R-:W-:Y:S01]  /*43f0*/  IMAD.IADD R184, R182.reuse, 0x1, R185 ;  /* 0x00000001b6b87824 */ /* 0x040fe200078e02b9 */
[----:B------:R-:W-:-:S02]  /*4400*/  IADD3 R186, R182, R185, RZ ;  /* 0x000000b9b6ba7210 */ /* 0x000fc40007ffe0ff */
[----:B---3--:R-:W-:Y:S01]  /*4410*/  IADD3 R246, P3, P2, R4, UR44, R14 ;  /* 0x0000002c04f67c10 */ /* 0x008fe2000fa7e00e */
[----:B------:R-:W-:-:S03]  /*4420*/  IMAD.MOV.U32 R4, RZ, RZ, 0x40 ;  /* 0x00000040ff047424 */ /* 0x000fc600078e00ff */
[----:B------:R-:W-:Y:S01]  /*4430*/  IADD3.X R0, R5, UR48, R2, P3, P2 ;  /* 0x0000003005007c10 */ /* 0x000fe20009fe4402 */
[----:B------:R-:W-:Y:S01]  /*4440*/  IMAD.WIDE.U32 R246, R246, -0x2daee0ad, RZ ;  /* 0xd2511f53f6f67825 */ /* 0x000fe200078e00ff */
[----:B------:R-:W-:-:S03]  /*4450*/  IADD3 R2, R188, 0x2000, RZ ;  /* 0x00002000bc027810 */ /* 0x000fc60007ffe0ff */
[----:B------:R1:W-:Y:S01]  /*4460*/  STL [R1+0x24], R0 ;  /* 0x0000240001007387 */ /* 0x0003e20000100800 */
[----:B------:R-:W-:-:S04]  /*4470*/  SEL R2, R2, R188, !P1 ;  /* 0x000000bc02027207 */ /* 0x000fc80004800000 */
[----:B------:R-:W-:Y:S02]  /*4480*/  SHF.L.U32 R183, R2, 0x1, RZ ;  /* 0x0000000102b77819 */ /* 0x000fe400000006ff */
[----:B------:R-:W-:-:S05]  /*4490*/  SEL R2, R4, 0xffffffc0, !P4 ;  /* 0xffffffc004027807 */ /* 0x000fca0006000000 */
[----:B------:R3:W-:Y:S01]  /*44a0*/  STL [R1+0x20], R2 ;  /* 0x0000200201007387 */ /* 0x0007e20000100800 */
[----:B--2---:R2:W4:Y:S08]  /*44b0*/  R2UR UR9, R7 ;  /* 0x00000000070973c2 */ /* 0x00453000000e0000 */
[----:B------:R2:W2:Y:S01]  /*44c0*/  R2UR UR10, R6 ;  /* 0x00000000060a73c2 */ /* 0x0004a200000e0000 */
[----:B-1----:R-:W-:-:S04]  /*44d0*/  IADD3 R0, R187, 0x2000, RZ ;  /* 0x00002000bb007810 */ /* 0x002fc80007ffe0ff */
[----:B------:R-:W-:-:S05]  /*44e0*/  SEL R0, R0, R187, !P1 ;  /* 0x000000bb00007207 */ /* 0x000fca0004800000 */
[----:B------:R-:W-:Y:S02]  /*44f0*/  IMAD.SHL.U32 R176, R0, 0x2, RZ ;  /* 0x0000000200b07824 */ /* 0x000fe400078e00ff */
[----:B------:R-:W-:-:S04]  /*4500*/  IMAD.MOV.U32 R0, RZ, RZ, c[0x0][0x22c] ;  /* 0x00008b00ff007624 */ /* 0x000fc800078e00ff */
[----:B------:R-:W-:-:S04]  /*4510*/  IMAD R0, R0, c[0x0][0x1c0], RZ ;  /* 0x0000700000007a24 */ /* 0x000fc800078e02ff */
[C---:B------:R-:W-:Y:S01]  /*4520*/  IMAD.SHL.U32 R5, R0.reuse, 0x10, RZ ;  /* 0x0000001000057824 */ /* 0x040fe200078e00ff */
[----:B---3--:R-:W-:-:S04]  /*4530*/  SHF.L.U32 R2, R0, 0x3, RZ ;  /* 0x0000000300027819 */ /* 0x008fc800000006ff */
[----:B------:R-:W-:-:S05]  /*4540*/  IADD3 R4, R5, 0x20, RZ ;  /* 0x0000002005047810 */ /* 0x000fca0007ffe0ff */
[----:B------:R-:W-:-:S04]  /*4550*/  IMAD.IADD R0, R2, 0x1, R4 ;  /* 0x0000000102007824 */ /* 0x000fc800078e0204 */
[----:B------:R-:W-:-:S04]  /*4560*/  IMAD.IADD R0, R2, 0x1, R0 ;  /* 0x0000000102007824 */ /* 0x000fc800078e0200 */
[----:B------:R-:W-:-:S05]  /*4570*/  IMAD.IADD R0, R2, 0x1, R0 ;  /* 0x0000000102007824 */ /* 0x000fca00078e0200 */
[----:B------:R-:W-:-:S05]  /*4580*/  IADD3 R0, R2, R0, RZ ;  /* 0x0000000002007210 */ /* 0x000fca0007ffe0ff */
[----:B------:R1:W-:Y:S02]  /*4590*/  STL [R1+0x1c], R0 ;  /* 0x00001c0001007387 */ /* 0x0003e40000100800 */
[----:B-1----:R-:W-:-:S05]  /*45a0*/  IMAD.IADD R0, R2, 0x1, R0 ;  /* 0x0000000102007824 */ /* 0x002fca00078e0200 */
[----:B------:R1:W-:Y:S02]  /*45b0*/  STL [R1+0x18], R0 ;  /* 0x0000180001007387 */ /* 0x0003e40000100800 */
[----:B-1----:R-:W-:-:S05]  /*45c0*/  IMAD.IADD R0, R2, 0x1, R0 ;  /* 0x0000000102007824 */ /* 0x002fca00078e0200 */
[----:B------:R1:W-:Y:S02]  /*45d0*/  STL [R1+0x14], R0 ;  /* 0x0000140001007387 */ /* 0x0003e40000100800 */
[----:B-1----:R-:W-:-:S04]  /*45e0*/  IMAD.IADD R0, R2, 0x1, R0 ;  /* 0x0000000102007824 */ /* 0x002fc800078e0200 */
[C---:B------:R-:W-:Y:S01]  /*45f0*/  IMAD.IADD R4, R2.reuse, 0x1, R0 ;  /* 0x0000000102047824 */ /* 0x040fe200078e0200 */
[----:B------:R-:W-:Y:S04]  /*4600*/  STL [R1+0x10], R0 ;  /* 0x0000100001007387 */ /* 0x000fe80000100800 */
[----:B------:R1:W-:Y:S02]  /*4610*/  STL [R1+0xc], R4 ;  /* 0x00000c0401007387 */ /* 0x0003e40000100800 */
[----:B-1----:R-:W-:-:S05]  /*4620*/  IADD3 R4, R2, R4, RZ ;  /* 0x0000000402047210 */ /* 0x002fca0007ffe0ff */
[----:B------:R1:W-:Y:S02]  /*4630*/  STL [R1+0x8], R4 ;  /* 0x0000080401007387 */ /* 0x0003e40000100800 */
[----:B-1----:R-:W-:-:S05]  /*4640*/  IMAD.IADD R4, R2, 0x1, R4 ;  /* 0x0000000102047824 */ /* 0x002fca00078e0204 */
[----:B------:R1:W-:Y:S02]  /*4650*/  STL [R1+0x4], R4 ;  /* 0x0000040401007387 */ /* 0x0003e40000100800 */
[----:B-1----:R-:W-:-:S05]  /*4660*/  IMAD.IADD R4, R2, 0x1, R4 ;  /* 0x0000000102047824 */ /* 0x002fca00078e0204 */
[----:B------:R1:W-:Y:S01]  /*4670*/  STL [R1], R4 ;  /* 0x0000000401007387 */ /* 0x0003e20000100800 */
[----:B------:R-:W-:-:S05]  /*4680*/  IADD3 R252, R2, R4, RZ ;  /* 0x0000000402fc7210 */ /* 0x000fca0007ffe0ff */
[----:B--2-4-:R-:W-:Y:S02]  /*4690*/  IMAD.IADD R0, R2, 0x1, R252 ;  /* 0x0000000102007824 */ /* 0x014fe400078e02fc */
.L_x_879:
[----:B-----5:R-:W-:Y:S01]  /*46a0*/  FSETP.NEU.FTZ.AND P0, PT, R250, -INF , PT ;  /* 0xff800000fa00780b */ /* 0x020fe20003f1d000 */
[----:B------:R-:W0:Y:S01]  /*46b0*/  LDGDEPBAR ;  /* 0x00000000000079af */ /* 0x000e220000000000 */
[C---:B------:R-:W-:Y:S01]  /*46c0*/  IMAD.IADD R0, R183.reuse, 0x1, R185 ;  /* 0x00000001b7007824 */ /* 0x040fe200078e02b9 */
[----:B------:R-:W-:Y:S01]  /*46d0*/  USHF.L.U32 UR4, UR18, 0x7, URZ ;  /* 0x0000000712047899 */ /* 0x000fe2000800063f */
[----:B------:R-:W-:Y:S01]  /*46e0*/  IMAD.IADD R168, R183, 0x1, R177 ;  /* 0x00000001b7a87824 */ /* 0x000fe200078e02b1 */
[----:B------:R-:W-:Y:S01]  /*46f0*/  USHF.L.U32 UR6, UR8, 0x7, URZ ;  /* 0x0000000708067899 */ /* 0x000fe2000800063f */
[----:B------:R-:W-:Y:S01]  /*4700*/  IMAD.U32 R2, RZ, RZ, UR18 ;  /* 0x00000012ff027e24 */ /* 0x000fe2000f8e00ff */
[----:B------:R-:W-:Y:S02]  /*4710*/  UIADD3 UR5, UR17, 0x80, UR4 ;  /* 0x0000008011057890 */ /* 0x000fe4000fffe004 */
[----:B------:R-:W2:Y:S01]  /*4720*/  LDL R194, [R1+0x2c] ;  /* 0x00002c0001c27983 */ /* 0x000ea20000100800 */
[----:B------:R-:W-:Y:S02]  /*4730*/  UIADD3 UR4, UR4, 0x80, URZ ;  /* 0x0000008004047890 */ /* 0x000fe4000fffe03f */
[----:B------:R-:W-:Y:S01]  /*4740*/  UIADD3 UR5, UR5, -UR16, URZ ;  /* 0x8000001005057290 */ /* 0x000fe2000fffe03f */
[----:B------:R-:W3:Y:S01]  /*4750*/  LDL R193, [R1+0x24] ;  /* 0x0000240001c17983 */ /* 0x000ee20000100800 */
[----:B------:R-:W-:Y:S02]  /*4760*/  UISETP.GT.AND UP3, UPT, UR8, UR15, UPT ;  /* 0x0000000f0800728c */ /* 0x000fe4000bf64270 */
[----:B------:R-:W-:Y:S01]  /*4770*/  UISETP.GE.AND UP0, UPT, UR6, UR5, UPT ;  /* 0x000000050600728c */ /* 0x000fe2000bf06270 */
[----:B------:R-:W4:Y:S01]  /*4780*/  S2R R189, SR_TID.X ;  /* 0x0000000000bd7919 */ /* 0x000f220000002100 */
[----:B------:R-:W-:Y:S02]  /*4790*/  UIADD3 UR5, UR9, -0x4498517b, URZ ;  /* 0xbb67ae8509057890 */ /* 0x000fe4000fffe03f */
[----:B------:R-:W-:Y:S02]  /*47a0*/  UISETP.LT.AND UP0, UPT, UR4, UR16, UP0 ;  /* 0x000000100400728c */ /* 0x000fe40008701270 */
[----:B------:R-:W-:Y:S03]  /*47b0*/  UIADD3 UR4, UR10, -0x61c88647, URZ ;  /* 0x9e3779b90a047890 */ /* 0x000fe6000fffe03f */
[----:B------:R-:W1:Y:S01]  /*47c0*/  S2R R192, SR_TID.X ;  /* 0x0000000000c07919 */ /* 0x000e620000002100 */
[----:B------:R-:W-:Y:S02]  /*47d0*/  PLOP3.LUT P1, PT, PT, PT, UP0, 0x80, 0x0 ;  /* 0x000000000000781c */ /* 0x000fe40003f2f008 */
[----:B----4-:R-:W-:Y:S01]  /*47e0*/  SHF.R.S32.HI R189, RZ, 0x1f, R189 ;  /* 0x0000001fffbd7819 */ /* 0x010fe200000114bd */
[----:B------:R-:W-:Y:S04]  /*47f0*/  DEPBAR.LE SB0, 0x0 ;  /* 0x000080000000791a */ /* 0x000fe80000000000 */
[----:B------:R-:W-:Y:S01]  /*4800*/  BAR.SYNC.DEFER_BLOCKING 0x0 ;  /* 0x0000000000007b1d */ /* 0x000fe20000010000 */
[----:B-1----:R-:W-:Y:S04]  /*4810*/  LEA.HI R189, R189, R192, RZ, 0x7 ;  /* 0x000000c0bdbd7211 */ /* 0x002fe800078f38ff */
[----:B------:R-:W-:Y:S03]  /*4820*/  SHF.R.S32.HI R189, RZ, 0x7, R189 ;  /* 0x00000007ffbd7819 */ /* 0x000fe600000114bd */
        /* <DEDUP_REMOVED lines=11> */
[----:B------:R-:W4:Y:S01]  /*48e0*/  LDSM.16.M88.4 R144, [R0+0x2000] ;  /* 0x002000000090783b */ /* 0x000f220000000200 */
[C---:B------:R-:W-:Y:S07]  /*48f0*/  HMMA.16816.F32.BF16 R16, R64.reuse, R18, RZ ;  /* 0x000000124010723c */ /* 0x040fee00000418ff */
[----:B------:R-:W1:Y:S01]  /*4900*/  LDSM.16.M88.4 R148, [R181+0xc800] ;  /* 0x00c80000b594783b */ /* 0x000e620000000200 */
[-C--:B------:R-:W-:Y:S07]  /*4910*/  HMMA.16816.F32.BF16 R20, R64, R32.reuse, RZ ;  /* 0x000000204014723c */ /* 0x080fee00000418ff */
[----:B------:R-:W1:Y:S01]  /*4920*/  LDSM.16.M88.4 R152, [R181+0xd000] ;  /* 0x00d00000b598783b */ /* 0x000e620000000200 */
[C---:B------:R-:W-:Y:S07]  /*4930*/  HMMA.16816.F32.BF16 R24, R60.reuse, R32, RZ ;  /* 0x000000203c18723c */ /* 0x040fee00000418ff */
[----:B------:R-:W1:Y:S01]  /*4940*/  LDSM.16.M88.4 R156, [R181+0xd800] ;  /* 0x00d80000b59c783b */ /* 0x000e620000000200 */
[-C--:B------:R-:W-:Y:S07]  /*4950*/  HMMA.16816.F32.BF16 R28, R60, R34.reuse, RZ ;  /* 0x000000223c1c723c */ /* 0x080fee00000418ff */
[----:B------:R-:W-:Y:S01]  /*4960*/  LDSM.16.M88.4 R160, [R168] ;  /* 0x00000000a8a0783b */ /* 0x000fe20000000200 */
[C---:B------:R-:W-:Y:S07]  /*4970*/  HMMA.16816.F32.BF16 R32, R64.reuse, R34, RZ ;  /* 0x000000224020723c */ /* 0x040fee00000418ff */
[----:B------:R-:W1:Y:S01]  /*4980*/  LDSM.16.M88.4 R164, [R179+0xc000] ;  /* 0x00c00000b3a4783b */ /* 0x000e620000000200 */
[-C--:B------:R-:W-:Y:S07]  /*4990*/  HMMA.16816.F32.BF16 R36, R64, R48.reuse, RZ ;  /* 0x000000304024723c */ /* 0x080fee00000418ff */
[----:B------:R-:W1:Y:S01]  /*49a0*/  LDSM.16.M88.4 R168, [R168+0x2000] ;  /* 0x00200000a8a8783b */ /* 0x000e620000000200 */
[C---:B------:R-:W-:Y:S07]  /*49b0*/  HMMA.16816.F32.BF16 R40, R60.reuse, R48, RZ ;  /* 0x000000303c28723c */ /* 0x040fee00000418ff */
[----:B------:R-:W1:Y:S01]  /*49c0*/  LDSM.16.M88.4 R172, [R179+0xc800] ;  /* 0x00c80000b3ac783b */ /* 0x000e620000000200 */
        /* <DEDUP_REMOVED lines=8> */
[C---:B----4-:R-:W-:Y:S08]  /*4a50*/  HMMA.16816.F32.BF16 R8, R144.reuse, R140, R8 ;  /* 0x0000008c9008723c */ /* 0x050ff00000041808 */
[-C--:B------:R-:W-:Y:S08]  /*4a60*/  HMMA.16816.F32.BF16 R12, R144, R142.reuse, R12 ;  /* 0x0000008e900c723c */ /* 0x080ff0000004180c */
[C---:B------:R-:W-:Y:S01]  /*4a70*/  HMMA.16816.F32.BF16 R16, R136.reuse, R142, R16 ;  /* 0x0000008e8810723c */ /* 0x040fe20000041810 */
[----:B------:R-:W1:Y:S07]  /*4a80*/  LDSM.16.M88.4 R140, [R179+0xd800] ;  /* 0x00d80000b38c783b */ /* 0x000e6e0000000200 */
[-C--:B------:R-:W-:Y:S08]  /*4a90*/  HMMA.16816.F32.BF16 R20, R136, R148.reuse, R20 ;  /* 0x000000948814723c */ /* 0x080ff00000041814 */
[C---:B------:R-:W-:Y:S08]  /*4aa0*/  HMMA.16816.F32.BF16 R24, R144.reuse, R148, R24 ;  /* 0x000000949018723c */ /* 0x040ff00000041818 */
[-C--:B------:R-:W-:Y:S08]  /*4ab0*/  HMMA.16816.F32.BF16 R28, R144, R150.reuse, R28 ;  /* 0x00000096901c723c */ /* 0x080ff0000004181c */
[C---:B------:R-:W-:Y:S07]  /*4ac0*/  HMMA.16816.F32.BF16 R32, R136.reuse, R150, R32 ;  /* 0x000000968820723c */ /* 0x040fee0000041820 */
[----:B------:R-:W-:Y:S01]  /*4ad0*/  IMAD.U32 R150, RZ, RZ, UR8 ;  /* 0x00000008ff967e24 */ /* 0x000fe2000f8e00ff */
[-C--:B------:R-:W-:Y:S04]  /*4ae0*/  HMMA.16816.F32.BF16 R36, R136, R152.reuse, R36 ;  /* 0x000000988824723c */ /* 0x080fe80000041824 */
[----:B--2---:R-:W-:Y:S04]  /*4af0*/  IMAD R150, R150, 0x8, R194 ;  /* 0x0000000896967824 */ /* 0x004fe800078e02c2 */
[C---:B------:R-:W-:Y:S01]  /*4b00*/  HMMA.16816.F32.BF16 R40, R144.reuse, R152, R40 ;  /* 0x000000989028723c */ /* 0x040fe20000041828 */
[----:B------:R-:W2:Y:S07]  /*4b10*/  @!P1 S2R R153, SR_TID.X ;  /* 0x0000000000999919 */ /* 0x000eae0000002100 */
[-C--:B------:R-:W-:Y:S08]  /*4b20*/  HMMA.16816.F32.BF16 R44, R144, R154.reuse, R44 ;  /* 0x0000009a902c723c */ /* 0x080ff0000004182c */
[C---:B------:R-:W-:Y:S08]  /*4b30*/  HMMA.16816.F32.BF16 R48, R136.reuse, R154, R48 ;  /* 0x0000009a8830723c */ /* 0x040ff00000041830 */
[-C--:B------:R-:W-:Y:S08]  /*4b40*/  HMMA.16816.F32.BF16 R52, R136, R156.reuse, R52 ;  /* 0x0000009c8834723c */ /* 0x080ff00000041834 */
[C---:B------:R-:W-:Y:S08]  /*4b50*/  HMMA.16816.F32.BF16 R56, R144.reuse, R156, R56 ;  /* 0x0000009c9038723c */ /* 0x040ff00000041838 */
[-C--:B------:R-:W-:Y:S07]  /*4b60*/  HMMA.16816.F32.BF16 R60, R144, R158.reuse, R60 ;  /* 0x0000009e903c723c */ /* 0x080fee000004183c */
[----:B------:R-:W-:Y:S01]  /*4b70*/  IADD3 R146, R150, 0x4, RZ ;  /* 0x0000000496927810 */ /* 0x000fe20007ffe0ff */
[----:B------:R-:W-:Y:S01]  /*4b80*/  HMMA.16816.F32.BF16 R64, R136, R158, R64 ;  /* 0x0000009e8840723c */ /* 0x000fe20000041840 */
[----:B------:R-:W-:Y:S01]  /*4b90*/  IMAD.IADD R144, R0, 0x1, R177 ;  /* 0x0000000100907824 */ /* 0x000fe200078e02b1 */
[----:B------:R-:W-:Y:S02]  /*4ba0*/  LDSM.16.M88.4 R136, [R180+0xc000] ;  /* 0x00c00000b488783b */ /* 0x000fe40000000200 */
[----:B------:R-:W-:Y:S01]  /*4bb0*/  IMAD R0, R2, 0x2, R189 ;  /* 0x0000000202007824 */ /* 0x000fe200078e02bd */
[----:B---3--:R-:W-:Y:S01]  /*4bc0*/  LOP3.LUT R2, R193, UR10, RZ, 0x3c, !PT ;  /* 0x0000000ac1027c12 */ /* 0x008fe2000f8e3cff */
[----:B------:R-:W-:Y:S02]  /*4bd0*/  IMAD.WIDE.U32 R146, R146, -0x326172a9, RZ ;  /* 0xcd9e8d5792927825 */ /* 0x000fe400078e00ff */
[-C--:B------:R-:W-:Y:S04]  /*4be0*/  HMMA.16816.F32.BF16 R4, R160, R164.reuse, R4 ;  /* 0x000000a4a004723c */ /* 0x080fe80000041804 */
[-C--:B------:R-:W-:Y:S01]  /*4bf0*/  LOP3.LUT R154, R147, R2.reuse, RZ, 0x3c, !PT ;  /* 0x00000002939a7212 */ /* 0x080fe200078e3cff */
[----:B------:R-:W-:Y:S02]  /*4c00*/  IMAD.SHL.U32 R0, R0, 0x2, RZ ;  /* 0x0000000200007824 */ /* 0x000fe400078e00ff */
[----:B------:R-:W-:Y:S01]  /*4c10*/  IMAD.WIDE.U32 R150, R150, -0x326172a9, RZ ;  /* 0xcd9e8d5796967825 */ /* 0x000fe200078e00ff */
[C---:B------:R-:W-:Y:S04]  /*4c20*/  HMMA.16816.F32.BF16 R8, R168.reuse, R164, R8 ;  /* 0x000000a4a808723c */ /* 0x040fe80000041808 */
[----:B------:R-:W-:Y:S01]  /*4c30*/  LOP3.LUT R148, R247, UR9, R0, 0x96, !PT ;  /* 0x00000009f7947c12 */ /* 0x000fe2000f8e9600 */
[----:B------:R-:W-:Y:S03]  /*4c40*/  IMAD.WIDE.U32 R154, R154, -0x2daee0ad, RZ ;  /* 0xd2511f539a9a7825 */ /* 0x000fe600078e00ff */
[-C--:B------:R-:W-:Y:S01]  /*4c50*/  HMMA.16816.F32.BF16 R12, R168, R166.reuse, R12 ;  /* 0x000000a6a80c723c */ /* 0x080fe2000004180c */
[----:B------:R-:W-:Y:S05]  /*4c60*/  IMAD.WIDE.U32 R148, R148, -0x326172a9, RZ ;  /* 0xcd9e8d5794947825 */ /* 0x000fea00078e00ff */
[C---:B------:R-:W-:Y:S02]  /*4c70*/  LOP3.LUT R156, R149.reuse, UR4, R150, 0x96, !PT ;  /* 0x00000004959c7c12 */ /* 0x040fe4000f8e9696 */
[----:B------:R-:W-:Y:S01]  /*4c80*/  LOP3.LUT R157, R149, UR4, R146, 0x96, !PT ;  /* 0x00000004959d7c12 */ /* 0x000fe2000f8e9692 */
        /* <DEDUP_REMOVED lines=8> */
[C---:B------:R-:W-:Y:S01]  /*4d10*/  HMMA.16816.F32.BF16 R48, R160.reuse, R134, R48 ;  /* 0x00000086a030723c */ /* 0x040fe20000041830 */
[----:B------:R-:W3:Y:S07]  /*4d20*/  LDSM.16.M88.4 R132, [R144] ;  /* 0x000000009084783b */ /* 0x000eee0000000200 */
[-C--:B-1----:R-:W-:Y:S08]  /*4d30*/  HMMA.16816.F32.BF16 R52, R160, R140.reuse, R52 ;  /* 0x0000008ca034723c */ /* 0x082ff00000041834 */
[C---:B------:R-:W-:Y:S07]  /*4d40*/  HMMA.16816.F32.BF16 R56, R168.reuse, R140, R56 ;  /* 0x0000008ca838723c */ /* 0x040fee0000041838 */
[----:B------:R-:W-:Y:S01]  /*4d50*/  IADD3 R140, R0, 0x1, RZ ;  /* 0x00000001008c7810 */ /* 0x000fe20007ffe0ff */
[-C--:B------:R-:W-:Y:S01]  /*4d60*/  HMMA.16816.F32.BF16 R60, R168, R142.reuse, R60 ;  /* 0x0000008ea83c723c */ /* 0x080fe2000004183c */
[----:B------:R-:W-:Y:S03]  /*4d70*/  LOP3.LUT R0, R151, R2, RZ, 0x3c, !PT ;  /* 0x0000000297007212 */ /* 0x000fe600078e3cff */
[----:B------:R-:W-:Y:S01]  /*4d80*/  LOP3.LUT R140, R247, UR9, R140, 0x96, !PT ;  /* 0x00000009f78c7c12 */ /* 0x000fe2000f8e968c */
[----:B------:R-:W-:Y:S03]  /*4d90*/  IMAD.U32 R2, RZ, RZ, UR17 ;  /* 0x00000011ff027e24 */ /* 0x000fe6000f8e00ff */
[----:B------:R-:W-:Y:S01]  /*4da0*/  HMMA.16816.F32.BF16 R64, R160, R142, R64 ;  /* 0x0000008ea040723c */ /* 0x000fe20000041840 */
[----:B------:R-:W-:Y:S03]  /*4db0*/  IMAD.WIDE.U32 R140, R140, -0x326172a9, RZ ;  /* 0xcd9e8d578c8c7825 */ /* 0x000fe600078e00ff */
[----:B------:R-:W-:Y:S02]  /*4dc0*/  @!P1 IADD3 R2, -R2, 0x1, R245 ;  /* 0x0000000102029810 */ /* 0x000fe40007ffe1f5 */
[C---:B------:R-:W-:Y:S01]  /*4dd0*/  LOP3.LUT R149, R141.reuse, UR4, R146, 0x96, !PT ;  /* 0x000000048d957c12 */ /* 0x040fe2000f8e9692 */
[----:B------:R-:W-:Y:S01]  /*4de0*/  IMAD.WIDE.U32 R142, R0, -0x2daee0ad, RZ ;  /* 0xd2511f53008e7825 */ /* 0x000fe200078e00ff */
[----:B------:R-:W-:Y:S01]  /*4df0*/  LOP3.LUT R0, R246, UR5, RZ, 0x3c, !PT ;  /* 0x00000005f6007c12 */ /* 0x000fe2000f8e3cff */
[----:B------:R-:W1:Y:S01]  /*4e00*/  LDSM.16.M88.4 R144, [R144+0x2000] ;  /* 0x002000009090783b */ /* 0x000e620000000200 */
[-C--:B---3--:R-:W-:Y:S01]  /*4e10*/  HMMA.16816.F32.BF16 R4, R132, R136.reuse, R4 ;  /* 0x000000888404723c */ /* 0x088fe20000041804 */
[----:B------:R-:W-:Y:S01]  /*4e20*/  UIADD3 UR5, UR10, -0x255992d5, URZ ;  /* 0xdaa66d2b0a057890 */ /* 0x000fe2000fffe03f */
[----:B------:R-:W-:Y:S01]  /*4e30*/  LOP3.LUT R152, R0, R155, RZ, 0x3c, !PT ;  /* 0x0000009b00987212 */ /* 0x000fe200078e3cff */
[----:B------:R-:W-:Y:S01]  /*4e40*/  IMAD.WIDE.U32 R160, R156, -0x2daee0ad, RZ ;  /* 0xd2511f539ca07825 */ /* 0x000fe200078e00ff */
[----:B------:R-:W-:Y:S01]  /*4e50*/  LOP3.LUT R158, R141, UR4, R150, 0x96, !PT ;  /* 0x000000048d9e7c12 */ /* 0x000fe2000f8e9696 */
[----:B------:R-:W-:Y:S01]  /*4e60*/  UIADD3 UR4, UR10, 0x3c6ef372, URZ ;  /* 0x3c6ef3720a047890 */ /* 0x000fe2000fffe03f */
[----:B------:R-:W-:Y:S01]  /*4e70*/  LOP3.LUT R150, R0, R143, RZ, 0x3c, !PT ;  /* 0x0000008f00967212 */ /* 0x000fe200078e3cff */
[----:B--2---:R-:W-:Y:S02]  /*4e80*/  @!P1 IMAD.SHL.U32 R0, R153, 0x2, RZ ;  /* 0x0000000299009824 */ /* 0x004fe400078e00ff */
[----:B------:R-:W-:Y:S01]  /*4e90*/  IMAD.U32 R141, RZ, RZ, UR6 ;  /* 0x00000006ff8d7e24 */ /* 0x000fe2000f8e00ff */
[----:B------:R-:W-:Y:S02]  /*4ea0*/  UIADD3 UR6, UR10, -0x4ab325aa, URZ ;  /* 0xb54cda560a067890 */ /* 0x000fe4000fffe03f */
[----:B------:R-:W-:Y:S01]  /*4eb0*/  @!P1 LOP3.LUT R0, R0, 0x6, RZ, 0xc0, !PT ;  /* 0x0000000600009812 */ /* 0x000fe200078ec0ff */
[----:B------:R-:W-:Y:S01]  /*4ec0*/  IMAD.WIDE.U32 R152, R152, -0x326172a9, RZ ;  /* 0xcd9e8d5798987825 */ /* 0x000fe200078e00ff */
[----:B------:R-:W-:Y:S03]  /*4ed0*/  @!P1 IADD3 R2, R141, UR16, R2 ;  /* 0x000000108d029c10 */ /* 0x000fe6000fffe002 */
[----:B------:R-:W-:Y:S01]  /*4ee0*/  IMAD.WIDE.U32 R150, R150, -0x326172a9, RZ ;  /* 0xcd9e8d5796967825 */ /* 0x000fe200078e00ff */
[C---:B------:R-:W-:Y:S02]  /*4ef0*/  LOP3.LUT R164, R153.reuse, UR4, R148, 0x96, !PT ;  /* 0x0000000499a47c12 */ /* 0x040fe4000f8e9694 */
[----:B------:R-:W-:Y:S01]  /*4f00*/  LOP3.LUT R168, R153, UR4, R140, 0x96, !PT ;  /* 0x0000000499a87c12 */ /* 0x000fe2000f8e968c */
[----:B------:R-:W-:Y:S01]  /*4f10*/  IMAD.WIDE.U32 R158, R158, -0x2daee0ad, RZ ;  /* 0xd2511f539e9e7825 */ /* 0x000fe200078e00ff */
[C---:B------:R-:W-:Y:S02]  /*4f20*/  LOP3.LUT R166, R151.reuse, UR4, R148, 0x96, !PT ;  /* 0x0000000497a67c12 */ /* 0x040fe4000f8e9694 */
[----:B------:R-:W-:Y:S01]  /*4f30*/  LOP3.LUT R151, R151, UR4, R140, 0x96, !PT ;  /* 0x0000000497977c12 */ /* 0x000fe2000f8e968c */
[----:B------:R-:W-:Y:S01]  /*4f40*/  UIADD3 UR4, UR9, 0x76cf5d0a, URZ ;  /* 0x76cf5d0a09047890 */ /* 0x000fe2000fffe03f */
[C---:B------:R-:W-:Y:S01]  /*4f50*/  @!P1 IADD3 R140, R2.reuse, 0x8, RZ ;  /* 0x00000008028c9810 */ /* 0x040fe20007ffe0ff */
[----:B------:R-:W-:Y:S01]  /*4f60*/  IMAD.U32 R141, RZ, RZ, UR18 ;  /* 0x00000012ff8d7e24 */ /* 0x000fe2000f8e00ff */
[----:B------:R-:W-:Y:S01]  /*4f70*/  @!P1 IMNMX R143, R2, UR16, PT ;  /* 0x00000010028f9c17 */ /* 0x000fe2000b800200 */
[----:B------:R-:W-:Y:S01]  /*4f80*/  @!P1 IMAD R0, R189, 0x40, R0 ;  /* 0x00000040bd009824 */ /* 0x000fe200078e0200 */
[----:B------:R-:W-:Y:S01]  /*4f90*/  @!P1 IMNMX R140, R140, UR16, PT ;  /* 0x000000108c8c9c17 */ /* 0x000fe2000b800200 */
[----:B------:R-:W-:Y:S01]  /*4fa0*/  FMUL.FTZ R148, R250, 1.4426950216293334961 ;  /* 0x3fb8aa3bfa947820 */ /* 0x000fe20000410000 */
[----:B------:R-:W-:Y:S01]  /*4fb0*/  LOP3.LUT R155, R161, UR4, R142, 0x96, !PT ;  /* 0x00000004a19b7c12 */ /* 0x000fe2000f8e968e */
[----:B------:R-:W-:Y:S01]  /*4fc0*/  @!P1 IMAD R0, R141, 0x80, R0 ;  /* 0x000000808d009824 */ /* 0x000fe200078e0200 */
[----:B------:R-:W-:Y:S01]  /*4fd0*/  LOP3.LUT R153, R159, UR4, R142, 0x96, !PT ;  /* 0x000000049f997c12 */ /* 0x000fe2000f8e968e */
[C---:B------:R-:W-:Y:S01]  /*4fe0*/  FMUL.FTZ R142, R251.reuse, 1.4426950216293334961 ;  /* 0x3fb8aa3bfb8e7820 */ /* 0x040fe20000410000 */
[----:B------:R-:W-:Y:S01]  /*4ff0*/  FSEL R148, R148, RZ, P0 ;  /* 0x000000ff94947208 */ /* 0x000fe20000000000 */
[----:B------:R-:W-:Y:S01]  /*5000*/  IMAD.WIDE.U32 R166, R166, -0x2daee0ad, RZ ;  /* 0xd2511f53a6a67825 */ /* 0x000fe200078e00ff */
[----:B------:R-:W-:Y:S01]  /*5010*/  FSETP.NEU.FTZ.AND P0, PT, R251, -INF , PT ;  /* 0xff800000fb00780b */ /* 0x000fe20003f1d000 */
[C---:B-1----:R-:W-:Y:S01]  /*5020*/  HMMA.16816.F32.BF16 R8, R144.reuse, R136, R8 ;  /* 0x000000889008723c */ /* 0x042fe20000041808 */
[CC--:B------:R-:W-:Y:S01]  /*5030*/  @!P1 ISETP.GE.AND P2, PT, R0.reuse, R143.reuse, PT ;  /* 0x0000008f0000920c */ /* 0x0c0fe20003f46270 */
[----:B------:R-:W-:Y:S01]  /*5040*/  IMAD.WIDE.U32 R162, R149, -0x2daee0ad, RZ ;  /* 0xd2511f5395a27825 */ /* 0x000fe200078e00ff */
[----:B------:R-:W-:Y:S02]  /*5050*/  @!P1 IADD3 R149, R0, 0x1, RZ ;  /* 0x0000000100959810 */ /* 0x000fe40007ffe0ff */
[----:B------:R-:W-:Y:S01]  /*5060*/  FSEL R142, R142, RZ, P0 ;  /* 0x000000ff8e8e7208 */ /* 0x000fe20000000000 */
[----:B------:R-:W-:Y:S01]  /*5070*/  FMUL.FTZ R141, R248, 1.4426950216293334961 ;  /* 0x3fb8aa3bf88d7820 */ /* 0x000fe20000410000 */
[-C--:B------:R-:W-:Y:S01]  /*5080*/  @!P1 ISETP.GE.AND P0, PT, R0, R140.reuse, PT ;  /* 0x0000008c0000920c */ /* 0x080fe20003f06270 */
[-C--:B------:R-:W-:Y:S01]  /*5090*/  HMMA.16816.F32.BF16 R12, R144, R138.reuse, R12 ;  /* 0x0000008a900c723c */ /* 0x080fe2000004180c */
[----:B------:R-:W-:Y:S02]  /*50a0*/  @!P1 FSEL R4, R4, -INF , !P2 ;  /* 0xff80000004049808 */ /* 0x000fe40005000000 */
[C---:B------:R-:W-:Y:S01]  /*50b0*/  @!P1 ISETP.GE.AND P2, PT, R149.reuse, R143, PT ;  /* 0x0000008f9500920c */ /* 0x040fe20003f46270 */
[----:B------:R-:W-:Y:S01]  /*50c0*/  IMAD.WIDE.U32 R164, R164, -0x2daee0ad, RZ ;  /* 0xd2511f53a4a47825 */ /* 0x000fe200078e00ff */
[----:B------:R-:W-:Y:S02]  /*50d0*/  @!P1 FSEL R6, R6, -INF , !P0 ;  /* 0xff80000006069808 */ /* 0x000fe40004000000 */
[----:B------:R-:W-:Y:S01]  /*50e0*/  @!P1 ISETP.GE.AND P0, PT, R149, R140, PT ;  /* 0x0000008c9500920c */ /* 0x000fe20003f06270 */
[----:B------:R-:W-:Y:S01]  /*50f0*/  FFMA.FTZ R4, R4, c[0x0][0x23c], -R148 ;  /* 0x00008f0004047a23 */ /* 0x000fe20000010894 */
[----:B------:R-:W-:Y:S01]  /*5100*/  @!P1 FSEL R5, R5, -INF , !P2 ;  /* 0xff80000005059808 */ /* 0x000fe20005000000 */
[C---:B------:R-:W-:Y:S02]  /*5110*/  HMMA.16816.F32.BF16 R16, R132.reuse, R138, R16 ;  /* 0x0000008a8410723c */ /* 0x040fe40000041810 */
[----:B------:R-:W-:Y:S01]  /*5120*/  @!P1 FSEL R7, R7, -INF , !P0 ;  /* 0xff80000007079808 */ /* 0x000fe20004000000 */
[----:B------:R-:W-:Y:S01]  /*5130*/  FFMA.FTZ R6, R6, c[0x0][0x23c], -R142 ;  /* 0x00008f0006067a23 */ /* 0x000fe2000001088e */
[----:B------:R-:W-:Y:S01]  /*5140*/  @!P1 IADD3 R137, R2, 0x40, RZ ;  /* 0x0000004002899810 */ /* 0x000fe20007ffe0ff */
[----:B------:R-:W-:Y:S01]  /*5150*/  FFMA.FTZ R5, R5, c[0x0][0x23c], -R148 ;  /* 0x00008f0005057a23 */ /* 0x000fe20000010894 */
[----:B------:R-:W-:Y:S01]  /*5160*/  FSETP.NEU.FTZ.AND P0, PT, R248, -INF , PT ;  /* 0xff800000f800780b */ /* 0x000fe20003f1d000 */
[----:B------:R-:W-:Y:S01]  /*5170*/  FFMA.FTZ R7, R7, c[0x0][0x23c], -R142 ;  /* 0x00008f0007077a23 */ /* 0x000fe2000001088e */
[----:B------:R-:W-:Y:S01]  /*5180*/  @!P1 IMNMX R137, R137, UR16, PT ;  /* 0x0000001089899c17 */ /* 0x000fe2000b800200 */
[----:B------:R-:W1:Y:S03]  /*5190*/  MUFU.EX2 R216, R4 ;  /* 0x0000000400d87308 */ /* 0x000e660000000800 */
[----:B------:R-:W-:Y:S01]  /*51a0*/  FSEL R141, R141, RZ, P0 ;  /* 0x000000ff8d8d7208 */ /* 0x000fe20000000000 */
[----:B------:R-:W-:Y:S01]  /*51b0*/  IMAD.WIDE.U32 R170, R151, -0x2daee0ad, RZ ;  /* 0xd2511f5397aa7825 */ /* 0x000fe200078e00ff */
[-C--:B------:R-:W-:Y:S02]  /*51c0*/  @!P1 ISETP.GE.AND P0, PT, R0, R137.reuse, PT ;  /* 0x000000890000920c */ /* 0x080fe40003f06270 */
[----:B------:R-:W-:Y:S01]  /*51d0*/  @!P1 IADD3 R136, R2, 0x48, RZ ;  /* 0x0000004802889810 */ /* 0x000fe20007ffe0ff */
[----:B------:R-:W-:Y:S01]  /*51e0*/  FMUL.FTZ R2, R249, 1.4426950216293334961 ;  /* 0x3fb8aa3bf9027820 */ /* 0x000fe20000410000 */
[----:B------:R-:W-:Y:S01]  /*51f0*/  @!P1 FSEL R8, R8, -INF , !P0 ;  /* 0xff80000008089808 */ /* 0x000fe20004000000 */
[----:B------:R-:W-:Y:S01]  /*5200*/  MUFU.EX2 R212, R5 ;  /* 0x0000000500d47308 */ /* 0x000fe20000000800 */
[-C--:B------:R-:W-:Y:S01]  /*5210*/  @!P1 ISETP.GE.AND P0, PT, R149, R137.reuse, PT ;  /* 0x000000899500920c */ /* 0x080fe20003f06270 */
[----:B------:R-:W-:Y:S01]  /*5220*/  IMAD.WIDE.U32 R168, R168, -0x2daee0ad, RZ ;  /* 0xd2511f53a8a87825 */ /* 0x000fe200078e00ff */
[----:B------:R-:W-:Y:S02]  /*5230*/  @!P1 IMNMX R136, R136, UR16, PT ;  /* 0x0000001088889c17 */ /* 0x000fe4000b800200 */
[----:B------:R-:W-:Y:S01]  /*5240*/  @!P1 FSEL R9, R9, -INF , !P0 ;  /* 0xff80000009099808 */ /* 0x000fe20004000000 */
[--C-:B------:R-:W-:Y:S01]  /*5250*/  FFMA.FTZ R8, R8, c[0x0][0x23c], -R141.reuse ;  /* 0x00008f0008087a23 */ /* 0x100fe2000001088d */
[-C--:B------:R-:W-:Y:S01]  /*5260*/  @!P1 ISETP.GE.AND P2, PT, R149, R136.reuse, PT ;  /* 0x000000889500920c */ /* 0x080fe20003f46270 */
[----:B------:R-:W-:Y:S01]  /*5270*/  IMAD.WIDE.U32 R156, R157, -0x2daee0ad, RZ ;  /* 0xd2511f539d9c7825 */ /* 0x000fe200078e00ff */
[----:B------:R-:W-:Y:S01]  /*5280*/  FSETP.NEU.FTZ.AND P0, PT, R249, -INF , PT ;  /* 0xff800000f900780b */ /* 0x000fe20003f1d000 */
[----:B------:R-:W-:Y:S01]  /*5290*/  MUFU.EX2 R207, R6 ;  /* 0x0000000600cf7308 */ /* 0x000fe20000000800 */
[-C--:B------:R-:W-:Y:S01]  /*52a0*/  @!P1 ISETP.GE.AND P3, PT, R0, R136.reuse, PT ;  /* 0x000000880000920c */ /* 0x080fe20003f66270 */
[--C-:B------:R-:W-:Y:S01]  /*52b0*/  FFMA.FTZ R9, R9, c[0x0][0x23c], -R141.reuse ;  /* 0x00008f0009097a23 */ /* 0x100fe2000001088d */
[----:B------:R-:W-:Y:S02]  /*52c0*/  FSEL R2, R2, RZ, P0 ;  /* 0x000000ff02027208 */ /* 0x000fe40000000000 */
[----:B------:R-:W-:Y:S02]  /*52d0*/  @!P1 FSEL R10, R10, -INF , !P3 ;  /* 0xff8000000a0a9808 */ /* 0x000fe40005800000 */
[----:B------:R-:W-:Y:S02]  /*52e0*/  @!P1 FSEL R11, R11, -INF , !P2 ;  /* 0xff8000000b0b9808 */ /* 0x000fe40005000000 */
[--C-:B------:R-:W-:Y:S01]  /*52f0*/  LOP3.LUT R161, R157, UR4, R154.reuse, 0x96, !PT ;  /* 0x000000049da17c12 */ /* 0x100fe2000f8e969a */
[----:B------:R2:W3:Y:S01]  /*5300*/  MUFU.EX2 R221, R7 ;  /* 0x0000000700dd7308 */ /* 0x0004e20000000800 */
[----:B------:R-:W-:Y:S01]  /*5310*/  LOP3.LUT R159, R163, UR4, R154, 0x96, !PT ;  /* 0x00000004a39f7c12 */ /* 0x000fe2000f8e969a */
[--C-:B------:R-:W-:Y:S01]  /*5320*/  FFMA.FTZ R10, R10, c[0x0][0x23c], -R2.reuse ;  /* 0x00008f000a0a7a23 */ /* 0x100fe20000010802 */
[----:B------:R-:W-:Y:S01]  /*5330*/  UIADD3 UR4, UR9, 0x32370b8f, URZ ;  /* 0x32370b8f09047890 */ /* 0x000fe2000fffe03f */
[----:B------:R-:W-:Y:S02]  /*5340*/  FFMA.FTZ R11, R11, c[0x0][0x23c], -R2 ;  /* 0x00008f000b0b7a23 */ /* 0x000fe40000010802 */
[----:B------:R-:W-:Y:S03]  /*5350*/  IMAD.WIDE.U32 R154, R155, -0x326172a9, RZ ;  /* 0xcd9e8d579b9a7825 */ /* 0x000fe600078e00ff */
[----:B------:R-:W-:Y:S01]  /*5360*/  LOP3.LUT R165, R165, UR4, R156, 0x96, !PT ;  /* 0x00000004a5a57c12 */ /* 0x000fe2000f8e969c */
[----:B------:R4:W-:Y:S01]  /*5370*/  MUFU.EX2 R225, R9 ;  /* 0x0000000900e17308 */ /* 0x0009e20000000800 */
[----:B------:R-:W-:Y:S01]  /*5380*/  LOP3.LUT R155, R155, UR5, R150, 0x96, !PT ;  /* 0x000000059b9b7c12 */ /* 0x000fe2000f8e9696 */
[----:B------:R-:W-:Y:S01]  /*5390*/  IMAD.WIDE.U32 R156, R153, -0x326172a9, RZ ;  /* 0xcd9e8d57999c7825 */ /* 0x000fe200078e00ff */
[----:B------:R-:W-:Y:S02]  /*53a0*/  LOP3.LUT R160, R167, UR4, R160, 0x96, !PT ;  /* 0x00000004a7a07c12 */ /* 0x000fe4000f8e96a0 */
[----:B------:R-:W-:Y:S01]  /*53b0*/  LOP3.LUT R163, R171, UR4, R158, 0x96, !PT ;  /* 0x00000004aba37c12 */ /* 0x000fe2000f8e969e */
[----:B------:R-:W-:Y:S01]  /*53c0*/  IMAD.WIDE.U32 R138, R155, -0x2daee0ad, RZ ;  /* 0xd2511f539b8a7825 */ /* 0x000fe200078e00ff */
[----:B------:R-:W-:Y:S02]  /*53d0*/  LOP3.LUT R157, R157, UR5, R150, 0x96, !PT ;  /* 0x000000059d9d7c12 */ /* 0x000fe4000f8e9696 */
[----:B------:R-:W-:Y:S01]  /*53e0*/  LOP3.LUT R162, R169, UR4, R162, 0x96, !PT ;  /* 0x00000004a9a27c12 */ /* 0x000fe2000f8e96a2 */
[----:B------:R1:W-:Y:S01]  /*53f0*/  MUFU.EX2 R224, R8 ;  /* 0x0000000800e07308 */ /* 0x0003e20000000800 */
[----:B------:R-:W-:Y:S01]  /*5400*/  IMAD.WIDE.U32 R150, R161, -0x326172a9, RZ ;  /* 0xcd9e8d57a1967825 */ /* 0x000fe200078e00ff */
[----:B------:R-:W-:Y:S01]  /*5410*/  UIADD3 UR4, UR10, 0x78dde6e4, URZ ;  /* 0x78dde6e40a047890 */ /* 0x000fe2000fffe03f */
[----:B--2---:R-:W2:Y:S02]  /*5420*/  LDSM.16.M88.4 R4, [R180+0xc800] ;  /* 0x00c80000b404783b */ /* 0x004ea40000000200 */
[----:B------:R-:W-:Y:S01]  /*5430*/  IMAD.WIDE.U32 R160, R160, -0x326172a9, RZ ;  /* 0xcd9e8d57a0a07825 */ /* 0x000fe200078e00ff */
[----:B------:R-:W-:Y:S03]  /*5440*/  LOP3.LUT R153, R151, UR5, R152, 0x96, !PT ;  /* 0x0000000597997c12 */ /* 0x000fe6000f8e9698 */
[----:B------:R-:W-:Y:S01]  /*5450*/  IMAD.WIDE.U32 R158, R159, -0x326172a9, RZ ;  /* 0xcd9e8d579f9e7825 */ /* 0x000fe200078e00ff */
[----:B------:R-:W-:Y:S01]  /*5460*/  LOP3.LUT R151, R161, UR4, R154, 0x96, !PT ;  /* 0x00000004a1977c12 */ /* 0x000fe2000f8e969a */
[----:B------:R-:W-:Y:S02]  /*5470*/  MUFU.EX2 R228, R10 ;  /* 0x0000000a00e47308 */ /* 0x000fe40000000800 */
[----:B------:R-:W-:Y:S01]  /*5480*/  IMAD.WIDE.U32 R154, R163, -0x326172a9, RZ ;  /* 0xcd9e8d57a39a7825 */ /* 0x000fe200078e00ff */
[----:B------:R-:W-:Y:S01]  /*5490*/  LOP3.LUT R149, R159, UR5, R152, 0x96, !PT ;  /* 0x000000059f957c12 */ /* 0x000fe2000f8e9698 */
[----:B------:R-:W-:Y:S01]  /*54a0*/  UIADD3 UR5, UR9, -0x126145ec, URZ ;  /* 0xed9eba1409057890 */ /* 0x000fe2000fffe03f */
[C---:B----4-:R-:W-:Y:S01]  /*54b0*/  @!P1 IADD3 R9, R0.reuse, 0x8, RZ ;  /* 0x0000000800099810 */ /* 0x050fe20007ffe0ff */
[----:B------:R-:W-:Y:S01]  /*54c0*/  IMAD.WIDE.U32 R152, R153, -0x2daee0ad, RZ ;  /* 0xd2511f5399987825 */ /* 0x000fe200078e00ff */
[----:B------:R-:W-:Y:S02]  /*54d0*/  LOP3.LUT R156, R155, UR4, R156, 0x96, !PT ;  /* 0x000000049b9c7c12 */ /* 0x000fe4000f8e969c */
[CC--:B------:R-:W-:Y:S01]  /*54e0*/  @!P1 ISETP.GE.AND P0, PT, R9.reuse, R137.reuse, PT ;  /* 0x000000890900920c */ /* 0x0c0fe20003f06270 */
[----:B------:R4:W-:Y:S01]  /*54f0*/  MUFU.EX2 R227, R11 ;  /* 0x0000000b00e37308 */ /* 0x0009e20000000800 */
[C---:B------:R-:W-:Y:S02]  /*5500*/  @!P1 ISETP.GE.AND P5, PT, R9.reuse, R136, PT ;  /* 0x000000880900920c */ /* 0x040fe40003fa6270 */
[----:B-1----:R-:W-:Y:S02]  /*5510*/  @!P1 IADD3 R8, R0, 0x9, RZ ;  /* 0x0000000900089810 */ /* 0x002fe40007ffe0ff */
[----:B------:R-:W-:Y:S02]  /*5520*/  @!P1 FSEL R12, R12, -INF , !P0 ;  /* 0xff8000000c0c9808 */ /* 0x000fe40004000000 */
[----:B------:R-:W-:Y:S02]  /*5530*/  @!P1 ISETP.GE.AND P0, PT, R8, R137, PT ;  /* 0x000000890800920c */ /* 0x000fe40003f06270 */
[-C--:B------:R-:W-:Y:S01]  /*5540*/  @!P1 ISETP.GE.AND P6, PT, R9, R143.reuse, PT ;  /* 0x0000008f0900920c */ /* 0x080fe20003fc6270 */
[--C-:B------:R-:W-:Y:S01]  /*5550*/  FFMA.FTZ R12, R12, c[0x0][0x23c], -R141.reuse ;  /* 0x00008f000c0c7a23 */ /* 0x100fe2000001088d */
[----:B------:R-:W-:Y:S02]  /*5560*/  @!P1 FSEL R13, R13, -INF , !P0 ;  /* 0xff8000000d0d9808 */ /* 0x000fe40004000000 */
[----:B------:R-:W-:Y:S01]  /*5570*/  @!P1 ISETP.GE.AND P3, PT, R9, R140, PT ;  /* 0x0000008c0900920c */ /* 0x000fe20003f66270 */
[----:B------:R-:W1:Y:S01]  /*5580*/  MUFU.EX2 R222, R12 ;  /* 0x0000000c00de7308 */ /* 0x000e620000000800 */
[C---:B------:R-:W-:Y:S01]  /*5590*/  @!P1 ISETP.GE.AND P2, PT, R8.reuse, R136, PT ;  /* 0x000000880800920c */ /* 0x040fe20003f46270 */
[--C-:B------:R-:W-:Y:S01]  /*55a0*/  FFMA.FTZ R13, R13, c[0x0][0x23c], -R141.reuse ;  /* 0x00008f000d0d7a23 */ /* 0x100fe2000001088d */
[CC--:B------:R-:W-:Y:S02]  /*55b0*/  @!P1 ISETP.GE.AND P0, PT, R8.reuse, R143.reuse, PT ;  /* 0x0000008f0800920c */ /* 0x0c0fe40003f06270 */
[-C--:B------:R-:W-:Y:S02]  /*55c0*/  @!P1 ISETP.GE.AND P4, PT, R8, R140.reuse, PT ;  /* 0x0000008c0800920c */ /* 0x080fe40003f86270 */
[----:B------:R-:W-:Y:S02]  /*55d0*/  @!P1 FSEL R14, R14, -INF , !P5 ;  /* 0xff8000000e0e9808 */ /* 0x000fe40006800000 */
[----:B------:R-:W-:Y:S01]  /*55e0*/  @!P1 FSEL R18, R18, -INF , !P3 ;  /* 0xff80000012129808 */ /* 0x000fe20005800000 */
[-C--:B--2---:R-:W-:Y:S01]  /*55f0*/  HMMA.16816.F32.BF16 R20, R132, R4.reuse, R20 ;  /* 0x000000048414723c */ /* 0x084fe20000041814 */
[----:B------:R-:W-:Y:S01]  /*5600*/  @!P1 FSEL R15, R15, -INF , !P2 ;  /* 0xff8000000f0f9808 */ /* 0x000fe20005000000 */
[----:B----4-:R-:W2:Y:S01]  /*5610*/  LDSM.16.M88.4 R8, [R180+0xd000] ;  /* 0x00d00000b408783b */ /* 0x010ea20000000200 */
[----:B------:R-:W-:Y:S01]  /*5620*/  @!P1 FSEL R16, R16, -INF , !P6 ;  /* 0xff80000010109808 */ /* 0x000fe20007000000 */
[--C-:B------:R-:W-:Y:S01]  /*5630*/  FFMA.FTZ R14, R14, c[0x0][0x23c], -R2.reuse ;  /* 0x00008f000e0e7a23 */ /* 0x100fe20000010802 */
[----:B------:R-:W-:Y:S01]  /*5640*/  @!P1 FSEL R17, R17, -INF , !P0 ;  /* 0xff80000011119808 */ /* 0x000fe20004000000 */
[----:B------:R-:W-:Y:S01]  /*5650*/  FFMA.FTZ R15, R15, c[0x0][0x23c], -R2 ;  /* 0x00008f000f0f7a23 */ /* 0x000fe20000010802 */
[----:B------:R-:W-:Y:S01]  /*5660*/  @!P1 FSEL R19, R19, -INF , !P4 ;  /* 0xff80000013139808 */ /* 0x000fe20006000000 */
[C---:B------:R-:W-:Y:S01]  /*5670*/  HMMA.16816.F32.BF16 R24, R144.reuse, R4, R24 ;  /* 0x000000049018723c */ /* 0x040fe20000041818 */
[----:B------:R-:W-:Y:S01]  /*5680*/  LOP3.LUT R166, R139, UR5, R166, 0x96, !PT ;  /* 0x000000058ba67c12 */ /* 0x000fe2000f8e96a6 */
[----:B------:R-:W-:Y:S02]  /*5690*/  MUFU.EX2 R226, R14 ;  /* 0x0000000e00e27308 */ /* 0x000fe40000000800 */
[----:B------:R-:W-:Y:S01]  /*56a0*/  LOP3.LUT R164, R153, UR5, R164, 0x96, !PT ;  /* 0x0000000599a47c12 */ /* 0x000fe2000f8e96a4 */
[----:B------:R-:W-:Y:S02]  /*56b0*/  FFMA.FTZ R16, R16, c[0x0][0x23c], -R148 ;  /* 0x00008f0010107a23 */ /* 0x000fe40000010894 */
[C---:B------:R-:W-:Y:S01]  /*56c0*/  @!P1 IADD3 R4, R0.reuse, 0x10, RZ ;  /* 0x0000001000049810 */ /* 0x040fe20007ffe0ff */
[-C--:B------:R-:W-:Y:S01]  /*56d0*/  HMMA.16816.F32.BF16 R28, R144, R6.reuse, R28 ;  /* 0x00000006901c723c */ /* 0x080fe2000004181c */
[----:B------:R-:W-:Y:S02]  /*56e0*/  @!P1 IADD3 R5, R0, 0x11, RZ ;  /* 0x0000001100059810 */ /* 0x000fe40007ffe0ff */
[-C--:B------:R-:W-:Y:S01]  /*56f0*/  @!P1 ISETP.GE.AND P5, PT, R4, R143.reuse, PT ;  /* 0x0000008f0400920c */ /* 0x080fe20003fa6270 */
[--C-:B------:R-:W-:Y:S01]  /*5700*/  FFMA.FTZ R18, R18, c[0x0][0x23c], -R142.reuse ;  /* 0x00008f0012127a23 */ /* 0x100fe2000001088e */
[----:B------:R-:W-:Y:S01]  /*5710*/  @!P1 ISETP.GE.AND P3, PT, R5, R143, PT ;  /* 0x0000008f0500920c */ /* 0x000fe20003f66270 */
[----:B------:R-:W-:Y:S01]  /*5720*/  FFMA.FTZ R19, R19, c[0x0][0x23c], -R142 ;  /* 0x00008f0013137a23 */ /* 0x000fe2000001088e */
[C---:B------:R-:W-:Y:S01]  /*5730*/  @!P1 ISETP.GE.AND P2, PT, R4.reuse, R140, PT ;  /* 0x0000008c0400920c */ /* 0x040fe20003f46270 */
[C---:B------:R-:W-:Y:S01]  /*5740*/  HMMA.16816.F32.BF16 R32, R132.reuse, R6, R32 ;  /* 0x000000068420723c */ /* 0x040fe20000041820 */
[CC--:B------:R-:W-:Y:S01]  /*5750*/  @!P1 ISETP.GE.AND P6, PT, R4.reuse, R137.reuse, PT ;  /* 0x000000890400920c */ /* 0x0c0fe20003fc6270 */
[----:B------:R4:W-:Y:S01]  /*5760*/  MUFU.EX2 R220, R13 ;  /* 0x0000000d00dc7308 */ /* 0x0009e20000000800 */
[----:B------:R-:W-:Y:S01]  /*5770*/  @!P1 ISETP.GE.AND P0, PT, R4, R136, PT ;  /* 0x000000880400920c */ /* 0x000fe20003f06270 */
[--C-:B------:R-:W-:Y:S01]  /*5780*/  FFMA.FTZ R17, R17, c[0x0][0x23c], -R148.reuse ;  /* 0x00008f0011117a23 */ /* 0x100fe20000010894 */
[C---:B------:R-:W-:Y:S02]  /*5790*/  @!P1 ISETP.GE.AND P4, PT, R5.reuse, R140, PT ;  /* 0x0000008c0500920c */ /* 0x040fe40003f86270 */
[----:B------:R-:W-:Y:S02]  /*57a0*/  @!P1 FSEL R20, R20, -INF , !P5 ;  /* 0xff80000014149808 */ /* 0x000fe40006800000 */
[-C--:B------:R-:W-:Y:S03]  /*57b0*/  @!P1 ISETP.GE.AND P5, PT, R5, R137.reuse, PT ;  /* 0x000000890500920c */ /* 0x080fe60003fa6270 */
[----:B------:R-:W-:Y:S01]  /*57c0*/  @!P1 FSEL R21, R21, -INF , !P3 ;  /* 0xff80000015159808 */ /* 0x000fe20005800000 */
[--C-:B------:R-:W-:Y:S01]  /*57d0*/  FFMA.FTZ R20, R20, c[0x0][0x23c], -R148.reuse ;  /* 0x00008f0014147a23 */ /* 0x100fe20000010894 */
[-C--:B------:R-:W-:Y:S01]  /*57e0*/  @!P1 ISETP.GE.AND P3, PT, R5, R136.reuse, PT ;  /* 0x000000880500920c */ /* 0x080fe20003f66270 */
[----:B------:R-:W1:Y:S01]  /*57f0*/  MUFU.EX2 R209, R16 ;  /* 0x0000001000d17308 */ /* 0x000e620000000800 */
[C---:B------:R-:W-:Y:S01]  /*5800*/  @!P1 IADD3 R4, R0.reuse, 0x18, RZ ;  /* 0x0000001800049810 */ /* 0x040fe20007ffe0ff */
[----:B------:R-:W-:Y:S01]  /*5810*/  FFMA.FTZ R21, R21, c[0x0][0x23c], -R148 ;  /* 0x00008f0015157a23 */ /* 0x000fe20000010894 */
[----:B------:R-:W-:Y:S01]  /*5820*/  @!P1 IADD3 R5, R0, 0x19, RZ ;  /* 0x0000001900059810 */ /* 0x000fe20007ffe0ff */
[-C--:B--2---:R-:W-:Y:S01]  /*5830*/  HMMA.16816.F32.BF16 R36, R132, R8.reuse, R36 ;  /* 0x000000088424723c */ /* 0x084fe20000041824 */
[----:B------:R-:W-:Y:S02]  /*5840*/  @!P1 FSEL R22, R22, -INF , !P2 ;  /* 0xff80000016169808 */ /* 0x000fe40005000000 */
[-C--:B------:R-:W-:Y:S02]  /*5850*/  @!P1 ISETP.GE.AND P2, PT, R4, R137.reuse, PT ;  /* 0x000000890400920c */ /* 0x080fe40003f46270 */
[----:B------:R-:W-:Y:S01]  /*5860*/  @!P1 FSEL R26, R26, -INF , !P0 ;  /* 0xff8000001a1a9808 */ /* 0x000fe20004000000 */
[--C-:B------:R-:W-:Y:S01]  /*5870*/  FFMA.FTZ R22, R22, c[0x0][0x23c], -R142.reuse ;  /* 0x00008f0016167a23 */ /* 0x100fe2000001088e */
[----:B------:R-:W-:Y:S01]  /*5880*/  @!P1 ISETP.GE.AND P0, PT, R5, R137, PT ;  /* 0x000000890500920c */ /* 0x000fe20003f06270 */
[C---:B------:R-:W-:Y:S01]  /*5890*/  HMMA.16816.F32.BF16 R40, R144.reuse, R8, R40 ;  /* 0x000000089028723c */ /* 0x040fe20000041828 */
[----:B------:R-:W-:Y:S01]  /*58a0*/  @!P1 FSEL R23, R23, -INF , !P4 ;  /* 0xff80000017179808 */ /* 0x000fe20006000000 */
[----:B------:R-:W-:Y:S01]  /*58b0*/  MUFU.EX2 R202, R20 ;  /* 0x0000001400ca7308 */ /* 0x000fe20000000800 */
[----:B------:R-:W-:Y:S01]  /*58c0*/  @!P1 ISETP.GE.AND P4, PT, R4, R136, PT ;  /* 0x000000880400920c */ /* 0x000fe20003f86270 */
[----:B----4-:R-:W-:Y:S01]  /*58d0*/  IMAD.WIDE.U32 R12, R149, -0x2daee0ad, RZ ;  /* 0xd2511f53950c7825 */ /* 0x010fe200078e00ff */
[----:B------:R-:W-:Y:S02]  /*58e0*/  @!P1 FSEL R24, R24, -INF , !P6 ;  /* 0xff80000018189808 */ /* 0x000fe40007000000 */
[CC--:B------:R-:W-:Y:S01]  /*58f0*/  @!P1 ISETP.GE.AND P6, PT, R4.reuse, R143.reuse, PT ;  /* 0x0000008f0400920c */ /* 0x0c0fe20003fc6270 */
[-C--:B------:R-:W-:Y:S01]  /*5900*/  HMMA.16816.F32.BF16 R44, R144, R10.reuse, R44 ;  /* 0x0000000a902c723c */ /* 0x080fe2000004182c */
[----:B------:R-:W-:Y:S02]  /*5910*/  @!P1 FSEL R25, R25, -INF , !P5 ;  /* 0xff80000019199808 */ /* 0x000fe40006800000 */
[----:B------:R-:W-:Y:S01]  /*5920*/  @!P1 ISETP.GE.AND P5, PT, R4, R140, PT ;  /* 0x0000008c0400920c */ /* 0x000fe20003fa6270 */
[--C-:B------:R-:W-:Y:S01]  /*5930*/  FFMA.FTZ R24, R24, c[0x0][0x23c], -R141.reuse ;  /* 0x00008f0018187a23 */ /* 0x100fe2000001088d */
[----:B------:R-:W-:Y:S01]  /*5940*/  @!P1 FSEL R27, R27, -INF , !P3 ;  /* 0xff8000001b1b9808 */ /* 0x000fe20005800000 */
[--C-:B------:R-:W-:Y:S01]  /*5950*/  FFMA.FTZ R25, R25, c[0x0][0x23c], -R141.reuse ;  /* 0x00008f0019197a23 */ /* 0x100fe2000001088d */
[C---:B------:R-:W-:Y:S01]  /*5960*/  @!P1 ISETP.GE.AND P3, PT, R5.reuse, R136, PT ;  /* 0x000000880500920c */ /* 0x040fe20003f66270 */
[C---:B------:R-:W-:Y:S01]  /*5970*/  HMMA.16816.F32.BF16 R48, R132.reuse, R10, R48 ;  /* 0x0000000a8430723c */ /* 0x040fe20000041830 */
[----:B------:R-:W-:Y:S01]  /*5980*/  @!P1 FSEL R28, R28, -INF , !P2 ;  /* 0xff8000001c1c9808 */ /* 0x000fe20005000000 */
[----:B------:R-:W-:Y:S01]  /*5990*/  MUFU.EX2 R215, R24 ;  /* 0x0000001800d77308 */ /* 0x000fe20000000800 */
[-C--:B------:R-:W-:Y:S01]  /*59a0*/  @!P1 ISETP.GE.AND P2, PT, R5, R143.reuse, PT ;  /* 0x0000008f0500920c */ /* 0x080fe20003f46270 */
[----:B------:R-:W-:Y:S01]  /*59b0*/  FFMA.FTZ R23, R23, c[0x0][0x23c], -R142 ;  /* 0x00008f0017177a23 */ /* 0x000fe2000001088e */
[----:B------:R-:W-:Y:S01]  /*59c0*/  @!P1 FSEL R29, R29, -INF , !P0 ;  /* 0xff8000001d1d9808 */ /* 0x000fe20004000000 */
[--C-:B------:R-:W-:Y:S01]  /*59d0*/  FFMA.FTZ R26, R26, c[0x0][0x23c], -R2.reuse ;  /* 0x00008f001a1a7a23 */ /* 0x100fe20000010802 */
[-C--:B------:R-:W-:Y:S01]  /*59e0*/  @!P1 ISETP.GE.AND P0, PT, R5, R140.reuse, PT ;  /* 0x0000008c0500920c */ /* 0x080fe20003f06270 */
[--C-:B------:R-:W-:Y:S01]  /*59f0*/  FFMA.FTZ R27, R27, c[0x0][0x23c], -R2.reuse ;  /* 0x00008f001b1b7a23 */ /* 0x100fe20000010802 */
[C---:B------:R-:W-:Y:S01]  /*5a00*/  @!P1 IADD3 R8, R0.reuse, 0x20, RZ ;  /* 0x0000002000089810 */ /* 0x040fe20007ffe0ff */
[----:B------:R-:W2:Y:S02]  /*5a10*/  LDSM.16.M88.4 R4, [R180+0xd800] ;  /* 0x00d80000b404783b */ /* 0x000ea40000000200 */
[----:B------:R-:W-:Y:S01]  /*5a20*/  @!P1 IADD3 R9, R0, 0x21, RZ ;  /* 0x0000002100099810 */ /* 0x000fe20007ffe0ff */
[--C-:B------:R-:W-:Y:S01]  /*5a30*/  FFMA.FTZ R28, R28, c[0x0][0x23c], -R141.reuse ;  /* 0x00008f001c1c7a23 */ /* 0x100fe2000001088d */
[----:B------:R-:W-:Y:S01]  /*5a40*/  @!P1 FSEL R30, R30, -INF , !P4 ;  /* 0xff8000001e1e9808 */ /* 0x000fe20006000000 */
[--C-:B------:R-:W-:Y:S01]  /*5a50*/  FFMA.FTZ R29, R29, c[0x0][0x23c], -R141.reuse ;  /* 0x00008f001d1d7a23 */ /* 0x100fe2000001088d */
[----:B------:R-:W-:Y:S01]  /*5a60*/  @!P1 ISETP.GE.AND P4, PT, R8, R143, PT ;  /* 0x0000008f0800920c */ /* 0x000fe20003f86270 */
[----:B------:R-:W-:Y:S01]  /*5a70*/  MUFU.EX2 R206, R22 ;  /* 0x0000001600ce7308 */ /* 0x000fe20000000800 */
[----:B------:R-:W-:Y:S01]  /*5a80*/  @!P1 FSEL R31, R31, -INF , !P3 ;  /* 0xff8000001f1f9808 */ /* 0x000fe20005800000 */
[--C-:B------:R-:W-:Y:S01]  /*5a90*/  FFMA.FTZ R30, R30, c[0x0][0x23c], -R2.reuse ;  /* 0x00008f001e1e7a23 */ /* 0x100fe20000010802 */
[----:B------:R-:W-:Y:S01]  /*5aa0*/  @!P1 ISETP.GE.AND P3, PT, R8, R140, PT ;  /* 0x0000008c0800920c */ /* 0x000fe20003f66270 */
[----:B------:R-:W-:Y:S01]  /*5ab0*/  IMAD.WIDE.U32 R10, R165, -0x326172a9, RZ ;  /* 0xcd9e8d57a50a7825 */ /* 0x000fe200078e00ff */
[----:B------:R-:W-:Y:S02]  /*5ac0*/  @!P1 FSEL R32, R32, -INF , !P6 ;  /* 0xff80000020209808 */ /* 0x000fe40007000000 */
[-C--:B------:R-:W-:Y:S01]  /*5ad0*/  @!P1 ISETP.GE.AND P6, PT, R8, R137.reuse, PT ;  /* 0x000000890800920c */ /* 0x080fe20003fc6270 */
[----:B------:R-:W-:Y:S01]  /*5ae0*/  FFMA.FTZ R31, R31, c[0x0][0x23c], -R2 ;  /* 0x00008f001f1f7a23 */ /* 0x000fe20000010802 */
[----:B------:R-:W-:Y:S01]  /*5af0*/  @!P1 FSEL R33, R33, -INF , !P2 ;  /* 0xff80000021219808 */ /* 0x000fe20005000000 */
[--C-:B------:R-:W-:Y:S01]  /*5b00*/  FFMA.FTZ R32, R32, c[0x0][0x23c], -R148.reuse ;  /* 0x00008f0020207a23 */ /* 0x100fe20000010894 */
[----:B------:R-:W-:Y:S01]  /*5b10*/  @!P1 ISETP.GE.AND P2, PT, R8, R136, PT ;  /* 0x000000880800920c */ /* 0x000fe20003f46270 */
[----:B------:R4:W-:Y:S01]  /*5b20*/  MUFU.EX2 R210, R25 ;  /* 0x0000001900d27308 */ /* 0x0009e20000000800 */
[----:B------:R-:W-:Y:S01]  /*5b30*/  @!P1 FSEL R35, R35, -INF , !P0 ;  /* 0xff80000023239808 */ /* 0x000fe20004000000 */
[----:B------:R-:W-:Y:S01]  /*5b40*/  FFMA.FTZ R33, R33, c[0x0][0x23c], -R148 ;  /* 0x00008f0021217a23 */ /* 0x000fe20000010894 */
[----:B------:R-:W-:Y:S02]  /*5b50*/  @!P1 ISETP.GE.AND P0, PT, R9, R140, PT ;  /* 0x0000008c0900920c */ /* 0x000fe40003f06270 */
[----:B------:R-:W-:Y:S01]  /*5b60*/  @!P1 FSEL R36, R36, -INF , !P4 ;  /* 0xff80000024249808 */ /* 0x000fe20006000000 */
[----:B------:R-:W-:Y:S01]  /*5b70*/  FFMA.FTZ R35, R35, c[0x0][0x23c], -R142 ;  /* 0x00008f0023237a23 */ /* 0x000fe2000001088e */
[C---:B------:R-:W-:Y:S02]  /*5b80*/  @!P1 ISETP.GE.AND P4, PT, R9.reuse, R137, PT ;  /* 0x000000890900920c */ /* 0x040fe40003f86270 */
[----:B------:R-:W-:Y:S01]  /*5b90*/  @!P1 IADD3 R8, R0, 0x28, RZ ;  /* 0x0000002800089810 */ /* 0x000fe20007ffe0ff */
[----:B------:R-:W-:Y:S01]  /*5ba0*/  MUFU.EX2 R193, R35 ;  /* 0x0000002300c17308 */ /* 0x000fe20000000800 */
[----:B------:R-:W-:Y:S01]  /*5bb0*/  @!P1 FSEL R34, R34, -INF , !P5 ;  /* 0xff80000022229808 */ /* 0x000fe20006800000 */
[----:B------:R-:W-:Y:S01]  /*5bc0*/  FFMA.FTZ R36, R36, c[0x0][0x23c], -R148 ;  /* 0x00008f0024247a23 */ /* 0x000fe20000010894 */
[----:B------:R-:W-:Y:S02]  /*5bd0*/  @!P1 ISETP.GE.AND P5, PT, R9, R143, PT ;  /* 0x0000008f0900920c */ /* 0x000fe40003fa6270 */
[----:B------:R-:W-:Y:S01]  /*5be0*/  @!P1 FSEL R38, R38, -INF , !P3 ;  /* 0xff80000026269808 */ /* 0x000fe20005800000 */
[--C-:B------:R-:W-:Y:S01]  /*5bf0*/  FFMA.FTZ R34, R34, c[0x0][0x23c], -R142.reuse ;  /* 0x00008f0022227a23 */ /* 0x100fe2000001088e */
[C---:B------:R-:W-:Y:S02]  /*5c00*/  @!P1 ISETP.GE.AND P3, PT, R8.reuse, R137, PT ;  /* 0x000000890800920c */ /* 0x040fe40003f66270 */
[----:B------:R-:W-:Y:S01]  /*5c10*/  @!P1 FSEL R39, R39, -INF , !P0 ;  /* 0xff80000027279808 */ /* 0x000fe20004000000 */
[----:B------:R-:W-:Y:S01]  /*5c20*/  MUFU.EX2 R195, R34 ;  /* 0x0000002200c37308 */ /* 0x000fe20000000800 */
[----:B------:R-:W-:Y:S01]  /*5c30*/  @!P1 ISETP.GE.AND P0, PT, R8, R136, PT ;  /* 0x000000880800920c */ /* 0x000fe20003f06270 */
[-C--:B--2---:R-:W-:Y:S01]  /*5c40*/  HMMA.16816.F32.BF16 R52, R132, R4.reuse, R52 ;  /* 0x000000048434723c */ /* 0x084fe20000041834 */
[----:B------:R-:W-:Y:S01]  /*5c50*/  @!P1 FSEL R40, R40, -INF , !P6 ;  /* 0xff80000028289808 */ /* 0x000fe20007000000 */
[--C-:B------:R-:W-:Y:S01]  /*5c60*/  FFMA.FTZ R38, R38, c[0x0][0x23c], -R142.reuse ;  /* 0x00008f0026267a23 */ /* 0x100fe2000001088e */
[----:B------:R-:W-:Y:S01]  /*5c70*/  @!P1 ISETP.GE.AND P6, PT, R8, R143, PT ;  /* 0x0000008f0800920c */ /* 0x000fe20003fc6270 */
[----:B------:R-:W-:Y:S01]  /*5c80*/  FFMA.FTZ R39, R39, c[0x0][0x23c], -R142 ;  /* 0x00008f0027277a23 */ /* 0x000fe2000001088e */
[----:B------:R-:W-:Y:S01]  /*5c90*/  @!P1 FSEL R41, R41, -INF , !P4 ;  /* 0xff80000029299808 */ /* 0x000fe20006000000 */
[--C-:B------:R-:W-:Y:S01]  /*5ca0*/  FFMA.FTZ R40, R40, c[0x0][0x23c], -R141.reuse ;  /* 0x00008f0028287a23 */ /* 0x100fe2000001088d */
[----:B------:R-:W-:Y:S01]  /*5cb0*/  @!P1 ISETP.GE.AND P4, PT, R8, R140, PT ;  /* 0x0000008c0800920c */ /* 0x000fe20003f86270 */
[C---:B------:R-:W-:Y:S01]  /*5cc0*/  HMMA.16816.F32.BF16 R56, R144.reuse, R4, R56 ;  /* 0x000000049038723c */ /* 0x040fe20000041838 */
[----:B------:R-:W-:Y:S01]  /*5cd0*/  @!P1 IADD3 R8, R0, 0x29, RZ ;  /* 0x0000002900089810 */ /* 0x000fe20007ffe0ff */
[----:B------:R2:W1:Y:S02]  /*5ce0*/  MUFU.EX2 R223, R15 ;  /* 0x0000000f00df7308 */ /* 0x0004640000000800 */
[----:B------:R-:W-:Y:S01]  /*5cf0*/  @!P1 FSEL R37, R37, -INF , !P5 ;  /* 0xff80000025259808 */ /* 0x000fe20006800000 */
[--C-:B------:R-:W-:Y:S01]  /*5d00*/  FFMA.FTZ R41, R41, c[0x0][0x23c], -R141.reuse ;  /* 0x00008f0029297a23 */ /* 0x100fe2000001088d */
[-C--:B------:R-:W-:Y:S01]  /*5d10*/  @!P1 ISETP.GE.AND P5, PT, R9, R136.reuse, PT ;  /* 0x000000880900920c */ /* 0x080fe20003fa6270 */
[----:B----4-:R-:W-:Y:S01]  /*5d20*/  IMAD.WIDE.U32 R24, R164, -0x326172a9, RZ ;  /* 0xcd9e8d57a4187825 */ /* 0x010fe200078e00ff */
[----:B------:R-:W-:Y:S01]  /*5d30*/  @!P1 FSEL R42, R42, -INF , !P2 ;  /* 0xff8000002a2a9808 */ /* 0x000fe20005000000 */
[-C--:B------:R-:W-:Y:S01]  /*5d40*/  HMMA.16816.F32.BF16 R60, R144, R6.reuse, R60 ;  /* 0x00000006903c723c */ /* 0x080fe2000004183c */
[C---:B------:R-:W-:Y:S02]  /*5d50*/  @!P1 ISETP.GE.AND P2, PT, R8.reuse, R137, PT ;  /* 0x000000890800920c */ /* 0x040fe40003f46270 */
[----:B------:R-:W-:Y:S01]  /*5d60*/  @!P1 FSEL R43, R43, -INF , !P5 ;  /* 0xff8000002b2b9808 */ /* 0x000fe20006800000 */
[----:B------:R-:W-:Y:S01]  /*5d70*/  MUFU.EX2 R214, R18 ;  /* 0x0000001200d67308 */ /* 0x000fe20000000800 */
[----:B------:R-:W-:Y:S01]  /*5d80*/  @!P1 ISETP.GE.AND P5, PT, R8, R136, PT ;  /* 0x000000880800920c */ /* 0x000fe20003fa6270 */
[----:B------:R-:W-:Y:S01]  /*5d90*/  FFMA.FTZ R37, R37, c[0x0][0x23c], -R148 ;  /* 0x00008f0025257a23 */ /* 0x000fe20000010894 */
[----:B------:R-:W-:Y:S01]  /*5da0*/  @!P1 FSEL R44, R44, -INF , !P3 ;  /* 0xff8000002c2c9808 */ /* 0x000fe20005800000 */
[----:B------:R-:W-:Y:S01]  /*5db0*/  HMMA.16816.F32.BF16 R64, R132, R6, R64 ;  /* 0x000000068440723c */ /* 0x000fe20000041840 */
[-C--:B------:R-:W-:Y:S03]  /*5dc0*/  @!P1 ISETP.GE.AND P3, PT, R8, R143.reuse, PT ;  /* 0x0000008f0800920c */ /* 0x080fe60003f66270 */
[----:B------:R-:W-:Y:S01]  /*5dd0*/  @!P1 FSEL R45, R45, -INF , !P2 ;  /* 0xff8000002d2d9808 */ /* 0x000fe20005000000 */
[--C-:B------:R-:W-:Y:S01]  /*5de0*/  FFMA.FTZ R42, R42, c[0x0][0x23c], -R2.reuse ;  /* 0x00008f002a2a7a23 */ /* 0x100fe20000010802 */
[-C--:B------:R-:W-:Y:S01]  /*5df0*/  @!P1 ISETP.GE.AND P2, PT, R8, R140.reuse, PT ;  /* 0x0000008c0800920c */ /* 0x080fe20003f46270 */
[----:B------:R4:W1:Y:S01]  /*5e00*/  MUFU.EX2 R213, R19 ;  /* 0x0000001300d57308 */ /* 0x0008620000000800 */
[----:B------:R-:W-:Y:S01]  /*5e10*/  @!P1 IADD3 R8, R0, 0x30, RZ ;  /* 0x0000003000089810 */ /* 0x000fe20007ffe0ff */
[----:B--2---:R-:W-:Y:S03]  /*5e20*/  IMAD.WIDE.U32 R14, R166, -0x326172a9, RZ ;  /* 0xcd9e8d57a60e7825 */ /* 0x004fe600078e00ff */
[----:B------:R-:W-:Y:S01]  /*5e30*/  @!P1 FSEL R47, R47, -INF , !P5 ;  /* 0xff8000002f2f9808 */ /* 0x000fe20006800000 */
[--C-:B------:R-:W-:Y:S01]  /*5e40*/  FFMA.FTZ R43, R43, c[0x0][0x23c], -R2.reuse ;  /* 0x00008f002b2b7a23 */ /* 0x100fe20000010802 */
[----:B------:R-:W-:Y:S01]  /*5e50*/  @!P1 ISETP.GE.AND P5, PT, R8, R140, PT ;  /* 0x0000008c0800920c */ /* 0x000fe20003fa6270 */
[--C-:B------:R-:W-:Y:S01]  /*5e60*/  FFMA.FTZ R44, R44, c[0x0][0x23c], -R141.reuse ;  /* 0x00008f002c2c7a23 */ /* 0x100fe2000001088d */
[C---:B------:R-:W-:Y:S01]  /*5e70*/  @!P1 IADD3 R5, R0.reuse, 0x31, RZ ;  /* 0x0000003100059810 */ /* 0x040fe20007ffe0ff */
[----:B------:R-:W-:Y:S01]  /*5e80*/  MUFU.EX2 R201, R21 ;  /* 0x0000001500c97308 */ /* 0x000fe20000000800 */
[----:B------:R-:W-:Y:S01]  /*5e90*/  @!P1 IADD3 R4, R0, 0x38, RZ ;  /* 0x0000003800049810 */ /* 0x000fe20007ffe0ff */
[--C-:B------:R-:W-:Y:S01]  /*5ea0*/  FFMA.FTZ R47, R47, c[0x0][0x23c], -R2.reuse ;  /* 0x00008f002f2f7a23 */ /* 0x100fe20000010802 */
[----:B------:R-:W-:Y:S01]  /*5eb0*/  @!P1 FSEL R46, R46, -INF , !P0 ;  /* 0xff8000002e2e9808 */ /* 0x000fe20004000000 */
[--C-:B------:R-:W-:Y:S01]  /*5ec0*/  FFMA.FTZ R45, R45, c[0x0][0x23c], -R141.reuse ;  /* 0x00008f002d2d7a23 */ /* 0x100fe2000001088d */
[----:B------:R-:W-:Y:S02]  /*5ed0*/  @!P1 ISETP.GE.AND P0, PT, R8, R143, PT ;  /* 0x0000008f0800920c */ /* 0x000fe40003f06270 */
[----:B------:R-:W-:Y:S01]  /*5ee0*/  @!P1 FSEL R48, R48, -INF , !P6 ;  /* 0xff80000030309808 */ /* 0x000fe20007000000 */
[----:B------:R-:W-:Y:S01]  /*5ef0*/  FFMA.FTZ R46, R46, c[0x0][0x23c], -R2 ;  /* 0x00008f002e2e7a23 */ /* 0x000fe20000010802 */
[----:B------:R-:W-:Y:S01]  /*5f00*/  @!P1 ISETP.GE.AND P6, PT, R8, R137, PT ;  /* 0x000000890800920c */ /* 0x000fe20003fc6270 */
[----:B------:R-:W-:Y:S01]  /*5f10*/  MUFU.EX2 R203, R23 ;  /* 0x0000001700cb7308 */ /* 0x000fe20000000800 */
[----:B------:R-:W-:Y:S01]  /*5f20*/  @!P1 FSEL R49, R49, -INF , !P3 ;  /* 0xff80000031319808 */ /* 0x000fe20005800000 */
[--C-:B------:R-:W-:Y:S01]  /*5f30*/  FFMA.FTZ R48, R48, c[0x0][0x23c], -R148.reuse ;  /* 0x00008f0030307a23 */ /* 0x100fe20000010894 */
[----:B------:R-:W-:Y:S01]  /*5f40*/  @!P1 ISETP.GE.AND P3, PT, R8, R136, PT ;  /* 0x000000880800920c */ /* 0x000fe20003f66270 */
[----:B------:R-:W-:Y:S01]  /*5f50*/  IMAD.WIDE.U32 R8, R162, -0x326172a9, RZ ;  /* 0xcd9e8d57a2087825 */ /* 0x000fe200078e00ff */
[----:B------:R-:W-:Y:S02]  /*5f60*/  @!P1 FSEL R50, R50, -INF , !P4 ;  /* 0xff80000032329808 */ /* 0x000fe40006000000 */
[----:B------:R-:W-:Y:S01]  /*5f70*/  @!P1 ISETP.GE.AND P4, PT, R5, R143, PT ;  /* 0x0000008f0500920c */ /* 0x000fe20003f86270 */
[----:B------:R-:W-:Y:S01]  /*5f80*/  FFMA.FTZ R49, R49, c[0x0][0x23c], -R148 ;  /* 0x00008f0031317a23 */ /* 0x000fe20000010894 */
[----:B------:R-:W-:Y:S01]  /*5f90*/  @!P1 FSEL R54, R54, -INF , !P5 ;  /* 0xff80000036369808 */ /* 0x000fe20006800000 */
[----:B------:R-:W-:Y:S01]  /*5fa0*/  MUFU.EX2 R219, R26 ;  /* 0x0000001a00db7308 */ /* 0x000fe20000000800 */
[-C--:B------:R-:W-:Y:S01]  /*5fb0*/  @!P1 ISETP.GE.AND P5, PT, R4, R137.reuse, PT ;  /* 0x000000890400920c */ /* 0x080fe20003fa6270 */
[--C-:B------:R-:W-:Y:S01]  /*5fc0*/  FFMA.FTZ R50, R50, c[0x0][0x23c], -R142.reuse ;  /* 0x00008f0032327a23 */ /* 0x100fe2000001088e */
[----:B------:R-:W-:Y:S01]  /*5fd0*/  @!P1 FSEL R51, R51, -INF , !P2 ;  /* 0xff80000033339808 */ /* 0x000fe20005000000 */
[----:B----4-:R-:W-:Y:S01]  /*5fe0*/  IMAD.WIDE.U32 R18, R151, -0x2daee0ad, RZ ;  /* 0xd2511f5397127825 */ /* 0x010fe200078e00ff */
[----:B------:R-:W-:Y:S02]  /*5ff0*/  @!P1 ISETP.GE.AND P2, PT, R5, R140, PT ;  /* 0x0000008c0500920c */ /* 0x000fe40003f46270 */
[----:B------:R-:W-:Y:S01]  /*6000*/  @!P1 IADD3 R0, R0, 0x39, RZ ;  /* 0x0000003900009810 */ /* 0x000fe20007ffe0ff */
[--C-:B------:R-:W-:Y:S01]  /*6010*/  FFMA.FTZ R51, R51, c[0x0][0x23c], -R142.reuse ;  /* 0x00008f0033337a23 */ /* 0x100fe2000001088e */
[----:B------:R-:W-:Y:S01]  /*6020*/  @!P1 FSEL R52, R52, -INF , !P0 ;  /* 0xff80000034349808 */ /* 0x000fe20004000000 */
[----:B------:R-:W2:Y:S01]  /*6030*/  MUFU.EX2 R208, R17 ;  /* 0x0000001100d07308 */ /* 0x000ea20000000800 */
[----:B------:R-:W-:Y:S01]  /*6040*/  @!P1 ISETP.GE.AND P0, PT, R5, R137, PT ;  /* 0x000000890500920c */ /* 0x000fe20003f06270 */
[----:B------:R-:W-:Y:S01]  /*6050*/  FFMA.FTZ R54, R54, c[0x0][0x23c], -R142 ;  /* 0x00008f0036367a23 */ /* 0x000fe2000001088e */
[----:B------:R-:W-:Y:S01]  /*6060*/  @!P1 FSEL R53, R53, -INF , !P4 ;  /* 0xff80000035359808 */ /* 0x000fe20006000000 */
[--C-:B------:R-:W-:Y:S01]  /*6070*/  FFMA.FTZ R52, R52, c[0x0][0x23c], -R148.reuse ;  /* 0x00008f0034347a23 */ /* 0x100fe20000010894 */
[-C--:B------:R-:W-:Y:S02]  /*6080*/  @!P1 ISETP.GE.AND P4, PT, R5, R136.reuse, PT ;  /* 0x000000880500920c */ /* 0x080fe40003f86270 */
[----:B------:R-:W-:Y:S01]  /*6090*/  @!P1 FSEL R56, R56, -INF , !P6 ;  /* 0xff80000038389808 */ /* 0x000fe20007000000 */
[----:B------:R-:W-:Y:S01]  /*60a0*/  FFMA.FTZ R53, R53, c[0x0][0x23c], -R148 ;  /* 0x00008f0035357a23 */ /* 0x000fe20000010894 */
[----:B------:R-:W-:Y:S01]  /*60b0*/  @!P1 ISETP.GE.AND P6, PT, R4, R136, PT ;  /* 0x000000880400920c */ /* 0x000fe20003fc6270 */
[----:B------:R4:W-:Y:S01]  /*60c0*/  MUFU.EX2 R218, R27 ;  /* 0x0000001b00da7308 */ /* 0x0009e20000000800 */
[----:B------:R-:W-:Y:S01]  /*60d0*/  @!P1 FSEL R58, R58, -INF , !P3 ;  /* 0xff8000003a3a9808 */ /* 0x000fe20005800000 */
[--C-:B------:R-:W-:Y:S01]  /*60e0*/  FFMA.FTZ R56, R56, c[0x0][0x23c], -R141.reuse ;  /* 0x00008f0038387a23 */ /* 0x100fe2000001088d */
[----:B------:R-:W-:Y:S02]  /*60f0*/  @!P1 ISETP.GE.AND P3, PT, R4, R143, PT ;  /* 0x0000008f0400920c */ /* 0x000fe40003f66270 */
[----:B------:R-:W-:Y:S01]  /*6100*/  @!P1 FSEL R60, R60, -INF , !P5 ;  /* 0xff8000003c3c9808 */ /* 0x000fe20006800000 */
[----:B------:R-:W-:Y:S01]  /*6110*/  FFMA.FTZ R58, R58, c[0x0][0x23c], -R2 ;  /* 0x00008f003a3a7a23 */ /* 0x000fe20000010802 */
[----:B------:R-:W-:Y:S01]  /*6120*/  @!P1 ISETP.GE.AND P5, PT, R4, R140, PT ;  /* 0x0000008c0400920c */ /* 0x000fe20003fa6270 */
[----:B------:R-:W-:Y:S01]  /*6130*/  IMAD.WIDE.U32 R4, R157, -0x2daee0ad, RZ ;  /* 0xd2511f539d047825 */ /* 0x000fe200078e00ff */
[----:B------:R-:W-:Y:S01]  /*6140*/  @!P1 FSEL R55, R55, -INF , !P2 ;  /* 0xff80000037379808 */ /* 0x000fe20005000000 */
[----:B------:R-:W1:Y:S01]  /*6150*/  MUFU.EX2 R205, R28 ;  /* 0x0000001c00cd7308 */ /* 0x000e620000000800 */
[----:B------:R-:W-:Y:S01]  /*6160*/  @!P1 ISETP.GE.AND P2, PT, R0, R137, PT ;  /* 0x000000890000920c */ /* 0x000fe20003f46270 */
[--C-:B------:R-:W-:Y:S01]  /*6170*/  FFMA.FTZ R60, R60, c[0x0][0x23c], -R141.reuse ;  /* 0x00008f003c3c7a23 */ /* 0x100fe2000001088d */
[----:B------:R-:W-:Y:S01]  /*6180*/  @!P1 FSEL R57, R57, -INF , !P0 ;  /* 0xff80000039399808 */ /* 0x000fe20004000000 */
[----:B------:R-:W-:Y:S01]  /*6190*/  FFMA.FTZ R55, R55, c[0x0][0x23c], -R142 ;  /* 0x00008f0037377a23 */ /* 0x000fe2000001088e */
[C---:B------:R-:W-:Y:S02]  /*61a0*/  @!P1 ISETP.GE.AND P0, PT, R0.reuse, R136, PT ;  /* 0x000000880000920c */ /* 0x040fe40003f06270 */
[----:B------:R-:W-:Y:S01]  /*61b0*/  @!P1 FSEL R59, R59, -INF , !P4 ;  /* 0xff8000003b3b9808 */ /* 0x000fe20006000000 */
[--C-:B------:R-:W-:Y:S01]  /*61c0*/  FFMA.FTZ R57, R57, c[0x0][0x23c], -R141.reuse ;  /* 0x00008f0039397a23 */ /* 0x100fe2000001088d */
[C---:B------:R-:W-:Y:S01]  /*61d0*/  @!P1 ISETP.GE.AND P4, PT, R0.reuse, R143, PT ;  /* 0x0000008f0000920c */ /* 0x040fe20003f86270 */
[----:B------:R1:W-:Y:S01]  /*61e0*/  MUFU.EX2 R204, R29 ;  /* 0x0000001d00cc7308 */ /* 0x0003e20000000800 */
[----:B------:R-:W-:Y:S01]  /*61f0*/  @!P1 FSEL R61, R61, -INF , !P2 ;  /* 0xff8000003d3d9808 */ /* 0x000fe20005000000 */
[----:B------:R-:W-:Y:S01]  /*6200*/  FFMA.FTZ R59, R59, c[0x0][0x23c], -R2 ;  /* 0x00008f003b3b7a23 */ /* 0x000fe20000010802 */
[----:B------:R-:W-:Y:S01]  /*6210*/  @!P1 ISETP.GE.AND P2, PT, R0, R140, PT ;  /* 0x0000008c0000920c */ /* 0x000fe20003f46270 */
[----:B----4-:R-:W-:Y:S01]  /*6220*/  IMAD.WIDE.U32 R26, R156, -0x2daee0ad, RZ ;  /* 0xd2511f539c1a7825 */ /* 0x010fe200078e00ff */
[----:B------:R-:W-:Y:S02]  /*6230*/  LOP3.LUT R16, R11, UR4, R150, 0x96, !PT ;  /* 0x000000040b107c12 */ /* 0x000fe4000f8e9696 */
[----:B------:R-:W-:Y:S01]  /*6240*/  LOP3.LUT R0, R9, UR4, R158, 0x96, !PT ;  /* 0x0000000409007c12 */ /* 0x000fe2000f8e969e */
[----:B------:R-:W-:Y:S01]  /*6250*/  FFMA.FTZ R141, R61, c[0x0][0x23c], -R141 ;  /* 0x00008f003d8d7a23 */ /* 0x000fe2000001088d */
[----:B------:R-:W-:Y:S01]  /*6260*/  LOP3.LUT R20, R5, UR5, R170, 0x96, !PT ;  /* 0x0000000505147c12 */ /* 0x000fe2000f8e96aa */
[----:B------:R-:W4:Y:S01]  /*6270*/  MUFU.EX2 R196, R32 ;  /* 0x0000002000c47308 */ /* 0x000f220000000800 */
[----:B------:R-:W-:Y:S01]  /*6280*/  LOP3.LUT R22, R13, UR5, R168, 0x96, !PT ;  /* 0x000000050d167c12 */ /* 0x000fe2000f8e96a8 */
[----:B------:R-:W-:Y:S01]  /*6290*/  UIADD3 UR5, UR10, 0x1715609d, URZ ;  /* 0x1715609d0a057890 */ /* 0x000fe2000fffe03f */
[----:B------:R-:W-:Y:S01]  /*62a0*/  @!P1 FSEL R64, R64, -INF , !P3 ;  /* 0xff80000040409808 */ /* 0x000fe20005800000 */
[----:B------:R-:W-:Y:S01]  /*62b0*/  UIADD3 UR4, UR9, -0x56f99767, URZ ;  /* 0xa906689909047890 */ /* 0x000fe2000fffe03f */
[----:B------:R-:W-:Y:S01]  /*62c0*/  @!P1 FSEL R66, R66, -INF , !P5 ;  /* 0xff80000042429808 */ /* 0x000fe20006800000 */
[----:B------:R-:W-:Y:S01]  /*62d0*/  IMAD.WIDE.U32 R22, R22, -0x326172a9, RZ ;  /* 0xcd9e8d5716167825 */ /* 0x000fe200078e00ff */
[----:B------:R-:W-:Y:S02]  /*62e0*/  @!P1 FSEL R67, R67, -INF , !P2 ;  /* 0xff80000043439808 */ /* 0x000fe40005000000 */
[----:B------:R-:W-:Y:S01]  /*62f0*/  LOP3.LUT R9, R15, UR5, R160, 0x96, !PT ;  /* 0x000000050f097c12 */ /* 0x000fe2000f8e96a0 */
[----:B------:R2:W-:Y:S01]  /*6300*/  MUFU.EX2 R211, R31 ;  /* 0x0000001f00d37308 */ /* 0x0005e20000000800 */
[----:B------:R-:W-:Y:S01]  /*6310*/  LOP3.LUT R11, R19, UR4, R138, 0x96, !PT ;  /* 0x00000004130b7c12 */ /* 0x000fe2000f8e968a */
[----:B------:R-:W-:Y:S01]  /*6320*/  IMAD.WIDE.U32 R20, R20, -0x326172a9, RZ ;  /* 0xcd9e8d5714147825 */ /* 0x000fe200078e00ff */
[----:B------:R-:W-:Y:S02]  /*6330*/  LOP3.LUT R5, R25, UR5, R10, 0x96, !PT ;  /* 0x0000000519057c12 */ /* 0x000fe4000f8e960a */
[----:B------:R-:W-:Y:S01]  /*6340*/  LOP3.LUT R137, R23, UR5, R8, 0x96, !PT ;  /* 0x0000000517897c12 */ /* 0x000fe2000f8e9608 */
[----:B------:R-:W-:Y:S01]  /*6350*/  IMAD.WIDE.U32 R16, R16, -0x2daee0ad, RZ ;  /* 0xd2511f5310107825 */ /* 0x000fe200078e00ff */
[----:B------:R-:W-:Y:S01]  /*6360*/  LOP3.LUT R154, R21, UR5, R154, 0x96, !PT ;  /* 0x00000005159a7c12 */ /* 0x000fe2000f8e969a */
[----:B------:R-:W-:Y:S01]  /*6370*/  UIADD3 UR5, UR9, 0x646e171e, URZ ;  /* 0x646e171e09057890 */ /* 0x000fe2000fffe03f */
[----:B------:R-:W-:Y:S01]  /*6380*/  LOP3.LUT R19, R27, UR4, R4, 0x96, !PT ;  /* 0x000000041b137c12 */ /* 0x000fe2000f8e9604 */
[----:B------:R-:W-:Y:S01]  /*6390*/  MUFU.EX2 R189, R33 ;  /* 0x0000002100bd7308 */ /* 0x000fe20000000800 */
[----:B------:R-:W-:Y:S01]  /*63a0*/  @!P1 FSEL R62, R62, -INF , !P6 ;  /* 0xff8000003e3e9808 */ /* 0x000fe20007000000 */
[----:B------:R-:W-:Y:S01]  /*63b0*/  IMAD.WIDE.U32 R8, R9, -0x2daee0ad, RZ ;  /* 0xd2511f5309087825 */ /* 0x000fe200078e00ff */
[----:B------:R-:W-:Y:S02]  /*63c0*/  @!P1 FSEL R63, R63, -INF , !P0 ;  /* 0xff8000003f3f9808 */ /* 0x000fe40004000000 */
[----:B------:R-:W-:Y:S01]  /*63d0*/  @!P1 FSEL R65, R65, -INF , !P4 ;  /* 0xff80000041419808 */ /* 0x000fe20006000000 */
[----:B------:R-:W-:Y:S01]  /*63e0*/  IMAD.WIDE.U32 R4, R5, -0x2daee0ad, RZ ;  /* 0xd2511f5305047825 */ /* 0x000fe200078e00ff */
[----:B------:R-:W-:Y:S02]  /*63f0*/  LOP3.LUT R13, R9, UR5, R18, 0x96, !PT ;  /* 0x00000005090d7c12 */ /* 0x000fe4000f8e9612 */
[----:B------:R-:W-:Y:S01]  /*6400*/  LOP3.LUT R136, R8, 0xffff, RZ, 0xc0, !PT ;  /* 0x0000ffff08887812 */ /* 0x000fe200078ec0ff */
[----:B------:R3:W3:Y:S01]  /*6410*/  MUFU.EX2 R217, R30 ;  /* 0x0000001e00d97308 */ /* 0x0006e20000000800 */
[----:B------:R-:W-:Y:S01]  /*6420*/  LOP3.LUT R15, R5, UR5, R16, 0x96, !PT ;  /* 0x00000005050f7c12 */ /* 0x000fe2000f8e9610 */
[----:B-1----:R-:W-:Y:S01]  /*6430*/  IMAD.WIDE.U32 R28, R0, -0x2daee0ad, RZ ;  /* 0xd2511f53001c7825 */ /* 0x002fe200078e00ff */
[----:B------:R-:W-:Y:S02]  /*6440*/  LOP3.LUT R0, R17, UR4, R152, 0x96, !PT ;  /* 0x0000000411007c12 */ /* 0x000fe4000f8e9698 */
[C---:B------:R-:W-:Y:S01]  /*6450*/  LOP3.LUT R18, R4.reuse, 0xff, RZ, 0xc0, !PT ;  /* 0x000000ff04127812 */ /* 0x040fe200078ec0ff */
[----:B------:R-:W-:Y:S01]  /*6460*/  IMAD.WIDE.U32 R10, R11, -0x326172a9, RZ ;  /* 0xcd9e8d570b0a7825 */ /* 0x000fe200078e00ff */
[----:B--2---:R-:W-:Y:S02]  /*6470*/  LOP3.LUT R31, R4, 0xffff, RZ, 0xc0, !PT ;  /* 0x0000ffff041f7812 */ /* 0x004fe400078ec0ff */
[----:B------:R-:W-:Y:S01]  /*6480*/  SHF.R.U32.HI R23, RZ, 0x18, R4 ;  /* 0x00000018ff177819 */ /* 0x000fe20000011604 */
[----:B------:R-:W1:Y:S01]  /*6490*/  MUFU.EX2 R160, R48 ;  /* 0x0000003000a07308 */ /* 0x000e620000000800 */
[----:B------:R-:W-:Y:S01]  /*64a0*/  LOP3.LUT R25, R10, 0xffff, RZ, 0xc0, !PT ;  /* 0x0000ffff0a197812 */ /* 0x000fe200078ec0ff */
[----:B------:R-:W-:Y:S01]  /*64b0*/  FFMA.FTZ R64, R64, c[0x0][0x23c], -R148 ;  /* 0x00008f0040407a23 */ /* 0x000fe20000010894 */
[----:B------:R-:W-:Y:S01]  /*64c0*/  LOP3.LUT R14, R11, UR6, R14, 0x96, !PT ;  /* 0x000000060b0e7c12 */ /* 0x000fe2000f8e960e */
[----:B------:R-:W-:Y:S01]  /*64d0*/  FFMA.FTZ R148, R65, c[0x0][0x23c], -R148 ;  /* 0x00008f0041947a23 */ /* 0x000fe20000010894 */
[----:B------:R-:W-:Y:S01]  /*64e0*/  SHF.R.U32.HI R27, RZ, 0x10, R10 ;  /* 0x00000010ff1b7819 */ /* 0x000fe2000001160a */
[--C-:B------:R-:W-:Y:S01]  /*64f0*/  FFMA.FTZ R62, R62, c[0x0][0x23c], -R2.reuse ;  /* 0x00008f003e3e7a23 */ /* 0x100fe20000010802 */
[----:B------:R-:W-:Y:S01]  /*6500*/  LOP3.LUT R17, R10, 0xff, RZ, 0xc0, !PT ;  /* 0x000000ff0a117812 */ /* 0x000fe200078ec0ff */
[----:B------:R-:W-:Y:S01]  /*6510*/  FFMA.FTZ R2, R63, c[0x0][0x23c], -R2 ;  /* 0x00008f003f027a23 */ /* 0x000fe20000010802 */
[----:B------:R-:W-:Y:S01]  /*6520*/  SHF.R.U32.HI R21, RZ, 0x18, R10 ;  /* 0x00000018ff157819 */ /* 0x000fe2000001160a */
[----:B------:R-:W-:Y:S01]  /*6530*/  MUFU.EX2 R167, R50 ;  /* 0x0000003200a77308 */ /* 0x000fe20000000800 */
[----:B------:R-:W-:Y:S01]  /*6540*/  SHF.R.U32.HI R32, RZ, 0x10, R4 ;  /* 0x00000010ff207819 */ /* 0x000fe20000011604 */
[----:B------:R-:W-:Y:S01]  /*6550*/  IMAD.WIDE.U32 R10, R19, -0x326172a9, RZ ;  /* 0xcd9e8d57130a7825 */ /* 0x000fe200078e00ff */
[----:B------:R-:W-:Y:S02]  /*6560*/  LOP3.LUT R16, R8, 0xff, RZ, 0xc0, !PT ;  /* 0x000000ff08107812 */ /* 0x000fe400078ec0ff */
[----:B---3--:R-:W-:Y:S01]  /*6570*/  LOP3.LUT R30, R29, UR4, R12, 0x96, !PT ;  /* 0x000000041d1e7c12 */ /* 0x008fe2000f8e960c */
[----:B------:R-:W-:Y:S01]  /*6580*/  IMAD.WIDE.U32 R4, R0, -0x326172a9, RZ ;  /* 0xcd9e8d5700047825 */ /* 0x000fe200078e00ff */
[----:B------:R-:W-:Y:S01]  /*6590*/  SHF.R.U32.HI R19, RZ, 0x18, R8 ;  /* 0x00000018ff137819 */ /* 0x000fe20000011608 */
[----:B------:R-:W-:Y:S01]  /*65a0*/  ULDC.U8 UR4, c[0x0][0x2d8] ;  /* 0x0000b60000047ab9 */ /* 0x000fe20000000000 */
[----:B------:R-:W-:Y:S01]  /*65b0*/  SHF.R.U32.HI R29, RZ, 0x18, R10 ;  /* 0x00000018ff1d7819 */ /* 0x000fe2000001160a */
[----:B------:R-:W-:Y:S01]  /*65c0*/  FFMA.FTZ R66, R66, c[0x0][0x23c], -R142 ;  /* 0x00008f0042427a23 */ /* 0x000fe2000001088e */
[----:B------:R-:W-:Y:S01]  /*65d0*/  SHF.R.U32.HI R138, RZ, 0x10, R8 ;  /* 0x00000010ff8a7819 */ /* 0x000fe20000011608 */
[----:B------:R-:W-:Y:S01]  /*65e0*/  MUFU.EX2 R162, R49 ;  /* 0x0000003100a27308 */ /* 0x000fe20000000800 */
[----:B------:R-:W-:Y:S01]  /*65f0*/  SHF.R.U32.HI R8, RZ, 0x18, R4 ;  /* 0x00000018ff087819 */ /* 0x000fe20000011604 */
[----:B------:R-:W-:Y:S01]  /*6600*/  FFMA.FTZ R142, R67, c[0x0][0x23c], -R142 ;  /* 0x00008f00438e7a23 */ /* 0x000fe2000001088e */
[----:B------:R-:W-:Y:S02]  /*6610*/  LOP3.LUT R12, R11, UR6, R20, 0x96, !PT ;  /* 0x000000060b0c7c12 */ /* 0x000fe4000f8e9614 */
[----:B------:R-:W-:Y:S02]  /*6620*/  LOP3.LUT R0, R5, UR6, R24, 0x96, !PT ;  /* 0x0000000605007c12 */ /* 0x000fe4000f8e9618 */
[C---:B------:R-:W-:Y:S02]  /*6630*/  LOP3.LUT R20, R10.reuse, 0xff, RZ, 0xc0, !PT ;  /* 0x000000ff0a147812 */ /* 0x040fe400078ec0ff */
[----:B------:R-:W-:Y:S01]  /*6640*/  SHF.R.U32.HI R132, RZ, 0x10, R10 ;  /* 0x00000010ff847819 */ /* 0x000fe2000001160a */
[----:B------:R-:W-:Y:S01]  /*6650*/  MUFU.EX2 R153, R64 ;  /* 0x0000004000997308 */ /* 0x000fe20000000800 */
[----:B------:R-:W-:Y:S02]  /*6660*/  LOP3.LUT R33, R10, 0xffff, RZ, 0xc0, !PT ;  /* 0x0000ffff0a217812 */ /* 0x000fe400078ec0ff */
[C---:B------:R-:W-:Y:S02]  /*6670*/  LOP3.LUT R10, R4.reuse, 0xff, RZ, 0xc0, !PT ;  /* 0x000000ff040a7812 */ /* 0x040fe400078ec0ff */
[----:B------:R-:W-:Y:S02]  /*6680*/  LOP3.LUT R7, R4, 0xffff, RZ, 0xc0, !PT ;  /* 0x0000ffff04077812 */ /* 0x000fe400078ec0ff */
[----:B------:R-:W-:Y:S02]  /*6690*/  SHF.R.U32.HI R9, RZ, 0x10, R4 ;  /* 0x00000010ff097819 */ /* 0x000fe40000011604 */
[C---:B------:R-:W-:Y:S01]  /*66a0*/  LOP3.LUT R4, R14.reuse, 0xffff, RZ, 0xc0, !PT ;  /* 0x0000ffff0e047812 */ /* 0x040fe200078ec0ff */
[----:B------:R-:W-:Y:S01]  /*66b0*/  MUFU.EX2 R166, R51 ;  /* 0x0000003300a67308 */ /* 0x000fe20000000800 */
[----:B------:R-:W-:Y:S02]  /*66c0*/  LOP3.LUT R5, R14, 0xff, RZ, 0xc0, !PT ;  /* 0x000000ff0e057812 */ /* 0x000fe400078ec0ff */
[----:B------:R-:W-:Y:S02]  /*66d0*/  SHF.R.U32.HI R4, RZ, 0x8, R4 ;  /* 0x00000008ff047819 */ /* 0x000fe40000011604 */
[----:B------:R-:W-:Y:S02]  /*66e0*/  ISETP.LE.U32.AND P3, PT, R5, UR4, PT ;  /* 0x0000000405007c0c */ /* 0x000fe4000bf63070 */
[--C-:B------:R-:W-:Y:S02]  /*66f0*/  SHF.R.U32.HI R5, RZ, 0x18, R14.reuse ;  /* 0x00000018ff057819 */ /* 0x100fe4000001160e */
[----:B------:R-:W-:Y:S01]  /*6700*/  SHF.R.U32.HI R14, RZ, 0x10, R14 ;  /* 0x00000010ff0e7819 */ /* 0x000fe2000001160e */
[----:B------:R-:W-:Y:S01]  /*6710*/  MUFU.EX2 R151, R66 ;  /* 0x0000004200977308 */ /* 0x000fe20000000800 */
[----:B------:R-:W-:Y:S02]  /*6720*/  ISETP.LE.U32.AND P4, PT, R5, UR4, PT ;  /* 0x0000000405007c0c */ /* 0x000fe4000bf83070 */
[----:B------:R-:W-:Y:S02]  /*6730*/  LOP3.LUT R4, R4, 0xffff, RZ, 0xc0, !PT ;  /* 0x0000ffff04047812 */ /* 0x000fe400078ec0ff */
[----:B------:R-:W-:Y:S02]  /*6740*/  LOP3.LUT R14, R14, 0xff, RZ, 0xc0, !PT ;  /* 0x000000ff0e0e7812 */ /* 0x000fe400078ec0ff */
[----:B------:R-:W-:Y:S01]  /*6750*/  ISETP.LE.U32.AND P5, PT, R4, UR4, PT ;  /* 0x0000000404007c0c */ /* 0x000fe2000bfa3070 */
[----:B------:R-:W-:Y:S01]  /*6760*/  @!P3 FADD.FTZ R216, -R216, -RZ ;  /* 0x800000ffd8d8b221 */ /* 0x000fe20000010100 */
[----:B------:R-:W-:Y:S01]  /*6770*/  ISETP.LE.U32.AND P2, PT, R14, UR4, PT ;  /* 0x000000040e007c0c */ /* 0x000fe2000bf43070 */
[----:B------:R-:W-:Y:S01]  /*6780*/  MUFU.EX2 R150, R142 ;  /* 0x0000008e00967308 */ /* 0x000fe20000000800 */
[C---:B------:R-:W-:Y:S02]  /*6790*/  LOP3.LUT R4, R0.reuse, 0xffff, RZ, 0xc0, !PT ;  /* 0x0000ffff00047812 */ /* 0x040fe400078ec0ff */
[----:B------:R-:W-:Y:S01]  /*67a0*/  LOP3.LUT R6, R0, 0xff, RZ, 0xc0, !PT ;  /* 0x000000ff00067812 */ /* 0x000fe200078ec0ff */
[----:B------:R-:W-:Y:S01]  /*67b0*/  @!P4 FADD.FTZ R221, -R221, -RZ ;  /* 0x800000ffddddc221 */ /* 0x000fe20000010100 */
[----:B------:R-:W-:Y:S02]  /*67c0*/  ISETP.LE.U32.AND P4, PT, R10, UR4, PT ;  /* 0x000000040a007c0c */ /* 0x000fe4000bf83070 */
[----:B------:R-:W-:Y:S02]  /*67d0*/  SHF.R.U32.HI R4, RZ, 0x8, R4 ;  /* 0x00000008ff047819 */ /* 0x000fe40000011604 */
[----:B------:R-:W-:Y:S01]  /*67e0*/  SHF.R.U32.HI R10, RZ, 0x8, R31 ;  /* 0x00000008ff0a7819 */ /* 0x000fe2000001161f */
[----:B------:R-:W-:Y:S01]  /*67f0*/  MUFU.EX2 R155, R60 ;  /* 0x0000003c009b7308 */ /* 0x000fe20000000800 */
[----:B------:R-:W-:Y:S01]  /*6800*/  LOP3.LUT R4, R4, 0xffff, RZ, 0xc0, !PT ;  /* 0x0000ffff04047812 */ /* 0x000fe200078ec0ff */
[----:B------:R-:W-:Y:S01]  /*6810*/  @!P5 FADD.FTZ R212, -R212, -RZ ;  /* 0x800000ffd4d4d221 */ /* 0x000fe20000010100 */
[----:B------:R-:W-:Y:S01]  /*6820*/  ISETP.LE.U32.AND P1, PT, R6, UR4, PT ;  /* 0x0000000406007c0c */ /* 0x000fe2000bf23070 */
[----:B------:R-:W-:Y:S01]  /*6830*/  @!P2 FADD.FTZ R207, -R207, -RZ ;  /* 0x800000ffcfcfa221 */ /* 0x000fe20000010100 */
[----:B------:R-:W-:Y:S02]  /*6840*/  ISETP.LE.U32.AND P5, PT, R4, UR4, PT ;  /* 0x0000000404007c0c */ /* 0x000fe4000bfa3070 */
[--C-:B------:R-:W-:Y:S01]  /*6850*/  SHF.R.U32.HI R4, RZ, 0x18, R0.reuse ;  /* 0x00000018ff047819 */ /* 0x100fe20000011600 */
[----:B------:R-:W-:Y:S01]  /*6860*/  @!P4 FADD.FTZ R222, -R222, -RZ ;  /* 0x800000ffdedec221 */ /* 0x000fe20000010100 */
[----:B------:R-:W-:Y:S01]  /*6870*/  SHF.R.U32.HI R5, RZ, 0x10, R0 ;  /* 0x00000010ff057819 */ /* 0x000fe20000011600 */
[----:B------:R-:W-:Y:S01]  /*6880*/  MUFU.EX2 R163, R62 ;  /* 0x0000003e00a37308 */ /* 0x000fe20000000800 */
[----:B------:R-:W-:Y:S02]  /*6890*/  ISETP.LE.U32.AND P2, PT, R4, UR4, PT ;  /* 0x0000000404007c0c */ /* 0x000fe4000bf43070 */
[----:B------:R-:W-:Y:S02]  /*68a0*/  LOP3.LUT R4, R9, 0xff, RZ, 0xc0, !PT ;  /* 0x000000ff09047812 */ /* 0x000fe400078ec0ff */
[----:B------:R-:W-:Y:S01]  /*68b0*/  SHF.R.U32.HI R0, RZ, 0x8, R7 ;  /* 0x00000008ff007819 */ /* 0x000fe20000011607 */
[----:B------:R-:W-:Y:S01]  /*68c0*/  @!P1 FADD.FTZ R224, -R224, -RZ ;  /* 0x800000ffe0e09221 */ /* 0x000fe20000010100 */
[----:B------:R-:W-:Y:S01]  /*68d0*/  ISETP.LE.U32.AND P6, PT, R17, UR4, PT ;  /* 0x0000000411007c0c */ /* 0x000fe2000bfc3070 */
[----:B------:R-:W-:Y:S01]  /*68e0*/  @!P5 FADD.FTZ R225, -R225, -RZ ;  /* 0x800000ffe1e1d221 */ /* 0x000fe20000010100 */
[----:B------:R-:W-:Y:S01]  /*68f0*/  LOP3.LUT R0, R0, 0xffff, RZ, 0xc0, !PT ;  /* 0x0000ffff00007812 */ /* 0x000fe200078ec0ff */
[----:B------:R-:W-:Y:S01]  /*6900*/  MUFU.EX2 R152, R148 ;  /* 0x0000009400987308 */ /* 0x000fe20000000800 */
[----:B------:R-:W-:Y:S02]  /*6910*/  ISETP.LE.U32.AND P5, PT, R4, UR4, PT ;  /* 0x0000000404007c0c */ /* 0x000fe4000bfa3070 */
[----:B------:R-:W-:Y:S01]  /*6920*/  ISETP.LE.U32.AND P1, PT, R0, UR4, PT ;  /* 0x0000000400007c0c */ /* 0x000fe2000bf23070 */
[----:B------:R-:W-:Y:S01]  /*6930*/  @!P2 FADD.FTZ R227, -R227, -RZ ;  /* 0x800000ffe3e3a221 */ /* 0x000fe20000010100 */
[----:B------:R-:W-:Y:S02]  /*6940*/  ISETP.LE.U32.AND P2, PT, R8, UR4, PT ;  /* 0x0000000408007c0c */ /* 0x000fe4000bf43070 */
[----:B------:R-:W-:Y:S02]  /*6950*/  ISETP.LE.U32.AND P0, PT, R21, UR4, PT ;  /* 0x0000000415007c0c */ /* 0x000fe4000bf03070 */
[----:B------:R-:W-:Y:S01]  /*6960*/  SHF.R.U32.HI R0, RZ, 0x8, R25 ;  /* 0x00000008ff007819 */ /* 0x000fe20000011619 */
[----:B------:R-:W-:Y:S01]  /*6970*/  MUFU.EX2 R157, R52 ;  /* 0x00000034009d7308 */ /* 0x000fe20000000800 */
[----:B------:R-:W-:Y:S01]  /*6980*/  LOP3.LUT R7, R15, 0xff, RZ, 0xc0, !PT ;  /* 0x000000ff0f077812 */ /* 0x000fe200078ec0ff */
[----:B------:R-:W-:Y:S01]  /*6990*/  @!P6 FADD.FTZ R209, -R209, -RZ ;  /* 0x800000ffd1d1e221 */ /* 0x000fe20000010100 */
[----:B------:R-:W-:Y:S01]  /*69a0*/  LOP3.LUT R0, R0, 0xffff, RZ, 0xc0, !PT ;  /* 0x0000ffff00007812 */ /* 0x000fe200078ec0ff */
[----:B------:R-:W-:Y:S01]  /*69b0*/  @!P5 FADD.FTZ R226, -R226, -RZ ;  /* 0x800000ffe2e2d221 */ /* 0x000fe20000010100 */
[----:B------:R-:W-:Y:S01]  /*69c0*/  LOP3.LUT R6, R13, 0xff, RZ, 0xc0, !PT ;  /* 0x000000ff0d067812 */ /* 0x000fe200078ec0ff */
[----:B------:R-:W-:Y:S01]  /*69d0*/  @!P1 FADD.FTZ R220, -R220, -RZ ;  /* 0x800000ffdcdc9221 */ /* 0x000fe20000010100 */
[----:B------:R-:W-:Y:S01]  /*69e0*/  ISETP.LE.U32.AND P5, PT, R0, UR4, PT ;  /* 0x0000000400007c0c */ /* 0x000fe2000bfa3070 */
[----:B------:R-:W-:Y:S01]  /*69f0*/  @!P2 FADD.FTZ R223, -R223, -RZ ;  /* 0x800000ffdfdfa221 */ /* 0x000fe20000010100 */
[----:B------:R-:W-:Y:S01]  /*6a00*/  LOP3.LUT R5, R5, 0xff, RZ, 0xc0, !PT ;  /* 0x000000ff05057812 */ /* 0x000fe200078ec0ff */
[----:B------:R-:W-:Y:S01]  /*6a10*/  MUFU.EX2 R158, R2 ;  /* 0x00000002009e7308 */ /* 0x000fe20000000800 */
[----:B------:R-:W-:Y:S01]  /*6a20*/  LOP3.LUT R0, R27, 0xff, RZ, 0xc0, !PT ;  /* 0x000000ff1b007812 */ /* 0x000fe200078ec0ff */
[----:B------:R-:W-:Y:S01]  /*6a30*/  @!P0 FADD.FTZ R213, -R213, -RZ ;  /* 0x800000ffd5d58221 */ /* 0x000fe20000010100 */
[----:B------:R-:W-:Y:S02]  /*6a40*/  ISETP.LE.U32.AND P6, PT, R6, UR4, PT ;  /* 0x0000000406007c0c */ /* 0x000fe4000bfc3070 */
[----:B------:R-:W-:Y:S02]  /*6a50*/  ISETP.LE.U32.AND P2, PT, R0, UR4, PT ;  /* 0x0000000400007c0c */ /* 0x000fe4000bf43070 */
[----:B------:R-:W-:Y:S02]  /*6a60*/  LOP3.LUT R0, R13, 0xffff, RZ, 0xc0, !PT ;  /* 0x0000ffff0d007812 */ /* 0x000fe400078ec0ff */
[--C-:B------:R-:W-:Y:S01]  /*6a70*/  SHF.R.U32.HI R6, RZ, 0x10, R13.reuse ;  /* 0x00000010ff067819 */ /* 0x100fe2000001160d */
[----:B------:R-:W-:Y:S01]  /*6a80*/  MUFU.EX2 R156, R53 ;  /* 0x00000035009c7308 */ /* 0x000fe20000000800 */
[----:B------:R-:W-:Y:S01]  /*6a90*/  SHF.R.U32.HI R0, RZ, 0x8, R0 ;  /* 0x00000008ff007819 */ /* 0x000fe20000011600 */
[----:B------:R-:W-:Y:S01]  /*6aa0*/  @!P5 FADD.FTZ R208, -R208, -RZ ;  /* 0x800000ffd0d0d221 */ /* 0x000fe20000010100 */
[----:B------:R-:W-:Y:S01]  /*6ab0*/  ISETP.LE.U32.AND P3, PT, R5, UR4, PT ;  /* 0x0000000405007c0c */ /* 0x000fe2000bf63070 */
[----:B------:R-:W-:Y:S01]  /*6ac0*/  IMAD.WIDE.U32 R4, R30, -0x326172a9, RZ ;  /* 0xcd9e8d571e047825 */ /* 0x000fe200078e00ff */
        /* <DEDUP_REMOVED lines=10> */
[----:B------:R-:W-:Y:S02]  /*6b70*/  LOP3.LUT R0, R15, 0xffff, RZ, 0xc0, !PT ;  /* 0x0000ffff0f007812 */ /* 0x000fe400078ec0ff */
[--C-:B------:R-:W-:Y:S02]  /*6b80*/  SHF.R.U32.HI R6, RZ, 0x10, R15.reuse ;  /* 0x00000010ff067819 */ /* 0x100fe4000001160f */
[----:B------:R-:W-:Y:S01]  /*6b90*/  SHF.R.U32.HI R0, RZ, 0x8, R0 ;  /* 0x00000008ff007819 */ /* 0x000fe20000011600 */
[----:B------:R-:W-:Y:S01]  /*6ba0*/  @!P5 FADD.FTZ R201, -R201, -RZ ;  /* 0x800000ffc9c9d221 */ /* 0x000fe20000010100 */
[----:B------:R-:W-:Y:S01]  /*6bb0*/  ISETP.LE.U32.AND P5, PT, R7, UR4, PT ;  /* 0x0000000407007c0c */ /* 0x000fe2000bfa3070 */
[----:B------:R-:W-:Y:S01]  /*6bc0*/  MUFU.EX2 R165, R56 ;  /* 0x0000003800a57308 */ /* 0x000fe20000000800 */
[----:B------:R-:W-:Y:S01]  /*6bd0*/  LOP3.LUT R0, R0, 0xffff, RZ, 0xc0, !PT ;  /* 0x0000ffff00007812 */ /* 0x000fe200078ec0ff */
[----:B------:R-:W-:Y:S01]  /*6be0*/  @!P2 FADD.FTZ R203, -R203, -RZ ;  /* 0x800000ffcbcba221 */ /* 0x000fe20000010100 */
[----:B------:R-:W-:Y:S01]  /*6bf0*/  SHF.R.U32.HI R15, RZ, 0x18, R15 ;  /* 0x00000018ff0f7819 */ /* 0x000fe2000001160f */
[----:B------:R-:W-:Y:S01]  /*6c00*/  @!P0 FADD.FTZ R206, -R206, -RZ ;  /* 0x800000ffcece8221 */ /* 0x000fe20000010100 */
[----:B------:R-:W-:Y:S02]  /*6c10*/  ISETP.LE.U32.AND P2, PT, R0, UR4, PT ;  /* 0x0000000400007c0c */ /* 0x000fe4000bf43070 */
[----:B------:R-:W-:Y:S02]  /*6c20*/  ISETP.LE.U32.AND P3, PT, R18, UR4, PT ;  /* 0x0000000412007c0c */ /* 0x000fe4000bf63070 */
[----:B------:R-:W-:Y:S01]  /*6c30*/  LOP3.LUT R10, R10, 0xffff, RZ, 0xc0, !PT ;  /* 0x0000ffff0a0a7812 */ /* 0x000fe200078ec0ff */
[----:B------:R-:W-:Y:S01]  /*6c40*/  MUFU.EX2 R164, R57 ;  /* 0x0000003900a47308 */ /* 0x000fe20000000800 */
[----:B------:R-:W-:Y:S01]  /*6c50*/  LOP3.LUT R6, R6, 0xff, RZ, 0xc0, !PT ;  /* 0x000000ff06067812 */ /* 0x000fe200078ec0ff */
[----:B------:R-:W-:Y:S01]  /*6c60*/  @!P5 FADD.FTZ R215, -R215, -RZ ;  /* 0x800000ffd7d7d221 */ /* 0x000fe20000010100 */
[----:B------:R-:W-:Y:S02]  /*6c70*/  ISETP.LE.U32.AND P5, PT, R15, UR4, PT ;  /* 0x000000040f007c0c */ /* 0x000fe4000bfa3070 */
[----:B------:R-:W-:Y:S01]  /*6c80*/  ISETP.LE.U32.AND P0, PT, R6, UR4, PT ;  /* 0x0000000406007c0c */ /* 0x000fe2000bf03070 */
[----:B------:R-:W-:Y:S01]  /*6c90*/  IMAD.WIDE.U32 R6, R154, -0x2daee0ad, RZ ;  /* 0xd2511f539a067825 */ /* 0x000fe200078e00ff */
[----:B------:R-:W-:Y:S02]  /*6ca0*/  ISETP.LE.U32.AND P1, PT, R16, UR4, PT ;  /* 0x0000000410007c0c */ /* 0x000fe4000bf23070 */
[----:B------:R-:W-:Y:S01]  /*6cb0*/  LOP3.LUT R9, R5, UR6, R22, 0x96, !PT ;  /* 0x0000000605097c12 */ /* 0x000fe2000f8e9616 */
[----:B------:R-:W-:Y:S01]  /*6cc0*/  @!P3 FADD.FTZ R205, -R205, -RZ ;  /* 0x800000ffcdcdb221 */ /* 0x000fe20000010100 */
[----:B------:R-:W-:Y:S01]  /*6cd0*/  LOP3.LUT R8, R7, UR5, R26, 0x96, !PT ;  /* 0x0000000507087c12 */ /* 0x000fe2000f8e961a */
[----:B------:R-:W-:Y:S01]  /*6ce0*/  @!P2 FADD.FTZ R210, -R210, -RZ ;  /* 0x800000ffd2d2a221 */ /* 0x000fe20000010100 */
[----:B------:R-:W-:Y:S01]  /*6cf0*/  LOP3.LUT R17, R4, 0xff, RZ, 0xc0, !PT ;  /* 0x000000ff04117812 */ /* 0x000fe200078ec0ff */
[----:B------:R-:W-:Y:S01]  /*6d00*/  MUFU.EX2 R170, R37 ;  /* 0x0000002500aa7308 */ /* 0x000fe20000000800 */
[--C-:B------:R-:W-:Y:S01]  /*6d10*/  SHF.R.U32.HI R16, RZ, 0x10, R4.reuse ;  /* 0x00000010ff107819 */ /* 0x100fe20000011604 */
[----:B------:R-:W-:Y:S01]  /*6d20*/  @!P5 FADD.FTZ R218, -R218, -RZ ;  /* 0x800000ffdadad221 */ /* 0x000fe20000010100 */
[----:B------:R-:W-:Y:S01]  /*6d30*/  ISETP.LE.U32.AND P5, PT, R10, UR4, PT ;  /* 0x000000040a007c0c */ /* 0x000fe2000bfa3070 */
[----:B------:R-:W-:Y:S01]  /*6d40*/  @!P0 FADD.FTZ R219, -R219, -RZ ;  /* 0x800000ffdbdb8221 */ /* 0x000fe20000010100 */
[----:B------:R-:W-:Y:S01]  /*6d50*/  LOP3.LUT R10, R32, 0xff, RZ, 0xc0, !PT ;  /* 0x000000ff200a7812 */ /* 0x000fe200078ec0ff */
[----:B----4-:R-:W-:Y:S01]  /*6d60*/  @!P1 FADD.FTZ R196, -R196, -RZ ;  /* 0x800000ffc4c49221 */ /* 0x010fe20000010100 */
[----:B------:R-:W-:Y:S02]  /*6d70*/  SHF.R.U32.HI R18, RZ, 0x18, R4 ;  /* 0x00000018ff127819 */ /* 0x000fe40000011604 */
[----:B------:R-:W-:Y:S01]  /*6d80*/  ISETP.LE.U32.AND P3, PT, R10, UR4, PT ;  /* 0x000000040a007c0c */ /* 0x000fe2000bf63070 */
[----:B------:R-:W-:Y:S01]  /*6d90*/  MUFU.EX2 R175, R38 ;  /* 0x0000002600af7308 */ /* 0x000fe20000000800 */
[----:B------:R-:W-:Y:S01]  /*6da0*/  LOP3.LUT R14, R4, 0xffff, RZ, 0xc0, !PT ;  /* 0x0000ffff040e7812 */ /* 0x000fe200078ec0ff */
[----:B------:R-:W-:Y:S01]  /*6db0*/  IMAD.WIDE.U32 R4, R137, -0x2daee0ad, RZ ;  /* 0xd2511f5389047825 */ /* 0x000fe200078e00ff */
[----:B------:R-:W-:Y:S02]  /*6dc0*/  LOP3.LUT R11, R6, 0xff, RZ, 0xc0, !PT ;  /* 0x000000ff060b7812 */ /* 0x000fe400078ec0ff */
[--C-:B------:R-:W-:Y:S01]  /*6dd0*/  SHF.R.U32.HI R13, RZ, 0x18, R6.reuse ;  /* 0x00000018ff0d7819 */ /* 0x100fe20000011606 */
[----:B------:R-:W-:Y:S01]  /*6de0*/  @!P5 FADD.FTZ R204, -R204, -RZ ;  /* 0x800000ffccccd221 */ /* 0x000fe20000010100 */
[----:B------:R-:W-:Y:S02]  /*6df0*/  SHF.R.U32.HI R21, RZ, 0x10, R6 ;  /* 0x00000010ff157819 */ /* 0x000fe40000011606 */
[----:B------:R-:W-:Y:S01]  /*6e00*/  ISETP.LE.U32.AND P4, PT, R23, UR4, PT ;  /* 0x0000000417007c0c */ /* 0x000fe2000bf83070 */
[----:B------:R-:W2:Y:S01]  /*6e10*/  MUFU.EX2 R171, R36 ;  /* 0x0000002400ab7308 */ /* 0x000ea20000000800 */
[----:B------:R-:W-:Y:S01]  /*6e20*/  ISETP.LE.U32.AND P2, PT, R20, UR4, PT ;  /* 0x0000000414007c0c */ /* 0x000fe2000bf43070 */
[----:B------:R-:W-:Y:S01]  /*6e30*/  @!P3 FADD.FTZ R217, -R217, -RZ ;  /* 0x800000ffd9d9b221 */ /* 0x000fe20000010100 */
[----:B------:R-:W-:Y:S02]  /*6e40*/  LOP3.LUT R20, R6, 0xffff, RZ, 0xc0, !PT ;  /* 0x0000ffff06147812 */ /* 0x000fe400078ec0ff */
[----:B------:R-:W-:Y:S02]  /*6e50*/  SHF.R.U32.HI R6, RZ, 0x8, R136 ;  /* 0x00000008ff067819 */ /* 0x000fe40000011688 */
[----:B------:R-:W-:Y:S02]  /*6e60*/  ISETP.LE.U32.AND P6, PT, R19, UR4, PT ;  /* 0x0000000413007c0c */ /* 0x000fe4000bfc3070 */
[C---:B------:R-:W-:Y:S01]  /*6e70*/  LOP3.LUT R19, R4.reuse, 0xffff, RZ, 0xc0, !PT ;  /* 0x0000ffff04137812 */ /* 0x040fe200078ec0ff */
[----:B------:R-:W3:Y:S01]  /*6e80*/  MUFU.EX2 R194, R40 ;  /* 0x0000002800c27308 */ /* 0x000ee20000000800 */
[----:B------:R-:W-:Y:S01]  /*6e90*/  LOP3.LUT R7, R4, 0xff, RZ, 0xc0, !PT ;  /* 0x000000ff04077812 */ /* 0x000fe200078ec0ff */
[----:B------:R-:W-:Y:S01]  /*6ea0*/  @!P4 FADD.FTZ R211, -R211, -RZ ;  /* 0x800000ffd3d3c221 */ /* 0x000fe20000010100 */
[--C-:B------:R-:W-:Y:S01]  /*6eb0*/  SHF.R.U32.HI R10, RZ, 0x18, R4.reuse ;  /* 0x00000018ff0a7819 */ /* 0x100fe20000011604 */
[----:B-1----:R-:W-:Y:S01]  /*6ec0*/  @!P2 FADD.FTZ R160, -R160, -RZ ;  /* 0x800000ffa0a0a221 */ /* 0x002fe20000010100 */
[----:B------:R-:W-:Y:S02]  /*6ed0*/  SHF.R.U32.HI R15, RZ, 0x10, R4 ;  /* 0x00000010ff0f7819 */ /* 0x000fe40000011604 */
[----:B------:R-:W-:Y:S02]  /*6ee0*/  LOP3.LUT R4, R138, 0xff, RZ, 0xc0, !PT ;  /* 0x000000ff8a047812 */ /* 0x000fe400078ec0ff */
[----:B------:R-:W-:Y:S01]  /*6ef0*/  LOP3.LUT R6, R6, 0xffff, RZ, 0xc0, !PT ;  /* 0x0000ffff06067812 */ /* 0x000fe200078ec0ff */
[----:B------:R-:W-:Y:S01]  /*6f00*/  MUFU.EX2 R192, R41 ;  /* 0x0000002900c07308 */ /* 0x000fe20000000800 */
[----:B------:R-:W-:Y:S01]  /*6f10*/  ISETP.LE.U32.AND P3, PT, R4, UR4, PT ;  /* 0x0000000404007c0c */ /* 0x000fe2000bf63070 */
[----:B------:R-:W-:Y:S01]  /*6f20*/  @!P6 FADD.FTZ R193, -R193, -RZ ;  /* 0x800000ffc1c1e221 */ /* 0x000fe20000010100 */
[----:B------:R-:W-:Y:S02]  /*6f30*/  ISETP.LE.U32.AND P5, PT, R6, UR4, PT ;  /* 0x0000000406007c0c */ /* 0x000fe4000bfa3070 */
[----:B------:R-:W-:Y:S02]  /*6f40*/  LOP3.LUT R0, R5, UR5, R28, 0x96, !PT ;  /* 0x0000000505007c12 */ /* 0x000fe4000f8e961c */
[C---:B------:R-:W-:Y:S02]  /*6f50*/  LOP3.LUT R6, R12.reuse, 0xffff, RZ, 0xc0, !PT ;  /* 0x0000ffff0c067812 */ /* 0x040fe400078ec0ff */
[----:B------:R-:W-:Y:S01]  /*6f60*/  LOP3.LUT R5, R12, 0xff, RZ, 0xc0, !PT ;  /* 0x000000ff0c057812 */ /* 0x000fe200078ec0ff */
[----:B------:R-:W1:Y:S01]  /*6f70*/  MUFU.EX2 R200, R42 ;  /* 0x0000002a00c87308 */ /* 0x000e620000000800 */
[----:B------:R-:W-:Y:S02]  /*6f80*/  SHF.R.U32.HI R4, RZ, 0x8, R6 ;  /* 0x00000008ff047819 */ /* 0x000fe40000011606 */
[----:B------:R-:W-:Y:S01]  /*6f90*/  ISETP.LE.U32.AND P4, PT, R5, UR4, PT ;  /* 0x0000000405007c0c */ /* 0x000fe2000bf83070 */
[----:B------:R-:W-:Y:S01]  /*6fa0*/  @!P3 FADD.FTZ R195, -R195, -RZ ;  /* 0x800000ffc3c3b221 */ /* 0x000fe20000010100 */
[--C-:B------:R-:W-:Y:S01]  /*6fb0*/  SHF.R.U32.HI R5, RZ, 0x18, R12.reuse ;  /* 0x00000018ff057819 */ /* 0x100fe2000001160c */
[----:B------:R-:W-:Y:S01]  /*6fc0*/  @!P5 FADD.FTZ R189, -R189, -RZ ;  /* 0x800000ffbdbdd221 */ /* 0x000fe20000010100 */
[----:B------:R-:W-:Y:S02]  /*6fd0*/  SHF.R.U32.HI R12, RZ, 0x10, R12 ;  /* 0x00000010ff0c7819 */ /* 0x000fe4000001160c */
[----:B------:R-:W-:Y:S01]  /*6fe0*/  LOP3.LUT R4, R4, 0xffff, RZ, 0xc0, !PT ;  /* 0x0000ffff04047812 */ /* 0x000fe200078ec0ff */
[----:B------:R-:W4:Y:S01]  /*6ff0*/  MUFU.EX2 R199, R43 ;  /* 0x0000002b00c77308 */ /* 0x000f220000000800 */
[----:B------:R-:W-:Y:S02]  /*7000*/  LOP3.LUT R12, R12, 0xff, RZ, 0xc0, !PT ;  /* 0x000000ff0c0c7812 */ /* 0x000fe400078ec0ff */
[----:B------:R-:W-:Y:S02]  /*7010*/  ISETP.LE.U32.AND P5, PT, R4, UR4, PT ;  /* 0x0000000404007c0c */ /* 0x000fe4000bfa3070 */
[----:B------:R-:W-:Y:S01]  /*7020*/  ISETP.LE.U32.AND P3, PT, R12, UR4, PT ;  /* 0x000000040c007c0c */ /* 0x000fe2000bf63070 */
[----:B--2---:R-:W-:Y:S01]  /*7030*/  @!P4 FADD.FTZ R171, -R171, -RZ ;  /* 0x800000ffababc221 */ /* 0x004fe20000010100 */
[----:B------:R-:W-:Y:S02]  /*7040*/  ISETP.LE.U32.AND P1, PT, R5, UR4, PT ;  /* 0x0000000405007c0c */ /* 0x000fe4000bf23070 */
[C---:B------:R-:W-:Y:S01]  /*7050*/  LOP3.LUT R5, R9.reuse, 0xff, RZ, 0xc0, !PT ;  /* 0x000000ff09057812 */ /* 0x040fe200078ec0ff */
[----:B------:R-:W2:Y:S01]  /*7060*/  MUFU.EX2 R198, R46 ;  /* 0x0000002e00c67308 */ /* 0x000ea20000000800 */
[----:B------:R-:W-:Y:S02]  /*7070*/  LOP3.LUT R4, R9, 0xffff, RZ, 0xc0, !PT ;  /* 0x0000ffff09047812 */ /* 0x000fe400078ec0ff */
[----:B------:R-:W-:Y:S02]  /*7080*/  ISETP.LE.U32.AND P6, PT, R5, UR4, PT ;  /* 0x0000000405007c0c */ /* 0x000fe4000bfc3070 */
[--C-:B------:R-:W-:Y:S01]  /*7090*/  SHF.R.U32.HI R5, RZ, 0x18, R9.reuse ;  /* 0x00000018ff057819 */ /* 0x100fe20000011609 */
[----:B------:R-:W-:Y:S01]  /*70a0*/  @!P5 FADD.FTZ R170, -R170, -RZ ;  /* 0x800000ffaaaad221 */ /* 0x000fe20000010100 */
[----:B------:R-:W-:Y:S01]  /*70b0*/  SHF.R.U32.HI R9, RZ, 0x10, R9 ;  /* 0x00000010ff097819 */ /* 0x000fe20000011609 */
[----:B------:R-:W-:Y:S01]  /*70c0*/  @!P3 FADD.FTZ R175, -R175, -RZ ;  /* 0x800000ffafafb221 */ /* 0x000fe20000010100 */
[----:B------:R-:W-:Y:S01]  /*70d0*/  SHF.R.U32.HI R4, RZ, 0x8, R4 ;  /* 0x00000008ff047819 */ /* 0x000fe20000011604 */
[----:B------:R-:W2:Y:S01]  /*70e0*/  MUFU.EX2 R197, R47 ;  /* 0x0000002f00c57308 */ /* 0x000ea20000000800 */
[----:B------:R-:W-:Y:S02]  /*70f0*/  LOP3.LUT R9, R9, 0xff, RZ, 0xc0, !PT ;  /* 0x000000ff09097812 */ /* 0x000fe400078ec0ff */
[----:B------:R-:W-:Y:S02]  /*7100*/  LOP3.LUT R4, R4, 0xffff, RZ, 0xc0, !PT ;  /* 0x0000ffff04047812 */ /* 0x000fe400078ec0ff */
[----:B------:R-:W-:Y:S01]  /*7110*/  ISETP.LE.U32.AND P3, PT, R9, UR4, PT ;  /* 0x0000000409007c0c */ /* 0x000fe2000bf63070 */
[----:B---3--:R-:W-:Y:S01]  /*7120*/  @!P6 FADD.FTZ R194, -R194, -RZ ;  /* 0x800000ffc2c2e221 */ /* 0x008fe20000010100 */
[----:B------:R-:W-:Y:S02]  /*7130*/  ISETP.LE.U32.AND P5, PT, R4, UR4, PT ;  /* 0x0000000404007c0c */ /* 0x000fe4000bfa3070 */
[----:B------:R-:W-:Y:S01]  /*7140*/  ISETP.LE.U32.AND P4, PT, R5, UR4, PT ;  /* 0x0000000405007c0c */ /* 0x000fe2000bf83070 */
[----:B------:R-:W3:Y:S01]  /*7150*/  MUFU.EX2 R174, R39 ;  /* 0x0000002700ae7308 */ /* 0x000ee20000000800 */
[----:B------:R-:W-:Y:S02]  /*7160*/  SHF.R.U32.HI R4, RZ, 0x8, R14 ;  /* 0x00000008ff047819 */ /* 0x000fe4000001160e */
[----:B------:R-:W-:Y:S02]  /*7170*/  LOP3.LUT R5, R16, 0xff, RZ, 0xc0, !PT ;  /* 0x000000ff10057812 */ /* 0x000fe400078ec0ff */
[----:B------:R-:W-:Y:S02]  /*7180*/  LOP3.LUT R4, R4, 0xffff, RZ, 0xc0, !PT ;  /* 0x0000ffff04047812 */ /* 0x000fe400078ec0ff */
[----:B------:R-:W-:Y:S01]  /*7190*/  ISETP.LE.U32.AND P6, PT, R5, UR4, PT ;  /* 0x0000000405007c0c */ /* 0x000fe2000bfc3070 */
[----:B-1----:R-:W-:Y:S01]  /*71a0*/  @!P3 FADD.FTZ R200, -R200, -RZ ;  /* 0x800000ffc8c8b221 */ /* 0x002fe20000010100 */
[----:B------:R-:W-:Y:S01]  /*71b0*/  ISETP.LE.U32.AND P3, PT, R18, UR4, PT ;  /* 0x0000000412007c0c */ /* 0x000fe2000bf63070 */
[----:B------:R-:W-:Y:S01]  /*71c0*/  @!P5 FADD.FTZ R192, -R192, -RZ ;  /* 0x800000ffc0c0d221 */ /* 0x000fe20000010100 */
[----:B------:R-:W-:Y:S01]  /*71d0*/  ISETP.LE.U32.AND P5, PT, R4, UR4, PT ;  /* 0x0000000404007c0c */ /* 0x000fe2000bfa3070 */
[----:B----4-:R-:W-:Y:S01]  /*71e0*/  @!P4 FADD.FTZ R199, -R199, -RZ ;  /* 0x800000ffc7c7c221 */ /* 0x010fe20000010100 */
[----:B------:R-:W-:Y:S01]  /*71f0*/  LOP3.LUT R4, R132, 0xff, RZ, 0xc0, !PT ;  /* 0x000000ff84047812 */ /* 0x000fe200078ec0ff */
[----:B------:R-:W-:Y:S01]  /*7200*/  MUFU.EX2 R173, R44 ;  /* 0x0000002c00ad7308 */ /* 0x000fe20000000800 */
[----:B------:R-:W-:Y:S02]  /*7210*/  LOP3.LUT R5, R8, 0xffff, RZ, 0xc0, !PT ;  /* 0x0000ffff08057812 */ /* 0x000fe400078ec0ff */
[----:B------:R-:W-:Y:S02]  /*7220*/  ISETP.LE.U32.AND P4, PT, R4, UR4, PT ;  /* 0x0000000404007c0c */ /* 0x000fe4000bf83070 */
[----:B------:R-:W-:Y:S01]  /*7230*/  SHF.R.U32.HI R4, RZ, 0x8, R33 ;  /* 0x00000008ff047819 */ /* 0x000fe20000011621 */
[----:B--2---:R-:W-:Y:S01]  /*7240*/  @!P6 FADD.FTZ R198, -R198, -RZ ;  /* 0x800000ffc6c6e221 */ /* 0x004fe20000010100 */
[----:B------:R-:W-:Y:S01]  /*7250*/  SHF.R.U32.HI R6, RZ, 0x10, R8 ;  /* 0x00000010ff067819 */ /* 0x000fe20000011608 */
[----:B------:R-:W-:Y:S01]  /*7260*/  @!P3 FADD.FTZ R197, -R197, -RZ ;  /* 0x800000ffc5c5b221 */ /* 0x000fe20000010100 */
[----:B------:R-:W-:Y:S01]  /*7270*/  LOP3.LUT R4, R4, 0xffff, RZ, 0xc0, !PT ;  /* 0x0000ffff04047812 */ /* 0x000fe200078ec0ff */
[----:B------:R-:W-:Y:S01]  /*7280*/  MUFU.EX2 R169, R58 ;  /* 0x0000003a00a97308 */ /* 0x000fe20000000800 */
[----:B------:R-:W-:Y:S01]  /*7290*/  ISETP.LE.U32.AND P3, PT, R7, UR4, PT ;  /* 0x0000000407007c0c */ /* 0x000fe2000bf63070 */
[----:B---3--:R-:W-:Y:S01]  /*72a0*/  @!P1 FADD.FTZ R174, -R174, -RZ ;  /* 0x800000ffaeae9221 */ /* 0x008fe20000010100 */
[----:B------:R-:W-:Y:S02]  /*72b0*/  ISETP.LE.U32.AND P6, PT, R4, UR4, PT ;  /* 0x0000000404007c0c */ /* 0x000fe4000bfc3070 */
[----:B------:R-:W-:Y:S01]  /*72c0*/  LOP3.LUT R4, R8, 0xff, RZ, 0xc0, !PT ;  /* 0x000000ff08047812 */ /* 0x000fe200078ec0ff */
[----:B------:R-:W-:Y:S01]  /*72d0*/  @!P4 FADD.FTZ R167, -R167, -RZ ;  /* 0x800000ffa7a7c221 */ /* 0x000fe20000010100 */
[----:B------:R-:W-:Y:S02]  /*72e0*/  SHF.R.U32.HI R7, RZ, 0x8, R5 ;  /* 0x00000008ff077819 */ /* 0x000fe40000011605 */
[----:B------:R-:W-:Y:S01]  /*72f0*/  ISETP.LE.U32.AND P2, PT, R4, UR4, PT ;  /* 0x0000000404007c0c */ /* 0x000fe2000bf43070 */
[----:B------:R-:W1:Y:S01]  /*7300*/  MUFU.EX2 R172, R45 ;  /* 0x0000002d00ac7308 */ /* 0x000e620000000800 */
[----:B------:R-:W-:Y:S02]  /*7310*/  LOP3.LUT R4, R7, 0xffff, RZ, 0xc0, !PT ;  /* 0x0000ffff07047812 */ /* 0x000fe400078ec0ff */
[----:B------:R-:W-:Y:S01]  /*7320*/  LOP3.LUT R5, R6, 0xff, RZ, 0xc0, !PT ;  /* 0x000000ff06057812 */ /* 0x000fe200078ec0ff */
[----:B------:R-:W-:Y:S01]  /*7330*/  @!P3 FADD.FTZ R155, -R155, -RZ ;  /* 0x800000ff9b9bb221 */ /* 0x000fe20000010100 */
[----:B------:R-:W-:Y:S01]  /*7340*/  ISETP.LE.U32.AND P4, PT, R4, UR4, PT ;  /* 0x0000000404007c0c */ /* 0x000fe2000bf83070 */
[----:B------:R-:W-:Y:S01]  /*7350*/  @!P6 FADD.FTZ R162, -R162, -RZ ;  /* 0x800000ffa2a2e221 */ /* 0x000fe20000010100 */
[C---:B------:R-:W-:Y:S02]  /*7360*/  LOP3.LUT R4, R0.reuse, 0xffff, RZ, 0xc0, !PT ;  /* 0x0000ffff00047812 */ /* 0x040fe400078ec0ff */
[----:B------:R-:W-:Y:S01]  /*7370*/  ISETP.LE.U32.AND P6, PT, R5, UR4, PT ;  /* 0x0000000405007c0c */ /* 0x000fe2000bfc3070 */
[----:B------:R-:W-:Y:S01]  /*7380*/  MUFU.EX2 R159, R55 ;  /* 0x00000037009f7308 */ /* 0x000fe20000000800 */
[----:B------:R-:W-:Y:S01]  /*7390*/  LOP3.LUT R5, R0, 0xff, RZ, 0xc0, !PT ;  /* 0x000000ff00057812 */ /* 0x000fe200078ec0ff */
[----:B------:R-:W-:Y:S01]  /*73a0*/  @!P2 FADD.FTZ R157, -R157, -RZ ;  /* 0x800000ff9d9da221 */ /* 0x000fe20000010100 */
[----:B------:R-:W-:Y:S02]  /*73b0*/  SHF.R.U32.HI R4, RZ, 0x8, R4 ;  /* 0x00000008ff047819 */ /* 0x000fe40000011604 */
[----:B------:R-:W-:Y:S02]  /*73c0*/  ISETP.LE.U32.AND P1, PT, R17, UR4, PT ;  /* 0x0000000411007c0c */ /* 0x000fe4000bf23070 */
[----:B------:R-:W-:Y:S01]  /*73d0*/  ISETP.LE.U32.AND P2, PT, R5, UR4, PT ;  /* 0x0000000405007c0c */ /* 0x000fe2000bf43070 */
[----:B------:R-:W-:Y:S01]  /*73e0*/  @!P4 FADD.FTZ R156, -R156, -RZ ;  /* 0x800000ff9c9cc221 */ /* 0x000fe20000010100 */
[----:B------:R-:W-:Y:S01]  /*73f0*/  SHF.R.U32.HI R5, RZ, 0x10, R0 ;  /* 0x00000010ff057819 */ /* 0x000fe20000011600 */
[----:B------:R-:W2:Y:S01]  /*7400*/  MUFU.EX2 R168, R59 ;  /* 0x0000003b00a87308 */ /* 0x000ea20000000800 */
[----:B------:R-:W-:Y:S01]  /*7410*/  LOP3.LUT R4, R4, 0xffff, RZ, 0xc0, !PT ;  /* 0x0000ffff04047812 */ /* 0x000fe200078ec0ff */
[----:B------:R-:W-:Y:S01]  /*7420*/  @!P6 FADD.FTZ R161, -R161, -RZ ;  /* 0x800000ffa1a1e221 */ /* 0x000fe20000010100 */
[----:B------:R-:W-:Y:S01]  /*7430*/  LOP3.LUT R5, R5, 0xff, RZ, 0xc0, !PT ;  /* 0x000000ff05057812 */ /* 0x000fe200078ec0ff */
[----:B-1----:R-:W-:Y:S01]  /*7440*/  @!P5 FADD.FTZ R172, -R172, -RZ ;  /* 0x800000ffacacd221 */ /* 0x002fe20000010100 */
[----:B------:R-:W-:Y:S02]  /*7450*/  ISETP.LE.U32.AND P4, PT, R4, UR4, PT ;  /* 0x0000000404007c0c */ /* 0x000fe4000bf83070 */
[----:B------:R-:W-:Y:S01]  /*7460*/  SHF.R.U32.HI R4, RZ, 0x8, R20 ;  /* 0x00000008ff047819 */ /* 0x000fe20000011614 */
[----:B------:R-:W-:Y:S01]  /*7470*/  @!P1 FADD.FTZ R173, -R173, -RZ ;  /* 0x800000ffadad9221 */ /* 0x000fe20000010100 */
[----:B------:R-:W-:Y:S01]  /*7480*/  ISETP.LE.U32.AND P6, PT, R5, UR4, PT ;  /* 0x0000000405007c0c */ /* 0x000fe2000bfc3070 */
[----:B------:R-:W-:Y:S01]  /*7490*/  @!P2 FADD.FTZ R165, -R165, -RZ ;  /* 0x800000ffa5a5a221 */ /* 0x000fe20000010100 */
[----:B------:R-:W-:Y:S01]  /*74a0*/  LOP3.LUT R4, R4, 0xffff, RZ, 0xc0, !PT ;  /* 0x0000ffff04047812 */ /* 0x000fe200078ec0ff */
[----:B------:R-:W1:Y:S01]  /*74b0*/  MUFU.EX2 R154, R141 ;  /* 0x0000008d009a7308 */ /* 0x000e620000000800 */
[----:B------:R-:W-:Y:S02]  /*74c0*/  ISETP.LE.U32.AND P1, PT, R11, UR4, PT ;  /* 0x000000040b007c0c */ /* 0x000fe4000bf23070 */
[----:B------:R-:W-:Y:S02]  /*74d0*/  ISETP.LE.U32.AND P2, PT, R4, UR4, PT ;  /* 0x0000000404007c0c */ /* 0x000fe4000bf43070 */
[----:B------:R-:W-:Y:S01]  /*74e0*/  SHF.R.U32.HI R0, RZ, 0x18, R0 ;  /* 0x00000018ff007819 */ /* 0x000fe20000011600 */
[----:B------:R-:W-:Y:S01]  /*74f0*/  @!P4 FADD.FTZ R164, -R164, -RZ ;  /* 0x800000ffa4a4c221 */ /* 0x000fe20000010100 */
[----:B------:R-:W-:Y:S02]  /*7500*/  SHF.R.U32.HI R5, RZ, 0x8, R19 ;  /* 0x00000008ff057819 */ /* 0x000fe40000011613 */
[----:B------:R-:W-:Y:S01]  /*7510*/  ISETP.LE.U32.AND P4, PT, R0, UR4, PT ;  /* 0x0000000400007c0c */ /* 0x000fe2000bf83070 */
[----:B------:R-:W-:Y:S01]  /*7520*/  @!P6 FADD.FTZ R169, -R169, -RZ ;  /* 0x800000ffa9a9e221 */ /* 0x000fe20000010100 */
[----:B------:R-:W-:Y:S02]  /*7530*/  LOP3.LUT R0, R21, 0xff, RZ, 0xc0, !PT ;  /* 0x000000ff15007812 */ /* 0x000fe400078ec0ff */
[----:B------:R-:W-:Y:S01]  /*7540*/  F2FP.RELU.BF16.PACK_AB R6, R212, R216 ;  /* 0x000000d8d406723e */ /* 0x000fe200000018ff */
[----:B------:R-:W-:Y:S01]  /*7550*/  @!P1 FADD.FTZ R153, -R153, -RZ ;  /* 0x800000ff99999221 */ /* 0x000fe20000010100 */
[----:B------:R-:W-:Y:S01]  /*7560*/  LOP3.LUT R4, R15, 0xff, RZ, 0xc0, !PT ;  /* 0x000000ff0f047812 */ /* 0x000fe200078ec0ff */
[----:B------:R-:W-:Y:S01]  /*7570*/  @!P2 FADD.FTZ R152, -R152, -RZ ;  /* 0x800000ff9898a221 */ /* 0x000fe20000010100 */
[----:B------:R-:W-:Y:S01]  /*7580*/  ISETP.LE.U32.AND P6, PT, R0, UR4, PT ;  /* 0x0000000400007c0c */ /* 0x000fe2000bfc3070 */
[----:B------:R3:W-:Y:S01]  /*7590*/  STS [R231+0x1c000], R6 ;  /* 0x01c00006e7007388 */ /* 0x0007e20000000800 */
[----:B------:R-:W-:Y:S02]  /*75a0*/  LOP3.LUT R0, R5, 0xffff, RZ, 0xc0, !PT ;  /* 0x0000ffff05007812 */ /* 0x000fe400078ec0ff */
[----:B------:R-:W-:Y:S01]  /*75b0*/  F2FP.RELU.BF16.PACK_AB R5, R221, R207 ;  /* 0x000000cfdd05723e */ /* 0x000fe200000018ff */
[----:B--2---:R-:W-:Y:S01]  /*75c0*/  @!P4 FADD.FTZ R168, -R168, -RZ ;  /* 0x800000ffa8a8c221 */ /* 0x004fe20000010100 */
[----:B------:R-:W-:Y:S02]  /*75d0*/  ISETP.LE.U32.AND P1, PT, R4, UR4, PT ;  /* 0x0000000404007c0c */ /* 0x000fe4000bf23070 */
[----:B------:R-:W-:Y:S01]  /*75e0*/  F2FP.RELU.BF16.PACK_AB R4, R208, R209 ;  /* 0x000000d1d004723e */ /* 0x000fe200000018ff */
[----:B------:R2:W-:Y:S01]  /*75f0*/  STS [R231+0x1c400], R5 ;  /* 0x01c40005e7007388 */ /* 0x0005e20000000800 */
[----:B------:R-:W-:Y:S02]  /*7600*/  ISETP.LE.U32.AND P2, PT, R0, UR4, PT ;  /* 0x0000000400007c0c */ /* 0x000fe4000bf43070 */
[----:B------:R-:W-:Y:S01]  /*7610*/  F2FP.RELU.BF16.PACK_AB R0, R213, R214 ;  /* 0x000000d6d500723e */ /* 0x000fe200000018ff */
[----:B------:R4:W-:Y:S01]  /*7620*/  STS [R234+0x1c000], R4 ;  /* 0x01c00004ea007388 */ /* 0x0009e20000000800 */
[----:B------:R-:W-:Y:S01]  /*7630*/  F2FP.RELU.BF16.PACK_AB R7, R201, R202 ;  /* 0x000000cac907723e */ /* 0x000fe200000018ff */
[----:B------:R-:W-:Y:S01]  /*7640*/  @!P6 FADD.FTZ R151, -R151, -RZ ;  /* 0x800000ff9797e221 */ /* 0x000fe20000010100 */
[----:B------:R-:W-:Y:S01]  /*7650*/  ISETP.LE.U32.AND P0, PT, R29, UR4, PT ;  /* 0x000000041d007c0c */ /* 0x000fe2000bf03070 */
[----:B------:R4:W-:Y:S01]  /*7660*/  STS [R234+0x1c400], R0 ;  /* 0x01c40000ea007388 */ /* 0x0009e20000000800 */
[----:B------:R-:W-:Y:S01]  /*7670*/  F2FP.RELU.BF16.PACK_AB R2, R199, R200 ;  /* 0x000000c8c702723e */ /* 0x000fe200000018ff */
[----:B------:R-:W-:Y:S01]  /*7680*/  @!P1 FADD.FTZ R163, -R163, -RZ ;  /* 0x800000ffa3a39221 */ /* 0x000fe20000010100 */
[----:B------:R-:W-:Y:S02]  /*7690*/  SHF.R.U32.HI R8, RZ, 0x18, R8 ;  /* 0x00000018ff087819 */ /* 0x000fe40000011608 */
[----:B------:R-:W-:Y:S01]  /*76a0*/  ISETP.LE.U32.AND P5, PT, R13, UR4, PT ;  /* 0x000000040d007c0c */ /* 0x000fe2000bfa3070 */
[----:B-1----:R-:W-:Y:S01]  /*76b0*/  @!P2 FADD.FTZ R154, -R154, -RZ ;  /* 0x800000ff9a9aa221 */ /* 0x002fe20000010100 */
[----:B------:R-:W-:Y:S02]  /*76c0*/  FSETP.GE.FTZ.AND P2, PT, R216, RZ, PT ;  /* 0x000000ffd800720b */ /* 0x000fe40003f56000 */
[----:B---3--:R-:W-:Y:S02]  /*76d0*/  F2FP.RELU.BF16.PACK_AB R6, R225, R224 ;  /* 0x000000e0e106723e */ /* 0x008fe400000018ff */
[----:B------:R-:W-:Y:S01]  /*76e0*/  FSETP.GE.FTZ.AND P1, PT, R212, RZ, PT ;  /* 0x000000ffd400720b */ /* 0x000fe20003f36000 */
[----:B------:R-:W-:Y:S01]  /*76f0*/  @!P0 FADD.FTZ R166, -R166, -RZ ;  /* 0x800000ffa6a68221 */ /* 0x000fe20000010100 */
[----:B------:R-:W-:Y:S01]  /*7700*/  ISETP.LE.U32.AND P0, PT, R8, UR4, PT ;  /* 0x0000000408007c0c */ /* 0x000fe2000bf03070 */
[----:B------:R1:W-:Y:S01]  /*7710*/  STS [R231+0x1e000], R6 ;  /* 0x01e00006e7007388 */ /* 0x0003e20000000800 */
[----:B------:R-:W-:Y:S02]  /*7720*/  FSETP.GE.FTZ.AND P3, PT, R209, RZ, PT ;  /* 0x000000ffd100720b */ /* 0x000fe40003f76000 */
[----:B--2---:R-:W-:Y:S01]  /*7730*/  F2FP.RELU.BF16.PACK_AB R5, R227, R228 ;  /* 0x000000e4e305723e */ /* 0x004fe200000018ff */
[----:B------:R-:W-:Y:S01]  /*7740*/  @!P5 FADD.FTZ R150, -R150, -RZ ;  /* 0x800000ff9696d221 */ /* 0x000fe20000010100 */
[----:B------:R-:W-:Y:S02]  /*7750*/  FSETP.GE.FTZ.AND P4, PT, R196, RZ, PT ;  /* 0x000000ffc400720b */ /* 0x000fe40003f96000 */
[----:B----4-:R-:W-:Y:S01]  /*7760*/  F2FP.RELU.BF16.PACK_AB R4, R220, R222 ;  /* 0x000000dedc04723e */ /* 0x010fe200000018ff */
[----:B------:R2:W-:Y:S01]  /*7770*/  STS [R231+0x1e400], R5 ;  /* 0x01e40005e7007388 */ /* 0x0005e20000000800 */
[----:B------:R-:W-:Y:S03]  /*7780*/  F2FP.RELU.BF16.PACK_AB R0, R223, R226 ;  /* 0x000000e2df00723e */ /* 0x000fe600000018ff */
[----:B------:R3:W-:Y:S01]  /*7790*/  STS [R234+0x1e000], R4 ;  /* 0x01e00004ea007388 */ /* 0x0007e20000000800 */
[----:B------:R-:W-:Y:S01]  /*77a0*/  @!P0 FADD.FTZ R159, -R159, -RZ ;  /* 0x800000ff9f9f8221 */ /* 0x000fe20000010100 */
[----:B------:R-:W-:Y:S01]  /*77b0*/  ISETP.LE.U32.AND P0, PT, R10, UR4, PT ;  /* 0x000000040a007c0c */ /* 0x000fe2000bf03070 */
[----:B------:R-:W-:Y:S01]  /*77c0*/  ULDC.64 UR4, c[0x0][0x118] ;  /* 0x0000460000047ab9 */ /* 0x000fe20000000a00 */
[----:B------:R4:W-:Y:S04]  /*77d0*/  STS [R234+0x1e400], R0 ;  /* 0x01e40000ea007388 */ /* 0x0009e80000000800 */
[----:B------:R-:W-:Y:S01]  /*77e0*/  STS [R238+0x1c000], R7 ;  /* 0x01c00007ee007388 */ /* 0x000fe20000000800 */
[----:B-1----:R-:W-:Y:S06]  /*77f0*/  F2FP.RELU.BF16.PACK_AB R6, R203, R206 ;  /* 0x000000cecb06723e */ /* 0x002fec00000018ff */
[----:B------:R-:W-:Y:S01]  /*7800*/  @!P0 FADD.FTZ R158, -R158, -RZ ;  /* 0x800000ff9e9e8221 */ /* 0x000fe20000010100 */
[----:B------:R1:W-:Y:S01]  /*7810*/  STS [R238+0x1c400], R6 ;  /* 0x01c40006ee007388 */ /* 0x0003e20000000800 */
[----:B--2---:R-:W-:Y:S02]  /*7820*/  F2FP.RELU.BF16.PACK_AB R5, R210, R215 ;  /* 0x000000d7d205723e */ /* 0x004fe400000018ff */
[----:B---3--:R-:W-:Y:S02]  /*7830*/  F2FP.RELU.BF16.PACK_AB R4, R189, R196 ;  /* 0x000000c4bd04723e */ /* 0x008fe400000018ff */
[----:B----4-:R-:W-:Y:S03]  /*7840*/  F2FP.RELU.BF16.PACK_AB R0, R193, R195 ;  /* 0x000000c3c100723e */ /* 0x010fe600000018ff */
[----:B------:R2:W-:Y:S04]  /*7850*/  STS [R237+0x1c000], R4 ;  /* 0x01c00004ed007388 */ /* 0x0005e80000000800 */
[----:B------:R3:W-:Y:S04]  /*7860*/  STS [R237+0x1c400], R0 ;  /* 0x01c40000ed007388 */ /* 0x0007e80000000800 */
[----:B------:R4:W-:Y:S01]  /*7870*/  STS [R238+0x1e000], R5 ;  /* 0x01e00005ee007388 */ /* 0x0009e20000000800 */
[----:B-1----:R-:W-:Y:S05]  /*7880*/  F2FP.RELU.BF16.PACK_AB R6, R218, R219 ;  /* 0x000000dbda06723e */ /* 0x002fea00000018ff */
[----:B------:R1:W-:Y:S01]  /*7890*/  STS [R238+0x1e400], R6 ;  /* 0x01e40006ee007388 */ /* 0x0003e20000000800 */
[----:B--2---:R-:W-:Y:S02]  /*78a0*/  F2FP.RELU.BF16.PACK_AB R4, R211, R217 ;  /* 0x000000d9d304723e */ /* 0x004fe400000018ff */
[----:B---3--:R-:W-:Y:S03]  /*78b0*/  F2FP.RELU.BF16.PACK_AB R0, R170, R171 ;  /* 0x000000abaa00723e */ /* 0x008fe600000018ff */
[----:B------:R2:W-:Y:S01]  /*78c0*/  STS [R237+0x1e400], R4 ;  /* 0x01e40004ed007388 */ /* 0x0005e20000000800 */
[----:B----4-:R-:W-:Y:S05]  /*78d0*/  F2FP.RELU.BF16.PACK_AB R5, R204, R205 ;  /* 0x000000cdcc05723e */ /* 0x010fea00000018ff */
[----:B------:R3:W-:Y:S04]  /*78e0*/  STS [R237+0x1e000], R5 ;  /* 0x01e00005ed007388 */ /* 0x0007e80000000800 */
[----:B------:R4:W-:Y:S01]  /*78f0*/  STS [R232+0x1c000], R0 ;  /* 0x01c00000e8007388 */ /* 0x0009e20000000800 */
[----:B-1----:R-:W-:Y:S05]  /*7900*/  F2FP.RELU.BF16.PACK_AB R6, R174, R175 ;  /* 0x000000afae06723e */ /* 0x002fea00000018ff */
[----:B------:R1:W-:Y:S01]  /*7910*/  STS [R232+0x1c400], R6 ;  /* 0x01c40006e8007388 */ /* 0x0003e20000000800 */
[----:B--2---:R-:W-:Y:S05]  /*7920*/  F2FP.RELU.BF16.PACK_AB R4, R162, R160 ;  /* 0x000000a0a204723e */ /* 0x004fea00000018ff */
[----:B------:R2:W-:Y:S01]  /*7930*/  STS [R233+0x1c000], R4 ;  /* 0x01c00004e9007388 */ /* 0x0005e20000000800 */
[----:B---3--:R-:W-:Y:S02]  /*7940*/  F2FP.RELU.BF16.PACK_AB R5, R192, R194 ;  /* 0x000000c2c005723e */ /* 0x008fe400000018ff */
[----:B----4-:R-:W-:Y:S05]  /*7950*/  F2FP.RELU.BF16.PACK_AB R0, R166, R167 ;  /* 0x000000a7a600723e */ /* 0x010fea00000018ff */
[----:B------:R3:W-:Y:S01]  /*7960*/  STS [R233+0x1c400], R0 ;  /* 0x01c40000e9007388 */ /* 0x0007e20000000800 */
[----:B-1----:R-:W-:Y:S03]  /*7970*/  F2FP.RELU.BF16.PACK_AB R6, R172, R173 ;  /* 0x000000adac06723e */ /* 0x002fe600000018ff */
[----:B------:R1:W-:Y:S04]  /*7980*/  STS [R232+0x1e000], R5 ;  /* 0x01e00005e8007388 */ /* 0x0003e80000000800 */
[----:B------:R4:W-:Y:S04]  /*7990*/  STS [R232+0x1e400], R2 ;  /* 0x01e40002e8007388 */ /* 0x0009e80000000800 */
[----:B------:R4:W-:Y:S01]  /*79a0*/  STS [R233+0x1e000], R6 ;  /* 0x01e00006e9007388 */ /* 0x0009e20000000800 */
[----:B--2---:R-:W-:Y:S02]  /*79b0*/  F2FP.RELU.BF16.PACK_AB R4, R156, R157 ;  /* 0x0000009d9c04723e */ /* 0x004fe400000018ff */
[----:B---3--:R-:W-:Y:S02]  /*79c0*/  F2FP.RELU.BF16.PACK_AB R0, R152, R153 ;  /* 0x000000999800723e */ /* 0x008fe400000018ff */
[----:B-1----:R-:W-:Y:S02]  /*79d0*/  F2FP.RELU.BF16.PACK_AB R5, R197, R198 ;  /* 0x000000c6c505723e */ /* 0x002fe400000018ff */
[----:B----4-:R-:W-:Y:S03]  /*79e0*/  F2FP.RELU.BF16.PACK_AB R2, R159, R161 ;  /* 0x000000a19f02723e */ /* 0x010fe600000018ff */
[----:B------:R1:W-:Y:S01]  /*79f0*/  STS [R233+0x1e400], R5 ;  /* 0x01e40005e9007388 */ /* 0x0003e20000000800 */
[----:B------:R-:W-:Y:S03]  /*7a00*/  F2FP.RELU.BF16.PACK_AB R6, R164, R165 ;  /* 0x000000a5a406723e */ /* 0x000fe600000018ff */
        /* <DEDUP_REMOVED lines=11> */
[----:B------:R-:W-:Y:S04]  /*7ac0*/  STS [R235+0x1e400], R0 ;  /* 0x01e40000eb007388 */ /* 0x000fe80000000800 */
[----:B------:R-:W-:Y:S08]  /*7ad0*/  LDSM.16.M88.4 R64, [R182+0x8000] ;  /* 0x00800000b640783b */ /* 0x000ff00000000200 */
[----:B------:R-:W1:Y:S08]  /*7ae0*/  LDSM.16.M88.4 R16, [R178+0x10000] ;  /* 0x01000000b210783b */ /* 0x000e700000000200 */
[----:B------:R-:W2:Y:S08]  /*7af0*/  LDSM.16.M88.4 R60, [R182+0xa000] ;  /* 0x00a00000b63c783b */ /* 0x000eb00000000200 */
[----:B------:R-:W3:Y:S08]  /*7b00*/  LDSM.16.M88.4 R32, [R178+0x10800] ;  /* 0x01080000b220783b */ /* 0x000ef00000000200 */
[----:B------:R-:W4:Y:S08]  /*7b10*/  LDSM.16.M88.4 R48, [R178+0x11000] ;  /* 0x01100000b230783b */ /* 0x000f300000000200 */
[----:B------:R-:W3:Y:S01]  /*7b20*/  LDSM.16.M88.4 R132, [R178+0x11800] ;  /* 0x01180000b284783b */ /* 0x000ee20000000200 */
        /* <DEDUP_REMOVED lines=37> */
[----:B------:R-:W-:Y:S01]  /*7d80*/  IMAD.IADD R145, R182, 0x1, R177 ;  /* 0x00000001b6917824 */ /* 0x000fe200078e02b1 */
[----:B------:R-:W-:Y:S01]  /*7d90*/  HMMA.16816.F32.BF16 R64, R136, R134, R64 ;  /* 0x000000868840723c */ /* 0x000fe20000041840 */
[----:B------:R-:W-:Y:S01]  /*7da0*/  IMAD.U32 R146, RZ, RZ, UR14 ;  /* 0x0000000eff927e24 */ /* 0x000fe2000f8e00ff */
[----:B------:R-:W-:Y:S02]  /*7db0*/  LDSM.16.M88.4 R132, [R179+0x10000] ;  /* 0x01000000b384783b */ /* 0x000fe40000000200 */
[----:B------:R-:W-:Y:S02]  /*7dc0*/  IMAD.U32 R147, RZ, RZ, UR11 ;  /* 0x0000000bff937e24 */ /* 0x000fe4000f8e00ff */
[----:B------:R-:W-:Y:S01]  /*7dd0*/  IMAD.IADD R0, R185, 0x1, R145 ;  /* 0x00000001b9007824 */ /* 0x000fe200078e0291 */
[C---:B------:R-:W-:Y:S03]  /*7de0*/  LEA R148, P0, R245.reuse, R146, 0x2 ;  /* 0x00000092f5947211 */ /* 0x040fe600078010ff */
[----:B------:R-:W1:Y:S02]  /*7df0*/  LDSM.16.M88.4 R140, [R145+0x8000] ;  /* 0x00800000918c783b */ /* 0x000e640000000200 */
[----:B------:R-:W-:Y:S01]  /*7e00*/  LEA.HI.X.SX32 R149, R245, R147, 0x2, P0 ;  /* 0x00000093f5957211 */ /* 0x000fe200000f16ff */
[----:B------:R-:W-:Y:S01]  /*7e10*/  IMAD.MOV.U32 R147, RZ, RZ, c[0x0][0x22c] ;  /* 0x00008b00ff937624 */ /* 0x000fe200078e00ff */
[----:B------:R-:W-:Y:S03]  /*7e20*/  FSETP.GE.FTZ.AND P0, PT, R207, RZ, PT ;  /* 0x000000ffcf00720b */ /* 0x000fe60003f16000 */
[----:B------:R-:W-:Y:S01]  /*7e30*/  IMAD R147, R147, c[0x0][0x1c0], RZ ;  /* 0x0000700093937a24 */ /* 0x000fe200078e02ff */
[----:B------:R-:W2:Y:S03]  /*7e40*/  LDSM.16.M88.4 R136, [R145+0xa000] ;  /* 0x00a000009188783b */ /* 0x000ea60000000200 */
[----:B------:R-:W-:Y:S05]  /*7e50*/  IMAD.U32 R147, R147, -0x80, RZ ;  /* 0xffffff8093937824 */ /* 0x000fea00078e00ff */
[----:B------:R-:W3:Y:S04]  /*7e60*/  LDG.E R144, [R148.64+0x20] ;  /* 0x0000201494907981 */ /* 0x000ee8000c1e1900 */
[----:B------:R-:W4:Y:S01]  /*7e70*/  LDG.E R146, [R148.64] ;  /* 0x0000001494927981 */ /* 0x000f22000c1e1900 */
        /* <DEDUP_REMOVED lines=20> */
[----:B------:R-:W1:Y:S07]  /*7fc0*/  LDSM.16.M88.4 R132, [R0+0x8000] ;  /* 0x008000000084783b */ /* 0x000e6e0000000200 */
[-C--:B-1----:R-:W-:Y:S11]  /*7fd0*/  HMMA.16816.F32.BF16 R4, R132, R136.reuse, R4 ;  /* 0x000000888404723c */ /* 0x082ff60000041804 */
[----:B------:R-:W-:Y:S11]  /*7fe0*/  @!UPT UIADD3 URZ, URZ, URZ, URZ ;  /* 0x0000003f3f3ff290 */ /* 0x000ff6000fffe03f */
[----:B------:R-:W-:Y:S02]  /*7ff0*/  @!UPT UIADD3 URZ, URZ, URZ, URZ ;  /* 0x0000003f3f3ff290 */ /* 0x000fe4000fffe03f */
[----:B----4-:R-:W-:Y:S02]  /*8000*/  FADD.FTZ R140, -R146, R4 ;  /* 0x00000004928c7221 */ /* 0x010fe40000010100 */
[----:B---3--:R-:W-:Y:S02]  /*8010*/  FADD.FTZ R2, -R144, R6 ;  /* 0x0000000690027221 */ /* 0x008fe40000010100 */
[----:B------:R-:W-:Y:S01]  /*8020*/  FADD.FTZ R4, -R146, R5 ;  /* 0x0000000592047221 */ /* 0x000fe20000010100 */
[----:B------:R-:W-:Y:S01]  /*8030*/  FSEL R5, R140, R146, P2 ;  /* 0x000000928c057208 */ /* 0x000fe20001000000 */
[----:B------:R-:W-:Y:S01]  /*8040*/  FADD.FTZ R7, -R144, R7 ;  /* 0x0000000790077221 */ /* 0x000fe20000010100 */
[----:B------:R-:W-:Y:S01]  /*8050*/  FSEL R2, R2, R144, P0 ;  /* 0x0000009002027208 */ /* 0x000fe20000000000 */
[----:B------:R1:W2:Y:S01]  /*8060*/  LDSM.16.M88.4 R140, [R0+0xa000] ;  /* 0x00a00000008c783b */ /* 0x0002a20000000200 */
[----:B------:R-:W-:Y:S01]  /*8070*/  LEA R190, P0, R147, R190, 0x2 ;  /* 0x000000be93be7211 */ /* 0x000fe200078010ff */
[----:B------:R-:W-:Y:S01]  /*8080*/  FMUL.FTZ R216, R216, R5 ;  /* 0x00000005d8d87220 */ /* 0x000fe20000410000 */
[----:B------:R-:W-:Y:S01]  /*8090*/  FSEL R4, R4, R146, P1 ;  /* 0x0000009204047208 */ /* 0x000fe20000800000 */
[----:B------:R-:W-:Y:S01]  /*80a0*/  FMUL.FTZ R207, R207, R2 ;  /* 0x00000002cfcf7220 */ /* 0x000fe20000410000 */
[----:B------:R-:W-:Y:S02]  /*80b0*/  LEA.HI.X.SX32 R191, R147, R191, 0x2, P0 ;  /* 0x000000bf93bf7211 */ /* 0x000fe400000f16ff */
[----:B------:R-:W-:Y:S01]  /*80c0*/  FSETP.GE.FTZ.AND P0, PT, R201, RZ, PT ;  /* 0x000000ffc900720b */ /* 0x000fe20003f16000 */
[----:B------:R-:W-:Y:S01]  /*80d0*/  FMUL.FTZ R212, R212, R4 ;  /* 0x00000004d4d47220 */ /* 0x000fe20000410000 */
[----:B------:R-:W3:Y:S01]  /*80e0*/  LDG.E R2, [R148.64+0x100] ;  /* 0x0001001494027981 */ /* 0x000ee2000c1e1900 */
[----:B------:R-:W-:Y:S02]  /*80f0*/  FSETP.GE.FTZ.AND P2, PT, R208, RZ, PT ;  /* 0x000000ffd000720b */ /* 0x000fe40003f56000 */
[----:B------:R-:W-:Y:S01]  /*8100*/  FSETP.GE.FTZ.AND P1, PT, R202, RZ, PT ;  /* 0x000000ffca00720b */ /* 0x000fe20003f36000 */
[----:B-1----:R-:W4:Y:S01]  /*8110*/  LDG.E R0, [R148.64+0x120] ;  /* 0x0001201494007981 */ /* 0x002f22000c1e1900 */
[C---:B--2---:R-:W-:Y:S08]  /*8120*/  HMMA.16816.F32.BF16 R8, R140.reuse, R136, R8 ;  /* 0x000000888c08723c */ /* 0x044ff00000041808 */
[-C--:B------:R-:W-:Y:S08]  /*8130*/  HMMA.16816.F32.BF16 R12, R140, R138.reuse, R12 ;  /* 0x0000008a8c0c723c */ /* 0x080ff0000004180c */
[C---:B------:R-:W-:Y:S01]  /*8140*/  HMMA.16816.F32.BF16 R16, R132.reuse, R138, R16 ;  /* 0x0000008a8410723c */ /* 0x040fe20000041810 */
[----:B------:R-:W1:Y:S11]  /*8150*/  LDSM.16.M88.4 R136, [R180+0x10800] ;  /* 0x01080000b488783b */ /* 0x000e760000000200 */
[----:B------:R-:W-:Y:S11]  /*8160*/  @!UPT UIADD3 URZ, URZ, URZ, URZ ;  /* 0x0000003f3f3ff290 */ /* 0x000ff6000fffe03f */
[----:B------:R-:W-:Y:S01]  /*8170*/  @!UPT UIADD3 URZ, URZ, URZ, URZ ;  /* 0x0000003f3f3ff290 */ /* 0x000fe2000fffe03f */
[C---:B------:R-:W-:Y:S02]  /*8180*/  FADD.FTZ R16, -R146.reuse, R16 ;  /* 0x0000001092107221 */ /* 0x040fe40000010100 */
[----:B------:R-:W-:Y:S02]  /*8190*/  FADD.FTZ R17, -R146, R17 ;  /* 0x0000001192117221 */ /* 0x000fe40000010100 */
[----:B------:R-:W-:Y:S01]  /*81a0*/  FADD.FTZ R19, -R144, R19 ;  /* 0x0000001390137221 */ /* 0x000fe20000010100 */
[-C--:B------:R-:W-:Y:S01]  /*81b0*/  FSEL R16, R16, R146.reuse, P3 ;  /* 0x0000009210107208 */ /* 0x080fe20001800000 */
[----:B------:R-:W-:Y:S01]  /*81c0*/  FADD.FTZ R18, -R144, R18 ;  /* 0x0000001290127221 */ /* 0x000fe20000010100 */
[----:B------:R-:W-:Y:S02]  /*81d0*/  FSEL R17, R17, R146, P2 ;  /* 0x0000009211117208 */ /* 0x000fe40001000000 */
[----:B------:R-:W-:Y:S01]  /*81e0*/  FSETP.GE.FTZ.AND P2, PT, R171, RZ, PT ;  /* 0x000000ffab00720b */ /* 0x000fe20003f56000 */
[----:B------:R-:W-:Y:S01]  /*81f0*/  FMUL.FTZ R209, R209, R16 ;  /* 0x00000010d1d17220 */ /* 0x000fe20000410000 */
[----:B------:R-:W-:Y:S01]  /*8200*/  FSETP.GE.FTZ.AND P3, PT, R189, RZ, PT ;  /* 0x000000ffbd00720b */ /* 0x000fe20003f76000 */
[----:B------:R-:W-:Y:S01]  /*8210*/  FMUL.FTZ R208, R208, R17 ;  /* 0x00000011d0d07220 */ /* 0x000fe20000410000 */
[-C--:B-1----:R-:W-:Y:S08]  /*8220*/  HMMA.16816.F32.BF16 R20, R132, R136.reuse, R20 ;  /* 0x000000888414723c */ /* 0x082ff00000041814 */
[C---:B------:R-:W-:Y:S08]  /*8230*/  HMMA.16816.F32.BF16 R24, R140.reuse, R136, R24 ;  /* 0x000000888c18723c */ /* 0x040ff00000041818 */
[-C--:B------:R-:W-:Y:S08]  /*8240*/  HMMA.16816.F32.BF16 R28, R140, R138.reuse, R28 ;  /* 0x0000008a8c1c723c */ /* 0x080ff0000004181c */
[C---:B------:R-:W-:Y:S01]  /*8250*/  FADD.FTZ R21, -R146.reuse, R21 ;  /* 0x0000001592157221 */ /* 0x040fe20000010100 */
[C---:B------:R-:W-:Y:S01]  /*8260*/  HMMA.16816.F32.BF16 R32, R132.reuse, R138, R32 ;  /* 0x0000008a8420723c */ /* 0x040fe20000041820 */
[----:B------:R-:W1:Y:S02]  /*8270*/  LDSM.16.M88.4 R136, [R180+0x11000] ;  /* 0x01100000b488783b */ /* 0x000e640000000200 */
[----:B------:R-:W-:Y:S01]  /*8280*/  FADD.FTZ R20, -R146, R20 ;  /* 0x0000001492147221 */ /* 0x000fe20000010100 */
[-C--:B------:R-:W-:Y:S01]  /*8290*/  FSEL R21, R21, R146.reuse, P0 ;  /* 0x0000009215157208 */ /* 0x080fe20000000000 */
[----:B------:R-:W-:Y:S01]  /*82a0*/  FADD.FTZ R23, -R144, R23 ;  /* 0x0000001790177221 */ /* 0x000fe20000010100 */
[----:B------:R-:W-:Y:S01]  /*82b0*/  FSETP.GE.FTZ.AND P0, PT, R160, RZ, PT ;  /* 0x000000ffa000720b */ /* 0x000fe20003f16000 */
[----:B------:R-:W-:Y:S01]  /*82c0*/  FADD.FTZ R22, -R144, R22 ;  /* 0x0000001690167221 */ /* 0x000fe20000010100 */
[----:B------:R-:W-:Y:S01]  /*82d0*/  FSEL R20, R20, R146, P1 ;  /* 0x0000009214147208 */ /* 0x000fe20000800000 */
[----:B------:R-:W-:Y:S01]  /*82e0*/  FMUL.FTZ R201, R201, R21 ;  /* 0x00000015c9c97220 */ /* 0x000fe20000410000 */
[----:B------:R-:W-:Y:S03]  /*82f0*/  FSETP.GE.FTZ.AND P1, PT, R170, RZ, PT ;  /* 0x000000ffaa00720b */ /* 0x000fe60003f36000 */
[----:B------:R-:W-:Y:S11]  /*8300*/  FMUL.FTZ R202, R202, R20 ;  /* 0x00000014caca7220 */ /* 0x000ff60000410000 */
[C---:B------:R-:W-:Y:S02]  /*8310*/  FADD.FTZ R16, -R146.reuse, R33 ;  /* 0x0000002192107221 */ /* 0x040fe40000010100 */
[----:B------:R-:W-:Y:S02]  /*8320*/  FADD.FTZ R17, -R146, R32 ;  /* 0x0000002092117221 */ /* 0x000fe40000010100 */
[----:B------:R-:W-:Y:S01]  /*8330*/  FADD.FTZ R35, -R144, R35 ;  /* 0x0000002390237221 */ /* 0x000fe20000010100 */
[-C--:B------:R-:W-:Y:S01]  /*8340*/  FSEL R16, R16, R146.reuse, P3 ;  /* 0x0000009210107208 */ /* 0x080fe20001800000 */
[----:B------:R-:W-:Y:S01]  /*8350*/  FADD.FTZ R34, -R144, R34 ;  /* 0x0000002290227221 */ /* 0x000fe20000010100 */
[----:B------:R-:W-:Y:S02]  /*8360*/  FSETP.GE.FTZ.AND P3, PT, R162, RZ, PT ;  /* 0x000000ffa200720b */ /* 0x000fe40003f76000 */
[----:B------:R-:W-:Y:S01]  /*8370*/  FSEL R17, R17, R146, P4 ;  /* 0x0000009211117208 */ /* 0x000fe20002000000 */
[----:B------:R-:W-:Y:S01]  /*8380*/  FMUL.FTZ R189, R189, R16 ;  /* 0x00000010bdbd7220 */ /* 0x000fe20000410000 */
[----:B------:R-:W-:Y:S03]  /*8390*/  FSETP.GE.FTZ.AND P4, PT, R161, RZ, PT ;  /* 0x000000ffa100720b */ /* 0x000fe60003f96000 */
        /* <DEDUP_REMOVED lines=9> */
[C---:B------:R-:W-:Y:S01]  /*8430*/  FADD.FTZ R39, -R144.reuse, R39 ;  /* 0x0000002790277221 */ /* 0x040fe20000010100 */
        /* <DEDUP_REMOVED lines=19> */
[----:B------:R-:W-:Y:S01]  /*8570*/  HMMA.16816.F32.BF16 R64, R132, R138, R64 ;  /* 0x0000008a8440723c */ /* 0x000fe20000041840 */
[C---:B------:R-:W-:Y:S03]  /*8580*/  FADD.FTZ R52, -R146.reuse, R52 ;  /* 0x0000003492347221 */ /* 0x040fe60000010100 */
[----:B------:R-:W-:Y:S02]  /*8590*/  FADD.FTZ R53, -R146, R53 ;  /* 0x0000003592357221 */ /* 0x000fe40000010100 */
[-C--:B------:R-:W-:Y:S01]  /*85a0*/  FSEL R52, R52, R146.reuse, P2 ;  /* 0x0000009234347208 */ /* 0x080fe20001000000 */
[----:B------:R-:W-:Y:S01]  /*85b0*/  FADD.FTZ R6, -R144, R55 ;  /* 0x0000003790067221 */ /* 0x000fe20000010100 */
[----:B------:R-:W-:Y:S04]  /*85c0*/  FSETP.GE.FTZ.AND P2, PT, R153, RZ, PT ;  /* 0x000000ff9900720b */ /* 0x000fe80003f56000 */
[----:B------:R-:W-:Y:S01]  /*85d0*/  FSEL R53, R53, R146, P1 ;  /* 0x0000009235357208 */ /* 0x000fe20000800000 */
[----:B------:R-:W-:Y:S01]  /*85e0*/  FMUL.FTZ R52, R157, R52 ;  /* 0x000000349d347220 */ /* 0x000fe20000410000 */
[----:B------:R-:W-:Y:S02]  /*85f0*/  FSETP.GE.FTZ.AND P1, PT, R221, RZ, PT ;  /* 0x000000ffdd00720b */ /* 0x000fe40003f36000 */
[-C--:B------:R-:W-:Y:S01]  /*8600*/  FSEL R6, R6, R144.reuse, P3 ;  /* 0x0000009006067208 */ /* 0x080fe20001800000 */
[----:B------:R-:W-:Y:S01]  /*8610*/  FMUL.FTZ R53, R156, R53 ;  /* 0x000000359c357220 */ /* 0x000fe20000410000 */
[----:B------:R-:W-:Y:S02]  /*8620*/  FSEL R7, R7, R144, P1 ;  /* 0x0000009007077208 */ /* 0x000fe40000800000 */
[----:B------:R-:W-:Y:S01]  /*8630*/  FSETP.GE.FTZ.AND P1, PT, R214, RZ, PT ;  /* 0x000000ffd600720b */ /* 0x000fe20003f36000 */
[----:B------:R-:W-:Y:S01]  /*8640*/  FMUL.FTZ R159, R159, R6 ;  /* 0x000000069f9f7220 */ /* 0x000fe20000410000 */
[----:B------:R-:W-:Y:S01]  /*8650*/  FSETP.GE.FTZ.AND P3, PT, R222, RZ, PT ;  /* 0x000000ffde00720b */ /* 0x000fe20003f76000 */
[----:B------:R-:W-:Y:S01]  /*8660*/  FMUL.FTZ R221, R221, R7 ;  /* 0x00000007dddd7220 */ /* 0x000fe20000410000 */
[----:B------:R-:W-:Y:S01]  /*8670*/  FSEL R18, R18, R144, P1 ;  /* 0x0000009012127208 */ /* 0x000fe20000800000 */
[----:B------:R-:W-:Y:S01]  /*8680*/  FADD.FTZ R64, -R146, R64 ;  /* 0x0000004092407221 */ /* 0x000fe20000010100 */
[----:B------:R-:W-:Y:S01]  /*8690*/  FSETP.GE.FTZ.AND P1, PT, R206, RZ, PT ;  /* 0x000000ffce00720b */ /* 0x000fe20003f36000 */
[C---:B------:R-:W-:Y:S02]  /*86a0*/  FADD.FTZ R5, -R144.reuse, R66 ;  /* 0x0000004290057221 */ /* 0x040fe40000010100 */
[----:B------:R-:W-:Y:S01]  /*86b0*/  FADD.FTZ R7, -R144, R54 ;  /* 0x0000003690077221 */ /* 0x000fe20000010100 */
[----:B------:R-:W-:Y:S01]  /*86c0*/  FSEL R64, R64, R146, P2 ;  /* 0x0000009240407208 */ /* 0x000fe20001000000 */
[----:B------:R-:W-:Y:S01]  /*86d0*/  @P0 FADD.FTZ R146, -R146, R65 ;  /* 0x0000004192920221 */ /* 0x000fe20000010100 */
[----:B------:R-:W-:Y:S01]  /*86e0*/  FSETP.GE.FTZ.AND P0, PT, R213, RZ, PT ;  /* 0x000000ffd500720b */ /* 0x000fe20003f16000 */
[----:B------:R-:W-:Y:S01]  /*86f0*/  FMUL.FTZ R214, R214, R18 ;  /* 0x00000012d6d67220 */ /* 0x000fe20000410000 */
[----:B------:R-:W-:Y:S01]  /*8700*/  FSEL R22, R22, R144, P1 ;  /* 0x0000009016167208 */ /* 0x000fe20000800000 */
[----:B------:R-:W-:Y:S01]  /*8710*/  FMUL.FTZ R64, R153, R64 ;  /* 0x0000004099407220 */ /* 0x000fe20000410000 */
[----:B------:R-:W-:Y:S01]  /*8720*/  FSEL R19, R19, R144, P0 ;  /* 0x0000009013137208 */ /* 0x000fe20000000000 */
[----:B------:R-:W-:Y:S01]  /*8730*/  FMUL.FTZ R146, R152, R146 ;  /* 0x0000009298927220 */ /* 0x000fe20000410000 */
[----:B------:R-:W-:Y:S01]  /*8740*/  FSETP.GE.FTZ.AND P0, PT, R203, RZ, PT ;  /* 0x000000ffcb00720b */ /* 0x000fe20003f16000 */
[----:B------:R-:W-:Y:S01]  /*8750*/  FMUL.FTZ R206, R206, R22 ;  /* 0x00000016cece7220 */ /* 0x000fe20000410000 */
[----:B------:R-:W-:Y:S01]  /*8760*/  FSETP.GE.FTZ.AND P1, PT, R195, RZ, PT ;  /* 0x000000ffc300720b */ /* 0x000fe20003f36000 */
[----:B------:R-:W-:Y:S01]  /*8770*/  FMUL.FTZ R213, R213, R19 ;  /* 0x00000013d5d57220 */ /* 0x000fe20000410000 */
[-C--:B------:R-:W-:Y:S02]  /*8780*/  FSEL R23, R23, R144.reuse, P0 ;  /* 0x0000009017177208 */ /* 0x080fe40000000000 */
        /* <DEDUP_REMOVED lines=8> */
[-C--:B------:R-:W-:Y:S01]  /*8810*/  FSEL R39, R39, R144.reuse, P0 ;  /* 0x0000009027277208 */ /* 0x080fe20000000000 */
[----:B---3--:R-:W-:Y:S01]  /*8820*/  FADD.FTZ R4, -R2, R8 ;  /* 0x0000000802047221 */ /* 0x008fe20000010100 */
[----:B------:R-:W-:Y:S01]  /*8830*/  FSETP.GE.FTZ.AND P0, PT, R166, RZ, PT ;  /* 0x000000ffa600720b */ /* 0x000fe20003f16000 */
[----:B------:R-:W-:Y:S01]  /*8840*/  FADD.FTZ R6, -R2, R13 ;  /* 0x0000000d02067221 */ /* 0x000fe20000010100 */
[-C--:B------:R-:W-:Y:S01]  /*8850*/  FSEL R38, R38, R144.reuse, P1 ;  /* 0x0000009026267208 */ /* 0x080fe20000800000 */
[C---:B------:R-:W-:Y:S01]  /*8860*/  FADD.FTZ R8, -R2.reuse, R9 ;  /* 0x0000000902087221 */ /* 0x040fe20000010100 */
[----:B------:R-:W-:Y:S01]  /*8870*/  FSETP.GE.FTZ.AND P1, PT, R167, RZ, PT ;  /* 0x000000ffa700720b */ /* 0x000fe20003f36000 */
[C---:B------:R-:W-:Y:S01]  /*8880*/  FADD.FTZ R56, -R2.reuse, R56 ;  /* 0x0000003802387221 */ /* 0x040fe20000010100 */
        /* <DEDUP_REMOVED lines=10> */
[----:B------:R-:W-:Y:S01]  /*8930*/  FSETP.GE.FTZ.AND P2, PT, R151, RZ, PT ;  /* 0x000000ff9700720b */ /* 0x000fe20003f56000 */
[----:B----4-:R-:W-:Y:S01]  /*8940*/  FADD.FTZ R10, -R0, R10 ;  /* 0x0000000a000a7221 */ /* 0x010fe20000010100 */
[----:B------:R-:W-:Y:S01]  /*8950*/  FSETP.GE.FTZ.AND P0, PT, R210, RZ, PT ;  /* 0x000000ffd200720b */ /* 0x000fe20003f16000 */
[----:B------:R-:W-:Y:S01]  /*8960*/  FMUL.FTZ R51, R224, R4 ;  /* 0x00000004e0337220 */ /* 0x000fe20000410000 */
[-C--:B------:R-:W-:Y:S01]  /*8970*/  FSEL R5, R5, R144.reuse, P2 ;  /* 0x0000009005057208 */ /* 0x080fe20001000000 */
[----:B------:R-:W-:Y:S01]  /*8980*/  FADD.FTZ R4, -R2, R25 ;  /* 0x0000001902047221 */ /* 0x000fe20000010100 */
[----:B------:R-:W-:Y:S01]  /*8990*/  FSEL R7, R7, R144, P4 ;  /* 0x0000009007077208 */ /* 0x000fe20002000000 */
[----:B------:R-:W-:Y:S01]  /*89a0*/  FADD.FTZ R26, -R0, R26 ;  /* 0x0000001a001a7221 */ /* 0x000fe20000010100 */
[----:B------:R-:W-:Y:S01]  /*89b0*/  FSETP.GE.FTZ.AND P2, PT, R220, RZ, PT ;  /* 0x000000ffdc00720b */ /* 0x000fe20003f56000 */
[----:B------:R-:W-:Y:S01]  /*89c0*/  FMUL.FTZ R151, R151, R5 ;  /* 0x0000000597977220 */ /* 0x000fe20000410000 */
[-C--:B------:R-:W-:Y:S01]  /*89d0*/  FSEL R4, R4, R2.reuse, P0 ;  /* 0x0000000204047208 */ /* 0x080fe20000000000 */
[----:B------:R-:W-:Y:S01]  /*89e0*/  FADD.FTZ R5, -R2, R24 ;  /* 0x0000001802057221 */ /* 0x000fe20000010100 */
[-C--:B------:R-:W-:Y:S01]  /*89f0*/  FSEL R6, R6, R2.reuse, P2 ;  /* 0x0000000206067208 */ /* 0x080fe20001000000 */
        /* <DEDUP_REMOVED lines=34> */
[C---:B------:R-:W-:Y:S01]  /*8c20*/  FADD.FTZ R5, -R0.reuse, R11 ;  /* 0x0000000b00057221 */ /* 0x040fe20000010100 */
[----:B------:R-:W-:Y:S01]  /*8c30*/  FSETP.GE.FTZ.AND P4, PT, R205, RZ, PT ;  /* 0x000000ffcd00720b */ /* 0x000fe20003f96000 */
[----:B------:R-:W-:Y:S01]  /*8c40*/  FADD.FTZ R4, -R0, R14 ;  /* 0x0000000e00047221 */ /* 0x000fe20000010100 */
[-C--:B------:R-:W-:Y:S01]  /*8c50*/  FSEL R7, R7, R2.reuse, P3 ;  /* 0x0000000207077208 */ /* 0x080fe20001800000 */
[----:B------:R-:W-:Y:S01]  /*8c60*/  FMUL.FTZ R174, R174, R39 ;  /* 0x00000027aeae7220 */ /* 0x000fe20000410000 */
[----:B------:R-:W-:Y:S01]  /*8c70*/  FSETP.GE.FTZ.AND P3, PT, R172, RZ, PT ;  /* 0x000000ffac00720b */ /* 0x000fe20003f76000 */
[----:B------:R-:W-:Y:S01]  /*8c80*/  FADD.FTZ R42, -R0, R42 ;  /* 0x0000002a002a7221 */ /* 0x000fe20000010100 */
        /* <DEDUP_REMOVED lines=17> */
[----:B------:R-:W-:Y:S01]  /*8da0*/  FADD.FTZ R2, -R0, R27 ;  /* 0x0000001b00027221 */ /* 0x000fe20000010100 */
[-C--:B------:R-:W-:Y:S01]  /*8db0*/  FSEL R6, R6, R0.reuse, P2 ;  /* 0x0000000006067208 */ /* 0x080fe20001000000 */
[----:B------:R-:W-:Y:S01]  /*8dc0*/  FMUL.FTZ R45, R172, R45 ;  /* 0x0000002dac2d7220 */ /* 0x000fe20000410000 */
[----:B------:R-:W-:Y:S01]  /*8dd0*/  FSEL R5, R5, R0, P1 ;  /* 0x0000000005057208 */ /* 0x000fe20000800000 */
        /* <DEDUP_REMOVED lines=27> */
[----:B------:R-:W-:Y:S02]  /*8f90*/  FSETP.GE.FTZ.AND P0, PT, R197, RZ, PT ;  /* 0x000000ffc500720b */ /* 0x000fe40003f16000 */
        /* <DEDUP_REMOVED lines=8> */
[----:B------:R-:W-:Y:S01]  /*9020*/  PLOP3.LUT P0, PT, PT, PT, UP3, 0x80, 0x0 ;  /* 0x000000000000781c */ /* 0x000fe20003f0f038 */
[----:B------:R-:W-:Y:S01]  /*9030*/  FMUL.FTZ R37, R200, R5 ;  /* 0x00000005c8257220 */ /* 0x000fe20000410000 */
[----:B------:R-:W-:Y:S01]  /*9040*/  FSETP.GE.FTZ.AND P4, PT, R169, RZ, PT ;  /* 0x000000ffa900720b */ /* 0x000fe20003f96000 */
[----:B------:R-:W-:Y:S01]  /*9050*/  FADD.FTZ R5, -R0, R58 ;  /* 0x0000003a00057221 */ /* 0x000fe20000010100 */
[----:B------:R-:W-:Y:S01]  /*9060*/  FSETP.GE.FTZ.AND P3, PT, R168, RZ, PT ;  /* 0x000000ffa800720b */ /* 0x000fe20003f76000 */
[----:B------:R-:W-:Y:S01]  /*9070*/  FMUL.FTZ R29, R197, R6 ;  /* 0x00000006c51d7220 */ /* 0x000fe20000410000 */
[----:B------:R-:W-:Y:S02]  /*9080*/  FSETP.GE.FTZ.AND P2, PT, R163, RZ, PT ;  /* 0x000000ffa300720b */ /* 0x000fe40003f56000 */
        /* <DEDUP_REMOVED lines=112> */
.L_x_877:
        /* <DEDUP_REMOVED lines=212> */
.L_x_878:
[----:B------:R-:W-:Y:S01]  /*a4d0*/  LDSM.16.M88.4 R32, [R182+0x14000] ;  /* 0x01400000b620783b */ /* 0x000fe20000000200 */
[----:B------:R-:W-:Y:S01]  /*a4e0*/  IMAD.IADD R144, R177, 0x1, R184 ;  /* 0x00000001b1907824 */ /* 0x000fe200078e02b8 */
[----:B------:R-:W-:Y:S01]  /*a4f0*/  ULOP3.LUT UR6, UR8, 0x1, URZ, 0xc0, !UPT ;  /* 0x0000000108067892 */ /* 0x000fe2000f8ec03f */
[----:B------:R-:W-:Y:S01]  /*a500*/  IMAD.MOV.U32 R147, RZ, RZ, c[0x0][0x22c] ;  /* 0x00008b00ff937624 */ /* 0x000fe200078e00ff */
[----:B------:R-:W-:Y:S01]  /*a510*/  UISETP.GT.AND UP2, UPT, UR8, UR15, UPT ;  /* 0x0000000f0800728c */ /* 0x000fe2000bf44270 */
[----:B------:R-:W2:Y:S01]  /*a520*/  LDSM.16.MT88.4 R16, [R0+0xc000] ;  /* 0x00c000000010783b */ /* 0x000ea20000004200 */
[----:B------:R-:W-:Y:S01]  /*a530*/  IMAD.MOV.U32 R148, RZ, RZ, 0x4 ;  /* 0x00000004ff947424 */ /* 0x000fe200078e00ff */
[----:B------:R-:W-:Y:S01]  /*a540*/  UISETP.NE.U32.AND UP0, UPT, UR6, 0x1, UPT ;  /* 0x000000010600788c */ /* 0x000fe2000bf05070 */
[----:B------:R-:W-:Y:S01]  /*a550*/  IMAD R147, R147, c[0x0][0x1c0], RZ ;  /* 0x0000700093937a24 */ /* 0x000fe200078e02ff */
[----:B------:R-:W-:Y:S01]  /*a560*/  @UP3 UIADD3 UR7, UP1, UR12, -0x200, URZ ;  /* 0xfffffe000c073890 */ /* 0x000fe2000ff3e03f */
[----:B------:R-:W3:Y:S01]  /*a570*/  LDSM.16.M88.4 R28, [R182+0x16000] ;  /* 0x01600000b61c783b */ /* 0x000ee20000000200 */
[----:B------:R-:W-:Y:S01]  /*a580*/  IMAD.MOV.U32 R149, RZ, RZ, c[0x0][0x22c] ;  /* 0x00008b00ff957624 */ /* 0x000fe200078e00ff */
[----:B------:R-:W-:Y:S01]  /*a590*/  UIADD3 UR8, UR8, -0x1, URZ ;  /* 0xffffffff08087890 */ /* 0x000fe2000fffe03f */
[----:B------:R-:W-:Y:S01]  /*a5a0*/  IMAD.SHL.U32 R147, R147, 0x8, RZ ;  /* 0x0000000893937824 */ /* 0x000fe200078e00ff */
[----:B------:R-:W-:Y:S01]  /*a5b0*/  @UP3 UIADD3.X UR6, UR13, -0x1, URZ, UP1, !UPT ;  /* 0xffffffff0d063890 */ /* 0x000fe20008ffe43f */
[----:B------:R-:W4:Y:S01]  /*a5c0*/  LDSM.16.MT88.4 R36, [R2+0xc000] ;  /* 0x00c000000224783b */ /* 0x000f220000004200 */
[----:B------:R-:W-:Y:S02]  /*a5d0*/  IMAD R149, R149, c[0x0][0x1c0], RZ ;  /* 0x0000700095957a24 */ /* 0x000fe400078e02ff */
[----:B------:R-:W-:Y:S02]  /*a5e0*/  IMAD.MOV.U32 R150, RZ, RZ, c[0x0][0x22c] ;  /* 0x00008b00ff967624 */ /* 0x000fe400078e00ff */
[----:B------:R-:W-:Y:S01]  /*a5f0*/  LDSM.16.M88.4 R40, [R184+0x14000] ;  /* 0x01400000b828783b */ /* 0x000fe20000000200 */
[----:B------:R-:W-:Y:S02]  /*a600*/  IMAD.SHL.U32 R149, R149, 0x10, RZ ;  /* 0x0000001095957824 */ /* 0x000fe400078e00ff */
[----:B------:R-:W-:Y:S02]  /*a610*/  IMAD R150, R150, c[0x0][0x1c0], RZ ;  /* 0x0000700096967a24 */ /* 0x000fe400078e02ff */
[----:B------:R-:W1:Y:S01]  /*a620*/  LDSM.16.MT88.4 R44, [R0+0xc800] ;  /* 0x00c80000002c783b */ /* 0x000e620000004200 */
[----:B------:R-:W-:Y:S02]  /*a630*/  IMAD.MOV.U32 R151, RZ, RZ, c[0x0][0x22c] ;  /* 0x00008b00ff977624 */ /* 0x000fe400078e00ff */
[----:B------:R-:W-:Y:S02]  /*a640*/  IMAD.SHL.U32 R150, R150, 0x20, RZ ;  /* 0x0000002096967824 */ /* 0x000fe400078e00ff */
[----:B------:R-:W1:Y:S01]  /*a650*/  LDSM.16.M88.4 R48, [R184+0x16000] ;  /* 0x01600000b830783b */ /* 0x000e620000000200 */
[----:B------:R-:W-:Y:S04]  /*a660*/  IMAD R151, R151, c[0x0][0x1c0], RZ ;  /* 0x0000700097977a24 */ /* 0x000fe800078e02ff */
[----:B------:R-:W1:Y:S01]  /*a670*/  LDSM.16.MT88.4 R52, [R2+0xc800] ;  /* 0x00c800000234783b */ /* 0x000e620000004200 */
[----:B------:R-:W-:Y:S04]  /*a680*/  IMAD R151, R151, 0x30, RZ ;  /* 0x0000003097977824 */ /* 0x000fe800078e02ff */
[----:B------:R-:W-:Y:S01]  /*a690*/  LDSM.16.M88.4 R56, [R145+0x14000] ;  /* 0x014000009138783b */ /* 0x000fe20000000200 */
[-C--:B-12---:R-:W-:Y:S04]  /*a6a0*/  HMMA.16816.F32.BF16 R4, R32, R16.reuse, RZ ;  /* 0x000000102004723c */ /* 0x086fe800000418ff */
[----:B------:R-:W1:Y:S05]  /*a6b0*/  LDSM.16.MT88.4 R60, [R0+0xd000] ;  /* 0x00d00000003c783b */ /* 0x000e6a0000004200 */
[----:B------:R-:W2:Y:S01]  /*a6c0*/  LDSM.16.M88.4 R64, [R145+0x16000] ;  /* 0x016000009140783b */ /* 0x000ea20000000200 */
[C---:B---3--:R-:W-:Y:S04]  /*a6d0*/  HMMA.16816.F32.BF16 R8, R28.reuse, R16, RZ ;  /* 0x000000101c08723c */ /* 0x048fe800000418ff */
[----:B------:R-:W2:Y:S04]  /*a6e0*/  LDSM.16.MT88.4 R132, [R2+0xd000] ;  /* 0x00d000000284783b */ /* 0x000ea80000004200 */
[-C--:B------:R-:W-:Y:S01]  /*a6f0*/  HMMA.16816.F32.BF16 R12, R28, R18.reuse, RZ ;  /* 0x000000121c0c723c */ /* 0x080fe200000418ff */
[----:B------:R-:W-:Y:S05]  /*a700*/  LDSM.16.M88.4 R136, [R144+0x16000] ;  /* 0x016000009088783b */ /* 0x000fea0000000200 */
[----:B------:R-:W-:Y:S02]  /*a710*/  LDSM.16.MT88.4 R140, [R2+0xd800] ;  /* 0x00d80000028c783b */ /* 0x000fe40000004200 */
[C---:B------:R-:W-:Y:S03]  /*a720*/  HMMA.16816.F32.BF16 R16, R32.reuse, R18, RZ ;  /* 0x000000122010723c */ /* 0x040fe600000418ff */
[----:B------:R-:W3:Y:S05]  /*a730*/  LDL R177, [R1+0x20] ;  /* 0x0000200001b17983 */ /* 0x000eea0000100800 */
[-C--:B----4-:R-:W-:Y:S08]  /*a740*/  HMMA.16816.F32.BF16 R20, R32, R36.reuse, RZ ;  /* 0x000000242014723c */ /* 0x090ff000000418ff */
        /* <DEDUP_REMOVED lines=9> */
[-C--:B------:R-:W-:Y:S08]  /*a7e0*/  HMMA.16816.F32.BF16 R20, R40, R52.reuse, R20 ;  /* 0x000000342814723c */ /* 0x080ff00000041814 */
[C---:B------:R-:W-:Y:S08]  /*a7f0*/  HMMA.16816.F32.BF16 R24, R48.reuse, R52, R24 ;  /* 0x000000343018723c */ /* 0x040ff00000041818 */
[-C--:B------:R-:W-:Y:S01]  /*a800*/  HMMA.16816.F32.BF16 R28, R48, R54.reuse, R28 ;  /* 0x00000036301c723c */ /* 0x080fe2000004181c */
[----:B------:R-:W-:Y:S07]  /*a810*/  LDSM.16.MT88.4 R48, [R0+0xe000] ;  /* 0x00e000000030783b */ /* 0x000fee0000004200 */
[----:B------:R-:W-:Y:S01]  /*a820*/  HMMA.16816.F32.BF16 R32, R40, R54, R32 ;  /* 0x000000362820723c */ /* 0x000fe20000041820 */
[----:B------:R-:W4:Y:S05]  /*a830*/  LDSM.16.M88.4 R40, [R182+0x18000] ;  /* 0x01800000b628783b */ /* 0x000f2a0000000200 */
[----:B------:R-:W4:Y:S02]  /*a840*/  LDSM.16.M88.4 R52, [R182+0x1a000] ;  /* 0x01a00000b634783b */ /* 0x000f240000000200 */
        /* <DEDUP_REMOVED lines=10> */
[----:B------:R-:W-:Y:S05]  /*a8f0*/  LDSM.16.MT88.4 R56, [R0+0xe800] ;  /* 0x00e800000038783b */ /* 0x000fea0000004200 */
[----:B------:R-:W-:Y:S02]  /*a900*/  LDSM.16.MT88.4 R132, [R2+0xe800] ;  /* 0x00e800000284783b */ /* 0x000fe40000004200 */
[-C--:B----4-:R-:W-:Y:S08]  /*a910*/  HMMA.16816.F32.BF16 R4, R36, R44.reuse, R4 ;  /* 0x0000002c2404723c */ /* 0x090ff00000041804 */
[C---:B------:R-:W-:Y:S08]  /*a920*/  HMMA.16816.F32.BF16 R8, R136.reuse, R44, R8 ;  /* 0x0000002c8808723c */ /* 0x040ff00000041808 */
[-C--:B------:R-:W-:Y:S08]  /*a930*/  HMMA.16816.F32.BF16 R12, R136, R46.reuse, R12 ;  /* 0x0000002e880c723c */ /* 0x080ff0000004180c */
[C---:B------:R-:W-:Y:S01]  /*a940*/  HMMA.16816.F32.BF16 R16, R36.reuse, R46, R16 ;  /* 0x0000002e2410723c */ /* 0x040fe20000041810 */
[----:B------:R-:W2:Y:S07]  /*a950*/  LDSM.16.M88.4 R44, [R184+0x18000] ;  /* 0x01800000b82c783b */ /* 0x000eae0000000200 */
[-C--:B------:R-:W-:Y:S08]  /*a960*/  HMMA.16816.F32.BF16 R20, R36, R140.reuse, R20 ;  /* 0x0000008c2414723c */ /* 0x080ff00000041814 */
[C---:B------:R-:W-:Y:S08]  /*a970*/  HMMA.16816.F32.BF16 R24, R136.reuse, R140, R24 ;  /* 0x0000008c8818723c */ /* 0x040ff00000041818 */
[-C--:B------:R-:W-:Y:S01]  /*a980*/  HMMA.16816.F32.BF16 R28, R136, R142.reuse, R28 ;  /* 0x0000008e881c723c */ /* 0x080fe2000004181c */
[----:B------:R-:W-:Y:S07]  /*a990*/  LDSM.16.M88.4 R136, [R145+0x1a000] ;  /* 0x01a000009188783b */ /* 0x000fee0000000200 */
[----:B------:R-:W-:Y:S01]  /*a9a0*/  HMMA.16816.F32.BF16 R32, R36, R142, R32 ;  /* 0x0000008e2420723c */ /* 0x000fe20000041820 */
[----:B------:R-:W-:Y:S05]  /*a9b0*/  LDSM.16.M88.4 R36, [R145+0x18000] ;  /* 0x018000009124783b */ /* 0x000fea0000000200 */
[----:B------:R-:W-:Y:S02]  /*a9c0*/  LDSM.16.MT88.4 R140, [R2+0xf000] ;  /* 0x00f00000028c783b */ /* 0x000fe40000004200 */
        /* <DEDUP_REMOVED lines=8> */
[----:B------:R1:W-:Y:S07]  /*aa50*/  LDSM.16.MT88.4 R52, [R0+0xf800] ;  /* 0x00f800000034783b */ /* 0x0003ee0000004200 */
[----:B------:R-:W-:Y:S01]  /*aa60*/  HMMA.16816.F32.BF16 R32, R40, R62, R32 ;  /* 0x0000003e2820723c */ /* 0x000fe20000041820 */
[----:B------:R-:W3:Y:S05]  /*aa70*/  LDSM.16.M88.4 R40, [R144+0x18000] ;  /* 0x018000009028783b */ /* 0x000eea0000000200 */
[----:B------:R4:W-:Y:S02]  /*aa80*/  LDSM.16.MT88.4 R60, [R2+0xf800] ;  /* 0x00f80000023c783b */ /* 0x0009e40000004200 */
[-C--:B--2---:R-:W-:Y:S08]  /*aa90*/  HMMA.16816.F32.BF16 R4, R44, R56.reuse, R4 ;  /* 0x000000382c04723c */ /* 0x084ff00000041804 */
[C---:B------:R-:W-:Y:S01]  /*aaa0*/  HMMA.16816.F32.BF16 R8, R64.reuse, R56, R8 ;  /* 0x000000384008723c */ /* 0x040fe20000041808 */
[----:B-1----:R-:W-:Y:S04]  /*aab0*/  IMAD.MOV.U32 R0, RZ, RZ, c[0x0][0x22c] ;  /* 0x00008b00ff007624 */ /* 0x002fe800078e00ff */
[----:B------:R-:W-:Y:S03]  /*aac0*/  IMAD R0, R0, c[0x0][0x1c0], RZ ;  /* 0x0000700000007a24 */ /* 0x000fe600078e02ff */
[-C--:B------:R-:W-:Y:S04]  /*aad0*/  HMMA.16816.F32.BF16 R12, R64, R58.reuse, R12 ;  /* 0x0000003a400c723c */ /* 0x080fe8000004180c */
[----:B------:R-:W-:Y:S02]  /*aae0*/  IMAD R0, R0, 0x48, RZ ;  /* 0x0000004800007824 */ /* 0x000fe400078e02ff */
[----:B----4-:R-:W-:Y:S02]  /*aaf0*/  IMAD.MOV.U32 R2, RZ, RZ, c[0x0][0x22c] ;  /* 0x00008b00ff027624 */ /* 0x010fe400078e00ff */
        /* <DEDUP_REMOVED lines=9> */
[-C--:B------:R-:W-:Y:S05]  /*ab90*/  HMMA.16816.F32.BF16 R4, R36, R48.reuse, R4 ;  /* 0x000000302404723c */ /* 0x080fea0000041804 */
        /* <DEDUP_REMOVED lines=9> */
[C---:B------:R-:W-:Y:S01]  /*ac30*/  LEA R38, P1, R147.reuse, R190, 0x2 ;  /* 0x000000be93267211 */ /* 0x040fe200078210ff */
[-C--:B---3--:R-:W-:Y:S05]  /*ac40*/  HMMA.16816.F32.BF16 R4, R40, R52.reuse, R4 ;  /* 0x000000342804723c */ /* 0x088fea0000041804 */
[-C--:B------:R-:W-:Y:S02]  /*ac50*/  LEA.HI.X.SX32 R39, R147, R191.reuse, 0x2, P1 ;  /* 0x000000bf93277211 */ /* 0x080fe400008f16ff */
[----:B------:R-:W-:Y:S01]  /*ac60*/  @P0 IADD3 R36, R245, -0x80, RZ ;  /* 0xffffff80f5240810 */ /* 0x000fe20007ffe0ff */
[C---:B-1----:R-:W-:Y:S04]  /*ac70*/  HMMA.16816.F32.BF16 R8, R56.reuse, R52, R8 ;  /* 0x000000343808723c */ /* 0x042fe80000041808 */
[----:B------:R-:W-:Y:S01]  /*ac80*/  @P0 IMAD.WIDE R36, R36, R148, UR12 ;  /* 0x0000000c24240e25 */ /* 0x000fe2000f8e0294 */
[----:B------:R-:W-:Y:S02]  /*ac90*/  @UP3 UMOV UR12, UR7 ;  /* 0x00000007000c3c82 */ /* 0x000fe40008000000 */
[----:B------:R-:W-:Y:S01]  /*aca0*/  @UP3 UMOV UR13, UR6 ;  /* 0x00000006000d3c82 */ /* 0x000fe20008000000 */
[-C--:B------:R-:W-:Y:S01]  /*acb0*/  HMMA.16816.F32.BF16 R12, R56, R54.reuse, R12 ;  /* 0x00000036380c723c */ /* 0x080fe2000004180c */
[----:B------:R1:W5:Y:S03]  /*acc0*/  @P0 LDG.E R250, [R36.64] ;  /* 0x0000000424fa0981 */ /* 0x000366000c1e1900 */
[----:B------:R-:W-:Y:S02]  /*acd0*/  IMAD.MOV.U32 R148, RZ, RZ, c[0x0][0x22c] ;  /* 0x00008b00ff947624 */ /* 0x000fe400078e00ff */
[----:B------:R1:W5:Y:S02]  /*ace0*/  @P0 LDG.E R251, [R36.64+0x20] ;  /* 0x0000200424fb0981 */ /* 0x000364000c1e1900 */
[C---:B------:R-:W-:Y:S03]  /*acf0*/  HMMA.16816.F32.BF16 R16, R40.reuse, R54, R16 ;  /* 0x000000362810723c */ /* 0x040fe60000041810 */
[----:B------:R1:W5:Y:S01]  /*ad00*/  @P0 LDG.E R248, [R36.64+0x100] ;  /* 0x0001000424f80981 */ /* 0x000362000c1e1900 */
[----:B------:R-:W-:Y:S04]  /*ad10*/  IMAD R148, R148, c[0x0][0x1c0], RZ ;  /* 0x0000700094947a24 */ /* 0x000fe800078e02ff */
[-C--:B------:R-:W-:Y:S01]  /*ad20*/  HMMA.16816.F32.BF16 R20, R40, R60.reuse, R20 ;  /* 0x0000003c2814723c */ /* 0x080fe20000041814 */
[----:B------:R1:W5:Y:S03]  /*ad30*/  @P0 LDG.E R249, [R36.64+0x120] ;  /* 0x0001200424f90981 */ /* 0x000366000c1e1900 */
[CC--:B------:R-:W-:Y:S01]  /*ad40*/  LEA R44, P0, R149.reuse, R190.reuse, 0x2 ;  /* 0x000000be952c7211 */ /* 0x0c0fe200078010ff */
[----:B------:R-:W-:Y:S01]  /*ad50*/  IMAD R148, R148, 0x18, RZ ;  /* 0x0000001894947824 */ /* 0x000fe200078e02ff */
[----:B------:R2:W-:Y:S02]  /*ad60*/  RED.E.ADD.F32.FTZ.RN.STRONG.GPU [R190.64], R4 ;  /* 0x00000004be00798e */ /* 0x0005e4000c10e784 */
[C---:B------:R-:W-:Y:S03]  /*ad70*/  HMMA.16816.F32.BF16 R24, R56.reuse, R60, R24 ;  /* 0x0000003c3818723c */ /* 0x040fe60000041818 */
[----:B------:R3:W-:Y:S01]  /*ad80*/  RED.E.ADD.F32.FTZ.RN.STRONG.GPU [R38.64], R5 ;  /* 0x000000052600798e */ /* 0x0007e2000c10e784 */
[-C--:B------:R-:W-:Y:S04]  /*ad90*/  LEA.HI.X.SX32 R45, R149, R191.reuse, 0x2, P0 ;  /* 0x000000bf952d7211 */ /* 0x080fe800000f16ff */
[-C--:B------:R-:W-:Y:S01]  /*ada0*/  HMMA.16816.F32.BF16 R28, R56, R62.reuse, R28 ;  /* 0x0000003e381c723c */ /* 0x080fe2000004181c */
[----:B------:R4:W-:Y:S07]  /*adb0*/  RED.E.ADD.F32.FTZ.RN.STRONG.GPU [R44.64], R6 ;  /* 0x000000062c00798e */ /* 0x0009ee000c10e784 */
[----:B------:R-:W-:Y:S07]  /*adc0*/  HMMA.16816.F32.BF16 R32, R40, R62, R32 ;  /* 0x0000003e2820723c */ /* 0x000fee0000041820 */
[-C--:B------:R-:W-:Y:S01]  /*add0*/  LEA R40, P1, R148, R190.reuse, 0x2 ;  /* 0x000000be94287211 */ /* 0x080fe200078210ff */
[----:B------:R-:W-:Y:S01]  /*ade0*/  IMAD.MOV.U32 R42, RZ, RZ, c[0x0][0x22c] ;  /* 0x00008b00ff2a7624 */ /* 0x000fe200078e00ff */
[-C--:B--2---:R-:W-:Y:S03]  /*adf0*/  LEA R4, P0, R150, R190.reuse, 0x2 ;  /* 0x000000be96047211 */ /* 0x084fe600078010ff */
[-C--:B------:R-:W-:Y:S01]  /*ae00*/  LEA.HI.X.SX32 R41, R148, R191.reuse, 0x2, P1 ;  /* 0x000000bf94297211 */ /* 0x080fe200008f16ff */
[----:B------:R-:W-:Y:S01]  /*ae10*/  IMAD.MOV.U32 R148, RZ, RZ, c[0x0][0x22c] ;  /* 0x00008b00ff947624 */ /* 0x000fe200078e00ff */
[-C--:B---3--:R-:W-:Y:S01]  /*ae20*/  LEA.HI.X.SX32 R5, R150, R191.reuse, 0x2, P0 ;  /* 0x000000bf96057211 */ /* 0x088fe200000f16ff */
[----:B------:R-:W-:Y:S02]  /*ae30*/  IMAD.MOV.U32 R150, RZ, RZ, c[0x0][0x22c] ;  /* 0x00008b00ff967624 */ /* 0x000fe400078e00ff */
[----:B------:R2:W-:Y:S01]  /*ae40*/  RED.E.ADD.F32.FTZ.RN.STRONG.GPU [R40.64], R7 ;  /* 0x000000072800798e */ /* 0x0005e2000c10e784 */
[----:B------:R-:W-:Y:S01]  /*ae50*/  IMAD R148, R148, c[0x0][0x1c0], RZ ;  /* 0x0000700094947a24 */ /* 0x000fe200078e02ff */
[CC--:B----4-:R-:W-:Y:S01]  /*ae60*/  LEA R6, P0, R151.reuse, R190.reuse, 0x2 ;  /* 0x000000be97067211 */ /* 0x0d0fe200078010ff */
[----:B------:R-:W-:Y:S02]  /*ae70*/  IMAD R150, R150, c[0x0][0x1c0], RZ ;  /* 0x0000700096967a24 */ /* 0x000fe400078e02ff */
[----:B------:R3:W-:Y:S01]  /*ae80*/  RED.E.ADD.F32.FTZ.RN.STRONG.GPU [R4.64], R8 ;  /* 0x000000080400798e */ /* 0x0007e2000c10e784 */
[----:B------:R-:W-:Y:S02]  /*ae90*/  IMAD R148, R148, 0x28, RZ ;  /* 0x0000002894947824 */ /* 0x000fe400078e02ff */
[----:B------:R-:W-:Y:S02]  /*aea0*/  IMAD R150, R150, 0x38, RZ ;  /* 0x0000003896967824 */ /* 0x000fe400078e02ff */
[----:B------:R-:W-:Y:S01]  /*aeb0*/  IMAD R42, R42, c[0x0][0x1c0], RZ ;  /* 0x000070002a2a7a24 */ /* 0x000fe200078e02ff */
[-C--:B-1----:R-:W-:Y:S03]  /*aec0*/  LEA R36, P1, R148, R190.reuse, 0x2 ;  /* 0x000000be94247211 */ /* 0x082fe600078210ff */
[----:B------:R-:W-:Y:S01]  /*aed0*/  IMAD R42, R42, 0x68, RZ ;  /* 0x000000682a2a7824 */ /* 0x000fe200078e02ff */
[-C--:B------:R-:W-:Y:S01]  /*aee0*/  LEA.HI.X.SX32 R37, R148, R191.reuse, 0x2, P1 ;  /* 0x000000bf94257211 */ /* 0x080fe200008f16ff */
[----:B------:R-:W-:Y:S04]  /*aef0*/  IMAD.MOV.U32 R148, RZ, RZ, c[0x0][0x22c] ;  /* 0x00008b00ff947624 */ /* 0x000fe800078e00ff */
[----:B------:R1:W-:Y:S01]  /*af00*/  RED.E.ADD.F32.FTZ.RN.STRONG.GPU [R36.64], R9 ;  /* 0x000000092400798e */ /* 0x0003e2000c10e784 */
[----:B------:R-:W-:Y:S04]  /*af10*/  IMAD R148, R148, c[0x0][0x1c0], RZ ;  /* 0x0000700094947a24 */ /* 0x000fe800078e02ff */
[----:B------:R-:W-:Y:S01]  /*af20*/  IMAD.SHL.U32 R148, R148, 0x40, RZ ;  /* 0x0000004094947824 */ /* 0x000fe200078e00ff */
[-C--:B--2---:R-:W-:Y:S02]  /*af30*/  LEA.HI.X.SX32 R7, R151, R191.reuse, 0x2, P0 ;  /* 0x000000bf97077211 */ /* 0x084fe400000f16ff */
[C---:B------:R-:W-:Y:S02]  /*af40*/  IADD3 R41, R149.reuse, 0x20, RZ ;  /* 0x0000002095297810 */ /* 0x040fe40007ffe0ff */
[C---:B------:R-:W-:Y:S01]  /*af50*/  IADD3 R40, R149.reuse, 0x20, RZ ;  /* 0x0000002095287810 */ /* 0x040fe20007ffe0ff */
[----:B------:R2:W-:Y:S01]  /*af60*/  RED.E.ADD.F32.FTZ.RN.STRONG.GPU [R6.64], R10 ;  /* 0x0000000a0600798e */ /* 0x0005e2000c10e784 */
[-C--:B---3--:R-:W-:Y:S02]  /*af70*/  LEA R4, P1, R150, R190.reuse, 0x2 ;  /* 0x000000be96047211 */ /* 0x088fe400078210ff */
[-C--:B------:R-:W-:Y:S02]  /*af80*/  LEA R8, P0, R148, R190.reuse, 0x2 ;  /* 0x000000be94087211 */ /* 0x080fe400078010ff */
[-C--:B------:R-:W-:Y:S01]  /*af90*/  LEA.HI.X.SX32 R5, R150, R191.reuse, 0x2, P1 ;  /* 0x000000bf96057211 */ /* 0x080fe200008f16ff */
[----:B------:R-:W-:Y:S04]  /*afa0*/  IMAD.MOV.U32 R150, RZ, RZ, c[0x0][0x22c] ;  /* 0x00008b00ff967624 */ /* 0x000fe800078e00ff */
[----:B------:R3:W-:Y:S01]  /*afb0*/  RED.E.ADD.F32.FTZ.RN.STRONG.GPU [R4.64], R11 ;  /* 0x0000000b0400798e */ /* 0x0007e2000c10e784 */
[----:B------:R-:W-:Y:S01]  /*afc0*/  IMAD R150, R150, c[0x0][0x1c0], RZ ;  /* 0x0000700096967a24 */ /* 0x000fe200078e02ff */
[-C--:B-1----:R-:W-:Y:S03]  /*afd0*/  LEA.HI.X.SX32 R9, R148, R191.reuse, 0x2, P0 ;  /* 0x000000bf94097211 */ /* 0x082fe600000f16ff */
[----:B------:R-:W4:Y:S01]  /*afe0*/  LDL R37, [R1+0x1c] ;  /* 0x00001c0001257983 */ /* 0x000f220000100800 */
[----:B------:R-:W-:Y:S02]  /*aff0*/  IMAD.SHL.U32 R150, R150, 0x10, RZ ;  /* 0x0000001096967824 */ /* 0x000fe400078e00ff */
[----:B------:R-:W-:Y:S02]  /*b000*/  IMAD.MOV.U32 R148, RZ, RZ, c[0x0][0x22c] ;  /* 0x00008b00ff947624 */ /* 0x000fe400078e00ff */
[----:B------:R1:W-:Y:S02]  /*b010*/  RED.E.ADD.F32.FTZ.RN.STRONG.GPU [R8.64], R16 ;  /* 0x000000100800798e */ /* 0x0003e4000c10e784 */
[----:B------:R-:W-:Y:S03]  /*b020*/  IMAD R148, R148, c[0x0][0x1c0], RZ ;  /* 0x0000700094947a24 */ /* 0x000fe600078e02ff */
[----:B------:R-:W4:Y:S01]  /*b030*/  LDL R36, [R1+0x18] ;  /* 0x0000180001247983 */ /* 0x000f220000100800 */
[-C--:B--2---:R-:W-:Y:S01]  /*b040*/  LEA R6, P1, R0, R190.reuse, 0x2 ;  /* 0x000000be00067211 */ /* 0x084fe200078210ff */
[----:B------:R-:W-:Y:S03]  /*b050*/  IMAD.SHL.U32 R148, R148, 0x8, RZ ;  /* 0x0000000894947824 */ /* 0x000fe600078e00ff */
[-C--:B------:R-:W-:Y:S01]  /*b060*/  LEA.HI.X.SX32 R7, R0, R191.reuse, 0x2, P1 ;  /* 0x000000bf00077211 */ /* 0x080fe200008f16ff */
[----:B------:R-:W-:Y:S02]  /*b070*/  IMAD.MOV.U32 R0, RZ, RZ, c[0x0][0x22c] ;  /* 0x00008b00ff007624 */ /* 0x000fe400078e00ff */
[----:B------:R-:W-:Y:S02]  /*b080*/  IMAD.IADD R41, R148, 0x1, R41 ;  /* 0x0000000194297824 */ /* 0x000fe400078e0229 */
[----:B------:R2:W-:Y:S01]  /*b090*/  RED.E.ADD.F32.FTZ.RN.STRONG.GPU [R6.64], R17 ;  /* 0x000000110600798e */ /* 0x0005e2000c10e784 */
[-C--:B---3--:R-:W-:Y:S01]  /*b0a0*/  LEA R4, P0, R46, R190.reuse, 0x2 ;  /* 0x000000be2e047211 */ /* 0x088fe200078010ff */
[----:B------:R-:W-:Y:S02]  /*b0b0*/  IMAD R0, R0, c[0x0][0x1c0], RZ ;  /* 0x0000700000007a24 */ /* 0x000fe400078e02ff */
[----:B------:R-:W-:Y:S01]  /*b0c0*/  IMAD.IADD R41, R148, 0x1, R41 ;  /* 0x0000000194297824 */ /* 0x000fe200078e0229 */
[-C--:B------:R-:W-:Y:S01]  /*b0d0*/  LEA.HI.X.SX32 R5, R46, R191.reuse, 0x2, P0 ;  /* 0x000000bf2e057211 */ /* 0x080fe200000f16ff */
[----:B------:R-:W-:Y:S02]  /*b0e0*/  IMAD R0, R0, 0x60, RZ ;  /* 0x0000006000007824 */ /* 0x000fe400078e02ff */
[----:B------:R-:W-:Y:S02]  /*b0f0*/  IMAD.IADD R40, R148, 0x1, R40 ;  /* 0x0000000194287824 */ /* 0x000fe400078e0228 */
[----:B------:R3:W-:Y:S01]  /*b100*/  RED.E.ADD.F32.FTZ.RN.STRONG.GPU [R4.64], R18 ;  /* 0x000000120400798e */ /* 0x0007e2000c10e784 */
[-C--:B------:R-:W-:Y:S01]  /*b110*/  LEA R10, P0, R0, R190.reuse, 0x2 ;  /* 0x000000be000a7211 */ /* 0x080fe200078010ff */
[----:B------:R-:W-:Y:S01]  /*b120*/  IMAD.IADD R40, R148, 0x1, R40 ;  /* 0x0000000194287824 */ /* 0x000fe200078e0228 */
[-C--:B-1----:R-:W-:Y:S02]  /*b130*/  LEA R16, P1, R2, R190.reuse, 0x2 ;  /* 0x000000be02107211 */ /* 0x082fe400078210ff */
[-C--:B------:R-:W-:Y:S01]  /*b140*/  LEA.HI.X.SX32 R11, R0, R191.reuse, 0x2, P0 ;  /* 0x000000bf000b7211 */ /* 0x080fe200000f16ff */
[----:B------:R-:W-:Y:S01]  /*b150*/  IMAD.MOV.U32 R0, RZ, RZ, c[0x0][0x22c] ;  /* 0x00008b00ff007624 */ /* 0x000fe200078e00ff */
[-C--:B------:R-:W-:Y:S01]  /*b160*/  LEA R8, P2, R42, R190.reuse, 0x2 ;  /* 0x000000be2a087211 */ /* 0x080fe200078410ff */
[----:B------:R-:W-:Y:S02]  /*b170*/  IMAD.IADD R40, R148, 0x1, R40 ;  /* 0x0000000194287824 */ /* 0x000fe400078e0228 */
[----:B------:R-:W-:Y:S01]  /*b180*/  IMAD R0, R0, c[0x0][0x1c0], RZ ;  /* 0x0000700000007a24 */ /* 0x000fe200078e02ff */
[-C--:B------:R-:W-:Y:S02]  /*b190*/  LEA.HI.X.SX32 R9, R42, R191.reuse, 0x2, P2 ;  /* 0x000000bf2a097211 */ /* 0x080fe400010f16ff */
[----:B------:R-:W-:Y:S01]  /*b1a0*/  IADD3 R42, R149, 0x20, RZ ;  /* 0x00000020952a7810 */ /* 0x000fe20007ffe0ff */
[----:B------:R-:W-:Y:S01]  /*b1b0*/  IMAD R0, R0, 0x78, RZ ;  /* 0x0000007800007824 */ /* 0x000fe200078e02ff */
[-C--:B--2---:R-:W-:Y:S01]  /*b1c0*/  LEA.HI.X.SX32 R17, R2, R191.reuse, 0x2, P1 ;  /* 0x000000bf02117211 */ /* 0x084fe200008f16ff */
[----:B------:R-:W-:Y:S02]  /*b1d0*/  IMAD.MOV.U32 R2, RZ, RZ, c[0x0][0x22c] ;  /* 0x00008b00ff027624 */ /* 0x000fe400078e00ff */
[----:B------:R-:W-:Y:S02]  /*b1e0*/  IMAD.IADD R42, R148, 0x1, R42 ;  /* 0x00000001942a7824 */ /* 0x000fe400078e022a */
[----:B------:R1:W-:Y:S01]  /*b1f0*/  RED.E.ADD.F32.FTZ.RN.STRONG.GPU [R16.64], R19 ;  /* 0x000000131000798e */ /* 0x0003e2000c10e784 */
[----:B------:R-:W-:Y:S04]  /*b200*/  IMAD R2, R2, c[0x0][0x1c0], RZ ;  /* 0x0000700002027a24 */ /* 0x000fe800078e02ff */
[----:B------:R2:W-:Y:S01]  /*b210*/  RED.E.ADD.F32.FTZ.RN.STRONG.GPU [R10.64], R12 ;  /* 0x0000000c0a00798e */ /* 0x0005e2000c10e784 */
[----:B------:R-:W-:Y:S01]  /*b220*/  IMAD R2, R2, 0x70, RZ ;  /* 0x0000007002027824 */ /* 0x000fe200078e02ff */
[-C--:B---3--:R-:W-:Y:S03]  /*b230*/  LEA R4, P0, R0, R190.reuse, 0x2 ;  /* 0x000000be00047211 */ /* 0x088fe600078010ff */
[----:B------:R-:W3:Y:S01]  /*b240*/  LDL R18, [R1+0x14] ;  /* 0x0000140001127983 */ /* 0x000ee20000100800 */
[-C--:B------:R-:W-:Y:S02]  /*b250*/  LEA R6, P1, R2, R190.reuse, 0x2 ;  /* 0x000000be02067211 */ /* 0x080fe400078210ff */
[-C--:B------:R-:W-:Y:S02]  /*b260*/  LEA.HI.X.SX32 R5, R0, R191.reuse, 0x2, P0 ;  /* 0x000000bf00057211 */ /* 0x080fe400000f16ff */
[----:B------:R2:W-:Y:S01]  /*b270*/  RED.E.ADD.F32.FTZ.RN.STRONG.GPU [R8.64], R13 ;  /* 0x0000000d0800798e */ /* 0x0005e2000c10e784 */
[-C--:B------:R-:W-:Y:S02]  /*b280*/  LEA.HI.X.SX32 R7, R2, R191.reuse, 0x2, P1 ;  /* 0x000000bf02077211 */ /* 0x080fe400008f16ff */
[----:B------:R-:W-:Y:S02]  /*b290*/  IADD3 R2, R150, 0x20, RZ ;  /* 0x0000002096027810 */ /* 0x000fe40007ffe0ff */
[----:B------:R-:W3:Y:S05]  /*b2a0*/  LDL R0, [R1+0x8] ;  /* 0x0000080001007983 */ /* 0x000eea0000100800 */
[----:B------:R2:W-:Y:S05]  /*b2b0*/  RED.E.ADD.F32.FTZ.RN.STRONG.GPU [R6.64], R14 ;  /* 0x0000000e0600798e */ /* 0x0005ea000c10e784 */
[----:B-1----:R-:W3:Y:S05]  /*b2c0*/  LDL R17, [R1+0x10] ;  /* 0x0000100001117983 */ /* 0x002eea0000100800 */
[----:B--2---:R-:W2:Y:S05]  /*b2d0*/  LDL R10, [R1+0xc] ;  /* 0x00000c00010a7983 */ /* 0x004eaa0000100800 */
[----:B------:R-:W2:Y:S01]  /*b2e0*/  LDL R16, [R1+0x4] ;  /* 0x0000040001107983 */ /* 0x000ea20000100800 */
[CC--:B------:R-:W-:Y:S04]  /*b2f0*/  LEA R8, P1, R2.reuse, R190.reuse, 0x2 ;  /* 0x000000be02087211 */ /* 0x0c0fe800078210ff */
[----:B------:R1:W-:Y:S01]  /*b300*/  RED.E.ADD.F32.FTZ.RN.STRONG.GPU [R4.64], R15 ;  /* 0x0000000f0400798e */ /* 0x0003e2000c10e784 */
[-C--:B------:R-:W-:Y:S04]  /*b310*/  LEA.HI.X.SX32 R9, R2, R191.reuse, 0x2, P1 ;  /* 0x000000bf02097211 */ /* 0x080fe800008f16ff */
[----:B------:R-:W2:Y:S01]  /*b320*/  LDL R2, [R1] ;  /* 0x0000000001027983 */ /* 0x000ea20000100800 */
[CC--:B------:R-:W-:Y:S04]  /*b330*/  LEA R6, P0, R42.reuse, R190.reuse, 0x2 ;  /* 0x000000be2a067211 */ /* 0x0c0fe800078010ff */
[----:B------:R-:W-:Y:S01]  /*b340*/  RED.E.ADD.F32.FTZ.RN.STRONG.GPU [R190.64+0x80], R20 ;  /* 0x00008014be00798e */ /* 0x000fe2000c10e784 */
[-C--:B------:R-:W-:Y:S04]  /*b350*/  LEA.HI.X.SX32 R7, R42, R191.reuse, 0x2, P0 ;  /* 0x000000bf2a077211 */ /* 0x080fe800000f16ff */
[----:B------:R-:W-:Y:S05]  /*b360*/  RED.E.ADD.F32.FTZ.RN.STRONG.GPU [R38.64+0x80], R21 ;  /* 0x000080152600798e */ /* 0x000fea000c10e784 */
[----:B------:R1:W-:Y:S05]  /*b370*/  RED.E.ADD.F32.FTZ.RN.STRONG.GPU [R8.64], R22 ;  /* 0x000000160800798e */ /* 0x0003ea000c10e784 */
[----:B------:R4:W-:Y:S01]  /*b380*/  RED.E.ADD.F32.FTZ.RN.STRONG.GPU [R6.64], R23 ;  /* 0x000000170600798e */ /* 0x0009e2000c10e784 */
[CC--:B-1----:R-:W-:Y:S04]  /*b390*/  LEA R4, P1, R41.reuse, R190.reuse, 0x2 ;  /* 0x000000be29047211 */ /* 0x0c2fe800078210ff */
[----:B------:R-:W-:Y:S01]  /*b3a0*/  LDSM.16.MT88.4 R20, [R3+0x14800] ;  /* 0x014800000314783b */ /* 0x000fe20000004200 */
[-C--:B------:R-:W-:Y:S05]  /*b3b0*/  LEA.HI.X.SX32 R5, R41, R191.reuse, 0x2, P1 ;  /* 0x000000bf29057211 */ /* 0x080fea00008f16ff */
[----:B------:R1:W-:Y:S01]  /*b3c0*/  RED.E.ADD.F32.FTZ.RN.STRONG.GPU [R4.64], R24 ;  /* 0x000000180400798e */ /* 0x0003e2000c10e784 */
[CC--:B------:R-:W-:Y:S04]  /*b3d0*/  LEA R8, P0, R40.reuse, R190.reuse, 0x2 ;  /* 0x000000be28087211 */ /* 0x0c0fe800078010ff */
[-C--:B------:R-:W-:Y:S05]  /*b3e0*/  LEA.HI.X.SX32 R9, R40, R191.reuse, 0x2, P0 ;  /* 0x000000bf28097211 */ /* 0x080fea00000f16ff */
[----:B------:R3:W-:Y:S01]  /*b3f0*/  RED.E.ADD.F32.FTZ.RN.STRONG.GPU [R8.64], R25 ;  /* 0x000000190800798e */ /* 0x0007e2000c10e784 */
[CC--:B----4-:R-:W-:Y:S04]  /*b400*/  LEA R6, P1, R37.reuse, R190.reuse, 0x2 ;  /* 0x000000be25067211 */ /* 0x0d0fe800078210ff */
[-C--:B------:R-:W-:Y:S05]  /*b410*/  LEA.HI.X.SX32 R7, R37, R191.reuse, 0x2, P1 ;  /* 0x000000bf25077211 */ /* 0x080fea00008f16ff */
[----:B------:R4:W-:Y:S01]  /*b420*/  RED.E.ADD.F32.FTZ.RN.STRONG.GPU [R6.64], R26 ;  /* 0x0000001a0600798e */ /* 0x0009e2000c10e784 */
[CC--:B-1----:R-:W-:Y:S04]  /*b430*/  LEA R4, P0, R36.reuse, R190.reuse, 0x2 ;  /* 0x000000be24047211 */ /* 0x0c2fe800078010ff */
[-C--:B------:R-:W-:Y:S02]  /*b440*/  LEA.HI.X.SX32 R5, R36, R191.reuse, 0x2, P0 ;  /* 0x000000bf24057211 */ /* 0x080fe400000f16ff */
[----:B------:R-:W-:Y:S05]  /*b450*/  LDSM.16.MT88.4 R36, [R3+0x19000] ;  /* 0x019000000324783b */ /* 0x000fea0000004200 */
[----:B------:R2:W-:Y:S05]  /*b460*/  RED.E.ADD.F32.FTZ.RN.STRONG.GPU [R4.64], R27 ;  /* 0x0000001b0400798e */ /* 0x0005ea000c10e784 */
[----:B------:R-:W-:Y:S01]  /*b470*/  LDSM.16.MT88.4 R24, [R176+0x800] ;  /* 0x00080000b018783b */ /* 0x000fe20000004200 */
[CC--:B---3--:R-:W-:Y:S04]  /*b480*/  LEA R8, P1, R18.reuse, R190.reuse, 0x2 ;  /* 0x000000be12087211 */ /* 0x0c8fe800078210ff */
[-C--:B------:R-:W-:Y:S05]  /*b490*/  LEA.HI.X.SX32 R9, R18, R191.reuse, 0x2, P1 ;  /* 0x000000bf12097211 */ /* 0x080fea00008f16ff */
[----:B------:R1:W-:Y:S01]  /*b4a0*/  RED.E.ADD.F32.FTZ.RN.STRONG.GPU [R8.64], R32 ;  /* 0x000000200800798e */ /* 0x0003e2000c10e784 */
[CC--:B----4-:R-:W-:Y:S04]  /*b4b0*/  LEA R6, P0, R17.reuse, R190.reuse, 0x2 ;  /* 0x000000be11067211 */ /* 0x0d0fe800078010ff */
[-C--:B------:R-:W-:Y:S02]  /*b4c0*/  LEA.HI.X.SX32 R7, R17, R191.reuse, 0x2, P0 ;  /* 0x000000bf11077211 */ /* 0x080fe400000f16ff */
[-C--:B--2---:R-:W-:Y:S02]  /*b4d0*/  LEA R4, P1, R10, R190.reuse, 0x2 ;  /* 0x000000be0a047211 */ /* 0x084fe400078210ff */
[-C--:B------:R-:W-:Y:S01]  /*b4e0*/  LEA R12, P0, R0, R190.reuse, 0x2 ;  /* 0x000000be000c7211 */ /* 0x080fe200078010ff */
[----:B------:R2:W-:Y:S01]  /*b4f0*/  RED.E.ADD.F32.FTZ.RN.STRONG.GPU [R6.64], R33 ;  /* 0x000000210600798e */ /* 0x0005e2000c10e784 */
[-C--:B------:R-:W-:Y:S02]  /*b500*/  LEA.HI.X.SX32 R5, R10, R191.reuse, 0x2, P1 ;  /* 0x000000bf0a057211 */ /* 0x080fe400008f16ff */
[-C--:B------:R-:W-:Y:S01]  /*b510*/  LEA.HI.X.SX32 R13, R0, R191.reuse, 0x2, P0 ;  /* 0x000000bf000d7211 */ /* 0x080fe200000f16ff */
[----:B------:R-:W-:Y:S01]  /*b520*/  IMAD.IADD R0, R147, 0x1, R252 ;  /* 0x0000000193007824 */ /* 0x000fe200078e02fc */
[CC--:B------:R-:W-:Y:S01]  /*b530*/  LEA R10, P3, R16.reuse, R190.reuse, 0x2 ;  /* 0x000000be100a7211 */ /* 0x0c0fe200078610ff */
[----:B------:R3:W-:Y:S03]  /*b540*/  RED.E.ADD.F32.FTZ.RN.STRONG.GPU [R4.64], R34 ;  /* 0x000000220400798e */ /* 0x0007e6000c10e784 */
[-C--:B------:R-:W-:Y:S02]  /*b550*/  LEA.HI.X.SX32 R11, R16, R191.reuse, 0x2, P3 ;  /* 0x000000bf100b7211 */ /* 0x080fe400018f16ff */
[----:B------:R-:W-:Y:S01]  /*b560*/  RED.E.ADD.F32.FTZ.RN.STRONG.GPU [R12.64], R35 ;  /* 0x000000230c00798e */ /* 0x000fe2000c10e784 */
[CC--:B-1----:R-:W-:Y:S04]  /*b570*/  LEA R8, P2, R2.reuse, R190.reuse, 0x2 ;  /* 0x000000be02087211 */ /* 0x0c2fe800078410ff */
[----:B------:R-:W-:Y:S01]  /*b580*/  RED.E.ADD.F32.FTZ.RN.STRONG.GPU [R10.64], R28 ;  /* 0x0000001c0a00798e */ /* 0x000fe2000c10e784 */
[-C--:B------:R-:W-:Y:S04]  /*b590*/  LEA.HI.X.SX32 R9, R2, R191.reuse, 0x2, P2 ;  /* 0x000000bf02097211 */ /* 0x080fe800010f16ff */
[----:B------:R-:W-:Y:S05]  /*b5a0*/  LDSM.16.MT88.4 R12, [R3+0x18000] ;  /* 0x01800000030c783b */ /* 0x000fea0000004200 */
[----:B------:R-:W-:Y:S01]  /*b5b0*/  RED.E.ADD.F32.FTZ.RN.STRONG.GPU [R8.64], R29 ;  /* 0x0000001d0800798e */ /* 0x000fe2000c10e784 */
[CC--:B--2---:R-:W-:Y:S04]  /*b5c0*/  LEA R6, P1, R252.reuse, R190.reuse, 0x2 ;  /* 0x000000befc067211 */ /* 0x0c4fe800078210ff */
[-C--:B------:R-:W-:Y:S01]  /*b5d0*/  LEA.HI.X.SX32 R7, R252, R191.reuse, 0x2, P1 ;  /* 0x000000bffc077211 */ /* 0x080fe200008f16ff */
[----:B------:R-:W-:Y:S01]  /*b5e0*/  LDSM.16.MT88.4 R8, [R176] ;  /* 0x00000000b008783b */ /* 0x000fe20000004200 */
[C---:B---3--:R-:W-:Y:S02]  /*b5f0*/  LEA R4, P0, R0.reuse, R190, 0x2 ;  /* 0x000000be00047211 */ /* 0x048fe400078010ff */
[----:B------:R-:W-:Y:S01]  /*b600*/  PLOP3.LUT P1, PT, PT, PT, UP0, 0x80, 0x0 ;  /* 0x000000000000781c */ /* 0x000fe20003f2f008 */
[----:B------:R-:W-:Y:S01]  /*b610*/  @UP3 UIADD3 UR14, UP0, UR14, -0x200, URZ ;  /* 0xfffffe000e0e3890 */ /* 0x000fe2000ff1e03f */
[----:B------:R-:W-:Y:S01]  /*b620*/  LEA.HI.X.SX32 R5, R0, R191, 0x2, P0 ;  /* 0x000000bf00057211 */ /* 0x000fe200000f16ff */
[----:B------:R-:W-:Y:S01]  /*b630*/  RED.E.ADD.F32.FTZ.RN.STRONG.GPU [R6.64], R30 ;  /* 0x0000001e0600798e */ /* 0x000fe2000c10e784 */
[----:B------:R-:W-:Y:S01]  /*b640*/  IMAD.IADD R0, R177, 0x1, R176 ;  /* 0x00000001b1007824 */ /* 0x000fe200078e02b0 */
[----:B------:R-:W-:Y:S01]  /*b650*/  PLOP3.LUT P0, PT, PT, PT, UP2, 0x80, 0x0 ;  /* 0x000000000000781c */ /* 0x000fe20003f0f028 */
[----:B------:R-:W-:Y:S02]  /*b660*/  @UP3 UIADD3.X UR11, UR11, -0x1, URZ, UP0, !UPT ;  /* 0xffffffff0b0b3890 */ /* 0x000fe400087fe43f */
[----:B------:R-:W-:Y:S05]  /*b670*/  RED.E.ADD.F32.FTZ.RN.STRONG.GPU [R4.64], R31 ;  /* 0x0000001f0400798e */ /* 0x000fea000c10e784 */
[----:B------:R-:W1:Y:S05]  /*b680*/  LDSM.16.MT88.4 R4, [R3+0x14000] ;  /* 0x014000000304783b */ /* 0x000e6a0000004200 */
[----:B------:R-:W2:Y:S05]  /*b690*/  LDSM.16.MT88.4 R16, [R0] ;  /* 0x000000000010783b */ /* 0x000eaa0000004200 */
[----:B------:R-:W3:Y:S05]  /*b6a0*/  LDSM.16.MT88.4 R32, [R3+0x18800] ;  /* 0x018800000320783b */ /* 0x000eea0000004200 */
[----:B------:R-:W4:Y:S05]  /*b6b0*/  LDSM.16.MT88.4 R28, [R0+0x800] ;  /* 0x00080000001c783b */ /* 0x000f2a0000004200 */
        /* <DEDUP_REMOVED lines=14> */
[C---:B---3--:R-:W-:Y:S08]  /*b7a0*/  HMMA.16816.F32.BF16 R104, R32.reuse, R24, R104 ;  /* 0x000000182068723c */ /* 0x048ff00000041868 */
        /* <DEDUP_REMOVED lines=77> */
[----:B------:R-:W-:-:S02]  /*bc80*/  FMUL.FTZ R100, R100, c[0x0][0x2e0] ;  /* 0x0000b80064647a20 */ /* 0x000fc40000410000 */
[----:B------:R-:W-:Y:S01]  /*bc90*/  FMUL.FTZ R28, R101, c[0x0][0x2e0] ;  /* 0x0000b800651c7a20 */ /* 0x000fe20000410000 */
[----:B------:R-:W3:Y:S01]  /*bca0*/  LDL R40, [R1+0x5c] ;  /* 0x00005c0001287983 */ /* 0x000ee20000100800 */
[----:B------:R-:W-:Y:S02]  /*bcb0*/  FMUL.FTZ R102, R102, c[0x0][0x2e0] ;  /* 0x0000b80066667a20 */ /* 0x000fe40000410000 */
[----:B------:R-:W-:Y:S01]  /*bcc0*/  FMUL.FTZ R27, R103, c[0x0][0x2e0] ;  /* 0x0000b800671b7a20 */ /* 0x000fe20000410000 */
[----:B------:R-:W4:Y:S01]  /*bcd0*/  LDL R39, [R1+0x48] ;  /* 0x0000480001277983 */ /* 0x000f220000100800 */
[----:B------:R-:W-:Y:S01]  /*bce0*/  FMUL.FTZ R112, R112, c[0x0][0x2e0] ;  /* 0x0000b80070707a20 */ /* 0x000fe20000410000 */
[----:B------:R-:W-:Y:S01]  /*bcf0*/  F2FP.BF16.PACK_AB R28, R28, R100 ;  /* 0x000000641c1c723e */ /* 0x000fe200000010ff */
[----:B------:R-:W-:Y:S01]  /*bd00*/  FMUL.FTZ R24, R113, c[0x0][0x2e0] ;  /* 0x0000b80071187a20 */ /* 0x000fe20000410000 */
[----:B------:R-:W3:Y:S01]  /*bd10*/  LDL R38, [R1+0x30] ;  /* 0x0000300001267983 */ /* 0x000ee20000100800 */
        /* <DEDUP_REMOVED lines=11> */
[----:B------:R-:W4:Y:S01]  /*bdd0*/  LDL R35, [R1+0x34] ;  /* 0x0000340001237983 */ /* 0x000f220000100800 */
        /* <DEDUP_REMOVED lines=27> */
[----:B------:R-:W1:Y:S01]  /*bf90*/  S2R R44, SR_TID.X ;  /* 0x00000000002c7919 */ /* 0x000e620000002100 */
        /* <DEDUP_REMOVED lines=20> */
[----:B-1----:R-:W-:Y:S01]  /*c0e0*/  SHF.R.S32.HI R45, RZ, 0x1f, R44 ;  /* 0x0000001fff2d7819 */ /* 0x002fe2000001142c */
[----:B------:R-:W-:Y:S01]  /*c0f0*/  FMUL.FTZ R82, R82, c[0x0][0x2dc] ;  /* 0x0000b70052527a20 */ /* 0x000fe20000410000 */
[----:B------:R-:W-:Y:S01]  /*c100*/  F2FP.BF16.PACK_AB R17, R17, R70 ;  /* 0x000000461111723e */ /* 0x000fe200000010ff */
[----:B------:R-:W-:Y:S01]  /*c110*/  FMUL.FTZ R13, R83, c[0x0][0x2dc] ;  /* 0x0000b700530d7a20 */ /* 0x000fe20000410000 */
[----:B------:R-:W-:Y:S01]  /*c120*/  LEA.HI R2, R45, R44, RZ, 0x2 ;  /* 0x0000002c2d027211 */ /* 0x000fe200078f10ff */
[----:B------:R-:W-:Y:S01]  /*c130*/  FMUL.FTZ R72, R72, c[0x0][0x2dc] ;  /* 0x0000b70048487a20 */ /* 0x000fe20000410000 */
[----:B------:R-:W-:Y:S01]  /*c140*/  SHF.R.S32.HI R148, RZ, 0x1f, R148 ;  /* 0x0000001fff947819 */ /* 0x000fe20000011494 */
[----:B------:R-:W-:Y:S01]  /*c150*/  FMUL.FTZ R16, R73, c[0x0][0x2dc] ;  /* 0x0000b70049107a20 */ /* 0x000fe20000410000 */
[--C-:B------:R-:W-:Y:S01]  /*c160*/  SHF.R.S32.HI R4, RZ, 0x2, R2.reuse ;  /* 0x00000002ff047819 */ /* 0x100fe20000011402 */
[----:B------:R-:W-:Y:S01]  /*c170*/  FMUL.FTZ R74, R74, c[0x0][0x2dc] ;  /* 0x0000b7004a4a7a20 */ /* 0x000fe20000410000 */
[----:B------:R-:W-:Y:S01]  /*c180*/  SHF.R.S32.HI R0, RZ, 0x1f, R2 ;  /* 0x0000001fff007819 */ /* 0x000fe20000011402 */
[----:B------:R-:W-:Y:S01]  /*c190*/  FMUL.FTZ R15, R75, c[0x0][0x2dc] ;  /* 0x0000b7004b0f7a20 */ /* 0x000fe20000410000 */
[----:B------:R-:W-:Y:S01]  /*c1a0*/  LEA.HI R148, R148, R149, RZ, 0x7 ;  /* 0x0000009594947211 */ /* 0x000fe200078f38ff */
[----:B------:R-:W-:Y:S01]  /*c1b0*/  FMUL.FTZ R76, R76, c[0x0][0x2dc] ;  /* 0x0000b7004c4c7a20 */ /* 0x000fe20000410000 */
[----:B------:R-:W-:Y:S01]  /*c1c0*/  LEA.HI R0, R0, R4, RZ, 0x3 ;  /* 0x0000000400007211 */ /* 0x000fe200078f18ff */
[----:B------:R-:W-:Y:S01]  /*c1d0*/  FMUL.FTZ R12, R77, c[0x0][0x2dc] ;  /* 0x0000b7004d0c7a20 */ /* 0x000fe20000410000 */
[----:B------:R-:W-:Y:S01]  /*c1e0*/  SHF.R.S32.HI R148, RZ, 0x7, R148 ;  /* 0x00000007ff947819 */ /* 0x000fe20000011494 */
[----:B------:R-:W-:Y:S01]  /*c1f0*/  FMUL.FTZ R78, R78, c[0x0][0x2dc] ;  /* 0x0000b7004e4e7a20 */ /* 0x000fe20000410000 */
[----:B------:R-:W-:Y:S01]  /*c200*/  LOP3.LUT R0, R0, 0xfffffff8, RZ, 0xc0, !PT ;  /* 0xfffffff800007812 */ /* 0x000fe200078ec0ff */
[----:B------:R-:W-:Y:S01]  /*c210*/  FMUL.FTZ R11, R79, c[0x0][0x2dc] ;  /* 0x0000b7004f0b7a20 */ /* 0x000fe20000410000 */
[----:B------:R-:W-:Y:S01]  /*c220*/  LOP3.LUT R2, R2, 0x7ffffffc, RZ, 0xc0, !PT ;  /* 0x7ffffffc02027812 */ /* 0x000fe200078ec0ff */
[----:B------:R-:W-:Y:S01]  /*c230*/  FMUL.FTZ R84, R84, c[0x0][0x2dc] ;  /* 0x0000b70054547a20 */ /* 0x000fe20000410000 */
[----:B------:R-:W-:Y:S01]  /*c240*/  IADD3 R0, R4, -R0, RZ ;  /* 0x8000000004007210 */ /* 0x000fe20007ffe0ff */
[----:B------:R-:W-:Y:S01]  /*c250*/  FMUL.FTZ R10, R85, c[0x0][0x2dc] ;  /* 0x0000b700550a7a20 */ /* 0x000fe20000410000 */
[----:B------:R-:W-:Y:S01]  /*c260*/  SHF.L.U32 R4, R148, 0x3, RZ ;  /* 0x0000000394047819 */ /* 0x000fe200000006ff */
[----:B------:R-:W-:Y:S01]  /*c270*/  FMUL.FTZ R86, R86, c[0x0][0x2dc] ;  /* 0x0000b70056567a20 */ /* 0x000fe20000410000 */
[----:B------:R-:W-:Y:S01]  /*c280*/  SHF.L.U32 R0, R0, 0x6, RZ ;  /* 0x0000000600007819 */ /* 0x000fe200000006ff */
[----:B------:R-:W-:Y:S01]  /*c290*/  FMUL.FTZ R9, R87, c[0x0][0x2dc] ;  /* 0x0000b70057097a20 */ /* 0x000fe20000410000 */
[----:B------:R-:W-:Y:S01]  /*c2a0*/  IADD3 R2, -R2, R44, RZ ;  /* 0x0000002c02027210 */ /* 0x000fe20007ffe1ff */
[----:B------:R-:W-:Y:S01]  /*c2b0*/  FMUL.FTZ R96, R96, c[0x0][0x2dc] ;  /* 0x0000b70060607a20 */ /* 0x000fe20000410000 */
[----:B------:R-:W-:Y:S01]  /*c2c0*/  LOP3.LUT R0, R0, 0x1c0, RZ, 0xc0, !PT ;  /* 0x000001c000007812 */ /* 0x000fe200078ec0ff */
[----:B------:R-:W-:Y:S01]  /*c2d0*/  FMUL.FTZ R6, R97, c[0x0][0x2dc] ;  /* 0x0000b70061067a20 */ /* 0x000fe20000410000 */
[----:B------:R-:W-:Y:S01]  /*c2e0*/  LOP3.LUT R4, R4, 0x8, RZ, 0xc0, !PT ;  /* 0x0000000804047812 */ /* 0x000fe200078ec0ff */
[----:B------:R-:W-:Y:S01]  /*c2f0*/  FMUL.FTZ R98, R98, c[0x0][0x2dc] ;  /* 0x0000b70062627a20 */ /* 0x000fe20000410000 */
[----:B------:R-:W-:Y:S01]  /*c300*/  SHF.R.U32.HI R5, RZ, 0x3, R0 ;  /* 0x00000003ff057819 */ /* 0x000fe20000011600 */
[----:B------:R-:W-:Y:S01]  /*c310*/  FMUL.FTZ R99, R99, c[0x0][0x2dc] ;  /* 0x0000b70063637a20 */ /* 0x000fe20000410000 */
[----:B------:R-:W-:Y:S01]  /*c320*/  SHF.L.U32 R2, R2, 0x1, RZ ;  /* 0x0000000102027819 */ /* 0x000fe200000006ff */
[----:B------:R-:W-:Y:S01]  /*c330*/  FMUL.FTZ R88, R88, c[0x0][0x2dc] ;  /* 0x0000b70058587a20 */ /* 0x000fe20000410000 */
[----:B------:R-:W-:Y:S01]  /*c340*/  LOP3.LUT R4, R5, R0, R4, 0x1e, !PT ;  /* 0x0000000005047212 */ /* 0x000fe200078e1e04 */
        /* <DEDUP_REMOVED lines=19> */
[----:B------:R-:W-:Y:S02]  /*c480*/  F2FP.BF16.PACK_AB R8, R8, R88 ;  /* 0x000000580808723e */ /* 0x000fe400000010ff */
[----:B------:R-:W-:Y:S01]  /*c490*/  F2FP.BF16.PACK_AB R7, R7, R90 ;  /* 0x0000005a0707723e */ /* 0x000fe200000010ff */
[----:B------:R-:W-:Y:S01]  /*c4a0*/  BAR.SYNC.DEFER_BLOCKING 0x0 ;  /* 0x0000000000007b1d */ /* 0x000fe20000010000 */
[----:B------:R-:W-:Y:S01]  /*c4b0*/  PLOP3.LUT P0, PT, PT, PT, UP0, 0x80, 0x0 ;  /* 0x000000000000781c */ /* 0x000fe20003f0f008 */
[----:B------:R-:W-:-:S04]  /*c4c0*/  @UP0 UIADD3 UR8, UR19, UR24, URZ ;  /* 0x0000001813080290 */ /* 0x000fc8000fffe03f */
[----:B------:R-:W-:-:S04]  /*c4d0*/  @UP0 UIMAD.WIDE.U32 UR6, UR8, UR10, URZ ;  /* 0x0000000a080602a5 */ /* 0x000fc8000f8e003f */
[----:B------:R-:W-:-:S03]  /*c4e0*/  @UP0 UIMAD UR14, UR8, UR11, UR7 ;  /* 0x0000000b080e02a4 */ /* 0x000fc6000f8e0207 */
[----:B------:R-:W-:Y:S01]  /*c4f0*/  @UP0 UMOV UR13, UR6 ;  /* 0x00000006000d0c82 */ /* 0x000fe20008000000 */
[----:B--2---:R-:W-:-:S04]  /*c500*/  LEA R0, R147, R2, 0xa ;  /* 0x0000000293007211 */ /* 0x004fc800078e50ff */
[----:B------:R-:W-:-:S04]  /*c510*/  IADD3 R0, R0, R4, RZ ;  /* 0x0000000400007210 */ /* 0x000fc80007ffe0ff */
[----:B------:R-:W-:-:S05]  /*c520*/  LEA R0, R0, 0xc000, 0x1 ;  /* 0x0000c00000007811 */ /* 0x000fca00078e08ff */
[----:B------:R1:W-:Y:S04]  /*c530*/  STS [R0], R28 ;  /* 0x0000001c00007388 */ /* 0x0003e80000000800 */
        /* <DEDUP_REMOVED lines=20> */
[----:B------:R1:W-:Y:S01]  /*c680*/  STS [R0+0x6400], R15 ;  /* 0x0064000f00007388 */ /* 0x0003e20000000800 */
[----:B------:R-:W-:-:S03]  /*c690*/  F2FP.BF16.PACK_AB R4, R93, R92 ;  /* 0x0000005c5d04723e */ /* 0x000fc600000010ff */
[----:B------:R1:W-:Y:S01]  /*c6a0*/  STS [R38+0x4000], R12 ;  /* 0x0040000c26007388 */ /* 0x0003e20000000800 */
[----:B------:R-:W-:-:S03]  /*c6b0*/  F2FP.BF16.PACK_AB R2, R95, R94 ;  /* 0x0000005e5f02723e */ /* 0x000fc600000010ff */
        /* <DEDUP_REMOVED lines=23> */
.L_x_880:
        /* <DEDUP_REMOVED lines=19> */
.L_x_881:
[----:B------:R-:W-:Y:S01]  /*c960*/  BAR.SYNC.DEFER_BLOCKING 0x0 ;  /* 0x0000000000007b1d */ /* 0x000fe20000010000 */
[----:B------:R-:W-:Y:S01]  /*c970*/  USHF.L.U32 UR7, UR18, 0x7, URZ ;  /* 0x0000000712077899 */ /* 0x000fe2000800063f */
[--C-:B-1----:R-:W-:Y:S01]  /*c980*/  SHF.R.S32.HI R7, RZ, 0x1f, R240.reuse ;  /* 0x0000001fff077819 */ /* 0x102fe200000114f0 */
[----:B------:R-:W-:Y:S01]  /*c990*/  IMAD.MOV.U32 R6, RZ, RZ, R240 ;  /* 0x000000ffff067224 */ /* 0x000fe200078e00f0 */
[----:B------:R-:W-:Y:S01]  /*c9a0*/  LEA.HI R2, R45, R44, RZ, 0x3 ;  /* 0x0000002c2d027211 */ /* 0x000fe200078f18ff */
[----:B------:R-:W-:Y:S01]  /*c9b0*/  USHF.R.S32.HI UR10, URZ, 0x1f, UR7 ;  /* 0x0000001f3f0a7899 */ /* 0x000fe20008011407 */
[----:B------:R-:W-:Y:S01]  /*c9c0*/  ISETP.GE.AND P1, PT, R240, c[0x0][0x220], PT ;  /* 0x00008800f0007a0c */ /* 0x000fe20003f26270 */
[----:B------:R-:W-:Y:S01]  /*c9d0*/  ULDC.64 UR8, c[0x0][0x3a0] ;  /* 0x0000e80000087ab9 */ /* 0x000fe20000000a00 */
[----:B------:R-:W-:Y:S01]  /*c9e0*/  IMAD.U32 R13, RZ, RZ, UR7 ;  /* 0x00000007ff0d7e24 */ /* 0x000fe2000f8e00ff */
[----:B------:R-:W-:Y:S01]  /*c9f0*/  UIMAD UR6, UR10, UR8, URZ ;  /* 0x000000080a0672a4 */ /* 0x000fe2000f8e023f */
[----:B------:R-:W-:Y:S02]  /*ca00*/  BSSY B0, `(.L_x_882) ;  /* 0x0000022000007945 */ /* 0x000fe40003800000 */
        /* <DEDUP_REMOVED lines=8> */
[----:B------:R1:W2:Y:S01]  /*ca90*/  LDS.128 R16, [R146+0xd000] ;  /* 0x00d0000092107984 */ /* 0x0002a20000000c00 */
[----:B------:R-:W-:Y:S02]  /*caa0*/  IADD3.X R5, R5, UR14, R0, P0, !PT ;  /* 0x0000000e05057c10 */ /* 0x000fe400087fe400 */
[----:B------:R-:W-:Y:S01]  /*cab0*/  SHF.R.S32.HI R0, RZ, 0x3, R2 ;  /* 0x00000003ff007819 */ /* 0x000fe20000011402 */
[----:B------:R1:W3:Y:S01]  /*cac0*/  LDS.128 R20, [R146+0xe000] ;  /* 0x00e0000092147984 */ /* 0x0002e20000000c00 */
[----:B------:R-:W-:-:S02]  /*cad0*/  IMAD.U32 R2, RZ, RZ, UR35 ;  /* 0x00000023ff027e24 */ /* 0x000fc4000f8e00ff */
[----:B------:R-:W-:Y:S01]  /*cae0*/  ISETP.GE.OR P4, PT, R0, UR6, P1 ;  /* 0x0000000600007c0c */ /* 0x000fe20008f86670 */
[----:B------:R1:W4:Y:S01]  /*caf0*/  LDS.128 R24, [R146+0xf000] ;  /* 0x00f0000092187984 */ /* 0x0003220000000c00 */
[----:B------:R-:W-:Y:S01]  /*cb00*/  IMAD.WIDE.U32 R4, R2, c[0x0][0x3b8], R4 ;  /* 0x0000ee0002047a25 */ /* 0x000fe200078e0004 */
[----:B------:R-:W-:Y:S02]  /*cb10*/  SHF.R.S32.HI R14, RZ, 0x1f, R0 ;  /* 0x0000001fff0e7819 */ /* 0x000fe40000011400 */
[----:B------:R1:W1:Y:S02]  /*cb20*/  LDS.128 R28, [R146+0x10000] ;  /* 0x01000000921c7984 */ /* 0x0002640000000c00 */
[----:B------:R-:W-:Y:S02]  /*cb30*/  IADD3 R12, R5, UR8, RZ ;  /* 0x00000008050c7c10 */ /* 0x000fe4000fffe0ff */
        /* <DEDUP_REMOVED lines=14> */
.L_x_883:
[----:B------:R-:W-:Y:S05]  /*cc20*/  BSYNC B0 ;  /* 0x0000000000007941 */ /* 0x000fea0003800000 */
.L_x_882:
        /* <DEDUP_REMOVED lines=15> */
.L_x_885:
[----:B------:R-:W-:Y:S05]  /*cd20*/  BSYNC B0 ;  /* 0x0000000000007941 */ /* 0x000fea0003800000 */
.L_x_884:
        /* <DEDUP_REMOVED lines=15> */
.L_x_887:
[----:B------:R-:W-:Y:S05]  /*ce20*/  BSYNC B0 ;  /* 0x0000000000007941 */ /* 0x000fea0003800000 */
.L_x_886:
        /* <DEDUP_REMOVED lines=14> */
.L_x_889:
[----:B------:R-:W-:Y:S05]  /*cf10*/  BSYNC B0 ;  /* 0x0000000000007941 */ /* 0x000fea0003800000 */
.L_x_888:
[----:B------:R-:W-:Y:S01]  /*cf20*/  ULDC.64 UR8, c[0x0][0x3a8] ;  /* 0x0000ea0000087ab9 */ /* 0x000fe20000000a00 */
[----:B------:R-:W-:Y:S01]  /*cf30*/  IMAD.WIDE.U32 R6, R13, c[0x0][0x3a8], R6 ;  /* 0x0000ea000d067a25 */ /* 0x000fe200078e0006 */
[----:B------:R-:W-:Y:S01]  /*cf40*/  UIMAD UR6, UR10, UR8, URZ ;  /* 0x000000080a0672a4 */ /* 0x000fe2000f8e023f */
[----:B------:R-:W-:Y:S03]  /*cf50*/  BSSY B0, `(.L_x_890) ;  /* 0x0000015000007945 */ /* 0x000fe60003800000 */
        /* <DEDUP_REMOVED lines=20> */
.L_x_891:
[----:B------:R-:W-:Y:S05]  /*d0a0*/  BSYNC B0 ;  /* 0x0000000000007941 */ /* 0x000fea0003800000 */
.L_x_890:
        /* <DEDUP_REMOVED lines=13> */
.L_x_893:
[----:B------:R-:W-:Y:S05]  /*d180*/  BSYNC B0 ;  /* 0x0000000000007941 */ /* 0x000fea0003800000 */
.L_x_892:
        /* <DEDUP_REMOVED lines=13> */
.L_x_895:
[----:B------:R-:W-:Y:S05]  /*d260*/  BSYNC B0 ;  /* 0x0000000000007941 */ /* 0x000fea0003800000 */
.L_x_894:
        /* <DEDUP_REMOVED lines=11> */
.L_x_844:
[----:B------:R-:W-:Y:S05]  /*d320*/  BSYNC B1 ;  /* 0x0000000000017941 */ /* 0x000fea0003800000 */
.L_x_822:
        /* <DEDUP_REMOVED lines=11> */
.L_x_896:
[----:B------:R-:W-:Y:S05]  /*d3e0*/  EXIT ;  /* 0x000000000000794d */ /* 0x000fea0003800000 */
.L_x_898:
        /* <DEDUP_REMOVED lines=9> */
.L_x_1271:


//--------------------- .text._ZN5flash44flash_bwd_dq_dk_dv_loop_seqk_parallel_kernelI23Flash_bwd_kernel_traitsILi64ELi128ELi128ELi8ELi4ELi4ELi4ELb0ELb0EN7cutlass10bfloat16_tE19Flash_kernel_traitsILi64ELi128ELi128ELi8ES3_EELb0ELb1ELb0ELb0ELb0ELb0ELb1EEEvNS_16Flash_bwd_paramsE --------------------------
	.section	.text._ZN5flash44flash_bwd_dq_dk_dv_loop_seqk_parallel_kernelI23Flash_bwd_kernel_traitsILi64ELi128ELi128ELi8ELi4ELi4ELi4ELb0ELb0EN7cutlass10bfloat16_tE19Flash_kernel_traitsILi64ELi128ELi128ELi8ES3_EELb0ELb1ELb0ELb0ELb0ELb0ELb1EEEvNS_16Flash_bwd_paramsE,"ax",@progbits
	.sectioninfo	@"SHI_REGISTERS=255"
	.align	128
        .global         _ZN5flash44flash_bwd_dq_dk_dv_loop_seqk_parallel_kernelI23Flash_bwd_kernel_traitsILi64ELi128ELi128ELi8ELi4ELi4ELi4ELb0ELb0EN7cutlass10bfloat16_tE19Flash_kernel_traitsILi64ELi128ELi128ELi8ES3_EELb0ELb1ELb0ELb0ELb0ELb0ELb1EEEvNS_16Flash_bwd_paramsE
        .type           _ZN5flash44flash_bwd_dq_dk_dv_loop_seqk_parallel_kernelI23Flash_bwd_kernel_traitsILi64ELi128ELi128ELi8ELi4ELi4ELi4ELb0ELb0EN7cutlass10bfloat16_tE19Flash_kernel_traitsILi64ELi128ELi128ELi8ES3_EELb0ELb1ELb0ELb0ELb0ELb0ELb1EEEvNS_16Flash_bwd_paramsE,@function
        .size           _ZN5flash44flash_bwd_dq_dk_dv_loop_seqk_parallel_kernelI23Flash_bwd_kernel_traitsILi64ELi128ELi128ELi8ELi4ELi4ELi4ELb0ELb0EN7cutlass10bfloat16_tE19Flash_kernel_traitsILi64ELi128ELi128ELi8ES3_EELb0ELb1ELb0ELb0ELb0ELb0ELb1EEEvNS_16Flash_bwd_paramsE,(.L_x_1272 - _ZN5flash44flash_bwd_dq_dk_dv_loop_seqk_parallel_kernelI23Flash_bwd_kernel_traitsILi64ELi128ELi128ELi8ELi4ELi4ELi4ELb0ELb0EN7cutlass10bfloat16_tE19Flash_kernel_traitsILi64ELi128ELi128ELi8ES3_EELb0ELb1ELb0ELb0ELb0ELb0ELb1EEEvNS_16Flash_bwd_paramsE)
        .other          _ZN5flash44flash_bwd_dq_dk_dv_loop_seqk_parallel_kernelI23Flash_bwd_kernel_traitsILi64ELi128ELi128ELi8ELi4ELi4ELi4ELb0ELb0EN7cutlass10bfloat16_tE19Flash_kernel_traitsILi64ELi128ELi128ELi8ES3_EELb0ELb1ELb0ELb0ELb0ELb0ELb1EEEvNS_16Flash_bwd_paramsE,@"STO_CUDA_ENTRY STV_DEFAULT"
_ZN5flash44flash_bwd_dq_dk_dv_loop_seqk_parallel_kernelI23Flash_bwd_kernel_traitsILi64ELi128ELi128ELi8ELi4ELi4ELi4ELb0ELb0EN7cutlass10bfloat16_tE19Flash_kernel_traitsILi64ELi128ELi128ELi8ES3_EELb0ELb1ELb0ELb0ELb0ELb0ELb1EEEvNS_16Flash_bwd_paramsE:
.text._ZN5flash44flash_bwd_dq_dk_dv_loop_seqk_parallel_kernelI23Flash_bwd_kernel_traitsILi64ELi128ELi128ELi8ELi4ELi4ELi4ELb0ELb0EN7cutlass10bfloat16_tE19Flash_kernel_traitsILi64ELi128ELi128ELi8ES3_EELb0ELb1ELb0ELb0ELb0ELb0ELb1EEEvNS_16Flash_bwd_paramsE:
        /* <DEDUP_REMOVED lines=21> */
[----:B------:R-:W-:Y:S02]  /*0150*/  ULDC UR11, c[0x0][0x374] ;  /* 0x0000dd00000b7ab9 */ /* 0x000fe40000000800 */
[----:B------:R-:W-:Y:S02]  /*0160*/  UIMAD UR59, UR6, UR4, UR59 ;  /* 0x00000004063b72a4 */ /* 0x000fe4000f8e023b */
[----:B------:R-:W-:Y:S02]  /*0170*/  UIMAD UR6, UR11, 0xc0, URZ ;  /* 0x000000c00b0678a4 */ /* 0x000fe4000f8e023f */
[----:B------:R-:W-:Y:S02]  /*0180*/  ULDC.U8 UR7, c[0x0][0x328] ;  /* 0x0000ca0000077ab9 */ /* 0x000fe40000000000 */
[----:B------:R-:W-:Y:S02]  /*0190*/  ULDC UR14, c[0x0][0x194] ;  /* 0x00006500000e7ab9 */ /* 0x000fe40000000800 */
[----:B------:R-:W-:Y:S01]  /*01a0*/  UISETP.NE.AND UP5, UPT, UR7, URZ, UPT ;  /* 0x0000003f0700728c */ /* 0x000fe2000bfa5270 */
[----:B-1----:R-:W-:Y:S01]  /*01b0*/  SHF.R.S32.HI R12, RZ, 0x1f, R14 ;  /* 0x0000001fff0c7819 */ /* 0x002fe2000001140e */
[----:B--2---:R-:W-:-:S02]  /*01c0*/  UIMAD.WIDE.U32 UR48, UR36, UR17, URZ ;  /* 0x00000011243072a5 */ /* 0x004fc4000f8e003f */
[----:B------:R-:W-:Y:S01]  /*01d0*/  USHF.L.U32 UR17, UR36, 0x7, URZ ;  /* 0x0000000724117899 */ /* 0x000fe2000800063f */
[CC--:B------:R-:W-:Y:S01]  /*01e0*/  LEA.HI R8, R12.reuse, R14.reuse, RZ, 0x4 ;  /* 0x0000000e0c087211 */ /* 0x0c0fe200078f20ff */
[----:B------:R-:W-:Y:S01]  /*01f0*/  UIMAD UR7, UR14, 0xc0, URZ ;  /* 0x000000c00e0778a4 */ /* 0x000fe2000f8e023f */
[----:B------:R-:W-:Y:S01]  /*0200*/  LEA.HI R4, R12, R14, RZ, 0x5 ;  /* 0x0000000e0c047211 */ /* 0x000fe200078f28ff */
[----:B------:R-:W-:Y:S01]  /*0210*/  ULDC UR50, c[0x0][0x22c] ;  /* 0x00008b0000327ab9 */ /* 0x000fe20000000800 */
[----:B------:R-:W-:Y:S01]  /*0220*/  SHF.R.S32.HI R2, RZ, 0x4, R8 ;  /* 0x00000004ff027819 */ /* 0x000fe20000011408 */
[----:B------:R-:W-:Y:S01]  /*0230*/  ULDC UR40, c[0x0][0x1c0] ;  /* 0x0000700000287ab9 */ /* 0x000fe20000000800 */
[--C-:B------:R-:W-:Y:S01]  /*0240*/  SHF.R.S32.HI R6, RZ, 0x5, R4.reuse ;  /* 0x00000005ff067819 */ /* 0x100fe20000011404 */
[----:B------:R-:W-:Y:S01]  /*0250*/  ULDC UR10, c[0x0][0x1c0] ;  /* 0x00007000000a7ab9 */ /* 0x000fe20000000800 */
[----:B------:R-:W-:Y:S01]  /*0260*/  LEA.HI R0, R8, R2, RZ, 0x1 ;  /* 0x0000000208007211 */ /* 0x000fe200078f08ff */
[----:B------:R-:W-:Y:S01]  /*0270*/  UIMAD.WIDE UR40, UR50, UR40, URZ ;  /* 0x00000028322872a5 */ /* 0x000fe2000f8e023f */
[----:B------:R-:W-:Y:S01]  /*0280*/  SHF.R.S32.HI R3, RZ, 0x1f, R4 ;  /* 0x0000001fff037819 */ /* 0x000fe20000011404 */
[----:B---3--:R-:W-:Y:S01]  /*0290*/  UIMAD UR51, UR39, UR50, URZ ;  /* 0x00000032273372a4 */ /* 0x008fe2000f8e023f */
[----:B------:R-:W-:Y:S01]  /*02a0*/  LOP3.LUT R0, R0, 0xfffffffe, RZ, 0xc0, !PT ;  /* 0xfffffffe00007812 */ /* 0x000fe200078ec0ff */
[----:B------:R-:W-:Y:S01]  /*02b0*/  UIMAD UR50, UR50, UR10, URZ ;  /* 0x0000000a323272a4 */ /* 0x000fe2000f8e023f */
[CC--:B------:R-:W-:Y:S01]  /*02c0*/  LEA.HI R16, R12.reuse, R14.reuse, RZ, 0x2 ;  /* 0x0000000e0c107211 */ /* 0x0c0fe200078f10ff */
[----:B------:R-:W-:Y:S01]  /*02d0*/  ULDC UR15, c[0x0][0x1c0] ;  /* 0x00007000000f7ab9 */ /* 0x000fe20000000800 */
[----:B------:R-:W-:Y:S01]  /*02e0*/  LEA.HI R15, R12, R14, RZ, 0x3 ;  /* 0x0000000e0c0f7211 */ /* 0x000fe200078f18ff */
[----:B------:R-:W-:Y:S01]  /*02f0*/  IMAD.IADD R191, R2, 0x1, -R0 ;  /* 0x0000000102bf7824 */ /* 0x000fe200078e0a00 */
[----:B------:R-:W-:Y:S01]  /*0300*/  LEA.HI R0, R3, R6, RZ, 0x2 ;  /* 0x0000000603007211 */ /* 0x000fe200078f10ff */
[----:B------:R-:W-:Y:S01]  /*0310*/  ULDC UR9, c[0x0][0x1c0] ;  /* 0x0000700000097ab9 */ /* 0x000fe20000000800 */
[--C-:B------:R-:W-:Y:S01]  /*0320*/  SHF.R.S32.HI R5, RZ, 0x2, R16.reuse ;  /* 0x00000002ff057819 */ /* 0x100fe20000011410 */
[----:B------:R-:W-:Y:S01]  /*0330*/  UIMAD UR56, UR5, UR36, URZ ;  /* 0x00000024053872a4 */ /* 0x000fe2000f8e023f */
[----:B------:R-:W-:Y:S01]  /*0340*/  SHF.R.S32.HI R3, RZ, 0x1f, R16 ;  /* 0x0000001fff037819 */ /* 0x000fe20000011410 */
[----:B------:R-:W-:Y:S01]  /*0350*/  UIMAD UR4, UR36, UR9, UR39 ;  /* 0x00000009240472a4 */ /* 0x000fe2000f8e0227 */
[----:B------:R-:W-:Y:S01]  /*0360*/  LOP3.LUT R2, R0, 0xfffffffc, RZ, 0xc0, !PT ;  /* 0xfffffffc00027812 */ /* 0x000fe200078ec0ff */
[----:B------:R-:W-:Y:S01]  /*0370*/  @!UP5 UIMAD UR5, UR36, UR15, UR39 ;  /* 0x0000000f2405d2a4 */ /* 0x000fe2000f8e0227 */
[----:B------:R-:W-:Y:S01]  /*0380*/  LEA.HI R0, R3, R5, RZ, 0x3 ;  /* 0x0000000503007211 */ /* 0x000fe200078f18ff */
[----:B------:R-:W-:Y:S01]  /*0390*/  USHF.L.U32 UR45, UR50, 0x7, URZ ;  /* 0x00000007322d7899 */ /* 0x000fe2000800063f */
        /* <DEDUP_REMOVED lines=8> */
[----:B------:R-:W-:Y:S01]  /*0420*/  ULDC.U8 UR8, c[0x0][0x3d0] ;  /* 0x0000f40000087ab9 */ /* 0x000fe20000000000 */
[----:B------:R-:W-:Y:S01]  /*0430*/  IMAD.IADD R0, R14, 0x1, -R2 ;  /* 0x000000010e007824 */ /* 0x000fe200078e0a02 */
[----:B------:R-:W-:-:S02]  /*0440*/  ULDC UR54, c[0x0][0x224] ;  /* 0x0000890000367ab9 */ /* 0x000fc40000000800 */
[----:B------:R-:W-:Y:S02]  /*0450*/  @UP5 UIMAD UR58, UR36, UR53, URZ ;  /* 0x00000035243a52a4 */ /* 0x000fe4000f8e023f */
[----:B------:R-:W-:Y:S01]  /*0460*/  SHF.R.S32.HI R2, RZ, 0x1f, R0 ;  /* 0x0000001fff027819 */ /* 0x000fe20000011400 */
[----:B------:R-:W-:Y:S02]  /*0470*/  ULDC.64 UR12, c[0x0][0x118] ;  /* 0x00004600000c7ab9 */ /* 0x000fe40000000a00 */
[----:B------:R-:W-:Y:S01]  /*0480*/  ULOP3.LUT UR60, UR39, UR60, URZ, 0x3c, !UPT ;  /* 0x0000003c273c7292 */ /* 0x000fe2000f8e3c3f */
[----:B------:R-:W-:Y:S01]  /*0490*/  LEA.HI R11, R2, R0, RZ, 0x2 ;  /* 0x00000000020b7211 */ /* 0x000fe200078f10ff */
[----:B------:R-:W-:Y:S01]  /*04a0*/  IMAD.SHL.U32 R2, R3, 0x40, RZ ;  /* 0x0000004003027824 */ /* 0x000fe200078e00ff */
[----:B------:R-:W-:Y:S01]  /*04b0*/  LOP3.LUT R3, R8, 0xfffffff0, RZ, 0xc0, !PT ;  /* 0xfffffff008037812 */ /* 0x000fe200078ec0ff */
[C---:B------:R-:W-:Y:S01]  /*04c0*/  IMAD.IADD R0, R14.reuse, 0x1, -R4 ;  /* 0x000000010e007824 */ /* 0x040fe200078e0a04 */
[----:B------:R-:W-:Y:S01]  /*04d0*/  USHF.R.S32.HI UR61, URZ, 0x1f, UR39 ;  /* 0x0000001f3f3d7899 */ /* 0x000fe20008011427 */
[----:B------:R-:W-:Y:S01]  /*04e0*/  IMAD.SHL.U32 R8, R14, 0x2, RZ ;  /* 0x000000020e087824 */ /* 0x000fe200078e00ff */
[----:B------:R-:W-:Y:S01]  /*04f0*/  LOP3.LUT R2, R2, 0x1c0, RZ, 0xc0, !PT ;  /* 0x000001c002027812 */ /* 0x000fe200078ec0ff */
[C---:B------:R-:W-:Y:S01]  /*0500*/  IMAD.SHL.U32 R204, R0.reuse, 0x8, RZ ;  /* 0x0000000800cc7824 */ /* 0x040fe200078e00ff */
[----:B------:R-:W-:Y:S01]  /*0510*/  LOP3.LUT P4, RZ, R0, 0x2, RZ, 0xc0, !PT ;  /* 0x0000000200ff7812 */ /* 0x000fe2000788c0ff */
[----:B------:R-:W-:Y:S01]  /*0520*/  UISETP.NE.AND UP6, UPT, UR8, URZ, UPT ;  /* 0x0000003f0800728c */ /* 0x000fe2000bfc5270 */
[----:B------:R-:W-:Y:S01]  /*0530*/  SHF.R.U32.HI R5, RZ, 0x3, R2 ;  /* 0x00000003ff057819 */ /* 0x000fe20000011602 */
[----:B------:R-:W-:Y:S01]  /*0540*/  UIMAD.WIDE.U32 UR46, UR40, UR48, URZ ;  /* 0x00000030282e72a5 */ /* 0x000fe2000f8e003f */
[----:B------:R-:W-:Y:S01]  /*0550*/  LOP3.LUT R4, R2, 0x38, R204, 0xf8, !PT ;  /* 0x0000003802047812 */ /* 0x000fe200078ef8cc */
[----:B------:R-:W-:Y:S01]  /*0560*/  IMAD.IADD R2, R14, 0x1, -R3 ;  /* 0x000000010e027824 */ /* 0x000fe200078e0a03 */
[C---:B------:R-:W-:Y:S01]  /*0570*/  LOP3.LUT P3, RZ, R0.reuse, 0x4, RZ, 0xc0, !PT ;  /* 0x0000000400ff7812 */ /* 0x040fe2000786c0ff */
[----:B------:R-:W-:Y:S01]  /*0580*/  IMAD.SHL.U32 R0, R0, 0x40, RZ ;  /* 0x0000004000007824 */ /* 0x000fe200078e00ff */
[----:B------:R-:W-:Y:S01]  /*0590*/  LOP3.LUT R4, R4, R5, RZ, 0x3c, !PT ;  /* 0x0000000504047212 */ /* 0x000fe200078e3cff */
[----:B------:R-:W-:Y:S01]  /*05a0*/  UIMAD UR55, UR41, UR48, URZ ;  /* 0x00000030293772a4 */ /* 0x000fe2000f8e023f */
[----:B------:R-:W-:Y:S01]  /*05b0*/  SHF.R.S32.HI R3, RZ, 0x1f, R2 ;  /* 0x0000001fff037819 */ /* 0x000fe20000011402 */
[----:B------:R-:W-:Y:S01]  /*05c0*/  USHF.R.S32.HI UR57, URZ, 0x1f, UR51 ;  /* 0x0000001f3f397899 */ /* 0x000fe20008011433 */
[----:B------:R-:W-:Y:S01]  /*05d0*/  LEA.HI R5, R12, R14, RZ, 0x6 ;  /* 0x0000000e0c057211 */ /* 0x000fe200078f30ff */
[----:B------:R-:W-:Y:S01]  /*05e0*/  UIMAD UR54, UR4, UR54, URZ ;  /* 0x00000036043672a4 */ /* 0x000fe2000f8e023f */
[----:B------:R-:W-:Y:S01]  /*05f0*/  LEA.HI R10, R3, R2, RZ, 0x3 ;  /* 0x00000002030a7211 */ /* 0x000fe200078f18ff */
[----:B------:R-:W-:Y:S01]  /*0600*/  @!UP5 UIMAD UR53, UR5, UR53, URZ ;  /* 0x000000350535d2a4 */ /* 0x000fe2000f8e023f */
[----:B------:R-:W-:Y:S01]  /*0610*/  LOP3.LUT R0, R0, 0x1c0, RZ, 0xc0, !PT ;  /* 0x000001c000007812 */ /* 0x000fe200078ec0ff */
[----:B------:R-:W-:Y:S01]  /*0620*/  IMAD.SHL.U32 R5, R5, 0x8, RZ ;  /* 0x0000000805057824 */ /* 0x000fe200078e00ff */
[----:B------:R-:W-:Y:S01]  /*0630*/  LOP3.LUT R3, R10, 0xfffffff8, RZ, 0xc0, !PT ;  /* 0xfffffff80a037812 */ /* 0x000fe200078ec0ff */
[----:B------:R-:W-:Y:S01]  /*0640*/  USHF.R.S32.HI UR52, URZ, 0x1f, UR45 ;  /* 0x0000001f3f347899 */ /* 0x000fe2000801142d */
[----:B------:R-:W-:Y:S01]  /*0650*/  LOP3.LUT R182, R0, 0x8, R15, 0xf8, !PT ;  /* 0x0000000800b67812 */ /* 0x000fe200078ef80f */
[----:B------:R-:W-:Y:S01]  /*0660*/  UMOV UR44, 0xffffc000 ;  /* 0xffffc000002c7882 */ /* 0x000fe20000000000 */
[----:B------:R-:W-:Y:S01]  /*0670*/  LOP3.LUT R8, R8, 0x6, RZ, 0xc0, !PT ;  /* 0x0000000608087812 */ /* 0x000fe200078ec0ff */
[----:B------:R-:W-:Y:S01]  /*0680*/  IMAD.IADD R13, R2, 0x1, -R3 ;  /* 0x00000001020d7824 */ /* 0x000fe200078e0a03 */
[----:B------:R-:W-:Y:S01]  /*0690*/  LOP3.LUT R2, R4, 0xfffffe00, R5, 0xf8, !PT ;  /* 0xfffffe0004027812 */ /* 0x000fe200078ef805 */
[----:B------:R-:W-:Y:S01]  /*06a0*/  IMAD.SHL.U32 R5, R191, 0x200, RZ ;  /* 0x00000200bf057824 */ /* 0x000fe200078e00ff */
[----:B------:R-:W-:-:S02]  /*06b0*/  LEA.HI R4, R12, R14, RZ, 0x7 ;  /* 0x0000000e0c047211 */ /* 0x000fc400078f38ff */
[----:B------:R-:W-:Y:S01]  /*06c0*/  SHF.R.U32.HI R3, RZ, 0x3, R0 ;  /* 0x00000003ff037819 */ /* 0x000fe20000011600 */
[----:B------:R1:W-:Y:S01]  /*06d0*/  STL [R1+0x48], R2 ;  /* 0x0000480201007387 */ /* 0x0003e20000100800 */
[----:B------:R-:W-:Y:S02]  /*06e0*/  SHF.R.S32.HI R4, RZ, 0x7, R4 ;  /* 0x00000007ff047819 */ /* 0x000fe40000011404 */
[----:B------:R-:W-:Y:S02]  /*06f0*/  LOP3.LUT R182, R182, R3, RZ, 0x3c, !PT ;  /* 0x00000003b6b67212 */ /* 0x000fe400078e3cff */
[----:B------:R-:W-:Y:S01]  /*0700*/  SEL R184, R197, 0xffffffe0, !P4 ;  /* 0xffffffe0c5b87807 */ /* 0x000fe20006000000 */
[----:B------:R-:W-:Y:S01]  /*0710*/  IMAD R12, R4, 0x40, R8 ;  /* 0x00000040040c7824 */ /* 0x000fe200078e0208 */
[----:B-1----:R-:W-:-:S04]  /*0720*/  LOP3.LUT R2, R7, 0x1, RZ, 0xc0, !PT ;  /* 0x0000000107027812 */ /* 0x002fc800078ec0ff */
[----:B------:R-:W-:Y:S01]  /*0730*/  ISETP.NE.U32.AND P0, PT, R2, 0x1, PT ;  /* 0x000000010200780c */ /* 0x000fe20003f05070 */
[----:B------:R-:W-:-:S03]  /*0740*/  IMAD.SHL.U32 R2, R9, 0x10, RZ ;  /* 0x0000001009027824 */ /* 0x000fc600078e00ff */
[----:B------:R-:W-:Y:S02]  /*0750*/  R2P PR, R7, 0x6 ;  /* 0x0000000607007804 */ /* 0x000fe40000000000 */
[----:B------:R-:W-:Y:S01]  /*0760*/  LOP3.LUT R6, R0, 0x30, R2, 0xf8, !PT ;  /* 0x0000003000067812 */ /* 0x000fe200078ef802 */
[----:B------:R-:W-:Y:S01]  /*0770*/  IMAD R0, R4, 0x1000, R5 ;  /* 0x0000100004007824 */ /* 0x000fe200078e0205 */
[----:B------:R-:W-:Y:S02]  /*0780*/  LEA.HI.SX32 R11, R11, R2, 0x1e ;  /* 0x000000020b0b7211 */ /* 0x000fe400078ff2ff */
[----:B------:R-:W-:Y:S01]  /*0790*/  LOP3.LUT R2, R6, 0x8, R15, 0xf8, !PT ;  /* 0x0000000806027812 */ /* 0x000fe200078ef80f */
[----:B------:R-:W-:Y:S01]  /*07a0*/  IMAD.IADD R182, R0, 0x1, R182 ;  /* 0x0000000100b67824 */ /* 0x000fe200078e02b6 */
[----:B------:R-:W-:Y:S01]  /*07b0*/  LOP3.LUT R0, R16, 0x7ffffffc, RZ, 0xc0, !PT ;  /* 0x7ffffffc10007812 */ /* 0x000fe200078ec0ff */
[----:B------:R-:W-:Y:S01]  /*07c0*/  IMAD.U32 R6, RZ, RZ, UR17 ;  /* 0x00000011ff067e24 */ /* 0x000fe2000f8e00ff */
[----:B------:R-:W-:Y:S01]  /*07d0*/  LOP3.LUT R3, R5, R2, R3, 0xf6, !PT ;  /* 0x0000000205037212 */ /* 0x000fe200078ef603 */
[----:B------:R-:W-:Y:S01]  /*07e0*/  IMAD.SHL.U32 R2, R4, 0x8, RZ ;  /* 0x0000000804027824 */ /* 0x000fe200078e00ff */
[----:B------:R-:W-:Y:S01]  /*07f0*/  STL [R1+0x54], R11 ;  /* 0x0000540b01007387 */ /* 0x000fe20000100800 */
[----:B------:R-:W-:Y:S01]  /*0800*/  IMAD.IADD R6, R14, 0x1, -R0 ;  /* 0x000000010e067824 */ /* 0x000fe200078e0a00 */
[----:B------:R-:W-:Y:S01]  /*0810*/  SEL R197, R197, 0xffffffe0, !P1 ;  /* 0xffffffe0c5c57807 */ /* 0x000fe20004800000 */
[----:B------:R-:W-:Y:S01]  /*0820*/  IMAD.SHL.U32 R0, R7, 0x40, RZ ;  /* 0x0000004007007824 */ /* 0x000fe200078e00ff */
[----:B------:R-:W-:Y:S01]  /*0830*/  LOP3.LUT R2, R2, 0x8, RZ, 0xc0, !PT ;  /* 0x0000000802027812 */ /* 0x000fe200078ec0ff */
[----:B------:R-:W-:Y:S01]  /*0840*/  IMAD.SHL.U32 R6, R6, 0x2, RZ ;  /* 0x0000000206067824 */ /* 0x000fe200078e00ff */
[----:B------:R1:W-:Y:S01]  /*0850*/  STL [R1+0x50], R12 ;  /* 0x0000500c01007387 */ /* 0x0003e20000100800 */
[----:B------:R-:W-:Y:S01]  /*0860*/  IMAD.SHL.U32 R7, R191, 0x10, RZ ;  /* 0x00000010bf077824 */ /* 0x000fe200078e00ff */
[----:B------:R-:W-:Y:S01]  /*0870*/  LOP3.LUT R0, R0, 0x1c0, RZ, 0xc0, !PT ;  /* 0x000001c000007812 */ /* 0x000fe200078ec0ff */
[----:B------:R-:W-:Y:S01]  /*0880*/  IMAD R8, R4, 0x2000, R6 ;  /* 0x0000200004087824 */ /* 0x000fe200078e0206 */
[----:B------:R-:W-:Y:S01]  /*0890*/  SEL R195, R195, 0x10, !P0 ;  /* 0x00000010c3c37807 */ /* 0x000fe20004000000 */
[----:B------:R-:W-:Y:S01]  /*08a0*/  IMAD.SHL.U32 R191, R191, 0x8, RZ ;  /* 0x00000008bfbf7824 */ /* 0x000fe200078e00ff */
[----:B------:R-:W-:Y:S01]  /*08b0*/  SHF.R.U32.HI R5, RZ, 0x3, R0 ;  /* 0x00000003ff057819 */ /* 0x000fe20000011600 */
[----:B------:R-:W-:Y:S01]  /*08c0*/  IMAD.SHL.U32 R182, R182, 0x2, RZ ;  /* 0x00000002b6b67824 */ /* 0x000fe200078e00ff */
[----:B------:R-:W-:Y:S01]  /*08d0*/  LOP3.LUT R7, R2, 0x10, R7, 0xf8, !PT ;  /* 0x0000001002077812 */ /* 0x000fe200078ef807 */
[----:B------:R-:W-:Y:S01]  /*08e0*/  IMAD.SHL.U32 R3, R3, 0x2, RZ ;  /* 0x0000000203037824 */ /* 0x000fe200078e00ff */
[-C--:B------:R-:W-:Y:S01]  /*08f0*/  LOP3.LUT R4, R5, R0.reuse, R2, 0x1e, !PT ;  /* 0x0000000005047212 */ /* 0x080fe200078e1e02 */
[----:B------:R-:W-:Y:S01]  /*0900*/  IMAD R2, R9, 0x400, R8 ;  /* 0x0000040009027824 */ /* 0x000fe200078e0208 */
[----:B------:R-:W-:Y:S01]  /*0910*/  LOP3.LUT R5, R5, R0, RZ, 0xfc, !PT ;  /* 0x0000000005057212 */ /* 0x000fe200078efcff */
[----:B------:R-:W-:-:S02]  /*0920*/  IMAD R0, R9, 0x400, R6 ;  /* 0x0000040009007824 */ /* 0x000fc400078e0206 */
[----:B------:R-:W-:Y:S02]  /*0930*/  IMAD.IADD R185, R182, 0x1, R184 ;  /* 0x00000001b6b97824 */ /* 0x000fe400078e02b8 */
[----:B------:R-:W-:Y:S02]  /*0940*/  IMAD.IADD R193, R5, 0x1, R2 ;  /* 0x0000000105c17824 */ /* 0x000fe400078e0202 */
[----:B------:R-:W-:Y:S01]  /*0950*/  IMAD.U32 R2, RZ, RZ, UR6 ;  /* 0x00000006ff027e24 */ /* 0x000fe2000f8e00ff */
[----:B------:R-:W-:Y:S01]  /*0960*/  USHF.R.S32.HI UR6, URZ, 0x1f, UR36 ;  /* 0x0000001f3f067899 */ /* 0x000fe20008011424 */
[----:B------:R-:W-:Y:S02]  /*0970*/  IMAD.IADD R8, R0, 0x1, R4 ;  /* 0x0000000100087824 */ /* 0x000fe400078e0204 */
[----:B------:R-:W-:Y:S01]  /*0980*/  IMAD.U32 R4, RZ, RZ, UR7 ;  /* 0x00000007ff047e24 */ /* 0x000fe2000f8e00ff */
[----:B------:R2:W-:Y:S01]  /*0990*/  STL [R1+0x90], R2 ;  /* 0x0000900201007387 */ /* 0x0005e20000100800 */
[----:B------:R-:W-:Y:S01]  /*09a0*/  IMAD.SHL.U32 R0, R10, 0x40, RZ ;  /* 0x000000400a007824 */ /* 0x000fe200078e00ff */
[----:B------:R-:W-:Y:S01]  /*09b0*/  LEA R8, R8, 0xc000, 0x1 ;  /* 0x0000c00008087811 */ /* 0x000fe200078e08ff */
[----:B------:R-:W-:Y:S01]  /*09c0*/  IMAD.U32 R5, RZ, RZ, UR6 ;  /* 0x00000006ff057e24 */ /* 0x000fe2000f8e00ff */
[----:B------:R3:W-:Y:S01]  /*09d0*/  STL [R1+0x8c], R4 ;  /* 0x00008c0401007387 */ /* 0x0007e20000100800 */
[----:B------:R-:W-:Y:S01]  /*09e0*/  USHF.R.S32.HI UR6, URZ, 0x1f, UR39 ;  /* 0x0000001f3f067899 */ /* 0x000fe20008011427 */
[----:B------:R-:W-:Y:S01]  /*09f0*/  LOP3.LUT R0, R0, 0xfffffe00, RZ, 0xc0, !PT ;  /* 0xfffffe0000007812 */ /* 0x000fe200078ec0ff */
[----:B------:R-:W-:Y:S01]  /*0a00*/  IMAD.SHL.U32 R193, R193, 0x2, RZ ;  /* 0x00000002c1c17824 */ /* 0x000fe200078e00ff */
[----:B-1----:R-:W-:-:S02]  /*0a10*/  IADD3 R12, R8, 0x2420, RZ ;  /* 0x00002420080c7810 */ /* 0x002fc40007ffe0ff */
[C---:B------:R-:W-:Y:S01]  /*0a20*/  @P1 IADD3 R12, R8.reuse, 0x23e0, RZ ;  /* 0x000023e0080c1810 */ /* 0x040fe20007ffe0ff */
[----:B------:R-:W-:Y:S01]  /*0a30*/  IMAD.U32 R10, RZ, RZ, UR6 ;  /* 0x00000006ff0a7e24 */ /* 0x000fe2000f8e00ff */
[C---:B------:R-:W-:Y:S01]  /*0a40*/  IADD3 R10, R8.reuse, 0x2020, RZ ;  /* 0x00002020080a7810 */ /* 0x040fe20007ffe0ff */
[C---:B------:R-:W-:Y:S01]  /*0a50*/  IMAD.IADD R196, R193.reuse, 0x1, R195 ;  /* 0x00000001c1c47824 */ /* 0x040fe200078e02c3 */
[----:B------:R-:W-:Y:S01]  /*0a60*/  @P1 IADD3 R10, R8, 0x1fe0, RZ ;  /* 0x00001fe0080a1810 */ /* 0x000fe20007ffe0ff */
[--C-:B------:R-:W-:Y:S02]  /*0a70*/  IMAD.IADD R200, R193, 0x1, R197.reuse ;  /* 0x00000001c1c87824 */ /* 0x100fe400078e02c5 */
[----:B------:R-:W-:Y:S02]  /*0a80*/  IMAD.IADD R199, R196, 0x1, R197 ;  /* 0x00000001c4c77824 */ /* 0x000fe400078e02c5 */
[----:B--2---:R-:W-:Y:S01]  /*0a90*/  IMAD.SHL.U32 R2, R13, 0x40, RZ ;  /* 0x000000400d027824 */ /* 0x004fe200078e00ff */
[----:B------:R-:W-:-:S02]  /*0aa0*/  IADD3 R13, R8, 0x420, RZ ;  /* 0x00000420080d7810 */ /* 0x000fc40007ffe0ff */
[----:B------:R-:W-:Y:S02]  /*0ab0*/  @P1 IADD3 R13, R8, 0x3e0, RZ ;  /* 0x000003e0080d1810 */ /* 0x000fe40007ffe0ff */
[----:B------:R-:W-:Y:S02]  /*0ac0*/  LOP3.LUT R2, R2, 0x1c0, RZ, 0xc0, !PT ;  /* 0x000001c002027812 */ /* 0x000fe400078ec0ff */
[----:B---3--:R-:W-:Y:S02]  /*0ad0*/  IADD3 R4, R11, -0x80, RZ ;  /* 0xffffff800b047810 */ /* 0x008fe40007ffe0ff */
[----:B------:R-:W-:Y:S02]  /*0ae0*/  SHF.R.U32.HI R5, RZ, 0x3, R2 ;  /* 0x00000003ff057819 */ /* 0x000fe40000011602 */
[----:B------:R-:W-:Y:S02]  /*0af0*/  SHF.R.S32.HI R6, RZ, 0x1f, R4 ;  /* 0x0000001fff067819 */ /* 0x000fe40000011404 */
[----:B------:R-:W-:-:S02]  /*0b00*/  LOP3.LUT R191, R2, 0x8, R191, 0xf8, !PT ;  /* 0x0000000802bf7812 */ /* 0x000fc400078ef8bf */
[----:B------:R-:W-:Y:S02]  /*0b10*/  LOP3.LUT R2, R5, R7, R2, 0x1e, !PT ;  /* 0x0000000705027212 */ /* 0x000fe400078e1e02 */
[----:B------:R-:W-:Y:S01]  /*0b20*/  SHF.L.U64.HI R6, R4, 0x2, R6 ;  /* 0x0000000204067819 */ /* 0x000fe20000010206 */
[----:B------:R-:W-:Y:S01]  /*0b30*/  IMAD R4, R9, 0x400, R0 ;  /* 0x0000040009047824 */ /* 0x000fe200078e0200 */
[----:B------:R-:W-:Y:S01]  /*0b40*/  LOP3.LUT R190, R2, R0, RZ, 0xfc, !PT ;  /* 0x0000000002be7212 */ /* 0x000fe200078efcff */
[----:B------:R-:W-:Y:S01]  /*0b50*/  IMAD.MOV.U32 R0, RZ, RZ, 0x40 ;  /* 0x00000040ff007424 */ /* 0x000fe200078e00ff */
[----:B------:R-:W-:Y:S01]  /*0b60*/  LOP3.LUT R191, R191, R5, RZ, 0x3c, !PT ;  /* 0x00000005bfbf7212 */ /* 0x000fe200078e3cff */
[----:B------:R-:W-:Y:S01]  /*0b70*/  IMAD.MOV.U32 R2, RZ, RZ, 0x440 ;  /* 0x00000440ff027424 */ /* 0x000fe200078e00ff */
[----:B------:R1:W-:Y:S01]  /*0b80*/  STL [R1+0x4c], R6 ;  /* 0x00004c0601007387 */ /* 0x0003e20000100800 */
[----:B------:R-:W-:Y:S01]  /*0b90*/  IMAD.IADD R5, R197, 0x1, R8 ;  /* 0x00000001c5057824 */ /* 0x000fe200078e0208 */
[----:B------:R-:W-:Y:S01]  /*0ba0*/  SEL R183, R0, 0xffffffc0, !P3 ;  /* 0xffffffc000b77807 */ /* 0x000fe20005800000 */
[----:B------:R-:W-:Y:S01]  /*0bb0*/  IMAD.IADD R191, R4, 0x1, R191 ;  /* 0x0000000104bf7824 */ /* 0x000fe200078e02bf */
[----:B------:R-:W-:Y:S01]  /*0bc0*/  SEL R0, R0, 0xffffffc0, !P2 ;  /* 0xffffffc000007807 */ /* 0x000fe20005000000 */
[----:B------:R-:W-:Y:S01]  /*0bd0*/  STL [R1+0x58], R8 ;  /* 0x0000580801007387 */ /* 0x000fe20000100800 */
[----:B------:R-:W-:Y:S01]  /*0be0*/  SEL R2, R2, 0x3c0, !P2 ;  /* 0x000003c002027807 */ /* 0x000fe20005000000 */
[----:B------:R-:W-:-:S02]  /*0bf0*/  IMAD.IADD R183, R182, 0x1, R183 ;  /* 0x00000001b6b77824 */ /* 0x000fc400078e02b7 */
[----:B------:R-:W-:Y:S02]  /*0c00*/  IMAD.IADD R11, R0, 0x1, R8 ;  /* 0x00000001000b7824 */ /* 0x000fe400078e0208 */
[----:B------:R-:W-:Y:S02]  /*0c10*/  IMAD.IADD R4, R8, 0x1, R2 ;  /* 0x0000000108047824 */ /* 0x000fe400078e0202 */
[----:B------:R-:W-:Y:S01]  /*0c20*/  IMAD.IADD R194, R193, 0x1, R0 ;  /* 0x00000001c1c27824 */ /* 0x000fe200078e0200 */
[----:B------:R-:W-:Y:S01]  /*0c30*/  STL [R1+0x6c], R11 ;  /* 0x00006c0b01007387 */ /* 0x000fe20000100800 */
[----:B------:R-:W-:Y:S02]  /*0c40*/  IMAD.IADD R184, R184, 0x1, R183 ;  /* 0x00000001b8b87824 */ /* 0x000fe400078e02b7 */
[--C-:B------:R-:W-:Y:S01]  /*0c50*/  IMAD.IADD R195, R195, 0x1, R194.reuse ;  /* 0x00000001c3c37824 */ /* 0x100fe200078e02c2 */
[----:B------:R2:W-:Y:S01]  /*0c60*/  STL [R1+0x88], R5 ;  /* 0x0000880501007387 */ /* 0x0005e20000100800 */
[----:B------:R-:W-:-:S03]  /*0c70*/  IMAD.IADD R198, R197, 0x1, R194 ;  /* 0x00000001c5c67824 */ /* 0x000fc600078e02c2 */
[----:B------:R-:W-:Y:S01]  /*0c80*/  STL [R1+0x68], R4 ;  /* 0x0000680401007387 */ /* 0x000fe20000100800 */
[----:B-1----:R-:W-:-:S03]  /*0c90*/  IADD3 R6, R8, 0x2040, RZ ;  /* 0x0000204008067810 */ /* 0x002fc60007ffe0ff */
[----:B------:R-:W-:Y:S01]  /*0ca0*/  STL [R1+0x74], R13 ;  /* 0x0000740d01007387 */ /* 0x000fe20000100800 */
[----:B------:R-:W-:-:S03]  /*0cb0*/  @P2 IADD3 R6, R8, 0x1fc0, RZ ;  /* 0x00001fc008062810 */ /* 0x000fc60007ffe0ff */
[----:B------:R-:W-:Y:S04]  /*0cc0*/  STL [R1+0x5c], R10 ;  /* 0x00005c0a01007387 */ /* 0x000fe80000100800 */
[----:B------:R-:W-:Y:S04]  /*0cd0*/  STL [R1+0x70], R12 ;  /* 0x0000700c01007387 */ /* 0x000fe80000100800 */
[----:B------:R1:W-:Y:S01]  /*0ce0*/  STL [R1+0x64], R6 ;  /* 0x0000640601007387 */ /* 0x0003e20000100800 */
[C---:B--2---:R-:W-:Y:S02]  /*0cf0*/  IADD3 R5, R8.reuse, 0x2440, RZ ;  /* 0x0000244008057810 */ /* 0x044fe40007ffe0ff */
        /* <DEDUP_REMOVED lines=11> */
.L_x_975:
        /* <DEDUP_REMOVED lines=54> */
.L_x_899:
        /* <DEDUP_REMOVED lines=21> */
[----:B------:R-:W-:Y:S02]  /*1260*/  UIADD3 UR4, UR24, 0x7f, URZ ;  /* 0x0000007f18047890 */ /* 0x000fe4000fffe03f */
[----:B------:R-:W-:Y:S02]  /*1270*/  ULDC.64 UR8, c[0x0][0x178] ;  /* 0x00005e0000087ab9 */ /* 0x000fe40000000a00 */
[----:B-1----:R-:W-:Y:S02]  /*1280*/  UISETP.NE.AND UP0, UPT, UR25, -0x1, UPT ;  /* 0xffffffff1900788c */ /* 0x002fe4000bf05270 */
[----:B------:R-:W-:Y:S02]  /*1290*/  UIMAD UR5, UR43, UR8, URZ ;  /* 0x000000082b0572a4 */ /* 0x000fe4000f8e023f */
[----:B------:R-:W-:Y:S02]  /*12a0*/  UISETP.NE.AND UP2, UPT, UR11, -0x1, UPT ;  /* 0xffffffff0b00788c */ /* 0x000fe4000bf45270 */
[----:B------:R-:W-:Y:S01]  /*12b0*/  USHF.R.S32.HI UR10, URZ, 0x1f, UR4 ;  /* 0x0000001f3f0a7899 */ /* 0x000fe20008011404 */
[----:B------:R-:W-:Y:S01]  /*12c0*/  PLOP3.LUT P1, PT, PT, PT, UP0, 0x80, 0x0 ;  /* 0x000000000000781c */ /* 0x000fe20003f2f008 */
[----:B------:R-:W-:-:S02]  /*12d0*/  UIMAD.WIDE.U32 UR6, UR36, UR8, URZ ;  /* 0x00000008240672a5 */ /* 0x000fc4000f8e003f */
[----:B------:R-:W-:Y:S02]  /*12e0*/  UIMAD UR15, UR36, UR9, UR5 ;  /* 0x00000009240f72a4 */ /* 0x000fe4000f8e0205 */
[----:B------:R-:W-:Y:S02]  /*12f0*/  ULEA.HI UR10, UR10, UR4, URZ, 0x7 ;  /* 0x000000040a0a7291 */ /* 0x000fe4000f8f383f */
[----:B------:R-:W-:Y:S02]  /*1300*/  ULDC.64 UR8, c[0x0][0x190] ;  /* 0x0000640000087ab9 */ /* 0x000fe40000000a00 */
[----:B------:R-:W-:Y:S02]  /*1310*/  UIMAD.WIDE.U32 UR4, UR11, UR8, URZ ;  /* 0x000000080b0472a5 */ /* 0x000fe4000f8e003f */
[----:B------:R-:W-:Y:S02]  /*1320*/  UIMAD UR8, UR11, UR9, URZ ;  /* 0x000000090b0872a4 */ /* 0x000fe4000f8e023f */
[----:B------:R-:W-:-:S02]  /*1330*/  @UP0 UIADD3 UR9, UR17, UR25, URZ ;  /* 0x0000001911090290 */ /* 0x000fc4000fffe03f */
[----:B------:R-:W-:Y:S02]  /*1340*/  UIADD3 UR37, UR7, UR15, URZ ;  /* 0x0000000f07257290 */ /* 0x000fe4000fffe03f */
[----:B------:R-:W-:Y:S02]  /*1350*/  USEL UR42, UR6, UR4, !UP2 ;  /* 0x00000004062a7287 */ /* 0x000fe4000d000000 */
[----:B------:R-:W-:Y:S02]  /*1360*/  @UP2 UIADD3 UR37, UR5, UR8, URZ ;  /* 0x0000000805252290 */ /* 0x000fe4000fffe03f */
[----:B------:R-:W-:Y:S02]  /*1370*/  ULDC.64 UR6, c[0x0][0x198] ;  /* 0x0000660000067ab9 */ /* 0x000fe40000000a00 */
[----:B------:R-:W-:Y:S02]  /*1380*/  @UP0 UIMAD.WIDE.U32 UR4, UR9, UR6, URZ ;  /* 0x00000006090402a5 */ /* 0x000fe4000f8e003f */
[----:B------:R-:W-:-:S02]  /*1390*/  ULOP3.LUT UR6, UR10, 0xffffff80, URZ, 0xc0, !UPT ;  /* 0xffffff800a067892 */ /* 0x000fc4000f8ec03f */
        /* <DEDUP_REMOVED lines=18> */
.L_x_901:
        /* <DEDUP_REMOVED lines=18> */
.L_x_902:
        /* <DEDUP_REMOVED lines=71> */
.L_x_903:
[----:B------:R-:W-:Y:S02]  /*1a50*/  UMOV UR6, UR54 ;  /* 0x0000003600067c82 */ /* 0x000fe40008000000 */
.L_x_904:
[----:B------:R-:W-:Y:S01]  /*1a60*/  UIADD3 UR4, UP4, UP3, UR4, UR45, UR51 ;  /* 0x0000002d04047290 */ /* 0x000fe2000fb9e033 */
[----:B------:R-:W1:Y:S01]  /*1a70*/  S2R R21, SR_TID.X ;  /* 0x0000000000157919 */ /* 0x000e620000002100 */
[----:B------:R-:W-:Y:S01]  /*1a80*/  IMAD.U32 R10, RZ, RZ, UR13 ;  /* 0x0000000dff0a7e24 */ /* 0x000fe2000f8e00ff */
[----:B------:R-:W-:Y:S01]  /*1a90*/  UMOV UR11, 0x4 ;  /* 0x00000004000b7882 */ /* 0x000fe20000000000 */
[----:B------:R-:W-:Y:S01]  /*1aa0*/  IMAD.U32 R8, RZ, RZ, UR12 ;  /* 0x0000000cff087e24 */ /* 0x000fe2000f8e00ff */
[----:B------:R-:W-:Y:S01]  /*1ab0*/  UIADD3 UR33, UP2, UP1, UR15, UR4, UR19 ;  /* 0x000000040f217290 */ /* 0x000fe2000f95e013 */
[----:B------:R-:W-:Y:S01]  /*1ac0*/  SHF.R.S32.HI R205, RZ, 0x1f, R204 ;  /* 0x0000001fffcd7819 */ /* 0x000fe200000114cc */
[----:B------:R-:W-:Y:S01]  /*1ad0*/  UIADD3.X UR4, UR7, UR52, UR57, UP4, UP3 ;  /* 0x0000003407047290 */ /* 0x000fe2000a7e6439 */
[----:B------:R-:W-:Y:S01]  /*1ae0*/  IMAD.U32 R9, RZ, RZ, UR18 ;  /* 0x00000012ff097e24 */ /* 0x000fe2000f8e00ff */
[----:B------:R-:W-:Y:S01]  /*1af0*/  ULDC.64 UR12, c[0x0][0x200] ;  /* 0x00008000000c7ab9 */ /* 0x000fe20000000a00 */
[----:B------:R-:W-:Y:S01]  /*1b00*/  BSSY B1, `(.L_x_900) ;  /* 0x0000b51000017945 */ /* 0x000fe20003800000 */
[----:B------:R-:W-:-:S03]  /*1b10*/  UIADD3.X UR29, UR8, UR4, UR10, UP2, UP1 ;  /* 0x00000004081d7290 */ /* 0x000fc600097e240a */
[----:B------:R-:W-:Y:S02]  /*1b20*/  ULDC.64 UR4, c[0x0][0x1a8] ;  /* 0x00006a0000047ab9 */ /* 0x000fe40000000a00 */
[----:B------:R-:W-:-:S04]  /*1b30*/  UIMAD UR4, UR61, UR4, URZ ;  /* 0x000000043d0472a4 */ /* 0x000fc8000f8e023f */
        /* <DEDUP_REMOVED lines=16> */
[----:B------:R-:W-:-:S03]  /*1c40*/  ULDC.64 UR12, c[0x0][0x3c8] ;  /* 0x0000f200000c7ab9 */ /* 0x000fc60000000a00 */
[----:B------:R-:W-:Y:S01]  /*1c50*/  IMAD R7, R7, c[0x0][0x190], RZ ;  /* 0x0000640007077a24 */ /* 0x000fe200078e02ff */
[----:B------:R-:W-:Y:S01]  /*1c60*/  UMOV UR8, UR4 ;  /* 0x0000000400087c82 */ /* 0x000fe20008000000 */
[----:B------:R-:W-:Y:S01]  /*1c70*/  IADD3 R6, P0, R4, UR42, RZ ;  /* 0x0000002a04067c10 */ /* 0x000fe2000ff1e0ff */
[----:B------:R-:W-:Y:S01]  /*1c80*/  UIADD3 UR4, UR18, UR6, URZ ;  /* 0x0000000612047290 */ /* 0x000fe2000fffe03f */
[----:B------:R-:W-:Y:S01]  /*1c90*/  IMAD R2, R2, c[0x0][0x194], R7 ;  /* 0x0000650002027a24 */ /* 0x000fe200078e0207 */
[----:B------:R-:W-:Y:S02]  /*1ca0*/  UMOV UR7, UR5 ;  /* 0x0000000500077c82 */ /* 0x000fe40008000000 */
[----:B------:R-:W-:Y:S01]  /*1cb0*/  UIMAD.WIDE UR4, UR4, UR11, UR12 ;  /* 0x0000000b040472a5 */ /* 0x000fe2000f8e020c */
[----:B------:R1:W2:Y:S01]  /*1cc0*/  R2UR UR12, R8 ;  /* 0x00000000080c73c2 */ /* 0x0002a200000e0000 */
[----:B------:R-:W-:Y:S01]  /*1cd0*/  IADD3.X R7, R5, UR37, R2, P0, !PT ;  /* 0x0000002505077c10 */ /* 0x000fe200087fe402 */
[----:B------:R-:W-:Y:S01]  /*1ce0*/  ULDC UR11, c[0x0][0x2e8] ;  /* 0x0000ba00000b7ab9 */ /* 0x000fe20000000800 */
[----:B------:R-:W-:-:S03]  /*1cf0*/  IADD3 R4, P0, R204, UR31, RZ ;  /* 0x0000001fcc047c10 */ /* 0x000fc6000ff1e0ff */
[----:B------:R-:W-:Y:S01]  /*1d00*/  UMOV UR10, UR4 ;  /* 0x00000004000a7c82 */ /* 0x000fe20008000000 */
[----:B------:R-:W-:Y:S01]  /*1d10*/  IADD3.X R5, R205, UR34, RZ, P0, !PT ;  /* 0x00000022cd057c10 */ /* 0x000fe200087fe4ff */
[----:B------:R-:W-:Y:S01]  /*1d20*/  UIADD3 UR4, -UR14, UR24, UR22 ;  /* 0x000000180e047290 */ /* 0x000fe2000fffe116 */
[----:B------:R3:W4:Y:S01]  /*1d30*/  R2UR UR13, R10 ;  /* 0x000000000a0d73c2 */ /* 0x00072200000e0000 */
[----:B------:R-:W-:Y:S02]  /*1d40*/  UMOV UR9, UR5 ;  /* 0x0000000500097c82 */ /* 0x000fe40008000000 */
[----:B------:R-:W-:Y:S01]  /*1d50*/  UIADD3 UR4, UR4, -UR11, URZ ;  /* 0x8000000b04047290 */ /* 0x000fe2000fffe03f */
[----:B------:R-:W-:Y:S01]  /*1d60*/  IMAD.WIDE.U32 R4, R9, c[0x0][0x370], R4 ;  /* 0x0000dc0009047a25 */ /* 0x000fe200078e0004 */
[----:B------:R-:W-:Y:S02]  /*1d70*/  UIADD3 UR5, UR38, -0x1, URZ ;  /* 0xffffffff26057890 */ /* 0x000fe4000fffe03f */
[----:B------:R-:W-:-:S02]  /*1d80*/  USHF.R.S32.HI UR11, URZ, 0x1f, UR4 ;  /* 0x0000001f3f0b7899 */ /* 0x000fc40008011404 */
[----:B------:R-:W-:Y:S02]  /*1d90*/  IADD3 R5, R5, UR15, RZ ;  /* 0x0000000f05057c10 */ /* 0x000fe4000fffe0ff */
[----:B------:R-:W-:Y:S01]  /*1da0*/  ULEA.HI UR11, UR11, UR4, URZ, 0x7 ;  /* 0x000000040b0b7291 */ /* 0x000fe2000f8f383f */
[----:B-1----:R-:W-:-:S03]  /*1db0*/  LEA.HI R8, R22, R21, RZ, 0x5 ;  /* 0x0000001516087211 */ /* 0x002fc600078f28ff */
[----:B------:R-:W-:Y:S01]  /*1dc0*/  USHF.R.S32.HI UR11, URZ, 0x7, UR11 ;  /* 0x000000073f0b7899 */ /* 0x000fe2000801140b */
[----:B------:R-:W-:-:S03]  /*1dd0*/  LOP3.LUT R2, R8, 0xffffffe0, RZ, 0xc0, !PT ;  /* 0xffffffe008027812 */ /* 0x000fc600078ec0ff */
[----:B------:R-:W-:Y:S01]  /*1de0*/  UISETP.LT.AND UP1, UPT, URZ, UR11, UPT ;  /* 0x0000000b3f00728c */ /* 0x000fe2000bf21270 */
[----:B------:R-:W-:Y:S01]  /*1df0*/  SHF.R.S32.HI R8, RZ, 0x5, R8 ;  /* 0x00000005ff087819 */ /* 0x000fe20000011408 */
[----:B------:R-:W-:Y:S02]  /*1e00*/  IMAD.IADD R2, R21, 0x1, -R2 ;  /* 0x0000000115027824 */ /* 0x000fe400078e0a02 */
[----:B------:R-:W-:Y:S02]  /*1e10*/  USEL UR11, URZ, UR11, !UP1 ;  /* 0x0000000b3f0b7287 */ /* 0x000fe4000c800000 */
[----:B------:R-:W-:Y:S02]  /*1e20*/  IMAD R2, R8, UR50, R2 ;  /* 0x0000003208027c24 */ /* 0x000fe4000f8e0202 */
[----:B------:R-:W-:-:S03]  /*1e30*/  UISETP.GT.AND UP1, UPT, UR38, UR11, UPT ;  /* 0x0000000b2600728c */ /* 0x000fc6000bf24270 */
        /* <DEDUP_REMOVED lines=37> */
.L_x_906:
        /* <DEDUP_REMOVED lines=18> */
.L_x_907:
        /* <DEDUP_REMOVED lines=28> */
.L_x_909:
[----:B------:R-:W-:Y:S05]  /*2370*/  BSYNC B0 ;  /* 0x0000000000007941 */ /* 0x000fea0003800000 */
.L_x_908:
        /* <DEDUP_REMOVED lines=15> */
.L_x_911:
[----:B------:R-:W-:Y:S05]  /*2470*/  BSYNC B0 ;  /* 0x0000000000007941 */ /* 0x000fea0003800000 */
.L_x_910:
        /* <DEDUP_REMOVED lines=15> */
.L_x_913:
[----:B------:R-:W-:Y:S05]  /*2570*/  BSYNC B0 ;  /* 0x0000000000007941 */ /* 0x000fea0003800000 */
.L_x_912:
        /* <DEDUP_REMOVED lines=14> */
.L_x_915:
[----:B------:R-:W-:Y:S05]  /*2660*/  BSYNC B0 ;  /* 0x0000000000007941 */ /* 0x000fea0003800000 */
.L_x_914:
        /* <DEDUP_REMOVED lines=24> */
.L_x_917:
[----:B------:R-:W-:Y:S05]  /*27f0*/  BSYNC B0 ;  /* 0x0000000000007941 */ /* 0x000fea0003800000 */
.L_x_916:
        /* <DEDUP_REMOVED lines=13> */
.L_x_919:
[----:B------:R-:W-:Y:S05]  /*28d0*/  BSYNC B0 ;  /* 0x0000000000007941 */ /* 0x000fea0003800000 */
.L_x_918:
        /* <DEDUP_REMOVED lines=13> */
.L_x_921:
[----:B------:R-:W-:Y:S05]  /*29b0*/  BSYNC B0 ;  /* 0x0000000000007941 */ /* 0x000fea0003800000 */
.L_x_920:
        /* <DEDUP_REMOVED lines=12> */
.L_x_905:
        /* <DEDUP_REMOVED lines=22> */
.L_x_924:
[----:B------:R-:W-:Y:S05]  /*2be0*/  BSYNC B0 ;  /* 0x0000000000007941 */ /* 0x000fea0003800000 */
.L_x_923:
        /* <DEDUP_REMOVED lines=16> */
.L_x_926:
[----:B------:R-:W-:Y:S05]  /*2cf0*/  BSYNC B0 ;  /* 0x0000000000007941 */ /* 0x000fea0003800000 */
.L_x_925:
        /* <DEDUP_REMOVED lines=16> */
.L_x_928:
[----:B------:R-:W-:Y:S05]  /*2e00*/  BSYNC B0 ;  /* 0x0000000000007941 */ /* 0x000fea0003800000 */
.L_x_927:
        /* <DEDUP_REMOVED lines=8> */
[----:B---3--:R-:W3:Y:S01]  /*2e90*/  LDL R4, [R1+0x90] ;  /* 0x0000900001047983 */ /* 0x008ee20000100800 */
[----:B------:R-:W-:Y:S02]  /*2ea0*/  MOV R6, c[0x0][0x370] ;  /* 0x0000dc0000067a02 */ /* 0x000fe40000000f00 */
[----:B------:R-:W-:Y:S01]  /*2eb0*/  MOV R5, R211 ;  /* 0x000000d300057202 */ /* 0x000fe20000000f00 */
[----:B---3--:R3:W5:Y:S02]  /*2ec0*/  R2UR UR6, R4 ;  /* 0x00000000040673c2 */ /* 0x00876400000e0000 */
[----:B---3--:R-:W-:-:S05]  /*2ed0*/  MOV R4, R212 ;  /* 0x000000d400047202 */ /* 0x008fca0000000f00 */
[----:B------:R-:W-:-:S05]  /*2ee0*/  IMAD.WIDE.U32 R4, R6, 0xc0, R4 ;  /* 0x000000c006047825 */ /* 0x000fca00078e0004 */
[----:B-----5:R-:W-:-:S05]  /*2ef0*/  IADD3 R5, R5, UR6, RZ ;  /* 0x0000000605057c10 */ /* 0x020fca000fffe0ff */
[----:B------:R-:W-:Y:S01]  /*2f00*/  @!PT LDS RZ, [RZ] ;  /* 0x00000000fffff984 */ /* 0x000fe20000000800 */
[----:B------:R-:W-:Y:S01]  /*2f10*/  @!PT LDS RZ, [RZ] ;  /* 0x00000000fffff984 */ /* 0x000fe20000000800 */
[----:B------:R-:W-:Y:S01]  /*2f20*/  @!PT LDS RZ, [RZ] ;  /* 0x00000000fffff984 */ /* 0x000fe20000000800 */
[----:B------:R3:W-:Y:S02]  /*2f30*/  LDGSTS.E.BYPASS.LTC128B.128 [R2+0xb000], [R4.64] ;  /* 0x0b00000004027fae */ /* 0x0007e4000b901d54 */
.L_x_930:
[----:B------:R-:W-:Y:S05]  /*2f40*/  BSYNC B0 ;  /* 0x0000000000007941 */ /* 0x000fea0003800000 */
.L_x_929:
        /* <DEDUP_REMOVED lines=22> */
.L_x_932:
[----:B------:R-:W-:Y:S05]  /*30b0*/  BSYNC B0 ;  /* 0x0000000000007941 */ /* 0x000fea0003800000 */
.L_x_931:
        /* <DEDUP_REMOVED lines=20> */
.L_x_934:
[----:B------:R-:W-:Y:S05]  /*3200*/  BSYNC B0 ;  /* 0x0000000000007941 */ /* 0x000fea0003800000 */
.L_x_933:
        /* <DEDUP_REMOVED lines=20> */
.L_x_936:
[----:B------:R-:W-:Y:S05]  /*3350*/  BSYNC B0 ;  /* 0x0000000000007941 */ /* 0x000fea0003800000 */
.L_x_935:
        /* <DEDUP_REMOVED lines=12> */
[----:B-1----:R-:W5:Y:S01]  /*3420*/  LDL R4, [R1+0x8c] ;  /* 0x00008c0001047983 */ /* 0x002f620000100800 */
[----:B------:R-:W-:-:S02]  /*3430*/  MOV R6, c[0x0][0x190] ;  /* 0x0000640000067a02 */ /* 0x000fc40000000f00 */
[----:B------:R-:W-:Y:S01]  /*3440*/  MOV R5, R209 ;  /* 0x000000d100057202 */ /* 0x000fe20000000f00 */
[----:B-----5:R1:W5:Y:S02]  /*3450*/  R2UR UR6, R4 ;  /* 0x00000000040673c2 */ /* 0x02036400000e0000 */
[----:B-1----:R-:W-:-:S05]  /*3460*/  MOV R4, R210 ;  /* 0x000000d200047202 */ /* 0x002fca0000000f00 */
[----:B------:R-:W-:-:S05]  /*3470*/  IMAD.WIDE.U32 R4, R6, 0xc0, R4 ;  /* 0x000000c006047825 */ /* 0x000fca00078e0004 */
[----:B-----5:R-:W-:-:S05]  /*3480*/  IADD3 R5, R5, UR6, RZ ;  /* 0x0000000605057c10 */ /* 0x020fca000fffe0ff */
[----:B------:R-:W-:Y:S01]  /*3490*/  @!PT LDS RZ, [RZ] ;  /* 0x00000000fffff984 */ /* 0x000fe20000000800 */
[----:B------:R-:W-:Y:S01]  /*34a0*/  @!PT LDS RZ, [RZ] ;  /* 0x00000000fffff984 */ /* 0x000fe20000000800 */
[----:B------:R-:W-:Y:S01]  /*34b0*/  @!PT LDS RZ, [RZ] ;  /* 0x00000000fffff984 */ /* 0x000fe20000000800 */
[----:B------:R1:W-:Y:S02]  /*34c0*/  LDGSTS.E.BYPASS.LTC128B.128 [R192+0x3000], [R4.64] ;  /* 0x0300000004c07fae */ /* 0x0003e4000b901d54 */
.L_x_938:
[----:B------:R-:W-:Y:S05]  /*34d0*/  BSYNC B0 ;  /* 0x0000000000007941 */ /* 0x000fea0003800000 */
.L_x_937:
        /* <DEDUP_REMOVED lines=40> */
[----:B----4-:R1:W-:Y:S04]  /*3760*/  STL [R1+0x4], R24 ;  /* 0x0000041801007387 */ /* 0x0103e80000100800 */
[----:B-----5:R1:W-:Y:S04]  /*3770*/  STL [R1], R25 ;  /* 0x0000001901007387 */ /* 0x0203e80000100800 */
        /* <DEDUP_REMOVED lines=18> */
.L_x_940:
[----:B------:R-:W-:Y:S05]  /*38a0*/  BSYNC B0 ;  /* 0x0000000000007941 */ /* 0x000fea0003800000 */
.L_x_939:
        /* <DEDUP_REMOVED lines=21> */
.L_x_942:
[----:B------:R-:W-:Y:S05]  /*3a00*/  BSYNC B0 ;  /* 0x0000000000007941 */ /* 0x000fea0003800000 */
.L_x_941:
        /* <DEDUP_REMOVED lines=21> */
.L_x_944:
[----:B------:R-:W-:Y:S05]  /*3b60*/  BSYNC B0 ;  /* 0x0000000000007941 */ /* 0x000fea0003800000 */
.L_x_943:
        /* <DEDUP_REMOVED lines=21> */
.L_x_946:
[----:B------:R-:W-:Y:S05]  /*3cc0*/  BSYNC B0 ;  /* 0x0000000000007941 */ /* 0x000fea0003800000 */
.L_x_945:
        /* <DEDUP_REMOVED lines=29> */
.L_x_948:
[----:B------:R-:W-:Y:S05]  /*3ea0*/  BSYNC B0 ;  /* 0x0000000000007941 */ /* 0x000fea0003800000 */
.L_x_947:
        /* <DEDUP_REMOVED lines=20> */
.L_x_950:
[----:B------:R-:W-:Y:S05]  /*3ff0*/  BSYNC B0 ;  /* 0x0000000000007941 */ /* 0x000fea0003800000 */
.L_x_949:
        /* <DEDUP_REMOVED lines=20> */
.L_x_952:
[----:B------:R-:W-:Y:S05]  /*4140*/  BSYNC B0 ;  /* 0x0000000000007941 */ /* 0x000fea0003800000 */
.L_x_951:
        /* <DEDUP_REMOVED lines=19> */
.L_x_954:
[----:B------:R-:W-:Y:S05]  /*4280*/  BSYNC B0 ;  /* 0x0000000000007941 */ /* 0x000fea0003800000 */
.L_x_953:
[----:B------:R-:W-:Y:S01]  /*4290*/  LEA.HI R0, R22, R21, RZ, 0x4 ;  /* 0x0000001516007211 */ /* 0x000fe200078f20ff */
[----:B---3--:R-:W-:Y:S01]  /*42a0*/  IMAD.U32 R4, RZ, RZ, UR24 ;  /* 0x00000018ff047e24 */ /* 0x008fe2000f8e00ff */
[----:B------:R-:W-:Y:S01]  /*42b0*/  IADD3 R5, R23, 0x1, RZ ;  /* 0x0000000117057810 */ /* 0x000fe20007ffe0ff */
[----:B------:R-:W0:Y:S01]  /*42c0*/  LDGDEPBAR ;  /* 0x00000000000079af */ /* 0x000e220000000000 */
[----:B------:R-:W-:Y:S01]  /*42d0*/  LOP3.LUT R0, R0, 0xfffffff0, RZ, 0xc0, !PT ;  /* 0xfffffff000007812 */ /* 0x000fe200078ec0ff */
[----:B------:R-:W-:Y:S01]  /*42e0*/  IMAD.MOV.U32 R189, RZ, RZ, 0x20 ;  /* 0x00000020ffbd7424 */ /* 0x000fe200078e00ff */
[----:B------:R-:W-:Y:S01]  /*42f0*/  MOV R181, 0x40 ;  /* 0x0000004000b57802 */ /* 0x000fe20000000f00 */
[----:B------:R-:W-:Y:S01]  /*4300*/  IMAD.SHL.U32 R186, R191, 0x2, RZ ;  /* 0x00000002bfba7824 */ /* 0x000fe200078e00ff */
[----:B------:R-:W-:Y:S01]  /*4310*/  UIADD3 UR15, UR24, 0x80, UR22 ;  /* 0x00000080180f7890 */ /* 0x000fe2000fffe016 */
[----:B------:R-:W-:Y:S01]  /*4320*/  IMAD.IADD R0, R21, 0x1, -R0 ;  /* 0x0000000115007824 */ /* 0x000fe200078e0a00 */
[----:B------:R-:W-:Y:S01]  /*4330*/  CS2R R126, SRZ ;  /* 0x00000000007e7805 */ /* 0x000fe2000001ff00 */
        /* <DEDUP_REMOVED lines=18> */
[C---:B------:R-:W-:Y:S01]  /*4460*/  IMAD.SHL.U32 R4, R23.reuse, 0x4, RZ ;  /* 0x0000000417047824 */ /* 0x040fe200078e00ff */
[----:B------:R-:W-:Y:S01]  /*4470*/  SHF.L.U64.HI R5, R23, 0x2, R16 ;  /* 0x0000000217057819 */ /* 0x000fe20000010210 */
        /* <DEDUP_REMOVED lines=14> */
[----:B------:R-:W-:Y:S01]  /*4560*/  IMAD.SHL.U32 R180, R0, 0x2, RZ ;  /* 0x0000000200b47824 */ /* 0x000fe200078e00ff */
        /* <DEDUP_REMOVED lines=12> */
[----:B------:R-:W-:Y:S01]  /*4630*/  IMAD.IADD R187, R189, 0x1, R186 ;  /* 0x00000001bdbb7824 */ /* 0x000fe200078e02ba */
[----:B-1----:R-:W-:Y:S01]  /*4640*/  IADD3 R2, R191, 0x2000, RZ ;  /* 0x00002000bf027810 */ /* 0x002fe20007ffe0ff */
[----:B------:R-:W-:-:S03]  /*4650*/  UIADD3 UR15, UR15, -UR14, URZ ;  /* 0x8000000e0f0f7290 */ /* 0x000fc6000fffe03f */
[----:B------:R-:W-:-:S05]  /*4660*/  SEL R2, R2, R191, !P2 ;  /* 0x000000bf02027207 */ /* 0x000fca0005000000 */
[----:B------:R-:W-:Y:S01]  /*4670*/  IMAD.SHL.U32 R188, R2, 0x2, RZ ;  /* 0x0000000202bc7824 */ /* 0x000fe200078e00ff */
[----:B------:R-:W-:-:S05]  /*4680*/  MOV R2, c[0x0][0x22c] ;  /* 0x00008b0000027a02 */ /* 0x000fca0000000f00 */
[----:B------:R-:W-:-:S04]  /*4690*/  IMAD R2, R2, c[0x0][0x1c0], RZ ;  /* 0x0000700002027a24 */ /* 0x000fc800078e02ff */
[C---:B------:R-:W-:Y:S02]  /*46a0*/  IMAD.SHL.U32 R7, R2.reuse, 0x10, RZ ;  /* 0x0000001002077824 */ /* 0x040fe400078e00ff */
[----:B------:R-:W-:-:S03]  /*46b0*/  IMAD.SHL.U32 R6, R2, 0x8, RZ ;  /* 0x0000000802067824 */ /* 0x000fc600078e00ff */
[----:B------:R-:W-:-:S05]  /*46c0*/  IADD3 R0, R7, 0x20, RZ ;  /* 0x0000002007007810 */ /* 0x000fca0007ffe0ff */
[----:B------:R-:W-:-:S05]  /*46d0*/  IMAD.IADD R0, R6, 0x1, R0 ;  /* 0x0000000106007824 */ /* 0x000fca00078e0200 */
[----:B------:R-:W-:-:S05]  /*46e0*/  IADD3 R0, R6, R0, RZ ;  /* 0x0000000006007210 */ /* 0x000fca0007ffe0ff */
[----:B------:R-:W-:-:S04]  /*46f0*/  IMAD.IADD R0, R6, 0x1, R0 ;  /* 0x0000000106007824 */ /* 0x000fc800078e0200 */
[----:B------:R-:W-:-:S05]  /*4700*/  IMAD.IADD R0, R6, 0x1, R0 ;  /* 0x0000000106007824 */ /* 0x000fca00078e0200 */
[----:B------:R1:W-:Y:S02]  /*4710*/  STL [R1+0x30], R0 ;  /* 0x0000300001007387 */ /* 0x0003e40000100800 */
[----:B-1----:R-:W-:-:S05]  /*4720*/  IMAD.IADD R0, R6, 0x1, R0 ;  /* 0x0000000106007824 */ /* 0x002fca00078e0200 */
[----:B------:R-:W-:Y:S01]  /*4730*/  IADD3 R2, R6, R0, RZ ;  /* 0x0000000006027210 */ /* 0x000fe20007ffe0ff */
[----:B------:R1:W-:Y:S04]  /*4740*/  STL [R1+0x2c], R0 ;  /* 0x00002c0001007387 */ /* 0x0003e80000100800 */
[----:B------:R-:W-:Y:S04]  /*4750*/  STL [R1+0x40], R5 ;  /* 0x0000400501007387 */ /* 0x000fe80000100800 */
[----:B------:R2:W-:Y:S04]  /*4760*/  STL [R1+0x28], R2 ;  /* 0x0000280201007387 */ /* 0x0005e80000100800 */
[----:B------:R3:W-:Y:S01]  /*4770*/  STL [R1+0x3c], R4 ;  /* 0x00003c0401007387 */ /* 0x0007e20000100800 */
[----:B-1----:R-:W-:-:S04]  /*4780*/  IADD3 R0, R23, -0x80, RZ ;  /* 0xffffff8017007810 */ /* 0x002fc80007ffe0ff */
[----:B------:R-:W-:Y:S01]  /*4790*/  SHF.L.U32 R0, R0, 0x2, RZ ;  /* 0x0000000200007819 */ /* 0x000fe200000006ff */
[----:B--2---:R-:W-:-:S04]  /*47a0*/  IMAD.IADD R2, R6, 0x1, R2 ;  /* 0x0000000106027824 */ /* 0x004fc800078e0202 */
[C---:B---3--:R-:W-:Y:S01]  /*47b0*/  IMAD.IADD R4, R6.reuse, 0x1, R2 ;  /* 0x0000000106047824 */ /* 0x048fe200078e0202 */
[----:B------:R-:W-:Y:S04]  /*47c0*/  STL [R1+0x24], R2 ;  /* 0x0000240201007387 */ /* 0x000fe80000100800 */
[----:B------:R1:W-:Y:S04]  /*47d0*/  STL [R1+0x38], R0 ;  /* 0x0000380001007387 */ /* 0x0003e80000100800 */
[----:B------:R-:W-:Y:S01]  /*47e0*/  STL [R1+0x20], R4 ;  /* 0x0000200401007387 */ /* 0x000fe20000100800 */
[----:B-1----:R-:W-:-:S05]  /*47f0*/  IADD3 R0, R6, R4, RZ ;  /* 0x0000000406007210 */ /* 0x002fca0007ffe0ff */
[----:B------:R1:W-:Y:S02]  /*4800*/  STL [R1+0x1c], R0 ;  /* 0x00001c0001007387 */ /* 0x0003e40000100800 */
[----:B-1----:R-:W-:-:S05]  /*4810*/  IMAD.IADD R0, R6, 0x1, R0 ;  /* 0x0000000106007824 */ /* 0x002fca00078e0200 */
[----:B------:R1:W-:Y:S02]  /*4820*/  STL [R1+0x18], R0 ;  /* 0x0000180001007387 */ /* 0x0003e40000100800 */
[----:B-1----:R-:W-:-:S05]  /*4830*/  IMAD.IADD R0, R6, 0x1, R0 ;  /* 0x0000000106007824 */ /* 0x002fca00078e0200 */
[----:B------:R1:W-:Y:S02]  /*4840*/  STL [R1+0x14], R0 ;  /* 0x0000140001007387 */ /* 0x0003e40000100800 */
[----:B-1----:R-:W-:-:S05]  /*4850*/  IADD3 R0, R6, R0, RZ ;  /* 0x0000000006007210 */ /* 0x002fca0007ffe0ff */
[----:B------:R1:W-:Y:S02]  /*4860*/  STL [R1+0x10], R0 ;  /* 0x0000100001007387 */ /* 0x0003e40000100800 */
[----:B-1----:R-:W-:-:S05]  /*4870*/  IMAD.IADD R0, R6, 0x1, R0 ;  /* 0x0000000106007824 */ /* 0x002fca00078e0200 */
[----:B------:R1:W-:Y:S02]  /*4880*/  STL [R1+0x34], R0 ;  /* 0x0000340001007387 */ /* 0x0003e40000100800 */
.L_x_957:
[----:B------:R-:W0:Y:S01]  /*4890*/  LDGDEPBAR ;  /* 0x00000000000079af */ /* 0x000e220000000000 */
[C---:B-1----:R-:W-:Y:S01]  /*48a0*/  IADD3 R0, R188.reuse, R189, RZ ;  /* 0x000000bdbc007210 */ /* 0x042fe20007ffe0ff */
[----:B------:R-:W-:Y:S01]  /*48b0*/  USHF.L.U32 UR6, UR5, 0x7, URZ ;  /* 0x0000000705067899 */ /* 0x000fe2000800063f */
[-C--:B------:R-:W-:Y:S01]  /*48c0*/  IADD3 R164, R188, R181.reuse, RZ ;  /* 0x000000b5bca47210 */ /* 0x080fe20007ffe0ff */
[----:B------:R-:W-:Y:S02]  /*48d0*/  USHF.L.U32 UR4, UR16, 0x7, URZ ;  /* 0x0000000710047899 */ /* 0x000fe4000800063f */
[----:B------:R-:W-:Y:S02]  /*48e0*/  UISETP.GE.AND UP0, UPT, UR6, UR15, UPT ;  /* 0x0000000f0600728c */ /* 0x000fe4000bf06270 */
[----:B------:R-:W2:Y:S01]  /*48f0*/  LDL R208, [R1+0x50] ;  /* 0x0000500001d07983 */ /* 0x000ea20000100800 */
[----:B------:R-:W-:Y:S02]  /*4900*/  UIADD3 UR4, UR4, 0x80, URZ ;  /* 0x0000008004047890 */ /* 0x000fe4000fffe03f */
[----:B------:R-:W-:Y:S01]  /*4910*/  UISETP.GT.AND UP3, UPT, UR5, UR11, UPT ;  /* 0x0000000b0500728c */ /* 0x000fe2000bf64270 */
[----:B------:R-:W3:Y:S01]  /*4920*/  LDL R2, [R1+0x44] ;  /* 0x0000440001027983 */ /* 0x000ee20000100800 */
[----:B------:R-:W-:Y:S03]  /*4930*/  UISETP.LT.AND UP0, UPT, UR4, UR14, UP0 ;  /* 0x0000000e0400728c */ /* 0x000fe60008701270 */
[----:B------:R-:W4:Y:S03]  /*4940*/  LDL R206, [R1+0x8] ;  /* 0x0000080001ce7983 */ /* 0x000f260000100800 */
[----:B------:R-:W-:Y:S01]  /*4950*/  PLOP3.LUT P0, PT, PT, PT, UP0, 0x80, 0x0 ;  /* 0x000000000000781c */ /* 0x000fe20003f0f008 */
[----:B------:R-:W2:Y:S04]  /*4960*/  LDL R203, [R1+0xc] ;  /* 0x00000c0001cb7983 */ /* 0x000ea80000100800 */
[----:B------:R-:W-:Y:S04]  /*4970*/  STL [R1+0x16c], R121 ;  /* 0x00016c7901007387 */ /* 0x000fe80000100800 */
        /* <DEDUP_REMOVED lines=53> */
[----:B------:R-:W-:Y:S01]  /*4cd0*/  STL [R1+0x94], R3 ;  /* 0x0000940301007387 */ /* 0x000fe20000100800 */
[----:B------:R-:W-:Y:S04]  /*4ce0*/  DEPBAR.LE SB0, 0x0 ;  /* 0x000080000000791a */ /* 0x000fe80000000000 */
[----:B------:R-:W-:Y:S08]  /*4cf0*/  BAR.SYNC.DEFER_BLOCKING 0x0 ;  /* 0x0000000000007b1d */ /* 0x000ff00000010000 */
[----:B------:R-:W-:Y:S08]  /*4d00*/  LDSM.16.M88.4 R64, [R188] ;  /* 0x00000000bc40783b */ /* 0x000ff00000000200 */
[----:B------:R-:W1:Y:S08]  /*4d10*/  LDSM.16.M88.4 R16, [R182+0xc000] ;  /* 0x00c00000b610783b */ /* 0x000e700000000200 */
[----:B------:R-:W2:Y:S08]  /*4d20*/  LDSM.16.M88.4 R60, [R188+0x2000] ;  /* 0x00200000bc3c783b */ /* 0x000eb00000000200 */
[----:B------:R-:W2:Y:S08]  /*4d30*/  LDSM.16.M88.4 R32, [R182+0xc800] ;  /* 0x00c80000b620783b */ /* 0x000eb00000000200 */
[----:B------:R-:W2:Y:S08]  /*4d40*/  LDSM.16.M88.4 R48, [R182+0xd000] ;  /* 0x00d00000b630783b */ /* 0x000eb00000000200 */
[----:B------:R-:W2:Y:S01]  /*4d50*/  LDSM.16.M88.4 R132, [R182+0xd800] ;  /* 0x00d80000b684783b */ /* 0x000ea20000000200 */
[----:B---3--:R-:W-:Y:S02]  /*4d60*/  @!P0 IADD3 R2, R2, UR6, RZ ;  /* 0x0000000602028c10 */ /* 0x008fe4000fffe0ff */
[----:B----4-:R-:W-:Y:S01]  /*4d70*/  FSETP.NEU.FTZ.AND P2, PT, R206, -INF , PT ;  /* 0xff800000ce00780b */ /* 0x010fe20003f5d000 */
[-C--:B-1----:R-:W-:Y:S04]  /*4d80*/  HMMA.16816.F32.BF16 R4, R64, R16.reuse, RZ ;  /* 0x000000104004723c */ /* 0x082fe800000418ff */
[----:B------:R-:W-:Y:S04]  /*4d90*/  LDSM.16.M88.4 R136, [R0] ;  /* 0x000000000088783b */ /* 0x000fe80000000200 */
[C---:B--2---:R-:W-:Y:S04]  /*4da0*/  HMMA.16816.F32.BF16 R8, R60.reuse, R16, RZ ;  /* 0x000000103c08723c */ /* 0x044fe800000418ff */
[----:B------:R-:W1:Y:S04]  /*4db0*/  LDSM.16.M88.4 R140, [R185+0xc000] ;  /* 0x00c00000b98c783b */ /* 0x000e680000000200 */
[-C--:B------:R-:W-:Y:S04]  /*4dc0*/  HMMA.16816.F32.BF16 R12, R60, R18.reuse, RZ ;  /* 0x000000123c0c723c */ /* 0x080fe800000418ff */
[----:B------:R2:W3:Y:S04]  /*4dd0*/  LDSM.16.M88.4 R144, [R0+0x2000] ;  /* 0x002000000090783b */ /* 0x0004e80000000200 */
[C---:B------:R-:W-:Y:S04]  /*4de0*/  HMMA.16816.F32.BF16 R16, R64.reuse, R18, RZ ;  /* 0x000000124010723c */ /* 0x040fe800000418ff */
[----:B------:R-:W4:Y:S04]  /*4df0*/  LDSM.16.M88.4 R148, [R185+0xc800] ;  /* 0x00c80000b994783b */ /* 0x000f280000000200 */
[-C--:B------:R-:W-:Y:S04]  /*4e00*/  HMMA.16816.F32.BF16 R20, R64, R32.reuse, RZ ;  /* 0x000000204014723c */ /* 0x080fe800000418ff */
[----:B------:R-:W-:Y:S04]  /*4e10*/  LDSM.16.M88.4 R152, [R185+0xd800] ;  /* 0x00d80000b998783b */ /* 0x000fe80000000200 */
[C---:B------:R-:W-:Y:S04]  /*4e20*/  HMMA.16816.F32.BF16 R24, R60.reuse, R32, RZ ;  /* 0x000000203c18723c */ /* 0x040fe800000418ff */
[----:B------:R-:W-:Y:S01]  /*4e30*/  LDSM.16.M88.4 R156, [R164] ;  /* 0x00000000a49c783b */ /* 0x000fe20000000200 */
[----:B--2---:R-:W-:Y:S03]  /*4e40*/  IADD3 R0, R0, R181, RZ ;  /* 0x000000b500007210 */ /* 0x004fe60007ffe0ff */
[-C--:B------:R-:W-:Y:S04]  /*4e50*/  HMMA.16816.F32.BF16 R28, R60, R34.reuse, RZ ;  /* 0x000000223c1c723c */ /* 0x080fe800000418ff */
[----:B------:R-:W-:Y:S04]  /*4e60*/  LDSM.16.M88.4 R160, [R183+0xc000] ;  /* 0x00c00000b7a0783b */ /* 0x000fe80000000200 */
[C---:B------:R-:W-:Y:S04]  /*4e70*/  HMMA.16816.F32.BF16 R32, R64.reuse, R34, RZ ;  /* 0x000000224020723c */ /* 0x040fe800000418ff */
[----:B------:R-:W-:Y:S04]  /*4e80*/  LDSM.16.M88.4 R164, [R164+0x2000] ;  /* 0x00200000a4a4783b */ /* 0x000fe80000000200 */
[-C--:B------:R-:W-:Y:S04]  /*4e90*/  HMMA.16816.F32.BF16 R36, R64, R48.reuse, RZ ;  /* 0x000000304024723c */ /* 0x080fe800000418ff */
[----:B------:R-:W-:Y:S04]  /*4ea0*/  LDSM.16.M88.4 R168, [R183+0xd000] ;  /* 0x00d00000b7a8783b */ /* 0x000fe80000000200 */
[C---:B------:R-:W-:Y:S04]  /*4eb0*/  HMMA.16816.F32.BF16 R40, R60.reuse, R48, RZ ;  /* 0x000000303c28723c */ /* 0x040fe800000418ff */
[----:B------:R-:W-:Y:S04]  /*4ec0*/  LDSM.16.M88.4 R172, [R183+0xd800] ;  /* 0x00d80000b7ac783b */ /* 0x000fe80000000200 */
[-C--:B------:R-:W-:Y:S04]  /*4ed0*/  HMMA.16816.F32.BF16 R44, R60, R50.reuse, RZ ;  /* 0x000000323c2c723c */ /* 0x080fe800000418ff */
[----:B------:R-:W-:Y:S04]  /*4ee0*/  LDSM.16.M88.4 R176, [R184+0xc000] ;  /* 0x00c00000b8b0783b */ /* 0x000fe80000000200 */
[C---:B------:R-:W-:Y:S08]  /*4ef0*/  HMMA.16816.F32.BF16 R48, R64.reuse, R50, RZ ;  /* 0x000000324030723c */ /* 0x040ff000000418ff */
[-C--:B------:R-:W-:Y:S08]  /*4f00*/  HMMA.16816.F32.BF16 R52, R64, R132.reuse, RZ ;  /* 0x000000844034723c */ /* 0x080ff000000418ff */
[C---:B------:R-:W-:Y:S08]  /*4f10*/  HMMA.16816.F32.BF16 R56, R60.reuse, R132, RZ ;  /* 0x000000843c38723c */ /* 0x040ff000000418ff */
[-C--:B------:R-:W-:Y:S08]  /*4f20*/  HMMA.16816.F32.BF16 R60, R60, R134.reuse, RZ ;  /* 0x000000863c3c723c */ /* 0x080ff000000418ff */
[----:B------:R-:W-:Y:S01]  /*4f30*/  HMMA.16816.F32.BF16 R64, R64, R134, RZ ;  /* 0x000000864040723c */ /* 0x000fe200000418ff */
[----:B------:R-:W2:Y:S07]  /*4f40*/  LDSM.16.M88.4 R132, [R185+0xd000] ;  /* 0x00d00000b984783b */ /* 0x000eae0000000200 */
[-C--:B-1----:R-:W-:Y:S08]  /*4f50*/  HMMA.16816.F32.BF16 R4, R136, R140.reuse, R4 ;  /* 0x0000008c8804723c */ /* 0x082ff00000041804 */
[C---:B---3--:R-:W-:Y:S08]  /*4f60*/  HMMA.16816.F32.BF16 R8, R144.reuse, R140, R8 ;  /* 0x0000008c9008723c */ /* 0x048ff00000041808 */
[-C--:B------:R-:W-:Y:S08]  /*4f70*/  HMMA.16816.F32.BF16 R12, R144, R142.reuse, R12 ;  /* 0x0000008e900c723c */ /* 0x080ff0000004180c */
[C---:B------:R-:W-:Y:S01]  /*4f80*/  HMMA.16816.F32.BF16 R16, R136.reuse, R142, R16 ;  /* 0x0000008e8810723c */ /* 0x040fe20000041810 */
[----:B------:R-:W1:Y:S07]  /*4f90*/  LDSM.16.M88.4 R140, [R183+0xc800] ;  /* 0x00c80000b78c783b */ /* 0x000e6e0000000200 */
[-C--:B----4-:R-:W-:Y:S08]  /*4fa0*/  HMMA.16816.F32.BF16 R20, R136, R148.reuse, R20 ;  /* 0x000000948814723c */ /* 0x090ff00000041814 */
[C---:B------:R-:W-:Y:S08]  /*4fb0*/  HMMA.16816.F32.BF16 R24, R144.reuse, R148, R24 ;  /* 0x000000949018723c */ /* 0x040ff00000041818 */
[-C--:B------:R-:W-:Y:S08]  /*4fc0*/  HMMA.16816.F32.BF16 R28, R144, R150.reuse, R28 ;  /* 0x00000096901c723c */ /* 0x080ff0000004181c */
[C---:B------:R-:W-:Y:S01]  /*4fd0*/  HMMA.16816.F32.BF16 R32, R136.reuse, R150, R32 ;  /* 0x000000968820723c */ /* 0x040fe20000041820 */
[----:B------:R-:W3:Y:S07]  /*4fe0*/  LDSM.16.M88.4 R148, [R0] ;  /* 0x000000000094783b */ /* 0x000eee0000000200 */
[-C--:B--2---:R-:W-:Y:S08]  /*4ff0*/  HMMA.16816.F32.BF16 R36, R136, R132.reuse, R36 ;  /* 0x000000848824723c */ /* 0x084ff00000041824 */
[C---:B------:R-:W-:Y:S08]  /*5000*/  HMMA.16816.F32.BF16 R40, R144.reuse, R132, R40 ;  /* 0x000000849028723c */ /* 0x040ff00000041828 */
[-C--:B------:R-:W-:Y:S08]  /*5010*/  HMMA.16816.F32.BF16 R44, R144, R134.reuse, R44 ;  /* 0x00000086902c723c */ /* 0x080ff0000004182c */
[C---:B------:R-:W-:Y:S01]  /*5020*/  HMMA.16816.F32.BF16 R48, R136.reuse, R134, R48 ;  /* 0x000000868830723c */ /* 0x040fe20000041830 */
[----:B------:R2:W4:Y:S07]  /*5030*/  LDSM.16.M88.4 R132, [R0+0x2000] ;  /* 0x002000000084783b */ /* 0x00052e0000000200 */
[-C--:B------:R-:W-:Y:S08]  /*5040*/  HMMA.16816.F32.BF16 R52, R136, R152.reuse, R52 ;  /* 0x000000988834723c */ /* 0x080ff00000041834 */
[C---:B------:R-:W-:Y:S08]  /*5050*/  HMMA.16816.F32.BF16 R56, R144.reuse, R152, R56 ;  /* 0x000000989038723c */ /* 0x040ff00000041838 */
[-C--:B------:R-:W-:Y:S01]  /*5060*/  HMMA.16816.F32.BF16 R60, R144, R154.reuse, R60 ;  /* 0x0000009a903c723c */ /* 0x080fe2000004183c */
[----:B--2---:R-:W-:Y:S04]  /*5070*/  MOV R0, UR16 ;  /* 0x0000001000007c02 */ /* 0x004fe80008000f00 */
[----:B------:R-:W-:Y:S03]  /*5080*/  @!P0 LEA R0, R0, R208, 0x7 ;  /* 0x000000d000008211 */ /* 0x000fe600078e38ff */
[----:B------:R-:W-:Y:S08]  /*5090*/  HMMA.16816.F32.BF16 R64, R136, R154, R64 ;  /* 0x0000009a8840723c */ /* 0x000ff00000041840 */
[-C--:B------:R-:W-:Y:S08]  /*50a0*/  HMMA.16816.F32.BF16 R4, R156, R160.reuse, R4 ;  /* 0x000000a09c04723c */ /* 0x080ff00000041804 */
[C---:B------:R-:W-:Y:S08]  /*50b0*/  HMMA.16816.F32.BF16 R8, R164.reuse, R160, R8 ;  /* 0x000000a0a408723c */ /* 0x040ff00000041808 */
[-C--:B------:R-:W-:Y:S08]  /*50c0*/  HMMA.16816.F32.BF16 R12, R164, R162.reuse, R12 ;  /* 0x000000a2a40c723c */ /* 0x080ff0000004180c */
[C---:B------:R-:W-:Y:S08]  /*50d0*/  HMMA.16816.F32.BF16 R16, R156.reuse, R162, R16 ;  /* 0x000000a29c10723c */ /* 0x040ff00000041810 */
[-C--:B-1----:R-:W-:Y:S08]  /*50e0*/  HMMA.16816.F32.BF16 R20, R156, R140.reuse, R20 ;  /* 0x0000008c9c14723c */ /* 0x082ff00000041814 */
        /* <DEDUP_REMOVED lines=10> */
[----:B------:R-:W-:Y:S08]  /*5190*/  HMMA.16816.F32.BF16 R64, R156, R174, R64 ;  /* 0x000000ae9c40723c */ /* 0x000ff00000041840 */
[-C--:B---3--:R-:W-:Y:S08]  /*51a0*/  HMMA.16816.F32.BF16 R4, R148, R176.reuse, R4 ;  /* 0x000000b09404723c */ /* 0x088ff00000041804 */
[C---:B----4-:R-:W-:Y:S08]  /*51b0*/  HMMA.16816.F32.BF16 R8, R132.reuse, R176, R8 ;  /* 0x000000b08408723c */ /* 0x050ff00000041808 */
        /* <DEDUP_REMOVED lines=18> */
[----:B------:R-:W-:Y:S02]  /*52e0*/  FMUL.FTZ R11, R11, c[0x0][0x2ec] ;  /* 0x0000bb000b0b7a20 */ /* 0x000fe40000410000 */
[----:B------:R-:W-:Y:S02]  /*52f0*/  FMUL.FTZ R10, R10, c[0x0][0x2ec] ;  /* 0x0000bb000a0a7a20 */ /* 0x000fe40000410000 */
[----:B------:R-:W-:Y:S01]  /*5300*/  FMUL.FTZ R18, R18, c[0x0][0x2ec] ;  /* 0x0000bb0012127a20 */ /* 0x000fe20000410000 */
[----:B------:R-:W3:Y:S10]  /*5310*/  MUFU.TANH R246, R6 ;  /* 0x0000000600f67308 */ /* 0x000ef40000002400 */
[----:B------:R4:W-:Y:S01]  /*5320*/  MUFU.TANH R157, R17 ;  /* 0x00000011009d7308 */ /* 0x0009e20000002400 */
[----:B--2---:R-:W-:Y:S04]  /*5330*/  @!P0 IMNMX R14, R2, UR14, PT ;  /* 0x0000000e020e8c17 */ /* 0x004fe8000b800200 */
[-C--:B------:R-:W-:Y:S05]  /*5340*/  @!P0 ISETP.GE.AND P3, PT, R0, R14.reuse, PT ;  /* 0x0000000e0000820c */ /* 0x080fea0003f66270 */
[----:B------:R2:W1:Y:S10]  /*5350*/  MUFU.TANH R244, R7 ;  /* 0x0000000700f47308 */ /* 0x0004740000002400 */
[----:B------:R1:W-:Y:S01]  /*5360*/  MUFU.TANH R219, R16 ;  /* 0x0000001000db7308 */ /* 0x0003e20000002400 */
[----:B----4-:R-:W4:Y:S09]  /*5370*/  LDL R17, [R1] ;  /* 0x0000000001117983 */ /* 0x010f320000100800 */
[----:B------:R-:W-:Y:S01]  /*5380*/  MUFU.TANH R238, R19 ;  /* 0x0000001300ee7308 */ /* 0x000fe20000002400 */
[----:B--2---:R-:W2:Y:S09]  /*5390*/  LDSM.16.M88.4 R4, [R184+0xc800] ;  /* 0x00c80000b804783b */ /* 0x004eb20000000200 */
[----:B------:R3:W-:Y:S01]  /*53a0*/  MUFU.TANH R108, R12 ;  /* 0x0000000c006c7308 */ /* 0x0007e20000002400 */
[----:B-1----:R-:W4:Y:S09]  /*53b0*/  LDL R16, [R1+0x4] ;  /* 0x0000040001107983 */ /* 0x002f320000100800 */
[----:B------:R1:W-:Y:S10]  /*53c0*/  MUFU.TANH R87, R15 ;  /* 0x0000000f00577308 */ /* 0x0003f40000002400 */
[----:B------:R1:W-:Y:S01]  /*53d0*/  MUFU.TANH R110, R8 ;  /* 0x00000008006e7308 */ /* 0x0003e20000002400 */
[----:B---3--:R-:W-:Y:S05]  /*53e0*/  FMUL.FTZ R12, R206, 1.4426950216293334961 ;  /* 0x3fb8aa3bce0c7820 */ /* 0x008fea0000410000 */
[----:B------:R-:W-:Y:S04]  /*53f0*/  FSEL R12, R12, RZ, P2 ;  /* 0x000000ff0c0c7208 */ /* 0x000fe80001000000 */
[----:B------:R3:W3:Y:S01]  /*5400*/  MUFU.TANH R109, R9 ;  /* 0x00000009006d7308 */ /* 0x0006e20000002400 */
[-C--:B--2---:R-:W-:Y:S01]  /*5410*/  HMMA.16816.F32.BF16 R20, R148, R4.reuse, R20 ;  /* 0x000000049414723c */ /* 0x084fe20000041814 */
[----:B-1----:R-:W-:Y:S04]  /*5420*/  @!P0 IADD3 R15, R0, 0x1, RZ ;  /* 0x00000001000f8810 */ /* 0x002fe80007ffe0ff */
[----:B------:R-:W-:Y:S04]  /*5430*/  @!P0 ISETP.GE.AND P2, PT, R15, R14, PT ;  /* 0x0000000e0f00820c */ /* 0x000fe80003f46270 */
[----:B------:R1:W-:Y:S01]  /*5440*/  MUFU.TANH R107, R13 ;  /* 0x0000000d006b7308 */ /* 0x0003e20000002400 */
[C---:B------:R-:W-:Y:S02]  /*5450*/  HMMA.16816.F32.BF16 R24, R132.reuse, R4, R24 ;  /* 0x000000048418723c */ /* 0x040fe40000041818 */
[----:B------:R-:W-:Y:S02]  /*5460*/  MOV R8, R154 ;  /* 0x0000009a00087202 */ /* 0x000fe40000000f00 */
[----:B------:R-:W-:Y:S05]  /*5470*/  @!P0 FSEL R8, R154, -INF , !P3 ;  /* 0xff8000009a088808 */ /* 0x000fea0005800000 */
[----:B------:R2:W-:Y:S03]  /*5480*/  MUFU.TANH R89, R11 ;  /* 0x0000000b00597308 */ /* 0x0005e60000002400 */
[----:B------:R-:W-:Y:S01]  /*5490*/  MOV R4, R246 ;  /* 0x000000f600047202 */ /* 0x000fe20000000f00 */
[-C--:B------:R-:W-:Y:S01]  /*54a0*/  HMMA.16816.F32.BF16 R28, R132, R6.reuse, R28 ;  /* 0x00000006841c723c */ /* 0x080fe2000004181c */
[--C-:B---3--:R-:W-:Y:S01]  /*54b0*/  FFMA.FTZ R9, R8, c[0x0][0x23c], -R12.reuse ;  /* 0x00008f0008097a23 */ /* 0x108fe2000001080c */
[----:B------:R-:W-:Y:S02]  /*54c0*/  MOV R8, R158 ;  /* 0x0000009e00087202 */ /* 0x000fe40000000f00 */
[----:B------:R-:W-:Y:S01]  /*54d0*/  @!P0 FSEL R8, R158, -INF , !P2 ;  /* 0xff8000009e088808 */ /* 0x000fe20005000000 */
[----:B------:R-:W-:Y:S01]  /*54e0*/  FMUL.FTZ R20, R20, c[0x0][0x2ec] ;  /* 0x0000bb0014147a20 */ /* 0x000fe20000410000 */
[----:B------:R-:W-:Y:S01]  /*54f0*/  FSETP.NEU.FTZ.AND P2, PT, R203, -INF , PT ;  /* 0xff800000cb00780b */ /* 0x000fe20003f5d000 */
[----:B------:R3:W3:Y:S01]  /*5500*/  MUFU.TANH R90, R10 ;  /* 0x0000000a005a7308 */ /* 0x0006e20000002400 */
[C---:B------:R-:W-:Y:S01]  /*5510*/  HMMA.16816.F32.BF16 R32, R148.reuse, R6, R32 ;  /* 0x000000069420723c */ /* 0x040fe20000041820 */
[----:B------:R-:W-:Y:S03]  /*5520*/  FFMA.FTZ R5, R8, c[0x0][0x23c], -R12 ;  /* 0x00008f0008057a23 */ /* 0x000fe6000001080c */
[----:B-1----:R-:W-:Y:S01]  /*5530*/  @!P0 IADD3 R13, R2, 0x8, RZ ;  /* 0x00000008020d8810 */ /* 0x002fe20007ffe0ff */
[----:B------:R-:W-:Y:S02]  /*5540*/  FMUL.FTZ R24, R24, c[0x0][0x2ec] ;  /* 0x0000bb0018187a20 */ /* 0x000fe40000410000 */
[----:B------:R-:W-:Y:S01]  /*5550*/  FMUL.FTZ R25, R25, c[0x0][0x2ec] ;  /* 0x0000bb0019197a20 */ /* 0x000fe20000410000 */
[----:B------:R-:W-:Y:S01]  /*5560*/  @!P0 IMNMX R13, R13, UR14, PT ;  /* 0x0000000e0d0d8c17 */ /* 0x000fe2000b800200 */
[----:B------:R1:W-:Y:S03]  /*5570*/  MUFU.EX2 R159, R5 ;  /* 0x00000005009f7308 */ /* 0x0003e60000000800 */
[-C--:B------:R-:W-:Y:S01]  /*5580*/  @!P0 ISETP.GE.AND P3, PT, R0, R13.reuse, PT ;  /* 0x0000000d0000820c */ /* 0x080fe20003f66270 */
[----:B--2---:R-:W-:Y:S02]  /*5590*/  FMUL.FTZ R11, R203, 1.4426950216293334961 ;  /* 0x3fb8aa3bcb0b7820 */ /* 0x004fe40000410000 */
[----:B------:R-:W-:Y:S01]  /*55a0*/  FMUL.FTZ R26, R26, c[0x0][0x2ec] ;  /* 0x0000bb001a1a7a20 */ /* 0x000fe20000410000 */
[----:B------:R-:W-:Y:S01]  /*55b0*/  @!P0 FSEL R4, R246, -INF , !P3 ;  /* 0xff800000f6048808 */ /* 0x000fe20005800000 */
[----:B------:R-:W-:Y:S01]  /*55c0*/  FMUL.FTZ R27, R27, c[0x0][0x2ec] ;  /* 0x0000bb001b1b7a20 */ /* 0x000fe20000410000 */
[----:B------:R-:W-:Y:S01]  /*55d0*/  FSEL R11, R11, RZ, P2 ;  /* 0x000000ff0b0b7208 */ /* 0x000fe20001000000 */
[----:B------:R2:W-:Y:S01]  /*55e0*/  MUFU.EX2 R241, R9 ;  /* 0x0000000900f17308 */ /* 0x0005e20000000800 */
[----:B------:R-:W-:Y:S01]  /*55f0*/  @!P0 ISETP.GE.AND P2, PT, R15, R13, PT ;  /* 0x0000000d0f00820c */ /* 0x000fe20003f46270 */
[----:B------:R-:W-:Y:S01]  /*5600*/  FMUL.FTZ R30, R30, c[0x0][0x2ec] ;  /* 0x0000bb001e1e7a20 */ /* 0x000fe20000410000 */
[----:B---3--:R-:W-:Y:S02]  /*5610*/  @!P0 IADD3 R10, R2, 0x40, RZ ;  /* 0x00000040020a8810 */ /* 0x008fe40007ffe0ff */
[----:B------:R-:W-:Y:S02]  /*5620*/  FMUL.FTZ R32, R32, c[0x0][0x2ec] ;  /* 0x0000bb0020207a20 */ /* 0x000fe40000410000 */
[----:B------:R-:W-:Y:S01]  /*5630*/  FMUL.FTZ R33, R33, c[0x0][0x2ec] ;  /* 0x0000bb0021217a20 */ /* 0x000fe20000410000 */
[----:B------:R-:W-:Y:S01]  /*5640*/  @!P0 IMNMX R10, R10, UR14, PT ;  /* 0x0000000e0a0a8c17 */ /* 0x000fe2000b800200 */
[----:B------:R-:W-:Y:S01]  /*5650*/  FMUL.FTZ R34, R34, c[0x0][0x2ec] ;  /* 0x0000bb0022227a20 */ /* 0x000fe20000410000 */
[----:B------:R-:W-:Y:S01]  /*5660*/  MUFU.TANH R176, R32 ;  /* 0x0000002000b07308 */ /* 0x000fe20000002400 */
[----:B------:R-:W-:Y:S01]  /*5670*/  FMUL.FTZ R35, R35, c[0x0][0x2ec] ;  /* 0x0000bb0023237a20 */ /* 0x000fe20000410000 */
[----:B------:R-:W-:Y:S01]  /*5680*/  @!P0 ISETP.GE.AND P3, PT, R0, R10, PT ;  /* 0x0000000a0000820c */ /* 0x000fe20003f66270 */
[----:B------:R-:W-:Y:S02]  /*5690*/  FMUL.FTZ R31, R31, c[0x0][0x2ec] ;  /* 0x0000bb001f1f7a20 */ /* 0x000fe40000410000 */
[--C-:B-1----:R-:W-:Y:S01]  /*56a0*/  FFMA.FTZ R5, R4, c[0x0][0x23c], -R11.reuse ;  /* 0x00008f0004057a23 */ /* 0x102fe2000001080b */
[----:B------:R-:W-:Y:S01]  /*56b0*/  MOV R4, R244 ;  /* 0x000000f400047202 */ /* 0x000fe20000000f00 */
[----:B------:R-:W-:Y:S01]  /*56c0*/  FMUL.FTZ R21, R21, c[0x0][0x2ec] ;  /* 0x0000bb0015157a20 */ /* 0x000fe20000410000 */
[----:B------:R-:W-:Y:S01]  /*56d0*/  @!P0 FSEL R4, R244, -INF , !P2 ;  /* 0xff800000f4048808 */ /* 0x000fe20005000000 */
[----:B------:R-:W-:Y:S01]  /*56e0*/  FMUL.FTZ R28, R28, c[0x0][0x2ec] ;  /* 0x0000bb001c1c7a20 */ /* 0x000fe20000410000 */
[----:B------:R-:W1:Y:S01]  /*56f0*/  MUFU.TANH R239, R18 ;  /* 0x0000001200ef7308 */ /* 0x000e620000002400 */
[----:B------:R-:W-:Y:S02]  /*5700*/  FMUL.FTZ R22, R22, c[0x0][0x2ec] ;  /* 0x0000bb0016167a20 */ /* 0x000fe40000410000 */
[--C-:B------:R-:W-:Y:S01]  /*5710*/  FFMA.FTZ R4, R4, c[0x0][0x23c], -R11.reuse ;  /* 0x00008f0004047a23 */ /* 0x100fe2000001080b */
[----:B--2---:R-:W-:Y:S01]  /*5720*/  @!P0 IADD3 R9, R2, 0x48, RZ ;  /* 0x0000004802098810 */ /* 0x004fe20007ffe0ff */
[----:B------:R-:W-:Y:S01]  /*5730*/  FMUL.FTZ R23, R23, c[0x0][0x2ec] ;  /* 0x0000bb0017177a20 */ /* 0x000fe20000410000 */
[----:B------:R-:W-:Y:S01]  /*5740*/  MOV R2, R109 ;  /* 0x0000006d00027202 */ /* 0x000fe20000000f00 */
[----:B------:R-:W-:Y:S01]  /*5750*/  FMUL.FTZ R29, R29, c[0x0][0x2ec] ;  /* 0x0000bb001d1d7a20 */ /* 0x000fe20000410000 */
[----:B------:R-:W-:Y:S02]  /*5760*/  @!P0 IMNMX R9, R9, UR14, PT ;  /* 0x0000000e09098c17 */ /* 0x000fe4000b800200 */
[----:B------:R2:W-:Y:S10]  /*5770*/  MUFU.EX2 R121, R4 ;  /* 0x0000000400797308 */ /* 0x0005f40000000800 */
[----:B------:R-:W3:Y:S10]  /*5780*/  MUFU.TANH R156, R20 ;  /* 0x00000014009c7308 */ /* 0x000ef40000002400 */
[----:B------:R1:W-:Y:S01]  /*5790*/  MUFU.EX2 R3, R5 ;  /* 0x0000000500037308 */ /* 0x0003e20000000800 */
[----:B--2---:R-:W-:Y:S02]  /*57a0*/  MOV R4, R110 ;  /* 0x0000006e00047202 */ /* 0x004fe40000000f00 */
[----:B------:R-:W-:Y:S02]  /*57b0*/  @!P0 FSEL R4, R110, -INF , !P3 ;  /* 0xff8000006e048808 */ /* 0x000fe40005800000 */
[----:B------:R-:W-:Y:S05]  /*57c0*/  @!P0 ISETP.GE.AND P3, PT, R0, R9, PT ;  /* 0x000000090000820c */ /* 0x000fea0003f66270 */
[----:B------:R-:W2:Y:S10]  /*57d0*/  MUFU.TANH R155, R21 ;  /* 0x00000015009b7308 */ /* 0x000eb40000002400 */
[----:B------:R-:W-:Y:S10]  /*57e0*/  MUFU.TANH R175, R33 ;  /* 0x0000002100af7308 */ /* 0x000ff40000002400 */
[----:B------:R-:W1:Y:S10]  /*57f0*/  MUFU.TANH R237, R22 ;  /* 0x0000001600ed7308 */ /* 0x000e740000002400 */
[----:B------:R-:W-:Y:S10]  /*5800*/  MUFU.TANH R221, R34 ;  /* 0x0000002200dd7308 */ /* 0x000ff40000002400 */
[----:B------:R-:W1:Y:S10]  /*5810*/  MUFU.TANH R234, R23 ;  /* 0x0000001700ea7308 */ /* 0x000e740000002400 */
[----:B------:R-:W-:Y:S10]  /*5820*/  MUFU.TANH R220, R35 ;  /* 0x0000002300dc7308 */ /* 0x000ff40000002400 */
[----:B------:R-:W1:Y:S10]  /*5830*/  MUFU.TANH R102, R24 ;  /* 0x0000001800667308 */ /* 0x000e740000002400 */
[----:B------:R-:W1:Y:S10]  /*5840*/  MUFU.TANH R101, R25 ;  /* 0x0000001900657308 */ /* 0x000e740000002400 */
[----:B------:R-:W1:Y:S10]  /*5850*/  MUFU.TANH R82, R26 ;  /* 0x0000001a00527308 */ /* 0x000e740000002400 */
[----:B------:R-:W1:Y:S10]  /*5860*/  MUFU.TANH R81, R27 ;  /* 0x0000001b00517308 */ /* 0x000e740000002400 */
[----:B------:R-:W1:Y:S10]  /*5870*/  MUFU.TANH R250, R28 ;  /* 0x0000001c00fa7308 */ /* 0x000e740000002400 */
[----:B------:R-:W1:Y:S10]  /*5880*/  MUFU.TANH R249, R29 ;  /* 0x0000001d00f97308 */ /* 0x000e740000002400 */
[----:B------:R-:W1:Y:S10]  /*5890*/  MUFU.TANH R80, R30 ;  /* 0x0000001e00507308 */ /* 0x000e740000002400 */
[----:B------:R-:W1:Y:S01]  /*58a0*/  MUFU.TANH R79, R31 ;  /* 0x0000001f004f7308 */ /* 0x000e620000002400 */
[C---:B----4-:R-:W-:Y:S01]  /*58b0*/  FMUL.FTZ R8, R17.reuse, 1.4426950216293334961 ;  /* 0x3fb8aa3b11087820 */ /* 0x050fe20000410000 */
[----:B------:R-:W-:Y:S02]  /*58c0*/  FSETP.NEU.FTZ.AND P2, PT, R17, -INF , PT ;  /* 0xff8000001100780b */ /* 0x000fe40003f5d000 */
[----:B------:R-:W-:Y:S02]  /*58d0*/  MOV R17, R219 ;  /* 0x000000db00117202 */ /* 0x000fe40000000f00 */
[----:B------:R-:W-:Y:S02]  /*58e0*/  FSEL R8, R8, RZ, P2 ;  /* 0x000000ff08087208 */ /* 0x000fe40001000000 */
[----:B------:R-:W-:Y:S03]  /*58f0*/  @!P0 ISETP.GE.AND P2, PT, R15, R10, PT ;  /* 0x0000000a0f00820c */ /* 0x000fe60003f46270 */
[--C-:B------:R-:W-:Y:S01]  /*5900*/  FFMA.FTZ R4, R4, c[0x0][0x23c], -R8.reuse ;  /* 0x00008f0004047a23 */ /* 0x100fe20000010808 */
[----:B------:R-:W-:Y:S03]  /*5910*/  @!P0 FSEL R2, R109, -INF , !P2 ;  /* 0xff8000006d028808 */ /* 0x000fe60005000000 */
[----:B------:R4:W-:Y:S01]  /*5920*/  MUFU.EX2 R114, R4 ;  /* 0x0000000400727308 */ /* 0x0009e20000000800 */
[C---:B-1----:R-:W-:Y:S01]  /*5930*/  FMUL.FTZ R5, R16.reuse, 1.4426950216293334961 ;  /* 0x3fb8aa3b10057820 */ /* 0x042fe20000410000 */
[----:B------:R-:W-:Y:S01]  /*5940*/  FSETP.NEU.FTZ.AND P2, PT, R16, -INF , PT ;  /* 0xff8000001000780b */ /* 0x000fe20003f5d000 */
[----:B------:R-:W-:Y:S03]  /*5950*/  FFMA.FTZ R16, R2, c[0x0][0x23c], -R8 ;  /* 0x00008f0002107a23 */ /* 0x000fe60000010808 */
[----:B------:R-:W-:Y:S04]  /*5960*/  FSEL R2, R5, RZ, P2 ;  /* 0x000000ff05027208 */ /* 0x000fe80001000000 */
[----:B------:R1:W-:Y:S01]  /*5970*/  MUFU.EX2 R113, R16 ;  /* 0x0000001000717308 */ /* 0x0003e20000000800 */
[----:B------:R-:W-:Y:S02]  /*5980*/  @!P0 ISETP.GE.AND P2, PT, R15, R9, PT ;  /* 0x000000090f00820c */ /* 0x000fe40003f46270 */
[----:B------:R-:W-:Y:S02]  /*5990*/  @!P0 IADD3 R15, R0, 0x8, RZ ;  /* 0x00000008000f8810 */ /* 0x000fe40007ffe0ff */
[----:B----4-:R-:W-:Y:S02]  /*59a0*/  MOV R4, R90 ;  /* 0x0000005a00047202 */ /* 0x010fe40000000f00 */
[----:B------:R-:W-:Y:S05]  /*59b0*/  @!P0 FSEL R4, R90, -INF , !P3 ;  /* 0xff8000005a048808 */ /* 0x000fea0005800000 */
[--C-:B------:R-:W-:Y:S01]  /*59c0*/  FFMA.FTZ R5, R4, c[0x0][0x23c], -R2.reuse ;  /* 0x00008f0004057a23 */ /* 0x100fe20000010802 */
[----:B------:R-:W-:Y:S02]  /*59d0*/  MOV R4, R89 ;  /* 0x0000005900047202 */ /* 0x000fe40000000f00 */
[----:B------:R-:W-:Y:S01]  /*59e0*/  @!P0 FSEL R4, R89, -INF , !P2 ;  /* 0xff80000059048808 */ /* 0x000fe20005000000 */
[----:B------:R-:W-:Y:S01]  /*59f0*/  MUFU.EX2 R94, R5 ;  /* 0x00000005005e7308 */ /* 0x000fe20000000800 */
[----:B------:R-:W-:Y:S02]  /*5a00*/  @!P0 ISETP.GE.AND P2, PT, R15, R10, PT ;  /* 0x0000000a0f00820c */ /* 0x000fe40003f46270 */
[----:B-1----:R-:W-:Y:S01]  /*5a10*/  @!P0 IADD3 R16, R0, 0x9, RZ ;  /* 0x0000000900108810 */ /* 0x002fe20007ffe0ff */
[----:B------:R-:W-:Y:S06]  /*5a20*/  FFMA.FTZ R4, R4, c[0x0][0x23c], -R2 ;  /* 0x00008f0004047a23 */ /* 0x000fec0000010802 */
[----:B------:R1:W-:Y:S02]  /*5a30*/  MUFU.EX2 R93, R4 ;  /* 0x00000004005d7308 */ /* 0x0003e40000000800 */
[----:B-1----:R-:W-:Y:S02]  /*5a40*/  MOV R4, R108 ;  /* 0x0000006c00047202 */ /* 0x002fe40000000f00 */
[----:B------:R-:W-:Y:S02]  /*5a50*/  @!P0 FSEL R4, R108, -INF , !P2 ;  /* 0xff8000006c048808 */ /* 0x000fe40005000000 */
[----:B------:R-:W-:Y:S03]  /*5a60*/  @!P0 ISETP.GE.AND P2, PT, R16, R10, PT ;  /* 0x0000000a1000820c */ /* 0x000fe60003f46270 */
[--C-:B------:R-:W-:Y:S01]  /*5a70*/  FFMA.FTZ R5, R4, c[0x0][0x23c], -R8.reuse ;  /* 0x00008f0004057a23 */ /* 0x100fe20000010808 */
[----:B------:R-:W-:Y:S02]  /*5a80*/  MOV R4, R107 ;  /* 0x0000006b00047202 */ /* 0x000fe40000000f00 */
[----:B------:R-:W-:Y:S01]  /*5a90*/  @!P0 FSEL R4, R107, -INF , !P2 ;  /* 0xff8000006b048808 */ /* 0x000fe20005000000 */
[----:B------:R1:W-:Y:S01]  /*5aa0*/  MUFU.EX2 R112, R5 ;  /* 0x0000000500707308 */ /* 0x0003e20000000800 */
[-C--:B------:R-:W-:Y:S03]  /*5ab0*/  @!P0 ISETP.GE.AND P2, PT, R15, R9.reuse, PT ;  /* 0x000000090f00820c */ /* 0x080fe60003f46270 */
[----:B-1----:R-:W-:Y:S01]  /*5ac0*/  FFMA.FTZ R5, R4, c[0x0][0x23c], -R8 ;  /* 0x00008f0004057a23 */ /* 0x002fe20000010808 */
[----:B------:R-:W-:Y:S02]  /*5ad0*/  MOV R4, R88 ;  /* 0x0000005800047202 */ /* 0x000fe40000000f00 */
[----:B------:R-:W-:Y:S03]  /*5ae0*/  @!P0 FSEL R4, R88, -INF , !P2 ;  /* 0xff80000058048808 */ /* 0x000fe60005000000 */
[----:B------:R1:W-:Y:S01]  /*5af0*/  MUFU.EX2 R111, R5 ;  /* 0x00000005006f7308 */ /* 0x0003e20000000800 */
[----:B------:R-:W-:Y:S01]  /*5b00*/  @!P0 ISETP.GE.AND P2, PT, R16, R9, PT ;  /* 0x000000091000820c */ /* 0x000fe20003f46270 */
[--C-:B-1----:R-:W-:Y:S01]  /*5b10*/  FFMA.FTZ R5, R4, c[0x0][0x23c], -R2.reuse ;  /* 0x00008f0004057a23 */ /* 0x102fe20000010802 */
[----:B------:R-:W-:Y:S02]  /*5b20*/  MOV R4, R87 ;  /* 0x0000005700047202 */ /* 0x000fe40000000f00 */
[----:B------:R-:W-:Y:S05]  /*5b30*/  @!P0 FSEL R4, R87, -INF , !P2 ;  /* 0xff80000057048808 */ /* 0x000fea0005000000 */
[----:B------:R-:W-:Y:S01]  /*5b40*/  MUFU.EX2 R92, R5 ;  /* 0x00000005005c7308 */ /* 0x000fe20000000800 */
[-C--:B------:R-:W-:Y:S01]  /*5b50*/  @!P0 ISETP.GE.AND P2, PT, R15, R14.reuse, PT ;  /* 0x0000000e0f00820c */ /* 0x080fe20003f46270 */
[----:B------:R-:W-:Y:S03]  /*5b60*/  FFMA.FTZ R4, R4, c[0x0][0x23c], -R2 ;  /* 0x00008f0004047a23 */ /* 0x000fe60000010802 */
[----:B------:R-:W-:Y:S02]  /*5b70*/  @!P0 FSEL R17, R219, -INF , !P2 ;  /* 0xff800000db118808 */ /* 0x000fe40005000000 */
[C---:B------:R-:W-:Y:S03]  /*5b80*/  @!P0 ISETP.GE.AND P2, PT, R16.reuse, R14, PT ;  /* 0x0000000e1000820c */ /* 0x040fe60003f46270 */
[----:B------:R1:W-:Y:S01]  /*5b90*/  MUFU.EX2 R91, R4 ;  /* 0x00000004005b7308 */ /* 0x0003e20000000800 */
[--C-:B------:R-:W-:Y:S01]  /*5ba0*/  FFMA.FTZ R18, R17, c[0x0][0x23c], -R12.reuse ;  /* 0x00008f0011127a23 */ /* 0x100fe2000001080c */
[----:B------:R-:W-:Y:S02]  /*5bb0*/  MOV R17, R157 ;  /* 0x0000009d00117202 */ /* 0x000fe40000000f00 */
[----:B------:R-:W-:Y:S02]  /*5bc0*/  @!P0 FSEL R17, R157, -INF , !P2 ;  /* 0xff8000009d118808 */ /* 0x000fe40005000000 */
[----:B------:R-:W-:Y:S02]  /*5bd0*/  @!P0 ISETP.GE.AND P2, PT, R15, R13, PT ;  /* 0x0000000d0f00820c */ /* 0x000fe40003f46270 */
[----:B------:R-:W-:Y:S01]  /*5be0*/  MOV R15, R239 ;  /* 0x000000ef000f7202 */ /* 0x000fe20000000f00 */
[--C-:B------:R-:W-:Y:S01]  /*5bf0*/  FFMA.FTZ R17, R17, c[0x0][0x23c], -R12.reuse ;  /* 0x00008f0011117a23 */ /* 0x100fe2000001080c */
[----:B------:R-:W-:Y:S01]  /*5c00*/  MUFU.EX2 R252, R18 ;  /* 0x0000001200fc7308 */ /* 0x000fe20000000800 */
[----:B------:R-:W-:Y:S02]  /*5c10*/  @!P0 FSEL R15, R239, -INF , !P2 ;  /* 0xff800000ef0f8808 */ /* 0x000fe40005000000 */
[----:B------:R-:W-:Y:S03]  /*5c20*/  @!P0 ISETP.GE.AND P2, PT, R16, R13, PT ;  /* 0x0000000d1000820c */ /* 0x000fe60003f46270 */
[--C-:B------:R-:W-:Y:S01]  /*5c30*/  FFMA.FTZ R16, R15, c[0x0][0x23c], -R11.reuse ;  /* 0x00008f000f107a23 */ /* 0x100fe2000001080b */
[----:B------:R-:W-:Y:S02]  /*5c40*/  MOV R15, R238 ;  /* 0x000000ee000f7202 */ /* 0x000fe40000000f00 */
[----:B------:R-:W-:Y:S01]  /*5c50*/  @!P0 FSEL R15, R238, -INF , !P2 ;  /* 0xff800000ee0f8808 */ /* 0x000fe20005000000 */
[----:B------:R4:W-:Y:S01]  /*5c60*/  MUFU.EX2 R120, R16 ;  /* 0x0000001000787308 */ /* 0x0009e20000000800 */
[----:B-1----:R-:W1:Y:S03]  /*5c70*/  LDSM.16.M88.4 R4, [R184+0xd000] ;  /* 0x00d00000b804783b */ /* 0x002e660000000200 */
[--C-:B------:R-:W-:Y:S06]  /*5c80*/  FFMA.FTZ R15, R15, c[0x0][0x23c], -R11.reuse ;  /* 0x00008f000f0f7a23 */ /* 0x100fec000001080b */
[----:B------:R3:W-:Y:S10]  /*5c90*/  MUFU.EX2 R247, R17 ;  /* 0x0000001100f77308 */ /* 0x0007f40000000800 */
[----:B------:R1:W-:Y:S01]  /*5ca0*/  MUFU.EX2 R119, R15 ;  /* 0x0000000f00777308 */ /* 0x0003e20000000800 */
[C---:B----4-:R-:W-:Y:S02]  /*5cb0*/  @!P0 IADD3 R16, R0.reuse, 0x11, RZ ;  /* 0x0000001100108810 */ /* 0x050fe40007ffe0ff */
[----:B---3--:R-:W-:Y:S02]  /*5cc0*/  MOV R17, R156 ;  /* 0x0000009c00117202 */ /* 0x008fe40000000f00 */
[----:B-1----:R-:W-:Y:S01]  /*5cd0*/  @!P0 IADD3 R15, R0, 0x10, RZ ;  /* 0x00000010000f8810 */ /* 0x002fe20007ffe0ff */
[-C--:B------:R-:W-:Y:S03]  /*5ce0*/  HMMA.16816.F32.BF16 R36, R148, R4.reuse, R36 ;  /* 0x000000049424723c */ /* 0x080fe60000041824 */
[-C--:B------:R-:W-:Y:S04]  /*5cf0*/  @!P0 ISETP.GE.AND P2, PT, R15, R14.reuse, PT ;  /* 0x0000000e0f00820c */ /* 0x080fe80003f46270 */
[----:B------:R-:W-:Y:S01]  /*5d00*/  @!P0 FSEL R17, R156, -INF , !P2 ;  /* 0xff8000009c118808 */ /* 0x000fe20005000000 */
[C---:B------:R-:W-:Y:S01]  /*5d10*/  HMMA.16816.F32.BF16 R40, R132.reuse, R4, R40 ;  /* 0x000000048428723c */ /* 0x040fe20000041828 */
[----:B------:R-:W-:Y:S03]  /*5d20*/  @!P0 ISETP.GE.AND P2, PT, R16, R14, PT ;  /* 0x0000000e1000820c */ /* 0x000fe60003f46270 */
[--C-:B------:R-:W-:Y:S01]  /*5d30*/  FFMA.FTZ R18, R17, c[0x0][0x23c], -R12.reuse ;  /* 0x00008f0011127a23 */ /* 0x100fe2000001080c */
[----:B--2---:R-:W-:Y:S02]  /*5d40*/  MOV R17, R155 ;  /* 0x0000009b00117202 */ /* 0x004fe40000000f00 */
[----:B------:R-:W-:Y:S01]  /*5d50*/  @!P0 FSEL R17, R155, -INF , !P2 ;  /* 0xff8000009b118808 */ /* 0x000fe20005000000 */
[----:B------:R-:W-:Y:S01]  /*5d60*/  MUFU.EX2 R242, R18 ;  /* 0x0000001200f27308 */ /* 0x000fe20000000800 */
[-C--:B------:R-:W-:Y:S01]  /*5d70*/  HMMA.16816.F32.BF16 R44, R132, R6.reuse, R44 ;  /* 0x00000006842c723c */ /* 0x080fe2000004182c */
[----:B------:R-:W-:Y:S02]  /*5d80*/  @!P0 ISETP.GE.AND P2, PT, R15, R13, PT ;  /* 0x0000000d0f00820c */ /* 0x000fe40003f46270 */
[----:B------:R-:W-:Y:S01]  /*5d90*/  FFMA.FTZ R5, R17, c[0x0][0x23c], -R12 ;  /* 0x00008f0011057a23 */ /* 0x000fe2000001080c */
[----:B------:R-:W-:Y:S02]  /*5da0*/  MOV R4, R237 ;  /* 0x000000ed00047202 */ /* 0x000fe40000000f00 */
[----:B------:R-:W-:Y:S01]  /*5db0*/  @!P0 FSEL R4, R237, -INF , !P2 ;  /* 0xff800000ed048808 */ /* 0x000fe20005000000 */
[----:B------:R-:W-:Y:S01]  /*5dc0*/  FMUL.FTZ R36, R36, c[0x0][0x2ec] ;  /* 0x0000bb0024247a20 */ /* 0x000fe20000410000 */
[----:B------:R-:W-:Y:S01]  /*5dd0*/  @!P0 ISETP.GE.AND P2, PT, R16, R13, PT ;  /* 0x0000000d1000820c */ /* 0x000fe20003f46270 */
[----:B------:R-:W-:Y:S01]  /*5de0*/  FMUL.FTZ R37, R37, c[0x0][0x2ec] ;  /* 0x0000bb0025257a20 */ /* 0x000fe20000410000 */
[----:B------:R1:W-:Y:S01]  /*5df0*/  MUFU.EX2 R240, R5 ;  /* 0x0000000500f07308 */ /* 0x0003e20000000800 */
[C---:B------:R-:W-:Y:S01]  /*5e00*/  HMMA.16816.F32.BF16 R48, R148.reuse, R6, R48 ;  /* 0x000000069430723c */ /* 0x040fe20000041830 */
[----:B------:R-:W-:Y:S01]  /*5e10*/  FMUL.FTZ R38, R38, c[0x0][0x2ec] ;  /* 0x0000bb0026267a20 */ /* 0x000fe20000410000 */
[----:B------:R-:W-:Y:S01]  /*5e20*/  MOV R17, R176 ;  /* 0x000000b000117202 */ /* 0x000fe20000000f00 */
[----:B------:R-:W-:Y:S02]  /*5e30*/  FMUL.FTZ R39, R39, c[0x0][0x2ec] ;  /* 0x0000bb0027277a20 */ /* 0x000fe40000410000 */
[----:B------:R-:W-:Y:S02]  /*5e40*/  FMUL.FTZ R40, R40, c[0x0][0x2ec] ;  /* 0x0000bb0028287a20 */ /* 0x000fe40000410000 */
[----:B------:R-:W-:Y:S02]  /*5e50*/  FMUL.FTZ R41, R41, c[0x0][0x2ec] ;  /* 0x0000bb0029297a20 */ /* 0x000fe40000410000 */
[----:B------:R-:W-:Y:S01]  /*5e60*/  FMUL.FTZ R42, R42, c[0x0][0x2ec] ;  /* 0x0000bb002a2a7a20 */ /* 0x000fe20000410000 */
[----:B------:R-:W-:Y:S02]  /*5e70*/  MUFU.TANH R152, R37 ;  /* 0x0000002500987308 */ /* 0x000fe40000002400 */
[----:B------:R-:W-:Y:S02]  /*5e80*/  FMUL.FTZ R43, R43, c[0x0][0x2ec] ;  /* 0x0000bb002b2b7a20 */ /* 0x000fe40000410000 */
[----:B------:R-:W-:Y:S02]  /*5e90*/  FMUL.FTZ R44, R44, c[0x0][0x2ec] ;  /* 0x0000bb002c2c7a20 */ /* 0x000fe40000410000 */
[----:B------:R-:W-:Y:S02]  /*5ea0*/  FMUL.FTZ R45, R45, c[0x0][0x2ec] ;  /* 0x0000bb002d2d7a20 */ /* 0x000fe40000410000 */
[----:B------:R-:W-:Y:S02]  /*5eb0*/  FMUL.FTZ R46, R46, c[0x0][0x2ec] ;  /* 0x0000bb002e2e7a20 */ /* 0x000fe40000410000 */
[----:B------:R-:W-:Y:S01]  /*5ec0*/  FMUL.FTZ R47, R47, c[0x0][0x2ec] ;  /* 0x0000bb002f2f7a20 */ /* 0x000fe20000410000 */
[----:B------:R-:W-:Y:S01]  /*5ed0*/  MUFU.TANH R74, R42 ;  /* 0x0000002a004a7308 */ /* 0x000fe20000002400 */
[--C-:B-1----:R-:W-:Y:S01]  /*5ee0*/  FFMA.FTZ R5, R4, c[0x0][0x23c], -R11.reuse ;  /* 0x00008f0004057a23 */ /* 0x102fe2000001080b */
[----:B------:R-:W-:Y:S01]  /*5ef0*/  MOV R4, R234 ;  /* 0x000000ea00047202 */ /* 0x000fe20000000f00 */
[----:B------:R-:W-:Y:S01]  /*5f00*/  FMUL.FTZ R48, R48, c[0x0][0x2ec] ;  /* 0x0000bb0030307a20 */ /* 0x000fe20000410000 */
[----:B------:R-:W-:Y:S01]  /*5f10*/  @!P0 FSEL R4, R234, -INF , !P2 ;  /* 0xff800000ea048808 */ /* 0x000fe20005000000 */
[----:B------:R-:W-:Y:S01]  /*5f20*/  FMUL.FTZ R49, R49, c[0x0][0x2ec] ;  /* 0x0000bb0031317a20 */ /* 0x000fe20000410000 */
[----:B------:R-:W-:Y:S01]  /*5f30*/  @!P0 ISETP.GE.AND P2, PT, R15, R10, PT ;  /* 0x0000000a0f00820c */ /* 0x000fe20003f46270 */
[----:B------:R-:W-:Y:S02]  /*5f40*/  FMUL.FTZ R50, R50, c[0x0][0x2ec] ;  /* 0x0000bb0032327a20 */ /* 0x000fe40000410000 */
[--C-:B------:R-:W-:Y:S01]  /*5f50*/  FFMA.FTZ R4, R4, c[0x0][0x23c], -R11.reuse ;  /* 0x00008f0004047a23 */ /* 0x100fe2000001080b */
[----:B------:R-:W-:Y:S01]  /*5f60*/  MUFU.EX2 R118, R5 ;  /* 0x0000000500767308 */ /* 0x000fe20000000800 */
[----:B------:R-:W-:Y:S09]  /*5f70*/  FMUL.FTZ R51, R51, c[0x0][0x2ec] ;  /* 0x0000bb0033337a20 */ /* 0x000ff20000410000 */
[----:B------:R1:W-:Y:S10]  /*5f80*/  MUFU.EX2 R117, R4 ;  /* 0x0000000400757308 */ /* 0x0003f40000000800 */
[----:B------:R-:W2:Y:S10]  /*5f90*/  MUFU.TANH R153, R36 ;  /* 0x0000002400997308 */ /* 0x000eb40000002400 */
[----:B------:R-:W3:Y:S01]  /*5fa0*/  MUFU.TANH R217, R38 ;  /* 0x0000002600d97308 */ /* 0x000ee20000002400 */
[----:B-1----:R-:W-:Y:S02]  /*5fb0*/  MOV R4, R102 ;  /* 0x0000006600047202 */ /* 0x002fe40000000f00 */
[----:B------:R-:W-:Y:S02]  /*5fc0*/  @!P0 FSEL R4, R102, -INF , !P2 ;  /* 0xff80000066048808 */ /* 0x000fe40005000000 */
[----:B------:R-:W-:Y:S05]  /*5fd0*/  @!P0 ISETP.GE.AND P2, PT, R16, R10, PT ;  /* 0x0000000a1000820c */ /* 0x000fea0003f46270 */
[----:B------:R-:W-:Y:S01]  /*5fe0*/  MUFU.TANH R167, R48 ;  /* 0x0000003000a77308 */ /* 0x000fe20000002400 */
[--C-:B------:R-:W-:Y:S01]  /*5ff0*/  FFMA.FTZ R5, R4, c[0x0][0x23c], -R8.reuse ;  /* 0x00008f0004057a23 */ /* 0x100fe20000010808 */
[----:B------:R-:W-:Y:S02]  /*6000*/  MOV R4, R101 ;  /* 0x0000006500047202 */ /* 0x000fe40000000f00 */
[----:B------:R-:W-:Y:S02]  /*6010*/  @!P0 FSEL R4, R101, -INF , !P2 ;  /* 0xff80000065048808 */ /* 0x000fe40005000000 */
[-C--:B------:R-:W-:Y:S02]  /*6020*/  @!P0 ISETP.GE.AND P2, PT, R15, R9.reuse, PT ;  /* 0x000000090f00820c */ /* 0x080fe40003f46270 */
[----:B------:R-:W-:Y:S01]  /*6030*/  @!P0 IADD3 R15, R0, 0x18, RZ ;  /* 0x00000018000f8810 */ /* 0x000fe20007ffe0ff */
[----:B------:R-:W-:Y:S01]  /*6040*/  FFMA.FTZ R4, R4, c[0x0][0x23c], -R8 ;  /* 0x00008f0004047a23 */ /* 0x000fe20000010808 */
[----:B------:R1:W-:Y:S10]  /*6050*/  MUFU.EX2 R106, R5 ;  /* 0x00000005006a7308 */ /* 0x0003f40000000800 */
[----:B------:R4:W-:Y:S10]  /*6060*/  MUFU.EX2 R105, R4 ;  /* 0x0000000400697308 */ /* 0x0009f40000000800 */
[----:B------:R-:W-:Y:S01]  /*6070*/  MUFU.TANH R215, R39 ;  /* 0x0000002700d77308 */ /* 0x000fe20000002400 */
[----:B-1----:R-:W-:Y:S02]  /*6080*/  MOV R5, R82 ;  /* 0x0000005200057202 */ /* 0x002fe40000000f00 */
[----:B------:R-:W-:Y:S02]  /*6090*/  @!P0 FSEL R5, R82, -INF , !P2 ;  /* 0xff80000052058808 */ /* 0x000fe40005000000 */
[----:B------:R-:W-:Y:S05]  /*60a0*/  @!P0 ISETP.GE.AND P2, PT, R16, R9, PT ;  /* 0x000000091000820c */ /* 0x000fea0003f46270 */
[----:B------:R-:W-:Y:S01]  /*60b0*/  MUFU.TANH R166, R49 ;  /* 0x0000003100a67308 */ /* 0x000fe20000002400 */
[--C-:B------:R-:W-:Y:S01]  /*60c0*/  FFMA.FTZ R5, R5, c[0x0][0x23c], -R2.reuse ;  /* 0x00008f0005057a23 */ /* 0x100fe20000010802 */
[----:B------:R-:W-:Y:S02]  /*60d0*/  @!P0 IADD3 R16, R0, 0x19, RZ ;  /* 0x0000001900108810 */ /* 0x000fe40007ffe0ff */
[----:B----4-:R-:W-:Y:S02]  /*60e0*/  MOV R4, R81 ;  /* 0x0000005100047202 */ /* 0x010fe40000000f00 */
[----:B------:R-:W-:Y:S02]  /*60f0*/  @!P0 FSEL R4, R81, -INF , !P2 ;  /* 0xff80000051048808 */ /* 0x000fe40005000000 */
[----:B------:R-:W-:Y:S02]  /*6100*/  @!P0 ISETP.GE.AND P2, PT, R15, R10, PT ;  /* 0x0000000a0f00820c */ /* 0x000fe40003f46270 */
[----:B------:R-:W-:Y:S01]  /*6110*/  MUFU.TANH R73, R43 ;  /* 0x0000002b00497308 */ /* 0x000fe20000002400 */
[----:B------:R-:W-:Y:S09]  /*6120*/  FFMA.FTZ R4, R4, c[0x0][0x23c], -R2 ;  /* 0x00008f0004047a23 */ /* 0x000ff20000010802 */
[----:B------:R1:W-:Y:S10]  /*6130*/  MUFU.EX2 R85, R4 ;  /* 0x0000000400557308 */ /* 0x0003f40000000800 */
[----:B------:R4:W-:Y:S10]  /*6140*/  MUFU.EX2 R86, R5 ;  /* 0x0000000500567308 */ /* 0x0009f40000000800 */
[----:B------:R-:W-:Y:S01]  /*6150*/  MUFU.TANH R233, R40 ;  /* 0x0000002800e97308 */ /* 0x000fe20000002400 */
[----:B-1----:R-:W-:Y:S02]  /*6160*/  MOV R4, R250 ;  /* 0x000000fa00047202 */ /* 0x002fe40000000f00 */
[----:B------:R-:W-:Y:S02]  /*6170*/  @!P0 FSEL R4, R250, -INF , !P2 ;  /* 0xff800000fa048808 */ /* 0x000fe40005000000 */
[----:B------:R-:W-:Y:S05]  /*6180*/  @!P0 ISETP.GE.AND P2, PT, R16, R10, PT ;  /* 0x0000000a1000820c */ /* 0x000fea0003f46270 */
[----:B------:R-:W-:Y:S01]  /*6190*/  MUFU.TANH R178, R50 ;  /* 0x0000003200b27308 */ /* 0x000fe20000002400 */
[--C-:B----4-:R-:W-:Y:S01]  /*61a0*/  FFMA.FTZ R5, R4, c[0x0][0x23c], -R8.reuse ;  /* 0x00008f0004057a23 */ /* 0x110fe20000010808 */
[----:B------:R-:W-:Y:S02]  /*61b0*/  MOV R4, R249 ;  /* 0x000000f900047202 */ /* 0x000fe40000000f00 */
[----:B------:R-:W-:Y:S02]  /*61c0*/  @!P0 FSEL R4, R249, -INF , !P2 ;  /* 0xff800000f9048808 */ /* 0x000fe40005000000 */
[-C--:B------:R-:W-:Y:S04]  /*61d0*/  @!P0 ISETP.GE.AND P2, PT, R15, R9.reuse, PT ;  /* 0x000000090f00820c */ /* 0x080fe80003f46270 */
[----:B------:R1:W-:Y:S10]  /*61e0*/  MUFU.EX2 R104, R5 ;  /* 0x0000000500687308 */ /* 0x0003f40000000800 */
[----:B------:R-:W4:Y:S10]  /*61f0*/  MUFU.TANH R72, R46 ;  /* 0x0000002e00487308 */ /* 0x000f340000002400 */
[----:B------:R-:W-:Y:S01]  /*6200*/  MUFU.TANH R177, R51 ;  /* 0x0000003300b17308 */ /* 0x000fe20000002400 */
[----:B-1----:R-:W-:Y:S01]  /*6210*/  FFMA.FTZ R5, R4, c[0x0][0x23c], -R8 ;  /* 0x00008f0004057a23 */ /* 0x002fe20000010808 */
[----:B------:R-:W-:Y:S02]  /*6220*/  MOV R4, R80 ;  /* 0x0000005000047202 */ /* 0x000fe40000000f00 */
[----:B------:R-:W-:Y:S02]  /*6230*/  @!P0 FSEL R4, R80, -INF , !P2 ;  /* 0xff80000050048808 */ /* 0x000fe40005000000 */
[----:B------:R-:W-:Y:S04]  /*6240*/  @!P0 ISETP.GE.AND P2, PT, R16, R9, PT ;  /* 0x000000091000820c */ /* 0x000fe80003f46270 */
[----:B------:R1:W-:Y:S10]  /*6250*/  MUFU.EX2 R103, R5 ;  /* 0x0000000500677308 */ /* 0x0003f40000000800 */
[----:B------:R-:W-:Y:S10]  /*6260*/  MUFU.TANH R71, R47 ;  /* 0x0000002f00477308 */ /* 0x000ff40000002400 */
[----:B------:R-:W2:Y:S01]  /*6270*/  MUFU.TANH R232, R41 ;  /* 0x0000002900e87308 */ /* 0x000ea20000002400 */
[--C-:B-1----:R-:W-:Y:S01]  /*6280*/  FFMA.FTZ R5, R4, c[0x0][0x23c], -R2.reuse ;  /* 0x00008f0004057a23 */ /* 0x102fe20000010802 */
[----:B------:R-:W-:Y:S02]  /*6290*/  MOV R4, R79 ;  /* 0x0000004f00047202 */ /* 0x000fe40000000f00 */
[----:B------:R-:W-:Y:S02]  /*62a0*/  @!P0 FSEL R4, R79, -INF , !P2 ;  /* 0xff8000004f048808 */ /* 0x000fe40005000000 */
[-C--:B------:R-:W-:Y:S04]  /*62b0*/  @!P0 ISETP.GE.AND P2, PT, R15, R14.reuse, PT ;  /* 0x0000000e0f00820c */ /* 0x080fe80003f46270 */
[----:B------:R-:W-:Y:S01]  /*62c0*/  MUFU.EX2 R84, R5 ;  /* 0x0000000500547308 */ /* 0x000fe20000000800 */
[----:B------:R-:W-:Y:S01]  /*62d0*/  FFMA.FTZ R4, R4, c[0x0][0x23c], -R2 ;  /* 0x00008f0004047a23 */ /* 0x000fe20000010802 */
[----:B------:R-:W-:Y:S02]  /*62e0*/  @!P0 FSEL R17, R176, -INF , !P2 ;  /* 0xff800000b0118808 */ /* 0x000fe40005000000 */
[C---:B------:R-:W-:Y:S03]  /*62f0*/  @!P0 ISETP.GE.AND P2, PT, R16.reuse, R14, PT ;  /* 0x0000000e1000820c */ /* 0x040fe60003f46270 */
[--C-:B------:R-:W-:Y:S01]  /*6300*/  FFMA.FTZ R18, R17, c[0x0][0x23c], -R12.reuse ;  /* 0x00008f0011127a23 */ /* 0x100fe2000001080c */
[----:B------:R-:W-:Y:S02]  /*6310*/  MOV R17, R175 ;  /* 0x000000af00117202 */ /* 0x000fe40000000f00 */
[----:B------:R1:W-:Y:S01]  /*6320*/  MUFU.EX2 R83, R4 ;  /* 0x0000000400537308 */ /* 0x0003e20000000800 */
[----:B------:R-:W-:Y:S02]  /*6330*/  @!P0 FSEL R17, R175, -INF , !P2 ;  /* 0xff800000af118808 */ /* 0x000fe40005000000 */
[----:B------:R-:W-:Y:S02]  /*6340*/  @!P0 ISETP.GE.AND P2, PT, R15, R13, PT ;  /* 0x0000000d0f00820c */ /* 0x000fe40003f46270 */
[----:B------:R-:W-:Y:S01]  /*6350*/  MOV R15, R221 ;  /* 0x000000dd000f7202 */ /* 0x000fe20000000f00 */
[--C-:B------:R-:W-:Y:S01]  /*6360*/  FFMA.FTZ R17, R17, c[0x0][0x23c], -R12.reuse ;  /* 0x00008f0011117a23 */ /* 0x100fe2000001080c */
[----:B------:R-:W-:Y:S02]  /*6370*/  @!P0 FSEL R15, R221, -INF , !P2 ;  /* 0xff800000dd0f8808 */ /* 0x000fe40005000000 */
[----:B------:R-:W-:Y:S01]  /*6380*/  @!P0 ISETP.GE.AND P2, PT, R16, R13, PT ;  /* 0x0000000d1000820c */ /* 0x000fe20003f46270 */
[----:B------:R2:W-:Y:S02]  /*6390*/  MUFU.EX2 R222, R17 ;  /* 0x0000001100de7308 */ /* 0x0005e40000000800 */
[--C-:B------:R-:W-:Y:S01]  /*63a0*/  FFMA.FTZ R16, R15, c[0x0][0x23c], -R11.reuse ;  /* 0x00008f000f107a23 */ /* 0x100fe2000001080b */
[----:B------:R-:W-:Y:S02]  /*63b0*/  MOV R15, R220 ;  /* 0x000000dc000f7202 */ /* 0x000fe40000000f00 */
[----:B------:R-:W-:Y:S05]  /*63c0*/  @!P0 FSEL R15, R220, -INF , !P2 ;  /* 0xff800000dc0f8808 */ /* 0x000fea0005000000 */
[--C-:B------:R-:W-:Y:S01]  /*63d0*/  FFMA.FTZ R15, R15, c[0x0][0x23c], -R11.reuse ;  /* 0x00008f000f0f7a23 */ /* 0x100fe2000001080b */
[----:B------:R3:W-:Y:S01]  /*63e0*/  MUFU.EX2 R116, R16 ;  /* 0x0000001000747308 */ /* 0x0007e20000000800 */
[----:B-1----:R-:W1:Y:S09]  /*63f0*/  LDSM.16.M88.4 R4, [R184+0xd800] ;  /* 0x00d80000b804783b */ /* 0x002e720000000200 */
[----:B------:R4:W-:Y:S01]  /*6400*/  MUFU.EX2 R115, R15 ;  /* 0x0000000f00737308 */ /* 0x0009e20000000800 */
[----:B--2---:R-:W-:Y:S09]  /*6410*/  MOV R17, R153 ;  /* 0x0000009900117202 */ /* 0x004ff20000000f00 */
[----:B------:R2:W-:Y:S01]  /*6420*/  MUFU.EX2 R227, R18 ;  /* 0x0000001200e37308 */ /* 0x0005e20000000800 */
[C---:B---3--:R-:W-:Y:S09]  /*6430*/  @!P0 IADD3 R16, R0.reuse, 0x21, RZ ;  /* 0x0000002100108810 */ /* 0x048ff20007ffe0ff */
[----:B------:R-:W3:Y:S01]  /*6440*/  MUFU.TANH R229, R44 ;  /* 0x0000002c00e57308 */ /* 0x000ee20000002400 */
[----:B----4-:R-:W-:Y:S04]  /*6450*/  @!P0 IADD3 R15, R0, 0x20, RZ ;  /* 0x00000020000f8810 */ /* 0x010fe80007ffe0ff */
[-C--:B------:R-:W-:Y:S05]  /*6460*/  @!P0 ISETP.GE.AND P2, PT, R15, R14.reuse, PT ;  /* 0x0000000e0f00820c */ /* 0x080fea0003f46270 */
[----:B------:R-:W4:Y:S01]  /*6470*/  MUFU.TANH R228, R45 ;  /* 0x0000002d00e47308 */ /* 0x000f220000002400 */
[----:B------:R-:W-:Y:S01]  /*6480*/  @!P0 FSEL R17, R153, -INF , !P2 ;  /* 0xff80000099118808 */ /* 0x000fe20005000000 */
[-C--:B-1----:R-:W-:Y:S01]  /*6490*/  HMMA.16816.F32.BF16 R52, R148, R4.reuse, R52 ;  /* 0x000000049434723c */ /* 0x082fe20000041834 */
[----:B------:R-:W-:Y:S03]  /*64a0*/  @!P0 ISETP.GE.AND P2, PT, R16, R14, PT ;  /* 0x0000000e1000820c */ /* 0x000fe60003f46270 */
[--C-:B--2---:R-:W-:Y:S01]  /*64b0*/  FFMA.FTZ R18, R17, c[0x0][0x23c], -R12.reuse ;  /* 0x00008f0011127a23 */ /* 0x104fe2000001080c */
[----:B------:R-:W-:Y:S02]  /*64c0*/  MOV R17, R152 ;  /* 0x0000009800117202 */ /* 0x000fe40000000f00 */
[----:B------:R-:W-:Y:S01]  /*64d0*/  @!P0 FSEL R17, R152, -INF , !P2 ;  /* 0xff80000098118808 */ /* 0x000fe20005000000 */
[C---:B------:R-:W-:Y:S01]  /*64e0*/  HMMA.16816.F32.BF16 R56, R132.reuse, R4, R56 ;  /* 0x000000048438723c */ /* 0x040fe20000041838 */
[----:B------:R-:W-:Y:S01]  /*64f0*/  MUFU.EX2 R218, R18 ;  /* 0x0000001200da7308 */ /* 0x000fe20000000800 */
[----:B------:R-:W-:Y:S05]  /*6500*/  @!P0 ISETP.GE.AND P2, PT, R15, R13, PT ;  /* 0x0000000d0f00820c */ /* 0x000fea0003f46270 */
[----:B------:R-:W-:Y:S01]  /*6510*/  FFMA.FTZ R5, R17, c[0x0][0x23c], -R12 ;  /* 0x00008f0011057a23 */ /* 0x000fe2000001080c */
[----:B------:R-:W-:Y:S01]  /*6520*/  MOV R4, R217 ;  /* 0x000000d900047202 */ /* 0x000fe20000000f00 */
[-C--:B------:R-:W-:Y:S02]  /*6530*/  HMMA.16816.F32.BF16 R60, R132, R6.reuse, R60 ;  /* 0x00000006843c723c */ /* 0x080fe4000004183c */
[----:B------:R1:W-:Y:S01]  /*6540*/  MUFU.EX2 R213, R5 ;  /* 0x0000000500d57308 */ /* 0x0003e20000000800 */
[----:B------:R-:W-:Y:S02]  /*6550*/  @!P0 FSEL R4, R217, -INF , !P2 ;  /* 0xff800000d9048808 */ /* 0x000fe40005000000 */
[----:B------:R-:W-:Y:S02]  /*6560*/  @!P0 ISETP.GE.AND P2, PT, R16, R13, PT ;  /* 0x0000000d1000820c */ /* 0x000fe40003f46270 */
[----:B------:R-:W-:Y:S01]  /*6570*/  FMUL.FTZ R52, R52, c[0x0][0x2ec] ;  /* 0x0000bb0034347a20 */ /* 0x000fe20000410000 */
[----:B------:R-:W-:Y:S01]  /*6580*/  HMMA.16816.F32.BF16 R64, R148, R6, R64 ;  /* 0x000000069440723c */ /* 0x000fe20000041840 */
[----:B------:R-:W-:Y:S01]  /*6590*/  FMUL.FTZ R53, R53, c[0x0][0x2ec] ;  /* 0x0000bb0035357a20 */ /* 0x000fe20000410000 */
[----:B------:R-:W2:Y:S02]  /*65a0*/  LDL R150, [R1+0x3c] ;  /* 0x00003c0001967983 */ /* 0x000ea40000100800 */
[----:B------:R-:W-:Y:S01]  /*65b0*/  FMUL.FTZ R54, R54, c[0x0][0x2ec] ;  /* 0x0000bb0036367a20 */ /* 0x000fe20000410000 */
[----:B------:R-:W2:Y:S01]  /*65c0*/  MUFU.TANH R163, R52 ;  /* 0x0000003400a37308 */ /* 0x000ea20000002400 */
[----:B------:R-:W-:Y:S01]  /*65d0*/  FMUL.FTZ R55, R55, c[0x0][0x2ec] ;  /* 0x0000bb0037377a20 */ /* 0x000fe20000410000 */
[----:B------:R-:W2:Y:S01]  /*65e0*/  LDL R148, [R1+0x40] ;  /* 0x0000400001947983 */ /* 0x000ea20000100800 */
[----:B------:R-:W-:Y:S01]  /*65f0*/  FMUL.FTZ R56, R56, c[0x0][0x2ec] ;  /* 0x0000bb0038387a20 */ /* 0x000fe20000410000 */
[----:B------:R-:W-:Y:S03]  /*6600*/  MOV R6, R72 ;  /* 0x0000004800067202 */ /* 0x000fe60000000f00 */
[----:B------:R-:W-:Y:S01]  /*6610*/  FMUL.FTZ R57, R57, c[0x0][0x2ec] ;  /* 0x0000bb0039397a20 */ /* 0x000fe20000410000 */
[----:B------:R-:W-:Y:S01]  /*6620*/  MOV R151, R3 ;  /* 0x0000000300977202 */ /* 0x000fe20000000f00 */
[----:B------:R-:W-:Y:S01]  /*6630*/  FMUL.FTZ R58, R58, c[0x0][0x2ec] ;  /* 0x0000bb003a3a7a20 */ /* 0x000fe20000410000 */
[----:B------:R-:W2:Y:S01]  /*6640*/  MUFU.TANH R162, R53 ;  /* 0x0000003500a27308 */ /* 0x000ea20000002400 */
[----:B------:R-:W-:Y:S02]  /*6650*/  FMUL.FTZ R60, R60, c[0x0][0x2ec] ;  /* 0x0000bb003c3c7a20 */ /* 0x000fe40000410000 */
[--C-:B-1----:R-:W-:Y:S01]  /*6660*/  FFMA.FTZ R5, R4, c[0x0][0x23c], -R11.reuse ;  /* 0x00008f0004057a23 */ /* 0x102fe2000001080b */
[----:B------:R-:W-:Y:S01]  /*6670*/  MOV R4, R215 ;  /* 0x000000d700047202 */ /* 0x000fe20000000f00 */
[----:B------:R-:W-:Y:S01]  /*6680*/  FMUL.FTZ R59, R59, c[0x0][0x2ec] ;  /* 0x0000bb003b3b7a20 */ /* 0x000fe20000410000 */
[----:B------:R-:W-:Y:S01]  /*6690*/  @!P0 FSEL R4, R215, -INF , !P2 ;  /* 0xff800000d7048808 */ /* 0x000fe20005000000 */
[----:B------:R-:W-:Y:S01]  /*66a0*/  FMUL.FTZ R61, R61, c[0x0][0x2ec] ;  /* 0x0000bb003d3d7a20 */ /* 0x000fe20000410000 */
[-C--:B------:R-:W-:Y:S01]  /*66b0*/  @!P0 ISETP.GE.AND P2, PT, R15, R10.reuse, PT ;  /* 0x0000000a0f00820c */ /* 0x080fe20003f46270 */
[----:B------:R-:W-:Y:S01]  /*66c0*/  FMUL.FTZ R62, R62, c[0x0][0x2ec] ;  /* 0x0000bb003e3e7a20 */ /* 0x000fe20000410000 */
[----:B------:R-:W-:Y:S01]  /*66d0*/  MUFU.TANH R208, R60 ;  /* 0x0000003c00d07308 */ /* 0x000fe20000002400 */
[--C-:B------:R-:W-:Y:S02]  /*66e0*/  FFMA.FTZ R4, R4, c[0x0][0x23c], -R11.reuse ;  /* 0x00008f0004047a23 */ /* 0x100fe4000001080b */
[----:B------:R-:W-:Y:S02]  /*66f0*/  FMUL.FTZ R64, R64, c[0x0][0x2ec] ;  /* 0x0000bb0040407a20 */ /* 0x000fe40000410000 */
[----:B------:R-:W-:Y:S02]  /*6700*/  FMUL.FTZ R65, R65, c[0x0][0x2ec] ;  /* 0x0000bb0041417a20 */ /* 0x000fe40000410000 */
[----:B------:R-:W-:Y:S02]  /*6710*/  FMUL.FTZ R66, R66, c[0x0][0x2ec] ;  /* 0x0000bb0042427a20 */ /* 0x000fe40000410000 */
[----:B------:R-:W-:Y:S01]  /*6720*/  FMUL.FTZ R67, R67, c[0x0][0x2ec] ;  /* 0x0000bb0043437a20 */ /* 0x000fe20000410000 */
[----:B------:R1:W-:Y:S01]  /*6730*/  MUFU.EX2 R243, R4 ;  /* 0x0000000400f37308 */ /* 0x0003e20000000800 */
[----:B------:R-:W-:Y:S09]  /*6740*/  FMUL.FTZ R63, R63, c[0x0][0x2ec] ;  /* 0x0000bb003f3f7a20 */ /* 0x000ff20000410000 */
        /* <DEDUP_REMOVED lines=10> */
[----:B------:R1:W-:Y:S01]  /*67f0*/  MUFU.EX2 R100, R5 ;  /* 0x0000000500647308 */ /* 0x0003e20000000800 */
[----:B------:R-:W-:Y:S09]  /*6800*/  MOV R15, R229 ;  /* 0x000000e5000f7202 */ /* 0x000ff20000000f00 */
[----:B------:R-:W-:Y:S10]  /*6810*/  MUFU.TANH R231, R62 ;  /* 0x0000003e00e77308 */ /* 0x000ff40000002400 */
[----:B------:R-:W-:Y:S01]  /*6820*/  MUFU.TANH R161, R64 ;  /* 0x0000004000a17308 */ /* 0x000fe20000002400 */
[----:B-1----:R-:W-:Y:S01]  /*6830*/  FFMA.FTZ R5, R4, c[0x0][0x23c], -R8 ;  /* 0x00008f0004057a23 */ /* 0x002fe20000010808 */
[----:B------:R-:W-:Y:S02]  /*6840*/  MOV R4, R74 ;  /* 0x0000004a00047202 */ /* 0x000fe40000000f00 */
[----:B------:R-:W-:Y:S02]  /*6850*/  @!P0 FSEL R4, R74, -INF , !P2 ;  /* 0xff8000004a048808 */ /* 0x000fe40005000000 */
[----:B------:R-:W-:Y:S04]  /*6860*/  @!P0 ISETP.GE.AND P2, PT, R16, R9, PT ;  /* 0x000000091000820c */ /* 0x000fe80003f46270 */
[----:B------:R1:W-:Y:S10]  /*6870*/  MUFU.EX2 R99, R5 ;  /* 0x0000000500637308 */ /* 0x0003f40000000800 */
[----:B------:R-:W-:Y:S10]  /*6880*/  MUFU.TANH R160, R65 ;  /* 0x0000004100a07308 */ /* 0x000ff40000002400 */
[----:B------:R-:W-:Y:S01]  /*6890*/  MUFU.TANH R165, R66 ;  /* 0x0000004200a57308 */ /* 0x000fe20000002400 */
[--C-:B-1----:R-:W-:Y:S01]  /*68a0*/  FFMA.FTZ R5, R4, c[0x0][0x23c], -R2.reuse ;  /* 0x00008f0004057a23 */ /* 0x102fe20000010802 */
[----:B------:R-:W-:Y:S02]  /*68b0*/  MOV R4, R73 ;  /* 0x0000004900047202 */ /* 0x000fe40000000f00 */
[----:B------:R-:W-:Y:S06]  /*68c0*/  @!P0 FSEL R4, R73, -INF , !P2 ;  /* 0xff80000049048808 */ /* 0x000fec0005000000 */
[----:B------:R1:W-:Y:S01]  /*68d0*/  MUFU.EX2 R78, R5 ;  /* 0x00000005004e7308 */ /* 0x0003e20000000800 */
[----:B------:R-:W-:Y:S09]  /*68e0*/  FFMA.FTZ R4, R4, c[0x0][0x23c], -R2 ;  /* 0x00008f0004047a23 */ /* 0x000ff20000010802 */
[----:B------:R3:W-:Y:S10]  /*68f0*/  MUFU.EX2 R77, R4 ;  /* 0x00000004004d7308 */ /* 0x0007f40000000800 */
[----:B------:R-:W2:Y:S01]  /*6900*/  MUFU.TANH R173, R55 ;  /* 0x0000003700ad7308 */ /* 0x000ea20000002400 */
[C---:B-1----:R-:W-:Y:S04]  /*6910*/  @!P0 IADD3 R5, R0.reuse, 0x28, RZ ;  /* 0x0000002800058810 */ /* 0x042fe80007ffe0ff */
[-C--:B------:R-:W-:Y:S05]  /*6920*/  @!P0 ISETP.GE.AND P2, PT, R5, R10.reuse, PT ;  /* 0x0000000a0500820c */ /* 0x080fea0003f46270 */
[----:B------:R-:W1:Y:S01]  /*6930*/  MUFU.TANH R216, R56 ;  /* 0x0000003800d87308 */ /* 0x000e620000002400 */
[----:B------:R-:W-:Y:S02]  /*6940*/  @!P0 FSEL R15, R229, -INF , !P2 ;  /* 0xff800000e50f8808 */ /* 0x000fe40005000000 */
[----:B---3--:R-:W-:Y:S03]  /*6950*/  @!P0 IADD3 R4, R0, 0x29, RZ ;  /* 0x0000002900048810 */ /* 0x008fe60007ffe0ff */
[--C-:B------:R-:W-:Y:S01]  /*6960*/  FFMA.FTZ R16, R15, c[0x0][0x23c], -R8.reuse ;  /* 0x00008f000f107a23 */ /* 0x100fe20000010808 */
[----:B------:R-:W-:Y:S02]  /*6970*/  @!P0 ISETP.GE.AND P2, PT, R4, R10, PT ;  /* 0x0000000a0400820c */ /* 0x000fe40003f46270 */
[----:B----4-:R-:W-:Y:S01]  /*6980*/  MOV R15, R228 ;  /* 0x000000e4000f7202 */ /* 0x010fe20000000f00 */
[----:B------:R-:W3:Y:S01]  /*6990*/  MUFU.TANH R214, R57 ;  /* 0x0000003900d67308 */ /* 0x000ee20000002400 */
[----:B------:R-:W-:Y:S02]  /*69a0*/  @!P0 FSEL R15, R228, -INF , !P2 ;  /* 0xff800000e40f8808 */ /* 0x000fe40005000000 */
[-C--:B------:R-:W-:Y:S03]  /*69b0*/  @!P0 ISETP.GE.AND P2, PT, R5, R9.reuse, PT ;  /* 0x000000090500820c */ /* 0x080fe60003f46270 */
[----:B------:R-:W-:Y:S01]  /*69c0*/  FFMA.FTZ R7, R15, c[0x0][0x23c], -R8 ;  /* 0x00008f000f077a23 */ /* 0x000fe20000010808 */
[----:B------:R-:W-:Y:S02]  /*69d0*/  @!P0 FSEL R6, R72, -INF , !P2 ;  /* 0xff80000048068808 */ /* 0x000fe40005000000 */
[----:B------:R-:W-:Y:S01]  /*69e0*/  @!P0 ISETP.GE.AND P2, PT, R4, R9, PT ;  /* 0x000000090400820c */ /* 0x000fe20003f46270 */
[----:B------:R4:W-:Y:S10]  /*69f0*/  MUFU.EX2 R97, R7 ;  /* 0x0000000700617308 */ /* 0x0009f40000000800 */
[----:B------:R-:W-:Y:S10]  /*6a00*/  MUFU.TANH R164, R67 ;  /* 0x0000004300a47308 */ /* 0x000ff40000002400 */
[----:B------:R-:W-:Y:S01]  /*6a10*/  MUFU.TANH R230, R63 ;  /* 0x0000003f00e67308 */ /* 0x000fe20000002400 */
[--C-:B----4-:R-:W-:Y:S01]  /*6a20*/  FFMA.FTZ R7, R6, c[0x0][0x23c], -R2.reuse ;  /* 0x00008f0006077a23 */ /* 0x110fe20000010802 */
[----:B------:R-:W-:Y:S02]  /*6a30*/  MOV R6, R71 ;  /* 0x0000004700067202 */ /* 0x000fe40000000f00 */
[----:B------:R-:W-:Y:S02]  /*6a40*/  @!P0 FSEL R6, R71, -INF , !P2 ;  /* 0xff80000047068808 */ /* 0x000fe40005000000 */
[-C--:B------:R-:W-:Y:S04]  /*6a50*/  @!P0 ISETP.GE.AND P2, PT, R5, R14.reuse, PT ;  /* 0x0000000e0500820c */ /* 0x080fe80003f46270 */
[----:B------:R-:W-:Y:S01]  /*6a60*/  MUFU.EX2 R76, R7 ;  /* 0x00000007004c7308 */ /* 0x000fe20000000800 */
[----:B------:R-:W-:Y:S09]  /*6a70*/  FFMA.FTZ R6, R6, c[0x0][0x23c], -R2 ;  /* 0x00008f0006067a23 */ /* 0x000ff20000010802 */
[----:B------:R4:W-:Y:S10]  /*6a80*/  MUFU.EX2 R75, R6 ;  /* 0x00000006004b7308 */ /* 0x0009f40000000800 */
[----:B------:R-:W1:Y:S10]  /*6a90*/  MUFU.TANH R236, R58 ;  /* 0x0000003a00ec7308 */ /* 0x000e740000002400 */
[----:B------:R-:W1:Y:S01]  /*6aa0*/  MUFU.TANH R235, R59 ;  /* 0x0000003b00eb7308 */ /* 0x000e620000002400 */
[----:B----4-:R-:W-:Y:S02]  /*6ab0*/  MOV R6, R167 ;  /* 0x000000a700067202 */ /* 0x010fe40000000f00 */
[----:B------:R-:W-:Y:S02]  /*6ac0*/  @!P0 FSEL R6, R167, -INF , !P2 ;  /* 0xff800000a7068808 */ /* 0x000fe40005000000 */
[----:B------:R-:W-:Y:S05]  /*6ad0*/  @!P0 ISETP.GE.AND P2, PT, R4, R14, PT ;  /* 0x0000000e0400820c */ /* 0x000fea0003f46270 */
[----:B------:R-:W-:Y:S01]  /*6ae0*/  MUFU.EX2 R98, R16 ;  /* 0x0000001000627308 */ /* 0x000fe20000000800 */
[--C-:B------:R-:W-:Y:S01]  /*6af0*/  FFMA.FTZ R7, R6, c[0x0][0x23c], -R12.reuse ;  /* 0x00008f0006077a23 */ /* 0x100fe2000001080c */
[----:B------:R-:W-:Y:S02]  /*6b00*/  MOV R6, R166 ;  /* 0x000000a600067202 */ /* 0x000fe40000000f00 */
[----:B------:R-:W-:Y:S02]  /*6b10*/  @!P0 FSEL R6, R166, -INF , !P2 ;  /* 0xff800000a6068808 */ /* 0x000fe40005000000 */
[-C--:B------:R-:W-:Y:S02]  /*6b20*/  @!P0 ISETP.GE.AND P2, PT, R5, R13.reuse, PT ;  /* 0x0000000d0500820c */ /* 0x080fe40003f46270 */
[----:B------:R-:W-:Y:S01]  /*6b30*/  MOV R5, R178 ;  /* 0x000000b200057202 */ /* 0x000fe20000000f00 */
[--C-:B------:R-:W-:Y:S01]  /*6b40*/  FFMA.FTZ R6, R6, c[0x0][0x23c], -R12.reuse ;  /* 0x00008f0006067a23 */ /* 0x100fe2000001080c */
[----:B------:R4:W-:Y:S01]  /*6b50*/  MUFU.EX2 R172, R7 ;  /* 0x0000000700ac7308 */ /* 0x0009e20000000800 */
[----:B------:R-:W-:Y:S02]  /*6b60*/  @!P0 FSEL R5, R178, -INF , !P2 ;  /* 0xff800000b2058808 */ /* 0x000fe40005000000 */
[----:B------:R-:W-:Y:S02]  /*6b70*/  @!P0 ISETP.GE.AND P2, PT, R4, R13, PT ;  /* 0x0000000d0400820c */ /* 0x000fe40003f46270 */
[----:B------:R-:W-:Y:S02]  /*6b80*/  MOV R4, R177 ;  /* 0x000000b100047202 */ /* 0x000fe40000000f00 */
[----:B------:R-:W-:Y:S03]  /*6b90*/  @!P0 FSEL R4, R177, -INF , !P2 ;  /* 0xff800000b1048808 */ /* 0x000fe60005000000 */
[----:B------:R1:W1:Y:S02]  /*6ba0*/  MUFU.EX2 R171, R6 ;  /* 0x0000000600ab7308 */ /* 0x0002640000000800 */
[--C-:B----4-:R-:W-:Y:S01]  /*6bb0*/  FFMA.FTZ R7, R4, c[0x0][0x23c], -R11.reuse ;  /* 0x00008f0004077a23 */ /* 0x110fe2000001080b */
[C---:B------:R-:W-:Y:S07]  /*6bc0*/  @!P0 IADD3 R4, R0.reuse, 0x31, RZ ;  /* 0x0000003100048810 */ /* 0x040fee0007ffe0ff */
[----:B------:R-:W-:Y:S01]  /*6bd0*/  MUFU.EX2 R225, R7 ;  /* 0x0000000700e17308 */ /* 0x000fe20000000800 */
[--C-:B-1----:R-:W-:Y:S01]  /*6be0*/  FFMA.FTZ R6, R5, c[0x0][0x23c], -R11.reuse ;  /* 0x00008f0005067a23 */ /* 0x102fe2000001080b */
[----:B------:R-:W-:Y:S08]  /*6bf0*/  @!P0 IADD3 R5, R0, 0x30, RZ ;  /* 0x0000003000058810 */ /* 0x000ff00007ffe0ff */
[----:B------:R2:W1:Y:S01]  /*6c00*/  MUFU.EX2 R226, R6 ;  /* 0x0000000600e27308 */ /* 0x0004620000000800 */
[-C--:B------:R-:W-:Y:S02]  /*6c10*/  @!P0 ISETP.GE.AND P2, PT, R5, R14.reuse, PT ;  /* 0x0000000e0500820c */ /* 0x080fe40003f46270 */
[----:B--2---:R-:W-:Y:S02]  /*6c20*/  MOV R6, R163 ;  /* 0x000000a300067202 */ /* 0x004fe40000000f00 */
[----:B------:R-:W-:Y:S02]  /*6c30*/  @!P0 FSEL R6, R163, -INF , !P2 ;  /* 0xff800000a3068808 */ /* 0x000fe40005000000 */
[----:B------:R-:W-:Y:S03]  /*6c40*/  @!P0 ISETP.GE.AND P2, PT, R4, R14, PT ;  /* 0x0000000e0400820c */ /* 0x000fe60003f46270 */
[--C-:B------:R-:W-:Y:S01]  /*6c50*/  FFMA.FTZ R7, R6, c[0x0][0x23c], -R12.reuse ;  /* 0x00008f0006077a23 */ /* 0x100fe2000001080c */
[----:B------:R-:W-:Y:S02]  /*6c60*/  MOV R6, R162 ;  /* 0x000000a200067202 */ /* 0x000fe40000000f00 */
[----:B------:R-:W-:Y:S01]  /*6c70*/  @!P0 FSEL R6, R162, -INF , !P2 ;  /* 0xff800000a2068808 */ /* 0x000fe20005000000 */
[----:B------:R2:W-:Y:S01]  /*6c80*/  MUFU.EX2 R170, R7 ;  /* 0x0000000700aa7308 */ /* 0x0005e20000000800 */
[-C--:B------:R-:W-:Y:S03]  /*6c90*/  @!P0 ISETP.GE.AND P2, PT, R5, R13.reuse, PT ;  /* 0x0000000d0500820c */ /* 0x080fe60003f46270 */
[----:B--2---:R-:W-:Y:S01]  /*6ca0*/  FFMA.FTZ R7, R6, c[0x0][0x23c], -R12 ;  /* 0x00008f0006077a23 */ /* 0x004fe2000001080c */
[----:B------:R-:W-:Y:S02]  /*6cb0*/  MOV R6, R174 ;  /* 0x000000ae00067202 */ /* 0x000fe40000000f00 */
[----:B------:R-:W-:Y:S03]  /*6cc0*/  @!P0 FSEL R6, R174, -INF , !P2 ;  /* 0xff800000ae068808 */ /* 0x000fe60005000000 */
[----:B------:R2:W-:Y:S01]  /*6cd0*/  MUFU.EX2 R149, R7 ;  /* 0x0000000700957308 */ /* 0x0005e20000000800 */
[----:B------:R-:W-:Y:S01]  /*6ce0*/  @!P0 ISETP.GE.AND P2, PT, R4, R13, PT ;  /* 0x0000000d0400820c */ /* 0x000fe20003f46270 */
[--C-:B--2---:R-:W-:Y:S01]  /*6cf0*/  FFMA.FTZ R7, R6, c[0x0][0x23c], -R11.reuse ;  /* 0x00008f0006077a23 */ /* 0x104fe2000001080b */
[----:B------:R-:W-:Y:S02]  /*6d00*/  MOV R6, R173 ;  /* 0x000000ad00067202 */ /* 0x000fe40000000f00 */
[----:B------:R-:W-:Y:S05]  /*6d10*/  @!P0 FSEL R6, R173, -INF , !P2 ;  /* 0xff800000ad068808 */ /* 0x000fea0005000000 */
[----:B------:R2:W-:Y:S01]  /*6d20*/  MUFU.EX2 R224, R7 ;  /* 0x0000000700e07308 */ /* 0x0005e20000000800 */
[C---:B------:R-:W-:Y:S01]  /*6d30*/  @!P0 ISETP.GE.AND P2, PT, R5.reuse, R10, PT ;  /* 0x0000000a0500820c */ /* 0x040fe20003f46270 */
[--C-:B--2---:R-:W-:Y:S01]  /*6d40*/  FFMA.FTZ R7, R6, c[0x0][0x23c], -R11.reuse ;  /* 0x00008f0006077a23 */ /* 0x104fe2000001080b */
[----:B------:R-:W-:Y:S02]  /*6d50*/  MOV R6, R216 ;  /* 0x000000d800067202 */ /* 0x000fe40000000f00 */
[----:B------:R-:W-:Y:S05]  /*6d60*/  @!P0 FSEL R6, R216, -INF , !P2 ;  /* 0xff800000d8068808 */ /* 0x000fea0005000000 */
[----:B------:R2:W4:Y:S01]  /*6d70*/  MUFU.EX2 R223, R7 ;  /* 0x0000000700df7308 */ /* 0x0005220000000800 */
[----:B------:R-:W-:Y:S01]  /*6d80*/  @!P0 ISETP.GE.AND P2, PT, R4, R10, PT ;  /* 0x0000000a0400820c */ /* 0x000fe20003f46270 */
[--C-:B--2---:R-:W-:Y:S01]  /*6d90*/  FFMA.FTZ R7, R6, c[0x0][0x23c], -R8.reuse ;  /* 0x00008f0006077a23 */ /* 0x104fe20000010808 */
[----:B---3--:R-:W-:Y:S02]  /*6da0*/  MOV R6, R214 ;  /* 0x000000d600067202 */ /* 0x008fe40000000f00 */
        /* <DEDUP_REMOVED lines=10> */
[C---:B------:R-:W-:Y:S02]  /*6e50*/  @!P0 ISETP.GE.AND P3, PT, R4.reuse, R10, PT ;  /* 0x0000000a0400820c */ /* 0x040fe40003f66270 */
[CC--:B------:R-:W-:Y:S02]  /*6e60*/  @!P0 ISETP.GE.AND P6, PT, R4.reuse, R14.reuse, PT ;  /* 0x0000000e0400820c */ /* 0x0c0fe40003fc6270 */
[----:B------:R-:W-:Y:S02]  /*6e70*/  @!P0 ISETP.GE.AND P4, PT, R4, R13, PT ;  /* 0x0000000d0400820c */ /* 0x000fe40003f86270 */
[C---:B------:R-:W-:Y:S01]  /*6e80*/  @!P0 ISETP.GE.AND P5, PT, R0.reuse, R14, PT ;  /* 0x0000000e0000820c */ /* 0x040fe20003fa6270 */
[--C-:B--2---:R-:W-:Y:S01]  /*6e90*/  FFMA.FTZ R6, R5, c[0x0][0x23c], -R2.reuse ;  /* 0x00008f0005067a23 */ /* 0x104fe20000010802 */
[----:B------:R-:W-:Y:S02]  /*6ea0*/  MOV R5, R235 ;  /* 0x000000eb00057202 */ /* 0x000fe40000000f00 */
[----:B------:R-:W-:Y:S01]  /*6eb0*/  @!P0 FSEL R5, R235, -INF , !P2 ;  /* 0xff800000eb058808 */ /* 0x000fe20005000000 */
[----:B------:R2:W-:Y:S01]  /*6ec0*/  MUFU.EX2 R70, R6 ;  /* 0x0000000600467308 */ /* 0x0005e20000000800 */
[----:B------:R-:W-:Y:S03]  /*6ed0*/  @!P0 ISETP.GE.AND P2, PT, R0, R10, PT ;  /* 0x0000000a0000820c */ /* 0x000fe60003f46270 */
[----:B------:R-:W-:Y:S01]  /*6ee0*/  FFMA.FTZ R7, R5, c[0x0][0x23c], -R2 ;  /* 0x00008f0005077a23 */ /* 0x000fe20000010802 */
[----:B------:R-:W-:Y:S02]  /*6ef0*/  MOV R5, R206 ;  /* 0x000000ce00057202 */ /* 0x000fe40000000f00 */
[----:B------:R-:W-:Y:S02]  /*6f00*/  @!P0 FSEL R5, R206, -INF , !P2 ;  /* 0xff800000ce058808 */ /* 0x000fe40005000000 */
[----:B------:R-:W-:Y:S01]  /*6f10*/  @!P0 ISETP.GE.AND P2, PT, R4, R9, PT ;  /* 0x000000090400820c */ /* 0x000fe20003f46270 */
[----:B------:R-:W-:Y:S01]  /*6f20*/  MUFU.EX2 R69, R7 ;  /* 0x0000000700457308 */ /* 0x000fe20000000800 */
[----:B------:R-:W-:Y:S05]  /*6f30*/  F2FP.BF16.PACK_AB R4, R121, R151 ;  /* 0x000000977904723e */ /* 0x000fea00000010ff */
[----:B------:R3:W-:Y:S01]  /*6f40*/  STS [R193+0x1c400], R4 ;  /* 0x01c40004c1007388 */ /* 0x0007e20000000800 */
[----:B--2---:R-:W-:Y:S02]  /*6f50*/  MOV R6, R208 ;  /* 0x000000d000067202 */ /* 0x004fe40000000f00 */
[----:B------:R-:W-:Y:S02]  /*6f60*/  @!P0 FSEL R6, R208, -INF , !P3 ;  /* 0xff800000d0068808 */ /* 0x000fe40005800000 */
[----:B------:R-:W-:Y:S03]  /*6f70*/  @!P0 ISETP.GE.AND P3, PT, R0, R13, PT ;  /* 0x0000000d0000820c */ /* 0x000fe60003f66270 */
[--C-:B------:R-:W-:Y:S02]  /*6f80*/  FFMA.FTZ R6, R6, c[0x0][0x23c], -R8.reuse ;  /* 0x00008f0006067a23 */ /* 0x100fe40000010808 */
[----:B------:R-:W-:Y:S01]  /*6f90*/  FFMA.FTZ R8, R5, c[0x0][0x23c], -R8 ;  /* 0x00008f0005087a23 */ /* 0x000fe20000010808 */
[----:B------:R-:W-:Y:S01]  /*6fa0*/  F2FP.BF16.PACK_AB R5, R159, R241 ;  /* 0x000000f19f05723e */ /* 0x000fe200000010ff */
[----:B------:R2:W-:Y:S04]  /*6fb0*/  MUFU.EX2 R251, R6 ;  /* 0x0000000600fb7308 */ /* 0x0005e80000000800 */
[----:B------:R1:W-:Y:S01]  /*6fc0*/  STS [R193+0x1c000], R5 ;  /* 0x01c00005c1007388 */ /* 0x0003e20000000800 */
[----:B---3--:R-:W-:Y:S05]  /*6fd0*/  F2FP.BF16.PACK_AB R4, R93, R94 ;  /* 0x0000005e5d04723e */ /* 0x008fea00000010ff */
[----:B------:R-:W-:Y:S01]  /*6fe0*/  MUFU.EX2 R248, R8 ;  /* 0x0000000800f87308 */ /* 0x000fe20000000800 */
[----:B--2---:R-:W-:Y:S02]  /*6ff0*/  MOV R6, R231 ;  /* 0x000000e700067202 */ /* 0x004fe40000000f00 */
[----:B------:R-:W-:Y:S02]  /*7000*/  @!P0 FSEL R6, R231, -INF , !P2 ;  /* 0xff800000e7068808 */ /* 0x000fe40005000000 */
[----:B------:R-:W-:Y:S02]  /*7010*/  @!P0 ISETP.GE.AND P2, PT, R0, R9, PT ;  /* 0x000000090000820c */ /* 0x000fe40003f46270 */
[----:B------:R-:W-:Y:S01]  /*7020*/  F2FP.BF16.PACK_AB R0, R247, R252 ;  /* 0x000000fcf700723e */ /* 0x000fe200000010ff */
[----:B------:R-:W-:Y:S01]  /*7030*/  FFMA.FTZ R7, R6, c[0x0][0x23c], -R2 ;  /* 0x00008f0006077a23 */ /* 0x000fe20000010802 */
[----:B-1----:R-:W-:Y:S02]  /*7040*/  F2FP.BF16.PACK_AB R5, R113, R114 ;  /* 0x000000727105723e */ /* 0x002fe400000010ff */
[----:B------:R-:W-:Y:S01]  /*7050*/  MOV R6, R161 ;  /* 0x000000a100067202 */ /* 0x000fe20000000f00 */
[----:B------:R1:W-:Y:S01]  /*7060*/  STS [R196+0x1c000], R0 ;  /* 0x01c00000c4007388 */ /* 0x0003e20000000800 */
[----:B------:R-:W-:Y:S01]  /*7070*/  @!P0 FSEL R6, R161, -INF , !P6 ;  /* 0xff800000a1068808 */ /* 0x000fe20007000000 */
[----:B------:R2:W-:Y:S04]  /*7080*/  MUFU.EX2 R68, R7 ;  /* 0x0000000700447308 */ /* 0x0005e80000000800 */
[--C-:B------:R-:W-:Y:S06]  /*7090*/  FFMA.FTZ R6, R6, c[0x0][0x23c], -R12.reuse ;  /* 0x00008f0006067a23 */ /* 0x100fec000001080c */
[----:B------:R3:W-:Y:S01]  /*70a0*/  MUFU.EX2 R169, R6 ;  /* 0x0000000600a97308 */ /* 0x0007e20000000800 */
[----:B-1----:R-:W-:Y:S02]  /*70b0*/  F2FP.BF16.PACK_AB R0, R119, R120 ;  /* 0x000000787700723e */ /* 0x002fe400000010ff */
[----:B--2---:R-:W-:Y:S02]  /*70c0*/  MOV R7, R160 ;  /* 0x000000a000077202 */ /* 0x004fe40000000f00 */
[----:B------:R-:W-:Y:S01]  /*70d0*/  @!P0 FSEL R7, R160, -INF , !P5 ;  /* 0xff800000a0078808 */ /* 0x000fe20006800000 */
[----:B------:R1:W-:Y:S04]  /*70e0*/  STS [R196+0x1c400], R0 ;  /* 0x01c40000c4007388 */ /* 0x0003e80000000800 */
[----:B------:R-:W-:Y:S01]  /*70f0*/  FFMA.FTZ R12, R7, c[0x0][0x23c], -R12 ;  /* 0x00008f00070c7a23 */ /* 0x000fe2000001080c */
[----:B------:R2:W-:Y:S01]  /*7100*/  STS [R193+0x1e000], R5 ;  /* 0x01e00005c1007388 */ /* 0x0005e20000000800 */
[----:B---3--:R-:W-:Y:S02]  /*7110*/  F2FP.BF16.PACK_AB R6, R117, R118 ;  /* 0x000000767506723e */ /* 0x008fe400000010ff */
[----:B------:R-:W-:Y:S01]  /*7120*/  MOV R7, R165 ;  /* 0x000000a500077202 */ /* 0x000fe20000000f00 */
[----:B------:R3:W-:Y:S01]  /*7130*/  STS [R193+0x1e400], R4 ;  /* 0x01e40004c1007388 */ /* 0x0007e20000000800 */
[----:B------:R-:W-:Y:S01]  /*7140*/  @!P0 FSEL R7, R165, -INF , !P4 ;  /* 0xff800000a5078808 */ /* 0x000fe20006000000 */
[----:B------:R-:W4:Y:S04]  /*7150*/  MUFU.EX2 R168, R12 ;  /* 0x0000000c00a87308 */ /* 0x000f280000000800 */
[--C-:B------:R-:W-:Y:S01]  /*7160*/  FFMA.FTZ R8, R7, c[0x0][0x23c], -R11.reuse ;  /* 0x00008f0007087a23 */ /* 0x100fe2000001080b */
[----:B------:R-:W-:Y:S02]  /*7170*/  MOV R7, R164 ;  /* 0x000000a400077202 */ /* 0x000fe40000000f00 */
[----:B------:R-:W-:Y:S03]  /*7180*/  @!P0 FSEL R7, R164, -INF , !P3 ;  /* 0xff800000a4078808 */ /* 0x000fe60005800000 */
[----:B------:R-:W-:Y:S02]  /*7190*/  MUFU.EX2 R203, R8 ;  /* 0x0000000800cb7308 */ /* 0x000fe40000000800 */
[----:B------:R-:W-:Y:S01]  /*71a0*/  FFMA.FTZ R11, R7, c[0x0][0x23c], -R11 ;  /* 0x00008f00070b7a23 */ /* 0x000fe2000001080b */
[----:B------:R-:W-:Y:S02]  /*71b0*/  MOV R7, R230 ;  /* 0x000000e600077202 */ /* 0x000fe40000000f00 */
[----:B-1----:R-:W-:Y:S02]  /*71c0*/  F2FP.BF16.PACK_AB R0, R240, R242 ;  /* 0x000000f2f000723e */ /* 0x002fe400000010ff */
[----:B------:R-:W-:Y:S02]  /*71d0*/  @!P0 FSEL R7, R230, -INF , !P2 ;  /* 0xff800000e6078808 */ /* 0x000fe40005000000 */
[----:B--2---:R-:W-:Y:S01]  /*71e0*/  F2FP.BF16.PACK_AB R5, R111, R112 ;  /* 0x000000706f05723e */ /* 0x004fe200000010ff */
[----:B------:R-:W1:Y:S02]  /*71f0*/  MUFU.EX2 R179, R11 ;  /* 0x0000000b00b37308 */ /* 0x000e640000000800 */
[----:B------:R-:W-:Y:S01]  /*7200*/  FFMA.FTZ R2, R7, c[0x0][0x23c], -R2 ;  /* 0x00008f0007027a23 */ /* 0x000fe20000010802 */
[----:B---3--:R-:W-:Y:S01]  /*7210*/  F2FP.BF16.PACK_AB R4, R91, R92 ;  /* 0x0000005c5b04723e */ /* 0x008fe200000010ff */
[----:B------:R2:W-:Y:S04]  /*7220*/  STS [R196+0x1e000], R5 ;  /* 0x01e00005c4007388 */ /* 0x0005e80000000800 */
[----:B------:R3:W-:Y:S02]  /*7230*/  STS [R196+0x1e400], R4 ;  /* 0x01e40004c4007388 */ /* 0x0007e40000000800 */
[----:B------:R1:W1:Y:S02]  /*7240*/  MUFU.EX2 R3, R2 ;  /* 0x0000000200037308 */ /* 0x0002640000000800 */
[----:B------:R4:W-:Y:S04]  /*7250*/  STS [R200+0x1c000], R0 ;  /* 0x01c00000c8007388 */ /* 0x0009e80000000800 */
[----:B------:R4:W-:Y:S01]  /*7260*/  STS [R200+0x1c400], R6 ;  /* 0x01c40006c8007388 */ /* 0x0009e20000000800 */
[----:B--2---:R-:W-:Y:S02]  /*7270*/  F2FP.BF16.PACK_AB R5, R105, R106 ;  /* 0x0000006a6905723e */ /* 0x004fe400000010ff */
[----:B---3--:R-:W-:Y:S02]  /*7280*/  F2FP.BF16.PACK_AB R4, R222, R227 ;  /* 0x000000e3de04723e */ /* 0x008fe400000010ff */
[----:B-1----:R-:W-:Y:S02]  /*7290*/  F2FP.BF16.PACK_AB R2, R171, R172 ;  /* 0x000000acab02723e */ /* 0x002fe400000010ff */
[----:B----4-:R-:W-:Y:S01]  /*72a0*/  F2FP.BF16.PACK_AB R0, R115, R116 ;  /* 0x000000747300723e */ /* 0x010fe200000010ff */
[----:B------:R1:W-:Y:S01]  /*72b0*/  STS [R199+0x1c000], R4 ;  /* 0x01c00004c7007388 */ /* 0x0003e20000000800 */
[----:B------:R-:W-:Y:S03]  /*72c0*/  F2FP.BF16.PACK_AB R6, R85, R86 ;  /* 0x000000565506723e */ /* 0x000fe600000010ff */
[----:B------:R2:W-:Y:S04]  /*72d0*/  STS [R199+0x1c400], R0 ;  /* 0x01c40000c7007388 */ /* 0x0005e80000000800 */
[----:B------:R3:W-:Y:S04]  /*72e0*/  STS [R200+0x1e000], R5 ;  /* 0x01e00005c8007388 */ /* 0x0007e80000000800 */
[----:B------:R4:W-:Y:S01]  /*72f0*/  STS [R200+0x1e400], R6 ;  /* 0x01e40006c8007388 */ /* 0x0009e20000000800 */
[----:B-1----:R-:W-:Y:S02]  /*7300*/  F2FP.BF16.PACK_AB R4, R83, R84 ;  /* 0x000000545304723e */ /* 0x002fe400000010ff */
[----:B--2---:R-:W-:Y:S03]  /*7310*/  F2FP.BF16.PACK_AB R0, R213, R218 ;  /* 0x000000dad500723e */ /* 0x004fe600000010ff */
[----:B------:R1:W-:Y:S01]  /*7320*/  STS [R199+0x1e400], R4 ;  /* 0x01e40004c7007388 */ /* 0x0003e20000000800 */
[----:B---3--:R-:W-:Y:S02]  /*7330*/  F2FP.BF16.PACK_AB R5, R103, R104 ;  /* 0x000000686705723e */ /* 0x008fe400000010ff */
[----:B----4-:R-:W-:Y:S03]  /*7340*/  F2FP.BF16.PACK_AB R6, R243, R245 ;  /* 0x000000f5f306723e */ /* 0x010fe600000010ff */
[----:B------:R2:W-:Y:S04]  /*7350*/  STS [R199+0x1e000], R5 ;  /* 0x01e00005c7007388 */ /* 0x0005e80000000800 */
[----:B------:R3:W-:Y:S04]  /*7360*/  STS [R194+0x1c000], R0 ;  /* 0x01c00000c2007388 */ /* 0x0007e80000000800 */
[----:B------:R4:W-:Y:S04]  /*7370*/  STS [R194+0x1c400], R6 ;  /* 0x01c40006c2007388 */ /* 0x0009e80000000800 */
[----:B------:R4:W-:Y:S01]  /*7380*/  STS [R195+0x1c000], R2 ;  /* 0x01c00002c3007388 */ /* 0x0009e20000000800 */
[----:B-1----:R-:W-:Y:S02]  /*7390*/  F2FP.BF16.PACK_AB R4, R77, R78 ;  /* 0x0000004e4d04723e */ /* 0x002fe400000010ff */
[----:B--2---:R-:W-:Y:S02]  /*73a0*/  F2FP.BF16.PACK_AB R5, R99, R100 ;  /* 0x000000646305723e */ /* 0x004fe400000010ff */
[----:B---3--:R-:W-:Y:S02]  /*73b0*/  F2FP.BF16.PACK_AB R0, R225, R226 ;  /* 0x000000e2e100723e */ /* 0x008fe400000010ff */
[----:B----4-:R-:W-:Y:S03]  /*73c0*/  F2FP.BF16.PACK_AB R6, R97, R98 ;  /* 0x000000626106723e */ /* 0x010fe600000010ff */
        /* <DEDUP_REMOVED lines=8> */
[----:B------:R1:W-:Y:S01]  /*7450*/  STS [R195+0x1e400], R5 ;  /* 0x01e40005c3007388 */ /* 0x0003e20000000800 */
[----:B----4-:R-:W-:Y:S03]  /*7460*/  F2FP.BF16.PACK_AB R6, R95, R96 ;  /* 0x000000605f06723e */ /* 0x010fe600000010ff */
[----:B------:R2:W-:Y:S04]  /*7470*/  STS [R198+0x1c000], R4 ;  /* 0x01c00004c6007388 */ /* 0x0005e80000000800 */
[----:B------:R3:W-:Y:S04]  /*7480*/  STS [R198+0x1c400], R2 ;  /* 0x01c40002c6007388 */ /* 0x0007e80000000800 */
[----:B------:R4:W-:Y:S01]  /*7490*/  STS [R197+0x1c000], R0 ;  /* 0x01c00000c5007388 */ /* 0x0009e20000000800 */
[----:B-1----:R-:W-:Y:S02]  /*74a0*/  F2FP.BF16.PACK_AB R5, R69, R70 ;  /* 0x000000464505723e */ /* 0x002fe400000010ff */
[----:B--2---:R-:W-:Y:S02]  /*74b0*/  F2FP.BF16.PACK_AB R4, R179, R203 ;  /* 0x000000cbb304723e */ /* 0x004fe400000010ff */
[----:B---3--:R-:W-:Y:S03]  /*74c0*/  F2FP.BF16.PACK_AB R2, R248, R251 ;  /* 0x000000fbf802723e */ /* 0x008fe600000010ff */
[----:B------:R-:W-:Y:S01]  /*74d0*/  STS [R197+0x1c400], R4 ;  /* 0x01c40004c5007388 */ /* 0x000fe20000000800 */
[----:B----4-:R-:W-:Y:S03]  /*74e0*/  F2FP.BF16.PACK_AB R0, R3, R68 ;  /* 0x000000440300723e */ /* 0x010fe600000010ff */
        /* <DEDUP_REMOVED lines=50> */
[----:B------:R-:W-:Y:S02]  /*7810*/  IADD3 R146, P0, R150, UR10, RZ ;  /* 0x0000000a96927c10 */ /* 0x000fe4000ff1e0ff */
[----:B------:R-:W-:Y:S02]  /*7820*/  IADD3 R0, R189, R145, RZ ;  /* 0x00000091bd007210 */ /* 0x000fe40007ffe0ff */
[----:B------:R-:W-:Y:S01]  /*7830*/  IADD3.X R147, R148, UR9, RZ, P0, !PT ;  /* 0x0000000994937c10 */ /* 0x000fe200087fe4ff */
[----:B------:R-:W1:Y:S01]  /*7840*/  LDSM.16.M88.4 R140, [R145+0x8000] ;  /* 0x00800000918c783b */ /* 0x000e620000000200 */
[----:B------:R-:W-:Y:S07]  /*7850*/  PLOP3.LUT P0, PT, PT, PT, UP3, 0x80, 0x0 ;  /* 0x000000000000781c */ /* 0x000fee0003f0f038 */
[----:B------:R-:W2:Y:S08]  /*7860*/  LDSM.16.M88.4 R136, [R145+0xa000] ;  /* 0x00a000009188783b */ /* 0x000eb00000000200 */
[----:B------:R-:W3:Y:S04]  /*7870*/  LDG.E R144, [R146.64] ;  /* 0x0000001492907981 */ /* 0x000ee8000c1e1900 */
[----:B------:R4:W3:Y:S01]  /*7880*/  LDG.E R2, [R146.64+0x100] ;  /* 0x0001001492027981 */ /* 0x0008e2000c1e1900 */
        /* <DEDUP_REMOVED lines=21> */
[----:B------:R2:W4:Y:S03]  /*79e0*/  LDSM.16.M88.4 R140, [R0+0xa000] ;  /* 0x00a00000008c783b */ /* 0x0005260000000200 */
[----:B--2---:R-:W-:Y:S04]  /*79f0*/  FFMA.FTZ R0, -R154, R154, 1 ;  /* 0x3f8000009a007423 */ /* 0x004fe8000001019a */
[----:B------:R-:W-:Y:S01]  /*7a00*/  FMUL.FTZ R0, R0, c[0x0][0x2ec] ;  /* 0x0000bb0000007a20 */ /* 0x000fe20000410000 */
[-C--:B-1----:R-:W-:Y:S08]  /*7a10*/  HMMA.16816.F32.BF16 R4, R132, R136.reuse, R4 ;  /* 0x000000888404723c */ /* 0x082ff00000041804 */
[C---:B----4-:R-:W-:Y:S08]  /*7a20*/  HMMA.16816.F32.BF16 R8, R140.reuse, R136, R8 ;  /* 0x000000888c08723c */ /* 0x050ff00000041808 */
[-C--:B------:R-:W-:Y:S08]  /*7a30*/  HMMA.16816.F32.BF16 R12, R140, R138.reuse, R12 ;  /* 0x0000008a8c0c723c */ /* 0x080ff0000004180c */
[C---:B---3--:R-:W-:Y:S01]  /*7a40*/  FADD.FTZ R4, -R144.reuse, R4 ;  /* 0x0000000490047221 */ /* 0x048fe20000010100 */
[C---:B------:R-:W-:Y:S01]  /*7a50*/  HMMA.16816.F32.BF16 R16, R132.reuse, R138, R16 ;  /* 0x0000008a8410723c */ /* 0x040fe20000041810 */
[----:B------:R-:W1:Y:S02]  /*7a60*/  LDSM.16.M88.4 R136, [R184+0x10800] ;  /* 0x01080000b888783b */ /* 0x000e640000000200 */
[----:B------:R-:W-:Y:S02]  /*7a70*/  FADD.FTZ R5, -R144, R5 ;  /* 0x0000000590057221 */ /* 0x000fe40000010100 */
[----:B------:R-:W-:Y:S01]  /*7a80*/  FMUL.FTZ R4, R241, R4 ;  /* 0x00000004f1047220 */ /* 0x000fe20000410000 */
[----:B------:R-:W-:Y:S01]  /*7a90*/  MOV R241, R151 ;  /* 0x0000009700f17202 */ /* 0x000fe20000000f00 */
[----:B------:R-:W-:Y:S02]  /*7aa0*/  FMUL.FTZ R148, R159, R5 ;  /* 0x000000059f947220 */ /* 0x000fe40000410000 */
[----:B------:R-:W-:Y:S02]  /*7ab0*/  FMUL.FTZ R159, R4, R0 ;  /* 0x00000000049f7220 */ /* 0x000fe40000410000 */
[----:B------:R-:W2:Y:S01]  /*7ac0*/  LDG.E R4, [R146.64+0x20] ;  /* 0x0000201492047981 */ /* 0x000ea2000c1e1900 */
[----:B------:R-:W-:Y:S03]  /*7ad0*/  FFMA.FTZ R5, -R158, R158, 1 ;  /* 0x3f8000009e057423 */ /* 0x000fe6000001019e */
[----:B------:R3:W4:Y:S01]  /*7ae0*/  LDG.E R0, [R146.64+0x120] ;  /* 0x0001201492007981 */ /* 0x000722000c1e1900 */
[----:B------:R-:W-:Y:S04]  /*7af0*/  FMUL.FTZ R5, R5, c[0x0][0x2ec] ;  /* 0x0000bb0005057a20 */ /* 0x000fe80000410000 */
[----:B------:R-:W-:Y:S02]  /*7b00*/  FMUL.FTZ R158, R148, R5 ;  /* 0x00000005949e7220 */ /* 0x000fe40000410000 */
[----:B------:R-:W-:Y:S02]  /*7b10*/  FFMA.FTZ R5, -R157, R157, 1 ;  /* 0x3f8000009d057423 */ /* 0x000fe4000001019d */
[C---:B------:R-:W-:Y:S02]  /*7b20*/  FADD.FTZ R16, -R144.reuse, R16 ;  /* 0x0000001090107221 */ /* 0x040fe40000010100 */
[C---:B------:R-:W-:Y:S02]  /*7b30*/  FADD.FTZ R17, -R144.reuse, R17 ;  /* 0x0000001190117221 */ /* 0x040fe40000010100 */
[----:B------:R-:W-:Y:S01]  /*7b40*/  FMUL.FTZ R5, R5, c[0x0][0x2ec] ;  /* 0x0000bb0005057a20 */ /* 0x000fe20000410000 */
[-C--:B-1----:R-:W-:Y:S08]  /*7b50*/  HMMA.16816.F32.BF16 R20, R132, R136.reuse, R20 ;  /* 0x000000888414723c */ /* 0x082ff00000041814 */
[C---:B------:R-:W-:Y:S08]  /*7b60*/  HMMA.16816.F32.BF16 R24, R140.reuse, R136, R24 ;  /* 0x000000888c18723c */ /* 0x040ff00000041818 */
[-C--:B------:R-:W-:Y:S08]  /*7b70*/  HMMA.16816.F32.BF16 R28, R140, R138.reuse, R28 ;  /* 0x0000008a8c1c723c */ /* 0x080ff0000004181c */
[C---:B------:R-:W-:Y:S01]  /*7b80*/  FADD.FTZ R20, -R144.reuse, R20 ;  /* 0x0000001490147221 */ /* 0x040fe20000010100 */
[C---:B------:R-:W-:Y:S01]  /*7b90*/  HMMA.16816.F32.BF16 R32, R132.reuse, R138, R32 ;  /* 0x0000008a8420723c */ /* 0x040fe20000041820 */
[----:B------:R-:W1:Y:S02]  /*7ba0*/  LDSM.16.M88.4 R136, [R184+0x11000] ;  /* 0x01100000b888783b */ /* 0x000e640000000200 */
[----:B------:R-:W-:Y:S04]  /*7bb0*/  FADD.FTZ R21, -R144, R21 ;  /* 0x0000001590157221 */ /* 0x000fe80000010100 */
[----:B------:R-:W-:Y:S11]  /*7bc0*/  FMUL.FTZ R21, R240, R21 ;  /* 0x00000015f0157220 */ /* 0x000ff60000410000 */
[----:B------:R-:W-:Y:S06]  /*7bd0*/  @!UPT UIADD3 URZ, URZ, URZ, URZ ;  /* 0x0000003f3f3ff290 */ /* 0x000fec000fffe03f */
[C---:B------:R-:W-:Y:S02]  /*7be0*/  FADD.FTZ R33, -R144.reuse, R33 ;  /* 0x0000002190217221 */ /* 0x040fe40000010100 */
[----:B------:R-:W-:Y:S02]  /*7bf0*/  FADD.FTZ R32, -R144, R32 ;  /* 0x0000002090207221 */ /* 0x000fe40000010100 */
[----:B------:R-:W-:Y:S01]  /*7c00*/  FMUL.FTZ R33, R222, R33 ;  /* 0x00000021de217220 */ /* 0x000fe20000410000 */
        /* <DEDUP_REMOVED lines=8> */
[----:B------:R-:W-:Y:S07]  /*7c90*/  HMMA.16816.F32.BF16 R64, R132, R138, R64 ;  /* 0x0000008a8440723c */ /* 0x000fee0000041840 */
[----:B------:R-:W-:Y:S02]  /*7ca0*/  FMUL.FTZ R134, R252, R16 ;  /* 0x00000010fc867220 */ /* 0x000fe40000410000 */
[----:B------:R-:W-:Y:S03]  /*7cb0*/  FMUL.FTZ R133, R247, R17 ;  /* 0x00000011f7857220 */ /* 0x000fe60000410000 */
[----:B------:R-:W-:Y:S02]  /*7cc0*/  FFMA.FTZ R16, -R219, R219, 1 ;  /* 0x3f800000db107423 */ /* 0x000fe400000101db */
[----:B------:R-:W-:Y:S02]  /*7cd0*/  FMUL.FTZ R132, R242, R20 ;  /* 0x00000014f2847220 */ /* 0x000fe40000410000 */
[----:B------:R-:W-:Y:S02]  /*7ce0*/  FFMA.FTZ R20, -R155, R155, 1 ;  /* 0x3f8000009b147423 */ /* 0x000fe4000001019b */
[----:B------:R-:W-:Y:S02]  /*7cf0*/  FMUL.FTZ R16, R16, c[0x0][0x2ec] ;  /* 0x0000bb0010107a20 */ /* 0x000fe40000410000 */
[----:B------:R-:W-:Y:S02]  /*7d00*/  FFMA.FTZ R17, -R156, R156, 1 ;  /* 0x3f8000009c117423 */ /* 0x000fe4000001019c */
[----:B------:R-:W-:Y:S02]  /*7d10*/  FMUL.FTZ R156, R133, R5 ;  /* 0x00000005859c7220 */ /* 0x000fe40000410000 */
[----:B------:R-:W-:Y:S02]  /*7d20*/  FMUL.FTZ R5, R20, c[0x0][0x2ec] ;  /* 0x0000bb0014057a20 */ /* 0x000fe40000410000 */
[----:B------:R-:W-:Y:S02]  /*7d30*/  FMUL.FTZ R157, R134, R16 ;  /* 0x00000010869d7220 */ /* 0x000fe40000410000 */
[----:B------:R-:W-:Y:S02]  /*7d40*/  FMUL.FTZ R16, R17, c[0x0][0x2ec] ;  /* 0x0000bb0011107a20 */ /* 0x000fe40000410000 */
[----:B------:R-:W-:Y:S02]  /*7d50*/  FMUL.FTZ R154, R21, R5 ;  /* 0x00000005159a7220 */ /* 0x000fe40000410000 */
[----:B------:R-:W-:Y:S02]  /*7d60*/  FFMA.FTZ R5, -R175, R175, 1 ;  /* 0x3f800000af057423 */ /* 0x000fe400000101af */
[----:B------:R-:W-:Y:S02]  /*7d70*/  FMUL.FTZ R155, R132, R16 ;  /* 0x00000010849b7220 */ /* 0x000fe40000410000 */
[----:B------:R-:W-:Y:S02]  /*7d80*/  FADD.FTZ R21, -R144, R37 ;  /* 0x0000002590157221 */ /* 0x000fe40000010100 */
[----:B------:R-:W-:Y:S02]  /*7d90*/  FFMA.FTZ R16, -R176, R176, 1 ;  /* 0x3f800000b0107423 */ /* 0x000fe400000101b0 */
[----:B------:R-:W-:Y:S02]  /*7da0*/  FMUL.FTZ R5, R5, c[0x0][0x2ec] ;  /* 0x0000bb0005057a20 */ /* 0x000fe40000410000 */
[----:B------:R-:W-:Y:S02]  /*7db0*/  FFMA.FTZ R20, -R152, R152, 1 ;  /* 0x3f80000098147423 */ /* 0x000fe40000010198 */
[----:B------:R-:W-:Y:S02]  /*7dc0*/  FMUL.FTZ R132, R227, R32 ;  /* 0x00000020e3847220 */ /* 0x000fe40000410000 */
[----:B------:R-:W-:Y:S02]  /*7dd0*/  FADD.FTZ R32, -R144, R36 ;  /* 0x0000002490207221 */ /* 0x000fe40000010100 */
[----:B------:R-:W-:Y:S02]  /*7de0*/  FMUL.FTZ R21, R213, R21 ;  /* 0x00000015d5157220 */ /* 0x000fe40000410000 */
[----:B------:R-:W-:Y:S02]  /*7df0*/  FMUL.FTZ R16, R16, c[0x0][0x2ec] ;  /* 0x0000bb0010107a20 */ /* 0x000fe40000410000 */
[----:B------:R-:W-:Y:S02]  /*7e00*/  FFMA.FTZ R17, -R153, R153, 1 ;  /* 0x3f80000099117423 */ /* 0x000fe40000010199 */
[----:B------:R-:W-:Y:S02]  /*7e10*/  FMUL.FTZ R152, R33, R5 ;  /* 0x0000000521987220 */ /* 0x000fe40000410000 */
[----:B------:R-:W-:Y:S02]  /*7e20*/  FMUL.FTZ R5, R20, c[0x0][0x2ec] ;  /* 0x0000bb0014057a20 */ /* 0x000fe40000410000 */
[----:B------:R-:W-:Y:S02]  /*7e30*/  FMUL.FTZ R32, R218, R32 ;  /* 0x00000020da207220 */ /* 0x000fe40000410000 */
[----:B------:R-:W-:Y:S02]  /*7e40*/  FMUL.FTZ R153, R132, R16 ;  /* 0x0000001084997220 */ /* 0x000fe40000410000 */
[----:B------:R-:W-:Y:S02]  /*7e50*/  FMUL.FTZ R16, R17, c[0x0][0x2ec] ;  /* 0x0000bb0011107a20 */ /* 0x000fe40000410000 */
[----:B------:R-:W-:Y:S02]  /*7e60*/  FADD.FTZ R17, -R144, R49 ;  /* 0x0000003190117221 */ /* 0x000fe40000010100 */
[----:B------:R-:W-:Y:S02]  /*7e70*/  FMUL.FTZ R150, R21, R5 ;  /* 0x0000000515967220 */ /* 0x000fe40000410000 */
[----:B------:R-:W-:Y:S02]  /*7e80*/  FFMA.FTZ R5, -R166, R166, 1 ;  /* 0x3f800000a6057423 */ /* 0x000fe400000101a6 */
[----:B------:R-:W-:Y:S02]  /*7e90*/  FADD.FTZ R20, -R144, R48 ;  /* 0x0000003090147221 */ /* 0x000fe40000010100 */
[----:B------:R-:W-:Y:S02]  /*7ea0*/  FMUL.FTZ R151, R32, R16 ;  /* 0x0000001020977220 */ /* 0x000fe40000410000 */
[----:B------:R-:W-:Y:S02]  /*7eb0*/  FMUL.FTZ R17, R171, R17 ;  /* 0x00000011ab117220 */ /* 0x000fe40000410000 */
[----:B------:R-:W-:Y:S02]  /*7ec0*/  FFMA.FTZ R16, -R167, R167, 1 ;  /* 0x3f800000a7107423 */ /* 0x000fe400000101a7 */
[----:B------:R-:W-:Y:S02]  /*7ed0*/  FMUL.FTZ R5, R5, c[0x0][0x2ec] ;  /* 0x0000bb0005057a20 */ /* 0x000fe40000410000 */
[----:B------:R-:W-:Y:S02]  /*7ee0*/  FMUL.FTZ R20, R172, R20 ;  /* 0x00000014ac147220 */ /* 0x000fe40000410000 */
[----:B------:R-:W-:Y:S02]  /*7ef0*/  FADD.FTZ R33, -R144, R53 ;  /* 0x0000003590217221 */ /* 0x000fe40000010100 */
[----:B------:R-:W-:Y:S02]  /*7f00*/  FMUL.FTZ R16, R16, c[0x0][0x2ec] ;  /* 0x0000bb0010107a20 */ /* 0x000fe40000410000 */
[----:B------:R-:W-:Y:S02]  /*7f10*/  FADD.FTZ R21, -R144, R65 ;  /* 0x0000004190157221 */ /* 0x000fe40000010100 */
[----:B------:R-:W-:Y:S02]  /*7f20*/  FMUL.FTZ R148, R17, R5 ;  /* 0x0000000511947220 */ /* 0x000fe40000410000 */
[----:B------:R-:W-:Y:S01]  /*7f30*/  FFMA.FTZ R5, -R160, R160, 1 ;  /* 0x3f800000a0057423 */ /* 0x000fe200000101a0 */
[----:B------:R-:W-:Y:S01]  /*7f40*/  MOV R160, R202 ;  /* 0x000000ca00a07202 */ /* 0x000fe20000000f00 */
[----:B------:R-:W-:Y:S02]  /*7f50*/  FMUL.FTZ R33, R149, R33 ;  /* 0x0000002195217220 */ /* 0x000fe40000410000 */
[----:B------:R-:W-:Y:S02]  /*7f60*/  FADD.FTZ R32, -R144, R64 ;  /* 0x0000004090207221 */ /* 0x000fe40000010100 */
[----:B------:R-:W-:Y:S02]  /*7f70*/  FMUL.FTZ R149, R20, R16 ;  /* 0x0000001014957220 */ /* 0x000fe40000410000 */
[----:B------:R-:W-:Y:S02]  /*7f80*/  FMUL.FTZ R21, R168, R21 ;  /* 0x00000015a8157220 */ /* 0x000fe40000410000 */
[----:B------:R-:W-:Y:S01]  /*7f90*/  FFMA.FTZ R16, -R161, R161, 1 ;  /* 0x3f800000a1107423 */ /* 0x000fe200000101a1 */
[----:B------:R-:W-:Y:S01]  /*7fa0*/  MOV R161, R201 ;  /* 0x000000c900a17202 */ /* 0x000fe20000000f00 */
[----:B------:R-:W-:Y:S02]  /*7fb0*/  FMUL.FTZ R5, R5, c[0x0][0x2ec] ;  /* 0x0000bb0005057a20 */ /* 0x000fe40000410000 */
[----:B------:R-:W-:Y:S02]  /*7fc0*/  FMUL.FTZ R32, R169, R32 ;  /* 0x00000020a9207220 */ /* 0x000fe40000410000 */
[----:B------:R-:W-:Y:S02]  /*7fd0*/  FMUL.FTZ R16, R16, c[0x0][0x2ec] ;  /* 0x0000bb0010107a20 */ /* 0x000fe40000410000 */
[----:B------:R-:W-:Y:S02]  /*7fe0*/  FMUL.FTZ R143, R21, R5 ;  /* 0x00000005158f7220 */ /* 0x000fe40000410000 */
[----:B------:R-:W-:Y:S02]  /*7ff0*/  FFMA.FTZ R5, -R244, R244, 1 ;  /* 0x3f800000f4057423 */ /* 0x000fe400000101f4 */
[----:B------:R-:W-:Y:S02]  /*8000*/  FADD.FTZ R36, -R144, R52 ;  /* 0x0000003490247221 */ /* 0x000fe40000010100 */
[----:B------:R-:W-:Y:S02]  /*8010*/  FFMA.FTZ R17, -R162, R162, 1 ;  /* 0x3f800000a2117423 */ /* 0x000fe400000101a2 */
[----:B--2---:R-:W-:Y:S02]  /*8020*/  FADD.FTZ R7, -R4, R7 ;  /* 0x0000000704077221 */ /* 0x004fe40000010100 */
[----:B------:R-:W-:Y:S02]  /*8030*/  FMUL.FTZ R144, R32, R16 ;  /* 0x0000001020907220 */ /* 0x000fe40000410000 */
[----:B------:R-:W-:Y:S02]  /*8040*/  FADD.FTZ R16, -R4, R6 ;  /* 0x0000000604107221 */ /* 0x000fe40000010100 */
[----:B------:R-:W-:Y:S02]  /*8050*/  FFMA.FTZ R6, -R246, R246, 1 ;  /* 0x3f800000f6067423 */ /* 0x000fe400000101f6 */
[----:B------:R-:W-:Y:S02]  /*8060*/  FMUL.FTZ R7, R121, R7 ;  /* 0x0000000779077220 */ /* 0x000fe40000410000 */
[----:B------:R-:W-:Y:S01]  /*8070*/  FMUL.FTZ R5, R5, c[0x0][0x2ec] ;  /* 0x0000bb0005057a20 */ /* 0x000fe20000410000 */
[----:B------:R1:W5:Y:S01]  /*8080*/  LDL.LU R121, [R1+0x16c] ;  /* 0x00016c0001797983 */ /* 0x0003620000300800 */
[----:B------:R-:W-:Y:S02]  /*8090*/  FFMA.FTZ R20, -R163, R163, 1 ;  /* 0x3f800000a3147423 */ /* 0x000fe400000101a3 */
[----:B------:R-:W-:Y:S02]  /*80a0*/  FMUL.FTZ R17, R17, c[0x0][0x2ec] ;  /* 0x0000bb0011117a20 */ /* 0x000fe40000410000 */
[----:B------:R-:W-:Y:S02]  /*80b0*/  FMUL.FTZ R16, R241, R16 ;  /* 0x00000010f1107220 */ /* 0x000fe40000410000 */
[----:B------:R-:W-:Y:S02]  /*80c0*/  FMUL.FTZ R6, R6, c[0x0][0x2ec] ;  /* 0x0000bb0006067a20 */ /* 0x000fe40000410000 */
[----:B------:R-:W-:Y:S02]  /*80d0*/  FADD.FTZ R19, -R4, R19 ;  /* 0x0000001304137221 */ /* 0x000fe40000010100 */
[----:B------:R-:W-:Y:S02]  /*80e0*/  FMUL.FTZ R141, R7, R5 ;  /* 0x00000005078d7220 */ /* 0x000fe40000410000 */
[----:B------:R-:W-:Y:S02]  /*80f0*/  FFMA.FTZ R5, -R238, R238, 1 ;  /* 0x3f800000ee057423 */ /* 0x000fe400000101ee */
[----:B------:R-:W-:Y:S02]  /*8100*/  FMUL.FTZ R36, R170, R36 ;  /* 0x00000024aa247220 */ /* 0x000fe40000410000 */
[----:B------:R-:W-:Y:S02]  /*8110*/  FMUL.FTZ R20, R20, c[0x0][0x2ec] ;  /* 0x0000bb0014147a20 */ /* 0x000fe40000410000 */
[----:B---3--:R-:W-:Y:S02]  /*8120*/  FMUL.FTZ R146, R33, R17 ;  /* 0x0000001121927220 */ /* 0x008fe40000410000 */
[----:B------:R-:W-:Y:S02]  /*8130*/  FADD.FTZ R18, -R4, R18 ;  /* 0x0000001204127221 */ /* 0x000fe40000010100 */
[----:B------:R-:W-:Y:S02]  /*8140*/  FMUL.FTZ R142, R16, R6 ;  /* 0x00000006108e7220 */ /* 0x000fe40000410000 */
[----:B------:R-:W-:Y:S02]  /*8150*/  FMUL.FTZ R19, R119, R19 ;  /* 0x0000001377137220 */ /* 0x000fe40000410000 */
[----:B------:R-:W-:Y:S02]  /*8160*/  FADD.FTZ R17, -R4, R23 ;  /* 0x0000001704117221 */ /* 0x000fe40000010100 */
[----:B------:R-:W-:Y:S02]  /*8170*/  FFMA.FTZ R6, -R239, R239, 1 ;  /* 0x3f800000ef067423 */ /* 0x000fe400000101ef */
[----:B------:R-:W-:Y:S02]  /*8180*/  FMUL.FTZ R5, R5, c[0x0][0x2ec] ;  /* 0x0000bb0005057a20 */ /* 0x000fe40000410000 */
[----:B------:R-:W-:Y:S02]  /*8190*/  FFMA.FTZ R16, -R234, R234, 1 ;  /* 0x3f800000ea107423 */ /* 0x000fe400000101ea */
[----:B------:R-:W-:Y:S02]  /*81a0*/  FMUL.FTZ R147, R36, R20 ;  /* 0x0000001424937220 */ /* 0x000fe40000410000 */
[----:B------:R-:W-:Y:S02]  /*81b0*/  FMUL.FTZ R20, R120, R18 ;  /* 0x0000001278147220 */ /* 0x000fe40000410000 */
[----:B------:R-:W-:Y:S01]  /*81c0*/  FADD.FTZ R18, -R4, R22 ;  /* 0x0000001604127221 */ /* 0x000fe20000010100 */
[----:B------:R1:W5:Y:S01]  /*81d0*/  LDL.LU R120, [R1+0x168] ;  /* 0x0001680001787983 */ /* 0x0003620000300800 */
[----:B------:R-:W-:Y:S02]  /*81e0*/  FMUL.FTZ R17, R117, R17 ;  /* 0x0000001175117220 */ /* 0x000fe40000410000 */
[----:B------:R-:W-:Y:S01]  /*81f0*/  FMUL.FTZ R6, R6, c[0x0][0x2ec] ;  /* 0x0000bb0006067a20 */ /* 0x000fe20000410000 */
[----:B------:R1:W5:Y:S01]  /*8200*/  LDL.LU R119, [R1+0x164] ;  /* 0x0001640001777983 */ /* 0x0003620000300800 */
[----:B------:R-:W-:Y:S02]  /*8210*/  FFMA.FTZ R7, -R237, R237, 1 ;  /* 0x3f800000ed077423 */ /* 0x000fe400000101ed */
[----:B------:R-:W-:Y:S02]  /*8220*/  FMUL.FTZ R23, R19, R5 ;  /* 0x0000000513177220 */ /* 0x000fe40000410000 */
[----:B------:R-:W-:Y:S02]  /*8230*/  FMUL.FTZ R5, R16, c[0x0][0x2ec] ;  /* 0x0000bb0010057a20 */ /* 0x000fe40000410000 */
[----:B------:R-:W-:Y:S02]  /*8240*/  FMUL.FTZ R18, R118, R18 ;  /* 0x0000001276127220 */ /* 0x000fe40000410000 */
[----:B------:R-:W-:Y:S01]  /*8250*/  FMUL.FTZ R140, R20, R6 ;  /* 0x00000006148c7220 */ /* 0x000fe20000410000 */
[----:B------:R1:W5:Y:S01]  /*8260*/  LDL.LU R118, [R1+0x160] ;  /* 0x0001600001767983 */ /* 0x0003620000300800 */
[----:B------:R-:W-:Y:S02]  /*8270*/  FMUL.FTZ R6, R7, c[0x0][0x2ec] ;  /* 0x0000bb0007067a20 */ /* 0x000fe40000410000 */
[----:B------:R-:W-:Y:S01]  /*8280*/  FADD.FTZ R19, -R4, R35 ;  /* 0x0000002304137221 */ /* 0x000fe20000010100 */
[----:B------:R1:W5:Y:S01]  /*8290*/  LDL.LU R117, [R1+0x15c] ;  /* 0x00015c0001757983 */ /* 0x0003620000300800 */
[----:B------:R-:W-:Y:S02]  /*82a0*/  FMUL.FTZ R138, R17, R5 ;  /* 0x00000005118a7220 */ /* 0x000fe40000410000 */
[----:B------:R-:W-:Y:S02]  /*82b0*/  FFMA.FTZ R5, -R220, R220, 1 ;  /* 0x3f800000dc057423 */ /* 0x000fe400000101dc */
        /* <DEDUP_REMOVED lines=8> */
[----:B------:R-:W-:Y:S01]  /*8340*/  FMUL.FTZ R17, R243, R17 ;  /* 0x00000011f3117220 */ /* 0x000fe20000410000 */
[----:B------:R1:W5:Y:S01]  /*8350*/  LDL.LU R116, [R1+0x158] ;  /* 0x0001580001747983 */ /* 0x0003620000300800 */
[----:B------:R-:W-:Y:S02]  /*8360*/  FMUL.FTZ R6, R6, c[0x0][0x2ec] ;  /* 0x0000bb0006067a20 */ /* 0x000fe40000410000 */
[----:B------:R-:W-:Y:S01]  /*8370*/  FFMA.FTZ R7, -R217, R217, 1 ;  /* 0x3f800000d9077423 */ /* 0x000fe200000101d9 */
[----:B------:R1:W5:Y:S01]  /*8380*/  LDL.LU R115, [R1+0x154] ;  /* 0x0001540001737983 */ /* 0x0003620000300800 */
[----:B------:R-:W-:Y:S02]  /*8390*/  FMUL.FTZ R136, R19, R5 ;  /* 0x0000000513887220 */ /* 0x000fe40000410000 */
[----:B------:R-:W-:Y:S02]  /*83a0*/  FMUL.FTZ R5, R16, c[0x0][0x2ec] ;  /* 0x0000bb0010057a20 */ /* 0x000fe40000410000 */
[----:B------:R-:W-:Y:S02]  /*83b0*/  FADD.FTZ R18, -R4, R38 ;  /* 0x0000002604127221 */ /* 0x000fe40000010100 */
[----:B------:R-:W-:Y:S02]  /*83c0*/  FMUL.FTZ R137, R20, R6 ;  /* 0x0000000614897220 */ /* 0x000fe40000410000 */
[----:B------:R-:W-:Y:S02]  /*83d0*/  FMUL.FTZ R6, R7, c[0x0][0x2ec] ;  /* 0x0000bb0007067a20 */ /* 0x000fe40000410000 */
[C---:B------:R-:W-:Y:S02]  /*83e0*/  FADD.FTZ R7, -R4.reuse, R51 ;  /* 0x0000003304077221 */ /* 0x040fe40000010100 */
[----:B------:R-:W-:Y:S02]  /*83f0*/  FMUL.FTZ R134, R17, R5 ;  /* 0x0000000511867220 */ /* 0x000fe40000410000 */
[----:B------:R-:W-:Y:S02]  /*8400*/  FFMA.FTZ R5, -R177, R177, 1 ;  /* 0x3f800000b1057423 */ /* 0x000fe400000101b1 */
        /* <DEDUP_REMOVED lines=8> */
[----:B------:R-:W-:Y:S02]  /*8490*/  FFMA.FTZ R5, -R165, R165, 1 ;  /* 0x3f800000a5057423 */ /* 0x000fe400000101a5 */
[----:B------:R-:W-:Y:S02]  /*84a0*/  FMUL.FTZ R16, R226, R16 ;  /* 0x00000010e2107220 */ /* 0x000fe40000410000 */
[C---:B------:R-:W-:Y:S02]  /*84b0*/  FADD.FTZ R19, -R4.reuse, R54 ;  /* 0x0000003604137221 */ /* 0x040fe40000010100 */
[----:B------:R-:W-:Y:S02]  /*84c0*/  FADD.FTZ R18, -R4, R55 ;  /* 0x0000003704127221 */ /* 0x000fe40000010100 */
[----:B------:R-:W-:Y:S02]  /*84d0*/  FMUL.FTZ R6, R6, c[0x0][0x2ec] ;  /* 0x0000bb0006067a20 */ /* 0x000fe40000410000 */
[----:B------:R-:W-:Y:S02]  /*84e0*/  FADD.FTZ R67, -R4, R67 ;  /* 0x0000004304437221 */ /* 0x000fe40000010100 */
[----:B------:R-:W-:Y:S02]  /*84f0*/  FMUL.FTZ R17, R203, R17 ;  /* 0x00000011cb117220 */ /* 0x000fe40000410000 */
[----:B------:R-:W-:Y:S02]  /*8500*/  FFMA.FTZ R4, -R164, R164, 1 ;  /* 0x3f800000a4047423 */ /* 0x000fe400000101a4 */
[----:B------:R-:W-:Y:S02]  /*8510*/  FMUL.FTZ R5, R5, c[0x0][0x2ec] ;  /* 0x0000bb0005057a20 */ /* 0x000fe40000410000 */
[----:B------:R-:W-:Y:S02]  /*8520*/  FMUL.FTZ R133, R16, R6 ;  /* 0x0000000610857220 */ /* 0x000fe40000410000 */
[----:B------:R-:W-:Y:S02]  /*8530*/  FMUL.FTZ R16, R179, R67 ;  /* 0x00000043b3107220 */ /* 0x000fe40000410000 */
[----:B------:R-:W-:Y:S02]  /*8540*/  FMUL.FTZ R4, R4, c[0x0][0x2ec] ;  /* 0x0000bb0004047a20 */ /* 0x000fe40000410000 */
[----:B------:R-:W-:Y:S02]  /*8550*/  FMUL.FTZ R65, R17, R5 ;  /* 0x0000000511417220 */ /* 0x000fe40000410000 */
[----:B------:R-:W-:Y:S02]  /*8560*/  FADD.FTZ R5, -R2, R8 ;  /* 0x0000000802057221 */ /* 0x000fe40000010100 */
[----:B------:R-:W-:Y:S02]  /*8570*/  FMUL.FTZ R64, R16, R4 ;  /* 0x0000000410407220 */ /* 0x000fe40000410000 */
[C---:B------:R-:W-:Y:S02]  /*8580*/  FADD.FTZ R4, -R2.reuse, R9 ;  /* 0x0000000902047221 */ /* 0x040fe40000010100 */
[----:B------:R-:W-:Y:S02]  /*8590*/  FADD.FTZ R8, -R2, R13 ;  /* 0x0000000d02087221 */ /* 0x000fe40000010100 */
[----:B------:R-:W-:Y:S02]  /*85a0*/  FMUL.FTZ R13, R114, R5 ;  /* 0x00000005720d7220 */ /* 0x000fe40000410000 */
[----:B------:R-:W-:Y:S01]  /*85b0*/  FADD.FTZ R9, -R2, R12 ;  /* 0x0000000c02097221 */ /* 0x000fe20000010100 */
[----:B------:R1:W5:Y:S01]  /*85c0*/  LDL.LU R114, [R1+0x150] ;  /* 0x0001500001727983 */ /* 0x0003620000300800 */
[----:B------:R-:W-:Y:S02]  /*85d0*/  FMUL.FTZ R12, R113, R4 ;  /* 0x00000004710c7220 */ /* 0x000fe40000410000 */
[----:B------:R-:W-:Y:S01]  /*85e0*/  FFMA.FTZ R7, -R174, R174, 1 ;  /* 0x3f800000ae077423 */ /* 0x000fe200000101ae */
[----:B------:R1:W5:Y:S01]  /*85f0*/  LDL.LU R113, [R1+0x14c] ;  /* 0x00014c0001717983 */ /* 0x0003620000300800 */
[----:B------:R-:W-:Y:S02]  /*8600*/  FMUL.FTZ R9, R112, R9 ;  /* 0x0000000970097220 */ /* 0x000fe40000410000 */
[----:B------:R-:W-:Y:S01]  /*8610*/  FMUL.FTZ R19, R224, R19 ;  /* 0x00000013e0137220 */ /* 0x000fe20000410000 */
[----:B------:R1:W5:Y:S01]  /*8620*/  LDL.LU R112, [R1+0x148] ;  /* 0x0001480001707983 */ /* 0x0003620000300800 */
[----:B------:R-:W-:Y:S02]  /*8630*/  FFMA.FTZ R6, -R173, R173, 1 ;  /* 0x3f800000ad067423 */ /* 0x000fe400000101ad */
[----:B------:R-:W-:Y:S02]  /*8640*/  FMUL.FTZ R7, R7, c[0x0][0x2ec] ;  /* 0x0000bb0007077a20 */ /* 0x000fe40000410000 */
[----:B------:R-:W-:Y:S02]  /*8650*/  FMUL.FTZ R8, R111, R8 ;  /* 0x000000086f087220 */ /* 0x000fe40000410000 */
[----:B------:R-:W-:Y:S01]  /*8660*/  FMUL.FTZ R18, R223, R18 ;  /* 0x00000012df127220 */ /* 0x000fe20000410000 */
[----:B------:R1:W5:Y:S01]  /*8670*/  LDL.LU R111, [R1+0x144] ;  /* 0x00014400016f7983 */ /* 0x0003620000300800 */
[----:B------:R-:W-:Y:S02]  /*8680*/  FMUL.FTZ R6, R6, c[0x0][0x2ec] ;  /* 0x0000bb0006067a20 */ /* 0x000fe40000410000 */
[----:B------:R-:W-:Y:S02]  /*8690*/  FMUL.FTZ R67, R19, R7 ;  /* 0x0000000713437220 */ /* 0x000fe40000410000 */
[----:B------:R-:W-:Y:S02]  /*86a0*/  FFMA.FTZ R7, -R110, R110, 1 ;  /* 0x3f8000006e077423 */ /* 0x000fe4000001016e */
[----:B------:R-:W-:Y:S01]  /*86b0*/  FMUL.FTZ R66, R18, R6 ;  /* 0x0000000612427220 */ /* 0x000fe20000410000 */
[----:B------:R1:W5:Y:S01]  /*86c0*/  LDL.LU R110, [R1+0x140] ;  /* 0x00014000016e7983 */ /* 0x0003620000300800 */
[----:B------:R-:W-:Y:S02]  /*86d0*/  FFMA.FTZ R6, -R109, R109, 1 ;  /* 0x3f8000006d067423 */ /* 0x000fe4000001016d */
[----:B------:R-:W-:Y:S01]  /*86e0*/  FFMA.FTZ R5, -R108, R108, 1 ;  /* 0x3f8000006c057423 */ /* 0x000fe2000001016c */
[----:B------:R1:W5:Y:S01]  /*86f0*/  LDL.LU R109, [R1+0x13c] ;  /* 0x00013c00016d7983 */ /* 0x0003620000300800 */
[----:B------:R-:W-:Y:S02]  /*8700*/  FMUL.FTZ R7, R7, c[0x0][0x2ec] ;  /* 0x0000bb0007077a20 */ /* 0x000fe40000410000 */
[----:B------:R-:W-:Y:S01]  /*8710*/  FFMA.FTZ R4, -R107, R107, 1 ;  /* 0x3f8000006b047423 */ /* 0x000fe2000001016b */
[----:B------:R1:W5:Y:S01]  /*8720*/  LDL.LU R108, [R1+0x138] ;  /* 0x00013800016c7983 */ /* 0x0003620000300800 */
[----:B------:R-:W-:Y:S02]  /*8730*/  FMUL.FTZ R6, R6, c[0x0][0x2ec] ;  /* 0x0000bb0006067a20 */ /* 0x000fe40000410000 */
[----:B------:R-:W-:Y:S01]  /*8740*/  FMUL.FTZ R55, R13, R7 ;  /* 0x000000070d377220 */ /* 0x000fe20000410000 */
[----:B------:R1:W5:Y:S01]  /*8750*/  LDL.LU R107, [R1+0x134] ;  /* 0x00013400016b7983 */ /* 0x0003620000300800 */
[----:B------:R-:W-:Y:S02]  /*8760*/  FADD.FTZ R13, -R2, R24 ;  /* 0x00000018020d7221 */ /* 0x000fe40000010100 */
[----:B------:R-:W-:Y:S02]  /*8770*/  FMUL.FTZ R5, R5, c[0x0][0x2ec] ;  /* 0x0000bb0005057a20 */ /* 0x000fe40000410000 */
[----:B------:R-:W-:Y:S02]  /*8780*/  FMUL.FTZ R20, R12, R6 ;  /* 0x000000060c147220 */ /* 0x000fe40000410000 */
[----:B------:R-:W-:Y:S02]  /*8790*/  FADD.FTZ R12, -R2, R25 ;  /* 0x00000019020c7221 */ /* 0x000fe40000010100 */
[----:B------:R-:W-:Y:S02]  /*87a0*/  FMUL.FTZ R13, R106, R13 ;  /* 0x0000000d6a0d7220 */ /* 0x000fe40000410000 */
[----:B------:R-:W-:Y:S01]  /*87b0*/  FMUL.FTZ R4, R4, c[0x0][0x2ec] ;  /* 0x0000bb0004047a20 */ /* 0x000fe20000410000 */
[----:B------:R1:W5:Y:S01]  /*87c0*/  LDL.LU R106, [R1+0x130] ;  /* 0x00013000016a7983 */ /* 0x0003620000300800 */
[----:B------:R-:W-:Y:S02]  /*87d0*/  FMUL.FTZ R19, R9, R5 ;  /* 0x0000000509137220 */ /* 0x000fe40000410000 */
[----:B------:R-:W-:Y:S02]  /*87e0*/  FADD.FTZ R9, -R2, R28 ;  /* 0x0000001c02097221 */ /* 0x000fe40000010100 */
[----:B------:R-:W-:Y:S02]  /*87f0*/  FMUL.FTZ R12, R105, R12 ;  /* 0x0000000c690c7220 */ /* 0x000fe40000410000 */
[----:B------:R-:W-:Y:S01]  /*8800*/  FMUL.FTZ R22, R8, R4 ;  /* 0x0000000408167220 */ /* 0x000fe20000410000 */
[----:B------:R1:W5:Y:S01]  /*8810*/  LDL.LU R105, [R1+0x12c] ;  /* 0x00012c0001697983 */ /* 0x0003620000300800 */
[----:B------:R-:W-:Y:S02]  /*8820*/  FADD.FTZ R8, -R2, R29 ;  /* 0x0000001d02087221 */ /* 0x000fe40000010100 */
[----:B------:R-:W-:Y:S02]  /*8830*/  FMUL.FTZ R9, R104, R9 ;  /* 0x0000000968097220 */ /* 0x000fe40000410000 */
        /* <DEDUP_REMOVED lines=12> */
[----:B------:R-:W-:Y:S02]  /*8900*/  FFMA.FTZ R4, -R249, R249, 1 ;  /* 0x3f800000f9047423 */ /* 0x000fe400000101f9 */
        /* <DEDUP_REMOVED lines=9> */
[----:B------:R-:W-:Y:S01]  /*89a0*/  FFMA.FTZ R6, -R232, R232, 1 ;  /* 0x3f800000e8067423 */ /* 0x000fe200000101e8 */
[----:B------:R1:W5:Y:S01]  /*89b0*/  LDL.LU R99, [R1+0x114] ;  /* 0x0001140001637983 */ /* 0x0003620000300800 */
[----:B------:R-:W-:Y:S02]  /*89c0*/  FMUL.FTZ R51, R8, R4 ;  /* 0x0000000408337220 */ /* 0x000fe40000410000 */
[----:B------:R-:W-:Y:S02]  /*89d0*/  FADD.FTZ R8, -R2, R45 ;  /* 0x0000002d02087221 */ /* 0x000fe40000010100 */
[----:B------:R-:W-:Y:S02]  /*89e0*/  FMUL.FTZ R9, R98, R9 ;  /* 0x0000000962097220 */ /* 0x000fe40000410000 */
[----:B------:R-:W-:Y:S01]  /*89f0*/  FFMA.FTZ R5, -R229, R229, 1 ;  /* 0x3f800000e5057423 */ /* 0x000fe200000101e5 */
[----:B------:R1:W5:Y:S01]  /*8a00*/  LDL.LU R98, [R1+0x110] ;  /* 0x0001100001627983 */ /* 0x0003620000300800 */
[----:B------:R-:W-:Y:S02]  /*8a10*/  FMUL.FTZ R6, R6, c[0x0][0x2ec] ;  /* 0x0000bb0006067a20 */ /* 0x000fe40000410000 */
[----:B------:R-:W-:Y:S02]  /*8a20*/  FMUL.FTZ R8, R97, R8 ;  /* 0x0000000861087220 */ /* 0x000fe40000410000 */
[----:B------:R-:W-:Y:S01]  /*8a30*/  FFMA.FTZ R4, -R228, R228, 1 ;  /* 0x3f800000e4047423 */ /* 0x000fe200000101e4 */
[----:B------:R1:W5:Y:S01]  /*8a40*/  LDL.LU R97, [R1+0x10c] ;  /* 0x00010c0001617983 */ /* 0x0003620000300800 */
[----:B------:R-:W-:Y:S02]  /*8a50*/  FMUL.FTZ R5, R5, c[0x0][0x2ec] ;  /* 0x0000bb0005057a20 */ /* 0x000fe40000410000 */
[----:B------:R-:W-:Y:S02]  /*8a60*/  FMUL.FTZ R49, R12, R6 ;  /* 0x000000060c317220 */ /* 0x000fe40000410000 */
[----:B------:R-:W-:Y:S02]  /*8a70*/  FADD.FTZ R12, -R2, R56 ;  /* 0x00000038020c7221 */ /* 0x000fe40000010100 */
[----:B------:R-:W-:Y:S02]  /*8a80*/  FFMA.FTZ R7, -R233, R233, 1 ;  /* 0x3f800000e9077423 */ /* 0x000fe400000101e9 */
[----:B------:R-:W-:Y:S02]  /*8a90*/  FMUL.FTZ R4, R4, c[0x0][0x2ec] ;  /* 0x0000bb0004047a20 */ /* 0x000fe40000410000 */
[----:B------:R-:W-:Y:S02]  /*8aa0*/  FMUL.FTZ R48, R9, R5 ;  /* 0x0000000509307220 */ /* 0x000fe40000410000 */
[----:B------:R-:W-:Y:S02]  /*8ab0*/  FADD.FTZ R9, -R2, R57 ;  /* 0x0000003902097221 */ /* 0x000fe40000010100 */
[----:B------:R-:W-:Y:S02]  /*8ac0*/  FMUL.FTZ R12, R96, R12 ;  /* 0x0000000c600c7220 */ /* 0x000fe40000410000 */
[----:B------:R-:W-:Y:S01]  /*8ad0*/  FFMA.FTZ R5, -R214, R214, 1 ;  /* 0x3f800000d6057423 */ /* 0x000fe200000101d6 */
[----:B------:R1:W5:Y:S01]  /*8ae0*/  LDL.LU R96, [R1+0x108] ;  /* 0x0001080001607983 */ /* 0x0003620000300800 */
[----:B------:R-:W-:Y:S02]  /*8af0*/  FMUL.FTZ R7, R7, c[0x0][0x2ec] ;  /* 0x0000bb0007077a20 */ /* 0x000fe40000410000 */
[----:B------:R-:W-:Y:S02]  /*8b00*/  FMUL.FTZ R45, R8, R4 ;  /* 0x00000004082d7220 */ /* 0x000fe40000410000 */
[----:B------:R-:W-:Y:S02]  /*8b10*/  FADD.FTZ R8, -R2, R60 ;  /* 0x0000003c02087221 */ /* 0x000fe40000010100 */
[----:B------:R-:W-:Y:S02]  /*8b20*/  FMUL.FTZ R9, R95, R9 ;  /* 0x000000095f097220 */ /* 0x000fe40000410000 */
[----:B------:R-:W-:Y:S01]  /*8b30*/  FFMA.FTZ R4, -R208, R208, 1 ;  /* 0x3f800000d0047423 */ /* 0x000fe200000101d0 */
[----:B------:R1:W5:Y:S01]  /*8b40*/  LDL.LU R95, [R1+0x104] ;  /* 0x00010400015f7983 */ /* 0x0003620000300800 */
[----:B------:R-:W-:Y:S02]  /*8b50*/  FMUL.FTZ R5, R5, c[0x0][0x2ec] ;  /* 0x0000bb0005057a20 */ /* 0x000fe40000410000 */
[----:B----4-:R-:W-:Y:S02]  /*8b60*/  FADD.FTZ R10, -R0, R10 ;  /* 0x0000000a000a7221 */ /* 0x010fe40000010100 */
[----:B------:R-:W-:Y:S02]  /*8b70*/  FMUL.FTZ R50, R13, R7 ;  /* 0x000000070d327220 */ /* 0x000fe40000410000 */
[----:B------:R-:W-:Y:S02]  /*8b80*/  FADD.FTZ R7, -R2, R61 ;  /* 0x0000003d02077221 */ /* 0x000fe40000010100 */
[----:B------:R-:W-:Y:S02]  /*8b90*/  FMUL.FTZ R8, R251, R8 ;  /* 0x00000008fb087220 */ /* 0x000fe40000410000 */
[----:B------:R-:W-:Y:S02]  /*8ba0*/  FFMA.FTZ R2, -R206, R206, 1 ;  /* 0x3f800000ce027423 */ /* 0x000fe400000101ce */
[----:B------:R-:W-:Y:S02]  /*8bb0*/  FMUL.FTZ R4, R4, c[0x0][0x2ec] ;  /* 0x0000bb0004047a20 */ /* 0x000fe40000410000 */
[----:B------:R-:W-:Y:S02]  /*8bc0*/  FMUL.FTZ R41, R9, R5 ;  /* 0x0000000509297220 */ /* 0x000fe40000410000 */
[----:B------:R-:W-:Y:S02]  /*8bd0*/  FADD.FTZ R9, -R0, R11 ;  /* 0x0000000b00097221 */ /* 0x000fe40000010100 */
[----:B------:R-:W-:Y:S02]  /*8be0*/  FMUL.FTZ R10, R94, R10 ;  /* 0x0000000a5e0a7220 */ /* 0x000fe40000410000 */
[----:B------:R-:W-:Y:S01]  /*8bf0*/  FMUL.FTZ R7, R248, R7 ;  /* 0x00000007f8077220 */ /* 0x000fe20000410000 */
[----:B------:R1:W5:Y:S01]  /*8c00*/  LDL.LU R94, [R1+0x100] ;  /* 0x00010000015e7983 */ /* 0x0003620000300800 */
[----:B------:R-:W-:Y:S02]  /*8c10*/  FMUL.FTZ R2, R2, c[0x0][0x2ec] ;  /* 0x0000bb0002027a20 */ /* 0x000fe40000410000 */
        /* <DEDUP_REMOVED lines=8> */
[----:B------:R-:W-:Y:S01]  /*8ca0*/  FMUL.FTZ R6, R6, c[0x0][0x2ec] ;  /* 0x0000bb0006067a20 */ /* 0x000fe20000410000 */
[----:B------:R1:W5:Y:S01]  /*8cb0*/  LDL.LU R92, [R1+0xf8] ;  /* 0x0000f800015c7983 */ /* 0x0003620000300800 */
[----:B------:R-:W-:Y:S02]  /*8cc0*/  FMUL.FTZ R7, R91, R7 ;  /* 0x000000075b077220 */ /* 0x000fe40000410000 */
[----:B------:R-:W-:Y:S01]  /*8cd0*/  FMUL.FTZ R44, R12, R6 ;  /* 0x000000060c2c7220 */ /* 0x000fe20000410000 */
[----:B------:R1:W5:Y:S01]  /*8ce0*/  LDL.LU R91, [R1+0xf4] ;  /* 0x0000f400015b7983 */ /* 0x0003620000300800 */
[----:B------:R-:W-:Y:S02]  /*8cf0*/  FFMA.FTZ R6, -R90, R90, 1 ;  /* 0x3f8000005a067423 */ /* 0x000fe4000001015a */
[----:B------:R-:W-:Y:S01]  /*8d00*/  FFMA.FTZ R5, -R89, R89, 1 ;  /* 0x3f80000059057423 */ /* 0x000fe20000010159 */
[----:B------:R1:W5:Y:S01]  /*8d10*/  LDL.LU R90, [R1+0xf0] ;  /* 0x0000f000015a7983 */ /* 0x0003620000300800 */
[----:B------:R-:W-:Y:S02]  /*8d20*/  FFMA.FTZ R4, -R88, R88, 1 ;  /* 0x3f80000058047423 */ /* 0x000fe40000010158 */
[----:B------:R-:W-:Y:S01]  /*8d30*/  FMUL.FTZ R6, R6, c[0x0][0x2ec] ;  /* 0x0000bb0006067a20 */ /* 0x000fe20000410000 */
[----:B------:R1:W5:Y:S01]  /*8d40*/  LDL.LU R89, [R1+0xec] ;  /* 0x0000ec0001597983 */ /* 0x0003620000300800 */
[----:B------:R-:W-:Y:S02]  /*8d50*/  FFMA.FTZ R2, -R87, R87, 1 ;  /* 0x3f80000057027423 */ /* 0x000fe40000010157 */
[----:B------:R-:W-:Y:S01]  /*8d60*/  FMUL.FTZ R5, R5, c[0x0][0x2ec] ;  /* 0x0000bb0005057a20 */ /* 0x000fe20000410000 */
[----:B------:R1:W5:Y:S01]  /*8d70*/  LDL.LU R88, [R1+0xe8] ;  /* 0x0000e80001587983 */ /* 0x0003620000300800 */
[----:B------:R-:W-:Y:S02]  /*8d80*/  FMUL.FTZ R18, R10, R6 ;  /* 0x000000060a127220 */ /* 0x000fe40000410000 */
[----:B------:R-:W-:Y:S01]  /*8d90*/  FADD.FTZ R10, -R0, R26 ;  /* 0x0000001a000a7221 */ /* 0x000fe20000010100 */
[----:B------:R1:W5:Y:S01]  /*8da0*/  LDL.LU R87, [R1+0xe4] ;  /* 0x0000e40001577983 */ /* 0x0003620000300800 */
[----:B------:R-:W-:Y:S02]  /*8db0*/  FMUL.FTZ R4, R4, c[0x0][0x2ec] ;  /* 0x0000bb0004047a20 */ /* 0x000fe40000410000 */
[----:B------:R-:W-:Y:S02]  /*8dc0*/  FMUL.FTZ R25, R9, R5 ;  /* 0x0000000509197220 */ /* 0x000fe40000410000 */
[----:B------:R-:W-:Y:S02]  /*8dd0*/  FADD.FTZ R9, -R0, R27 ;  /* 0x0000001b00097221 */ /* 0x000fe40000010100 */
[----:B------:R-:W-:Y:S02]  /*8de0*/  FMUL.FTZ R10, R86, R10 ;  /* 0x0000000a560a7220 */ /* 0x000fe40000410000 */
[----:B------:R-:W-:Y:S01]  /*8df0*/  FMUL.FTZ R2, R2, c[0x0][0x2ec] ;  /* 0x0000bb0002027a20 */ /* 0x000fe20000410000 */
[----:B------:R1:W5:Y:S01]  /*8e00*/  LDL.LU R86, [R1+0xe0] ;  /* 0x0000e00001567983 */ /* 0x0003620000300800 */
[----:B------:R-:W-:Y:S02]  /*8e10*/  FMUL.FTZ R16, R8, R4 ;  /* 0x0000000408107220 */ /* 0x000fe40000410000 */
[C---:B------:R-:W-:Y:S02]  /*8e20*/  FADD.FTZ R8, -R0.reuse, R30 ;  /* 0x0000001e00087221 */ /* 0x040fe40000010100 */
        /* <DEDUP_REMOVED lines=20> */
[----:B------:R-:W-:Y:S01]  /*8f70*/  FMUL.FTZ R17, R9, R5 ;  /* 0x0000000509117220 */ /* 0x000fe20000410000 */
[----:B------:R1:W5:Y:S01]  /*8f80*/  LDL.LU R79, [R1+0xc4] ;  /* 0x0000c400014f7983 */ /* 0x0003620000300800 */
        /* <DEDUP_REMOVED lines=45> */
[----:B------:R-:W-:Y:S02]  /*9260*/  FFMA.FTZ R0, -R230, R230, 1 ;  /* 0x3f800000e6007423 */ /* 0x000fe400000101e6 */
        /* <DEDUP_REMOVED lines=9> */
[----:B------:R-:W-:Y:S01]  /*9300*/  ISETP.GE.AND P2, PT, R204, c[0x0][0x220], PT ;  /* 0x00008800cc007a0c */ /* 0x000fe20003f46270 */
[----:B------:R-:W-:Y:S01]  /*9310*/  IMAD.MOV.U32 R11, RZ, RZ, c[0x0][0x190] ;  /* 0x00006400ff0b7624 */ /* 0x000fe200078e00ff */
[----:B------:R-:W-:Y:S03]  /*9320*/  ULOP3.LUT UR4, UR5, 0x1, URZ, 0xc0, !UPT ;  /* 0x0000000105047892 */ /* 0x000fe6000f8ec03f */
[C---:B------:R-:W-:Y:S01]  /*9330*/  IMAD.U32 R4, R11.reuse, -0x80, RZ ;  /* 0xffffff800b047824 */ /* 0x040fe200078e00ff */
[----:B------:R-:W-:Y:S04]  /*9340*/  UISETP.NE.U32.AND UP0, UPT, UR4, 0x1, UPT ;  /* 0x000000010400788c */ /* 0x000fe8000bf05070 */
[C---:B------:R-:W-:Y:S01]  /*9350*/  LEA R6, P5, R4.reuse, R210, 0x1 ;  /* 0x000000d204067211 */ /* 0x040fe200078a08ff */
[----:B------:R-:W-:Y:S01]  /*9360*/  USEL UR4, UR44, 0x4000, !UP0 ;  /* 0x000040002c047887 */ /* 0x000fe2000c000000 */
[----:B------:R-:W-:Y:S01]  /*9370*/  SHF.R.S32.HI R5, RZ, 0x1f, R4 ;  /* 0x0000001fff057819 */ /* 0x000fe20000011404 */
[----:B------:R-:W-:Y:S01]  /*9380*/  @!P2 IMAD.MOV.U32 R9, RZ, RZ, c[0x0][0x194] ;  /* 0x00006500ff09a624 */ /* 0x000fe200078e00ff */
[CC--:B------:R-:W-:Y:S01]  /*9390*/  @!P2 LEA R2, P3, R11.reuse, R4.reuse, 0x6 ;  /* 0x000000040b02a211 */ /* 0x0c0fe200078630ff */
[----:B------:R-:W-:Y:S01]  /*93a0*/  @!P2 IMAD.MOV.U32 R8, RZ, RZ, c[0x0][0x194] ;  /* 0x00006500ff08a624 */ /* 0x000fe200078e00ff */
[----:B------:R-:W-:Y:S01]  /*93b0*/  LEA.HI.X R7, R4, R209, R5, 0x1, P5 ;  /* 0x000000d104077211 */ /* 0x000fe200028f0c05 */
[----:B------:R-:W-:Y:S01]  /*93c0*/  @!P2 IMAD.MOV.U32 R15, RZ, RZ, c[0x0][0x194] ;  /* 0x00006500ff0fa624 */ /* 0x000fe200078e00ff */
[----:B------:R-:W-:Y:S02]  /*93d0*/  IADD3 R192, R192, UR4, RZ ;  /* 0x00000004c0c07c10 */ /* 0x000fe4000fffe0ff */
[C---:B------:R-:W-:Y:S02]  /*93e0*/  @!P2 LEA R0, P4, R11.reuse, R4, 0x5 ;  /* 0x000000040b00a211 */ /* 0x040fe400078828ff */
[CC--:B------:R-:W-:Y:S01]  /*93f0*/  @!P2 LEA.HI.X R9, R11.reuse, R5.reuse, R9, 0x6, P3 ;  /* 0x000000050b09a211 */ /* 0x0c0fe200018f3409 */
[----:B------:R2:W-:Y:S01]  /*9400*/  @P2 STS [R192], RZ ;  /* 0x000000ffc0002388 */ /* 0x0005e20000000800 */
[-C--:B------:R-:W-:Y:S02]  /*9410*/  @!P2 LEA R10, P3, R2, R210.reuse, 0x1 ;  /* 0x000000d2020aa211 */ /* 0x080fe400078608ff */
[C---:B------:R-:W-:Y:S01]  /*9420*/  @!P2 LEA.HI.X R8, R11.reuse, R5, R8, 0x5, P4 ;  /* 0x000000050b08a211 */ /* 0x040fe200020f2c08 */
[----:B------:R2:W-:Y:S01]  /*9430*/  @P2 STS [R192+0x4], RZ ;  /* 0x000004ffc0002388 */ /* 0x0005e20000000800 */
[-C--:B------:R-:W-:Y:S01]  /*9440*/  @!P2 LEA R12, P4, R0, R210.reuse, 0x1 ;  /* 0x000000d2000ca211 */ /* 0x080fe200078808ff */
[----:B------:R-:W-:Y:S01]  /*9450*/  @!P2 IMAD.WIDE.U32 R4, R11, 0x60, R4 ;  /* 0x000000600b04a825 */ /* 0x000fe200078e0004 */
[-C--:B------:R-:W-:Y:S01]  /*9460*/  @!P2 LEA.HI.X R11, R2, R209.reuse, R9, 0x1, P3 ;  /* 0x000000d1020ba211 */ /* 0x080fe200018f0c09 */
[----:B------:R2:W-:Y:S01]  /*9470*/  @P2 STS [R192+0x8], RZ ;  /* 0x000008ffc0002388 */ /* 0x0005e20000000800 */
[-C--:B------:R-:W-:Y:S01]  /*9480*/  @!P2 LEA.HI.X R13, R0, R209.reuse, R8, 0x1, P4 ;  /* 0x000000d1000da211 */ /* 0x080fe200020f0c08 */
[----:B------:R-:W-:Y:S01]  /*9490*/  @!P2 IMAD R2, R15, 0x60, RZ ;  /* 0x000000600f02a824 */ /* 0x000fe200078e02ff */
[----:B------:R-:W-:Y:S01]  /*94a0*/  IADD3 R0, R207, UR4, RZ ;  /* 0x00000004cf007c10 */ /* 0x000fe2000fffe0ff */
[----:B------:R2:W-:Y:S01]  /*94b0*/  @P2 STS [R192+0xc], RZ ;  /* 0x00000cffc0002388 */ /* 0x0005e20000000800 */
[----:B------:R-:W-:Y:S01]  /*94c0*/  @!P2 LEA R8, P3, R4, R210, 0x1 ;  /* 0x000000d20408a211 */ /* 0x000fe200078608ff */
[----:B------:R-:W-:Y:S01]  /*94d0*/  @!P2 IMAD.IADD R2, R5, 0x1, R2 ;  /* 0x000000010502a824 */ /* 0x000fe200078e0202 */
[----:B------:R-:W-:Y:S01]  /*94e0*/  IADD3 R188, R188, UR4, RZ ;  /* 0x00000004bcbc7c10 */ /* 0x000fe2000fffe0ff */
[----:B------:R-:W-:Y:S01]  /*94f0*/  @!PT LDS RZ, [RZ] ;  /* 0x00000000fffff984 */ /* 0x000fe20000000800 */
[----:B------:R-:W-:Y:S01]  /*9500*/  @!PT LDS RZ, [RZ] ;  /* 0x00000000fffff984 */ /* 0x000fe20000000800 */
[----:B------:R-:W-:Y:S01]  /*9510*/  @!PT LDS RZ, [RZ] ;  /* 0x00000000fffff984 */ /* 0x000fe20000000800 */
[----:B------:R2:W-:Y:S01]  /*9520*/  @!P2 LDGSTS.E.BYPASS.LTC128B.128 [R0], [R6.64] ;  /* 0x000000000600afae */ /* 0x0005e2000b901d4c */
[----:B------:R-:W-:Y:S02]  /*9530*/  IMAD.MOV.U32 R210, RZ, RZ, R6 ;  /* 0x000000ffffd27224 */ /* 0x000fe400078e0006 */
[----:B------:R-:W-:Y:S01]  /*9540*/  @!P2 LEA.HI.X R9, R4, R209, R2, 0x1, P3 ;  /* 0x000000d10409a211 */ /* 0x000fe200018f0c02 */
[----:B------:R2:W-:Y:S01]  /*9550*/  @P2 STS [R192+0x1000], RZ ;  /* 0x001000ffc0002388 */ /* 0x0005e20000000800 */
[C---:B------:R-:W-:Y:S01]  /*9560*/  @!P2 IADD3 R2, R207.reuse, UR4, RZ ;  /* 0x00000004cf02ac10 */ /* 0x040fe2000fffe0ff */
[----:B------:R-:W-:Y:S01]  /*9570*/  IMAD.MOV.U32 R209, RZ, RZ, R7 ;  /* 0x000000ffffd17224 */ /* 0x000fe200078e0007 */
[----:B------:R-:W-:Y:S01]  /*9580*/  @!P2 IADD3 R4, R207, UR4, RZ ;  /* 0x00000004cf04ac10 */ /* 0x000fe2000fffe0ff */
[----:B------:R2:W-:Y:S01]  /*9590*/  @P2 STS [R192+0x1004], RZ ;  /* 0x001004ffc0002388 */ /* 0x0005e20000000800 */
[----:B------:R-:W-:Y:S03]  /*95a0*/  IMAD.MOV.U32 R207, RZ, RZ, R0 ;  /* 0x000000ffffcf7224 */ /* 0x000fe600078e0000 */
[----:B------:R2:W-:Y:S04]  /*95b0*/  @P2 STS [R192+0x1008], RZ ;  /* 0x001008ffc0002388 */ /* 0x0005e80000000800 */
[----:B------:R2:W-:Y:S04]  /*95c0*/  @P2 STS [R192+0x100c], RZ ;  /* 0x00100cffc0002388 */ /* 0x0005e80000000800 */
[----:B------:R-:W-:Y:S01]  /*95d0*/  @!PT LDS RZ, [RZ] ;  /* 0x00000000fffff984 */ /* 0x000fe20000000800 */
[----:B------:R-:W-:Y:S01]  /*95e0*/  @!PT LDS RZ, [RZ] ;  /* 0x00000000fffff984 */ /* 0x000fe20000000800 */
[----:B------:R-:W-:Y:S01]  /*95f0*/  @!PT LDS RZ, [RZ] ;  /* 0x00000000fffff984 */ /* 0x000fe20000000800 */
[----:B------:R2:W-:Y:S04]  /*9600*/  @!P2 LDGSTS.E.BYPASS.LTC128B.128 [R2+0x1000], [R12.64] ;  /* 0x010000000c02afae */ /* 0x0005e8000b901d4c */
        /* <DEDUP_REMOVED lines=17> */
.L_x_955:
[----:B------:R-:W-:Y:S01]  /*9720*/  F2FP.BF16.PACK_AB R28, R158, R159 ;  /* 0x0000009f9e1c723e */ /* 0x000fe200000010ff */
[----:B------:R-:W3:Y:S01]  /*9730*/  LDL R42, [R1+0x48] ;  /* 0x00004800012a7983 */ /* 0x000ee20000100800 */
        /* <DEDUP_REMOVED lines=21> */
[----:B--2---:R-:W-:Y:S02]  /*9890*/  F2FP.BF16.PACK_AB R13, R37, R38 ;  /* 0x00000026250d723e */ /* 0x004fe400000010ff */
        /* <DEDUP_REMOVED lines=42> */
[----:B--2---:R-:W-:Y:S04]  /*9b40*/  IMAD.SHL.U32 R0, R190, 0x2, RZ ;  /* 0x00000002be007824 */ /* 0x004fe800078e00ff */
[----:B------:R-:W-:Y:S01]  /*9b50*/  IMAD.IADD R2, R0, 0x1, R181 ;  /* 0x0000000100027824 */ /* 0x000fe200078e02b5 */
[----:B-----5:R-:W-:Y:S04]  /*9b60*/  LDSM.16.MT88.4 R4, [R3+0x1c000] ;  /* 0x01c000000304783b */ /* 0x020fe80000004200 */
[----:B------:R-:W2:Y:S04]  /*9b70*/  LDSM.16.MT88.4 R8, [R0+0x8000] ;  /* 0x008000000008783b */ /* 0x000ea80000004200 */
[----:B------:R-:W4:Y:S04]  /*9b80*/  LDSM.16.MT88.4 R12, [R3+0x20000] ;  /* 0x02000000030c783b */ /* 0x000f280000004200 */
[----:B------:R-:W1:Y:S04]  /*9b90*/  LDSM.16.MT88.4 R16, [R2+0x8000] ;  /* 0x008000000210783b */ /* 0x000e680000004200 */
[----:B------:R-:W-:Y:S04]  /*9ba0*/  LDSM.16.MT88.4 R20, [R3+0x1c800] ;  /* 0x01c800000314783b */ /* 0x000fe80000004200 */
[----:B------:R-:W1:Y:S04]  /*9bb0*/  LDSM.16.MT88.4 R24, [R0+0x8800] ;  /* 0x008800000018783b */ /* 0x000e680000004200 */
[----:B------:R-:W1:Y:S04]  /*9bc0*/  LDSM.16.MT88.4 R28, [R3+0x20800] ;  /* 0x02080000031c783b */ /* 0x000e680000004200 */
[----:B------:R-:W1:Y:S01]  /*9bd0*/  LDSM.16.MT88.4 R32, [R2+0x8800] ;  /* 0x008800000220783b */ /* 0x000e620000004200 */
[-C--:B--2---:R-:W-:Y:S08]  /*9be0*/  HMMA.16816.F32.BF16 R68, R4, R8.reuse, R68 ;  /* 0x000000080444723c */ /* 0x084ff00000041844 */
[C---:B----4-:R-:W-:Y:S08]  /*9bf0*/  HMMA.16816.F32.BF16 R72, R12.reuse, R8, R72 ;  /* 0x000000080c48723c */ /* 0x050ff00000041848 */
[-C--:B------:R-:W-:Y:S08]  /*9c00*/  HMMA.16816.F32.BF16 R76, R12, R10.reuse, R76 ;  /* 0x0000000a0c4c723c */ /* 0x080ff0000004184c */
[C---:B------:R-:W-:Y:S01]  /*9c10*/  HMMA.16816.F32.BF16 R80, R4.reuse, R10, R80 ;  /* 0x0000000a0450723c */ /* 0x040fe20000041850 */
[----:B------:R-:W-:Y:S07]  /*9c20*/  LDSM.16.MT88.4 R8, [R0+0x9000] ;  /* 0x009000000008783b */ /* 0x000fee0000004200 */
[-C--:B-1----:R-:W-:Y:S08]  /*9c30*/  HMMA.16816.F32.BF16 R84, R4, R16.reuse, R84 ;  /* 0x000000100454723c */ /* 0x082ff00000041854 */
[C---:B------:R-:W-:Y:S08]  /*9c40*/  HMMA.16816.F32.BF16 R88, R12.reuse, R16, R88 ;  /* 0x000000100c58723c */ /* 0x040ff00000041858 */
[-C--:B------:R-:W-:Y:S01]  /*9c50*/  HMMA.16816.F32.BF16 R92, R12, R18.reuse, R92 ;  /* 0x000000120c5c723c */ /* 0x080fe2000004185c */
[----:B------:R-:W-:Y:S07]  /*9c60*/  LDSM.16.MT88.4 R12, [R3+0x21000] ;  /* 0x02100000030c783b */ /* 0x000fee0000004200 */
[----:B------:R-:W-:Y:S01]  /*9c70*/  HMMA.16816.F32.BF16 R96, R4, R18, R96 ;  /* 0x000000120460723c */ /* 0x000fe20000041860 */
[----:B------:R-:W1:Y:S04]  /*9c80*/  LDSM.16.MT88.4 R4, [R3+0x1d000] ;  /* 0x01d000000304783b */ /* 0x000e680000004200 */
[----:B------:R-:W2:Y:S03]  /*9c90*/  LDSM.16.MT88.4 R16, [R2+0x9000] ;  /* 0x009000000210783b */ /* 0x000ea60000004200 */
[-C--:B------:R-:W-:Y:S08]  /*9ca0*/  HMMA.16816.F32.BF16 R68, R20, R24.reuse, R68 ;  /* 0x000000181444723c */ /* 0x080ff00000041844 */
[C---:B------:R-:W-:Y:S08]  /*9cb0*/  HMMA.16816.F32.BF16 R72, R28.reuse, R24, R72 ;  /* 0x000000181c48723c */ /* 0x040ff00000041848 */
[-C--:B------:R-:W-:Y:S08]  /*9cc0*/  HMMA.16816.F32.BF16 R76, R28, R26.reuse, R76 ;  /* 0x0000001a1c4c723c */ /* 0x080ff0000004184c */
[C---:B------:R-:W-:Y:S01]  /*9cd0*/  HMMA.16816.F32.BF16 R80, R20.reuse, R26, R80 ;  /* 0x0000001a1450723c */ /* 0x040fe20000041850 */
[----:B------:R-:W-:Y:S07]  /*9ce0*/  LDSM.16.MT88.4 R24, [R0+0x9800] ;  /* 0x009800000018783b */ /* 0x000fee0000004200 */
[-C--:B------:R-:W-:Y:S04]  /*9cf0*/  HMMA.16816.F32.BF16 R84, R20, R32.reuse, R84 ;  /* 0x000000201454723c */ /* 0x080fe80000041854 */
[----:B---3--:R-:W-:Y:S04]  /*9d00*/  IMAD.SHL.U32 R146, R42, 0x2, RZ ;  /* 0x000000022a927824 */ /* 0x008fe800078e00ff */
        /* <DEDUP_REMOVED lines=117> */
.L_x_956:
        /* <DEDUP_REMOVED lines=9> */
[----:B------:R-:W-:Y:S01]  /*a4f0*/  IMAD.U32 R147, R147, -0x80, RZ ;  /* 0xffffff8093937824 */ /* 0x000fe200078e00ff */
[----:B------:R-:W4:Y:S01]  /*a500*/  LDSM.16.MT88.4 R36, [R2+0xc000] ;  /* 0x00c000000224783b */ /* 0x000f220000004200 */
[----:B------:R-:W-:Y:S03]  /*a510*/  UIADD3 UR4, UR5, -0x1, URZ ;  /* 0xffffffff05047890 */ /* 0x000fe6000fffe03f */
[----:B------:R-:W5:Y:S01]  /*a520*/  LDL R153, [R1+0x38] ;  /* 0x0000380001997983 */ /* 0x000f620000100800 */
[C---:B------:R-:W-:Y:S03]  /*a530*/  LEA R202, P2, R147.reuse, R160, 0x2 ;  /* 0x000000a093ca7211 */ /* 0x040fe600078410ff */
[----:B------:R-:W-:Y:S01]  /*a540*/  LDSM.16.M88.4 R40, [R187+0x14000] ;  /* 0x01400000bb28783b */ /* 0x000fe20000000200 */
[----:B------:R-:W-:Y:S01]  /*a550*/  LEA.HI.X.SX32 R201, R147, R161, 0x2, P2 ;  /* 0x000000a193c97211 */ /* 0x000fe200010f16ff */
[----:B------:R-:W-:Y:S01]  /*a560*/  IMAD.MOV.U32 R147, RZ, RZ, c[0x0][0x22c] ;  /* 0x00008b00ff937624 */ /* 0x000fe200078e00ff */
[----:B------:R-:W-:Y:S01]  /*a570*/  UMOV UR5, UR4 ;  /* 0x0000000400057c82 */ /* 0x000fe20008000000 */
[----:B------:R-:W5:Y:S02]  /*a580*/  LDL R152, [R1+0x4c] ;  /* 0x00004c0001987983 */ /* 0x000f640000100800 */
[----:B------:R-:W-:Y:S02]  /*a590*/  IMAD R147, R147, c[0x0][0x1c0], RZ ;  /* 0x0000700093937a24 */ /* 0x000fe400078e02ff */
[----:B------:R-:W1:Y:S02]  /*a5a0*/  LDSM.16.MT88.4 R44, [R0+0xc800] ;  /* 0x00c80000002c783b */ /* 0x000e640000004200 */
[----:B------:R-:W-:Y:S02]  /*a5b0*/  IMAD.SHL.U32 R147, R147, 0x8, RZ ;  /* 0x0000000893937824 */ /* 0x000fe400078e00ff */
        /* <DEDUP_REMOVED lines=83> */
[----:B------:R-:W-:Y:S08]  /*aaf0*/  HMMA.16816.F32.BF16 R32, R44, R134, R32 ;  /* 0x000000862c20723c */ /* 0x000ff00000041820 */
[-C--:B------:R-:W-:Y:S08]  /*ab00*/  HMMA.16816.F32.BF16 R4, R36, R48.reuse, R4 ;  /* 0x000000302404723c */ /* 0x080ff00000041804 */
[C---:B------:R-:W-:Y:S07]  /*ab10*/  HMMA.16816.F32.BF16 R8, R136.reuse, R48, R8 ;  /* 0x000000308808723c */ /* 0x040fee0000041808 */
[----:B------:R-:W-:Y:S01]  /*ab20*/  IMAD.MOV.U32 R48, RZ, RZ, c[0x0][0x22c] ;  /* 0x00008b00ff307624 */ /* 0x000fe200078e00ff */
[-C--:B------:R-:W-:Y:S04]  /*ab30*/  HMMA.16816.F32.BF16 R12, R136, R50.reuse, R12 ;  /* 0x00000032880c723c */ /* 0x080fe8000004180c */
[----:B------:R-:W-:Y:S04]  /*ab40*/  IMAD R48, R48, c[0x0][0x1c0], RZ ;  /* 0x0000700030307a24 */ /* 0x000fe800078e02ff */
[C---:B------:R-:W-:Y:S04]  /*ab50*/  HMMA.16816.F32.BF16 R16, R36.reuse, R50, R16 ;  /* 0x000000322410723c */ /* 0x040fe80000041810 */
[----:B------:R-:W-:Y:S04]  /*ab60*/  IMAD R48, R48, 0x48, RZ ;  /* 0x0000004830307824 */ /* 0x000fe800078e02ff */
        /* <DEDUP_REMOVED lines=8> */
[----:B------:R-:W-:Y:S01]  /*abf0*/  IMAD.MOV.U32 R36, RZ, RZ, R202 ;  /* 0x000000ffff247224 */ /* 0x000fe200078e00ca */
[----:B------:R-:W-:Y:S01]  /*ac00*/  @UP3 UIADD3.X UR7, UR7, -0x1, URZ, UP1, !UPT ;  /* 0xffffffff07073890 */ /* 0x000fe20008ffe43f */
[C---:B-1----:R-:W-:Y:S02]  /*ac10*/  HMMA.16816.F32.BF16 R8, R56.reuse, R52, R8 ;  /* 0x000000343808723c */ /* 0x042fe40000041808 */
[----:B------:R-:W2:Y:S02]  /*ac20*/  @P0 LDG.E R148, [R38.64+0x20] ;  /* 0x0000200c26940981 */ /* 0x000ea4000c1e1900 */
[CC--:B------:R-:W-:Y:S01]  /*ac30*/  LEA R44, P2, R147.reuse, R36.reuse, 0x2 ;  /* 0x00000024932c7211 */ /* 0x0c0fe200078410ff */
[----:B------:R-:W-:Y:S01]  /*ac40*/  IMAD.MOV.U32 R37, RZ, RZ, R201 ;  /* 0x000000ffff257224 */ /* 0x000fe200078e00c9 */
[----:B------:R-:W3:Y:S02]  /*ac50*/  @P0 LDG.E R149, [R38.64+0x120] ;  /* 0x0001200c26950981 */ /* 0x000ee4000c1e1900 */
[-C--:B------:R-:W-:Y:S02]  /*ac60*/  HMMA.16816.F32.BF16 R12, R56, R54.reuse, R12 ;  /* 0x00000036380c723c */ /* 0x080fe4000004180c */
[----:B------:R-:W4:Y:S02]  /*ac70*/  @P0 LDG.E R150, [R38.64+0x100] ;  /* 0x0001000c26960981 */ /* 0x000f24000c1e1900 */
[-C--:B------:R-:W-:Y:S02]  /*ac80*/  LEA.HI.X.SX32 R45, R147, R37.reuse, 0x2, P2 ;  /* 0x00000025932d7211 */ /* 0x080fe400010f16ff */
[----:B------:R-:W5:Y:S02]  /*ac90*/  @P0 LDG.E R151, [R38.64] ;  /* 0x0000000c26970981 */ /* 0x000f64000c1e1900 */
[C---:B------:R-:W-:Y:S02]  /*aca0*/  HMMA.16816.F32.BF16 R16, R40.reuse, R54, R16 ;  /* 0x000000362810723c */ /* 0x040fe40000041810 */
[----:B------:R-:W-:Y:S04]  /*acb0*/  RED.E.ADD.F32.FTZ.RN.STRONG.GPU [R36.64], R4 ;  /* 0x000000042400798e */ /* 0x000fe8000c10e78c */
[----:B------:R-:W-:Y:S02]  /*acc0*/  RED.E.ADD.F32.FTZ.RN.STRONG.GPU [R44.64], R5 ;  /* 0x000000052c00798e */ /* 0x000fe4000c10e78c */
[-C--:B------:R-:W-:Y:S08]  /*acd0*/  HMMA.16816.F32.BF16 R20, R40, R60.reuse, R20 ;  /* 0x0000003c2814723c */ /* 0x080ff00000041814 */
[C---:B------:R-:W-:Y:S08]  /*ace0*/  HMMA.16816.F32.BF16 R24, R56.reuse, R60, R24 ;  /* 0x0000003c3818723c */ /* 0x040ff00000041818 */
[-C--:B------:R-:W-:Y:S08]  /*acf0*/  HMMA.16816.F32.BF16 R28, R56, R62.reuse, R28 ;  /* 0x0000003e381c723c */ /* 0x080ff0000004181c */
[----:B------:R-:W-:Y:S07]  /*ad00*/  HMMA.16816.F32.BF16 R32, R40, R62, R32 ;  /* 0x0000003e2820723c */ /* 0x000fee0000041820 */
[----:B------:R-:W-:Y:S05]  /*ad10*/  IMAD.MOV.U32 R42, RZ, RZ, c[0x0][0x22c] ;  /* 0x00008b00ff2a7624 */ /* 0x000fea00078e00ff */
[----:B------:R-:W-:Y:S04]  /*ad20*/  IMAD R42, R42, c[0x0][0x1c0], RZ ;  /* 0x000070002a2a7a24 */ /* 0x000fe800078e02ff */
[----:B------:R-:W-:Y:S01]  /*ad30*/  IMAD R42, R42, 0x70, RZ ;  /* 0x000000702a2a7824 */ /* 0x000fe200078e02ff */
[----:B--2---:R1:W-:Y:S04]  /*ad40*/  @P0 STL [R1+0xc], R148 ;  /* 0x00000c9401000387 */ /* 0x0043e80000100800 */
[----:B---3--:R2:W-:Y:S04]  /*ad50*/  @P0 STL [R1+0x4], R149 ;  /* 0x0000049501000387 */ /* 0x0085e80000100800 */
[----:B----4-:R3:W-:Y:S04]  /*ad60*/  @P0 STL [R1], R150 ;  /* 0x0000009601000387 */ /* 0x0107e80000100800 */
[----:B-----5:R4:W-:Y:S04]  /*ad70*/  @P0 STL [R1+0x8], R151 ;  /* 0x0000089701000387 */ /* 0x0209e80000100800 */
[----:B------:R-:W5:Y:S04]  /*ad80*/  LDL R59, [R1+0x30] ;  /* 0x00003000013b7983 */ /* 0x000f680000100800 */
[----:B------:R-:W5:Y:S04]  /*ad90*/  LDL R58, [R1+0x2c] ;  /* 0x00002c00013a7983 */ /* 0x000f680000100800 */
[----:B------:R-:W5:Y:S01]  /*ada0*/  LDL R57, [R1+0x28] ;  /* 0x0000280001397983 */ /* 0x000f620000100800 */
[----:B-1----:R-:W-:Y:S03]  /*adb0*/  IMAD.MOV.U32 R148, RZ, RZ, c[0x0][0x22c] ;  /* 0x00008b00ff947624 */ /* 0x002fe600078e00ff */
[----:B------:R-:W5:Y:S01]  /*adc0*/  LDL R56, [R1+0x24] ;  /* 0x0000240001387983 */ /* 0x000f620000100800 */
[----:B------:R-:W-:Y:S02]  /*add0*/  IMAD R148, R148, c[0x0][0x1c0], RZ ;  /* 0x0000700094947a24 */ /* 0x000fe400078e02ff */
[----:B--2---:R-:W-:Y:S01]  /*ade0*/  IMAD.MOV.U32 R149, RZ, RZ, c[0x0][0x22c] ;  /* 0x00008b00ff957624 */ /* 0x004fe200078e00ff */
[----:B------:R-:W2:Y:S01]  /*adf0*/  LDL R55, [R1+0x20] ;  /* 0x0000200001377983 */ /* 0x000ea20000100800 */
[----:B------:R-:W-:Y:S02]  /*ae00*/  IMAD.SHL.U32 R148, R148, 0x10, RZ ;  /* 0x0000001094947824 */ /* 0x000fe400078e00ff */
[----:B---3--:R-:W-:Y:S01]  /*ae10*/  IMAD.MOV.U32 R150, RZ, RZ, c[0x0][0x22c] ;  /* 0x00008b00ff967624 */ /* 0x008fe200078e00ff */
[----:B------:R-:W3:Y:S01]  /*ae20*/  LDL R54, [R1+0x1c] ;  /* 0x00001c0001367983 */ /* 0x000ee20000100800 */
[----:B----4-:R-:W-:Y:S01]  /*ae30*/  IMAD.MOV.U32 R151, RZ, RZ, c[0x0][0x22c] ;  /* 0x00008b00ff977624 */ /* 0x010fe200078e00ff */
[-C--:B------:R-:W-:Y:S01]  /*ae40*/  LEA R46, P0, R148, R36.reuse, 0x2 ;  /* 0x00000024942e7211 */ /* 0x080fe200078010ff */
[----:B------:R-:W-:Y:S01]  /*ae50*/  IMAD R150, R150, c[0x0][0x1c0], RZ ;  /* 0x0000700096967a24 */ /* 0x000fe200078e02ff */
[----:B------:R-:W3:Y:S01]  /*ae60*/  LDL R53, [R1+0x18] ;  /* 0x0000180001357983 */ /* 0x000ee20000100800 */
[----:B------:R-:W-:Y:S01]  /*ae70*/  IMAD R151, R151, c[0x0][0x1c0], RZ ;  /* 0x0000700097977a24 */ /* 0x000fe200078e02ff */
[-C--:B------:R-:W-:Y:S01]  /*ae80*/  LEA.HI.X.SX32 R47, R148, R37.reuse, 0x2, P0 ;  /* 0x00000025942f7211 */ /* 0x080fe200000f16ff */
[----:B------:R-:W-:Y:S01]  /*ae90*/  IMAD.SHL.U32 R150, R150, 0x20, RZ ;  /* 0x0000002096967824 */ /* 0x000fe200078e00ff */
[----:B------:R-:W3:Y:S01]  /*aea0*/  LDL R52, [R1+0x14] ;  /* 0x0000140001347983 */ /* 0x000ee20000100800 */
[----:B------:R-:W-:Y:S01]  /*aeb0*/  IMAD R151, R151, 0x18, RZ ;  /* 0x0000001897977824 */ /* 0x000fe200078e02ff */
[----:B------:R-:W-:Y:S01]  /*aec0*/  IADD3 R62, R148, 0x20, RZ ;  /* 0x00000020943e7810 */ /* 0x000fe20007ffe0ff */
[----:B------:R-:W-:Y:S01]  /*aed0*/  IMAD R149, R149, c[0x0][0x1c0], RZ ;  /* 0x0000700095957a24 */ /* 0x000fe200078e02ff */
[----:B------:R1:W-:Y:S01]  /*aee0*/  RED.E.ADD.F32.FTZ.RN.STRONG.GPU [R46.64], R6 ;  /* 0x000000062e00798e */ /* 0x0003e2000c10e78c */
[CC--:B------:R-:W-:Y:S02]  /*aef0*/  LEA R4, P0, R150.reuse, R36.reuse, 0x2 ;  /* 0x0000002496047211 */ /* 0x0c0fe400078010ff */
[-C--:B------:R-:W-:Y:S01]  /*af00*/  LEA R40, P2, R151, R36.reuse, 0x2 ;  /* 0x0000002497287211 */ /* 0x080fe200078410ff */
[----:B------:R-:W-:Y:S01]  /*af10*/  IMAD R149, R149, 0x28, RZ ;  /* 0x0000002895957824 */ /* 0x000fe200078e02ff */
[-C--:B------:R-:W-:Y:S01]  /*af20*/  LEA.HI.X.SX32 R5, R150, R37.reuse, 0x2, P0 ;  /* 0x0000002596057211 */ /* 0x080fe200000f16ff */
[----:B------:R-:W-:Y:S01]  /*af30*/  IMAD.IADD R62, R147, 0x1, R62 ;  /* 0x00000001933e7824 */ /* 0x000fe200078e023e */
[-C--:B------:R-:W-:Y:S02]  /*af40*/  LEA.HI.X.SX32 R41, R151, R37.reuse, 0x2, P2 ;  /* 0x0000002597297211 */ /* 0x080fe400010f16ff */
[CC--:B------:R-:W-:Y:S02]  /*af50*/  LEA R38, P2, R149.reuse, R36.reuse, 0x2 ;  /* 0x0000002495267211 */ /* 0x0c0fe400078410ff */
[C---:B------:R-:W-:Y:S01]  /*af60*/  IADD3 R61, R148.reuse, 0x20, RZ ;  /* 0x00000020943d7810 */ /* 0x040fe20007ffe0ff */
[----:B------:R1:W-:Y:S01]  /*af70*/  RED.E.ADD.F32.FTZ.RN.STRONG.GPU [R40.64], R7 ;  /* 0x000000072800798e */ /* 0x0003e2000c10e78c */
[-C--:B------:R-:W-:Y:S02]  /*af80*/  LEA.HI.X.SX32 R39, R149, R37.reuse, 0x2, P2 ;  /* 0x0000002595277211 */ /* 0x080fe400010f16ff */
[C---:B------:R-:W-:Y:S01]  /*af90*/  IADD3 R60, R148.reuse, 0x20, RZ ;  /* 0x00000020943c7810 */ /* 0x040fe20007ffe0ff */
[----:B------:R1:W-:Y:S01]  /*afa0*/  RED.E.ADD.F32.FTZ.RN.STRONG.GPU [R4.64], R8 ;  /* 0x000000080400798e */ /* 0x0003e2000c10e78c */
[----:B------:R-:W-:Y:S01]  /*afb0*/  IADD3 R63, R148, 0x20, RZ ;  /* 0x00000020943f7810 */ /* 0x000fe20007ffe0ff */
[C---:B------:R-:W-:Y:S02]  /*afc0*/  IMAD.IADD R61, R147.reuse, 0x1, R61 ;  /* 0x00000001933d7824 */ /* 0x040fe400078e023d */
[----:B------:R1:W-:Y:S01]  /*afd0*/  RED.E.ADD.F32.FTZ.RN.STRONG.GPU [R38.64], R9 ;  /* 0x000000092600798e */ /* 0x0003e2000c10e78c */
[C---:B------:R-:W-:Y:S02]  /*afe0*/  IMAD.IADD R60, R147.reuse, 0x1, R60 ;  /* 0x00000001933c7824 */ /* 0x040fe400078e023c */
[C---:B------:R-:W-:Y:S02]  /*aff0*/  IMAD.IADD R61, R147.reuse, 0x1, R61 ;  /* 0x00000001933d7824 */ /* 0x040fe400078e023d */
[C---:B------:R-:W-:Y:S01]  /*b000*/  IMAD.IADD R60, R147.reuse, 0x1, R60 ;  /* 0x00000001933c7824 */ /* 0x040fe200078e023c */
[CC--:B-1----:R-:W-:Y:S03]  /*b010*/  LEA R6, P0, R0.reuse, R36.reuse, 0x2 ;  /* 0x0000002400067211 */ /* 0x0c2fe600078010ff */
[----:B------:R-:W-:Y:S01]  /*b020*/  IMAD.IADD R60, R147, 0x1, R60 ;  /* 0x00000001933c7824 */ /* 0x000fe200078e023c */
[CC--:B------:R-:W-:Y:S04]  /*b030*/  LEA R46, P6, R61.reuse, R36.reuse, 0x2 ;  /* 0x000000243d2e7211 */ /* 0x0c0fe800078c10ff */
[-C--:B------:R-:W-:Y:S02]  /*b040*/  LEA.HI.X.SX32 R47, R61, R37.reuse, 0x2, P6 ;  /* 0x000000253d2f7211 */ /* 0x080fe400030f16ff */
[-C--:B------:R-:W-:Y:S01]  /*b050*/  LEA.HI.X.SX32 R7, R0, R37.reuse, 0x2, P0 ;  /* 0x0000002500077211 */ /* 0x080fe200000f16ff */
[----:B------:R-:W-:Y:S02]  /*b060*/  IMAD.MOV.U32 R0, RZ, RZ, c[0x0][0x22c] ;  /* 0x00008b00ff007624 */ /* 0x000fe400078e00ff */
[----:B------:R-:W-:Y:S01]  /*b070*/  IMAD.MOV.U32 R41, RZ, RZ, c[0x0][0x22c] ;  /* 0x00008b00ff297624 */ /* 0x000fe200078e00ff */
[-C--:B------:R-:W-:Y:S01]  /*b080*/  LEA R4, P2, R2, R36.reuse, 0x2 ;  /* 0x0000002402047211 */ /* 0x080fe200078410ff */
[----:B------:R1:W-:Y:S01]  /*b090*/  RED.E.ADD.F32.FTZ.RN.STRONG.GPU [R6.64], R10 ;  /* 0x0000000a0600798e */ /* 0x0003e2000c10e78c */
[----:B------:R-:W-:Y:S02]  /*b0a0*/  IMAD R0, R0, c[0x0][0x1c0], RZ ;  /* 0x0000700000007a24 */ /* 0x000fe400078e02ff */
[-C--:B------:R-:W-:Y:S01]  /*b0b0*/  LEA.HI.X.SX32 R5, R2, R37.reuse, 0x2, P2 ;  /* 0x0000002502057211 */ /* 0x080fe200010f16ff */
[----:B------:R-:W-:Y:S02]  /*b0c0*/  IMAD.MOV.U32 R2, RZ, RZ, c[0x0][0x22c] ;  /* 0x00008b00ff027624 */ /* 0x000fe400078e00ff */
[----:B------:R-:W-:Y:S02]  /*b0d0*/  IMAD.SHL.U32 R0, R0, 0x40, RZ ;  /* 0x0000004000007824 */ /* 0x000fe400078e00ff */
[----:B------:R1:W-:Y:S01]  /*b0e0*/  RED.E.ADD.F32.FTZ.RN.STRONG.GPU [R4.64], R11 ;  /* 0x0000000b0400798e */ /* 0x0003e2000c10e78c */
[----:B------:R-:W-:Y:S02]  /*b0f0*/  IMAD R2, R2, c[0x0][0x1c0], RZ ;  /* 0x0000700002027a24 */ /* 0x000fe400078e02ff */
[-C--:B------:R-:W-:Y:S01]  /*b100*/  LEA R8, P0, R0, R36.reuse, 0x2 ;  /* 0x0000002400087211 */ /* 0x080fe200078010ff */
[----:B------:R-:W-:Y:S02]  /*b110*/  IMAD R41, R41, c[0x0][0x1c0], RZ ;  /* 0x0000700029297a24 */ /* 0x000fe400078e02ff */
[----:B------:R-:W-:Y:S01]  /*b120*/  IMAD R2, R2, 0x58, RZ ;  /* 0x0000005802027824 */ /* 0x000fe200078e02ff */
[-C--:B------:R-:W-:Y:S01]  /*b130*/  LEA.HI.X.SX32 R9, R0, R37.reuse, 0x2, P0 ;  /* 0x0000002500097211 */ /* 0x080fe200000f16ff */
[----:B------:R-:W-:Y:S02]  /*b140*/  IMAD.MOV.U32 R0, RZ, RZ, c[0x0][0x22c] ;  /* 0x00008b00ff007624 */ /* 0x000fe400078e00ff */
[----:B------:R-:W-:Y:S02]  /*b150*/  IMAD R41, R41, 0x68, RZ ;  /* 0x0000006829297824 */ /* 0x000fe400078e02ff */
[----:B------:R1:W-:Y:S01]  /*b160*/  RED.E.ADD.F32.FTZ.RN.STRONG.GPU [R8.64], R16 ;  /* 0x000000100800798e */ /* 0x0003e2000c10e78c */
[----:B------:R-:W-:Y:S02]  /*b170*/  IMAD R0, R0, c[0x0][0x1c0], RZ ;  /* 0x0000700000007a24 */ /* 0x000fe400078e02ff */
[----:B------:R-:W-:Y:S02]  /*b180*/  IMAD.MOV.U32 R40, RZ, RZ, c[0x0][0x22c] ;  /* 0x00008b00ff287624 */ /* 0x000fe400078e00ff */
[----:B------:R-:W-:Y:S01]  /*b190*/  IMAD R0, R0, 0x50, RZ ;  /* 0x0000005000007824 */ /* 0x000fe200078e02ff */
[-C--:B-1----:R-:W-:Y:S01]  /*b1a0*/  LEA R6, P2, R48, R36.reuse, 0x2 ;  /* 0x0000002430067211 */ /* 0x082fe200078410ff */
[----:B------:R-:W-:Y:S03]  /*b1b0*/  IMAD R40, R40, c[0x0][0x1c0], RZ ;  /* 0x0000700028287a24 */ /* 0x000fe600078e02ff */
[-C--:B------:R-:W-:Y:S01]  /*b1c0*/  LEA.HI.X.SX32 R7, R48, R37.reuse, 0x2, P2 ;  /* 0x0000002530077211 */ /* 0x080fe200010f16ff */
[----:B------:R-:W-:Y:S01]  /*b1d0*/  IMAD R40, R40, 0x78, RZ ;  /* 0x0000007828287824 */ /* 0x000fe200078e02ff */
[CC--:B------:R-:W-:Y:S03]  /*b1e0*/  LEA R4, P0, R0.reuse, R36.reuse, 0x2 ;  /* 0x0000002400047211 */ /* 0x0c0fe600078010ff */
[----:B------:R1:W-:Y:S01]  /*b1f0*/  RED.E.ADD.F32.FTZ.RN.STRONG.GPU [R6.64], R17 ;  /* 0x000000110600798e */ /* 0x0003e2000c10e78c */
[-C--:B------:R-:W-:Y:S01]  /*b200*/  LEA.HI.X.SX32 R5, R0, R37.reuse, 0x2, P0 ;  /* 0x0000002500057211 */ /* 0x080fe200000f16ff */
[----:B------:R-:W-:Y:S04]  /*b210*/  IMAD.MOV.U32 R0, RZ, RZ, c[0x0][0x22c] ;  /* 0x00008b00ff007624 */ /* 0x000fe800078e00ff */
[----:B------:R-:W-:Y:S01]  /*b220*/  IMAD R0, R0, c[0x0][0x1c0], RZ ;  /* 0x0000700000007a24 */ /* 0x000fe200078e02ff */
[----:B------:R1:W-:Y:S01]  /*b230*/  RED.E.ADD.F32.FTZ.RN.STRONG.GPU [R4.64], R18 ;  /* 0x000000120400798e */ /* 0x0003e2000c10e78c */
[-C--:B------:R-:W-:Y:S02]  /*b240*/  LEA R16, P2, R2, R36.reuse, 0x2 ;  /* 0x0000002402107211 */ /* 0x080fe400078410ff */
[----:B------:R-:W-:Y:S01]  /*b250*/  IMAD R0, R0, 0x60, RZ ;  /* 0x0000006000007824 */ /* 0x000fe200078e02ff */
[CC--:B------:R-:W-:Y:S04]  /*b260*/  LEA R8, P3, R41.reuse, R36.reuse, 0x2 ;  /* 0x0000002429087211 */ /* 0x0c0fe800078610ff */
[CC--:B------:R-:W-:Y:S02]  /*b270*/  LEA R10, P0, R0.reuse, R36.reuse, 0x2 ;  /* 0x00000024000a7211 */ /* 0x0c0fe400078010ff */
[-C--:B------:R-:W-:Y:S02]  /*b280*/  LEA.HI.X.SX32 R9, R41, R37.reuse, 0x2, P3 ;  /* 0x0000002529097211 */ /* 0x080fe400018f16ff */
[-C--:B------:R-:W-:Y:S02]  /*b290*/  LEA.HI.X.SX32 R11, R0, R37.reuse, 0x2, P0 ;  /* 0x00000025000b7211 */ /* 0x080fe400000f16ff */
[----:B------:R-:W4:Y:S01]  /*b2a0*/  LDL R0, [R1+0x34] ;  /* 0x0000340001007983 */ /* 0x000f220000100800 */
[-C--:B-1----:R-:W-:Y:S03]  /*b2b0*/  LEA.HI.X.SX32 R17, R2, R37.reuse, 0x2, P2 ;  /* 0x0000002502117211 */ /* 0x082fe600010f16ff */
[----:B------:R-:W4:Y:S01]  /*b2c0*/  LDL R2, [R1+0x10] ;  /* 0x0000100001027983 */ /* 0x000f220000100800 */
[CC--:B------:R-:W-:Y:S03]  /*b2d0*/  LEA R6, P2, R42.reuse, R36.reuse, 0x2 ;  /* 0x000000242a067211 */ /* 0x0c0fe600078410ff */
[----:B------:R1:W-:Y:S01]  /*b2e0*/  RED.E.ADD.F32.FTZ.RN.STRONG.GPU [R16.64], R19 ;  /* 0x000000131000798e */ /* 0x0003e2000c10e78c */
[-C--:B------:R-:W-:Y:S02]  /*b2f0*/  LEA.HI.X.SX32 R7, R42, R37.reuse, 0x2, P2 ;  /* 0x000000252a077211 */ /* 0x080fe400010f16ff */
[CC--:B------:R-:W-:Y:S01]  /*b300*/  LEA R4, P0, R40.reuse, R36.reuse, 0x2 ;  /* 0x0000002428047211 */ /* 0x0c0fe200078010ff */
[----:B------:R-:W-:Y:S01]  /*b310*/  RED.E.ADD.F32.FTZ.RN.STRONG.GPU [R10.64], R12 ;  /* 0x0000000c0a00798e */ /* 0x000fe2000c10e78c */
[CC--:B------:R-:W-:Y:S02]  /*b320*/  LEA R50, P2, R63.reuse, R36.reuse, 0x2 ;  /* 0x000000243f327211 */ /* 0x0c0fe400078410ff */
[-C--:B------:R-:W-:Y:S01]  /*b330*/  LEA.HI.X.SX32 R5, R40, R37.reuse, 0x2, P0 ;  /* 0x0000002528057211 */ /* 0x080fe200000f16ff */
[----:B------:R-:W-:Y:S01]  /*b340*/  RED.E.ADD.F32.FTZ.RN.STRONG.GPU [R8.64], R13 ;  /* 0x0000000d0800798e */ /* 0x000fe2000c10e78c */
[CC--:B------:R-:W-:Y:S02]  /*b350*/  LEA R48, P0, R62.reuse, R36.reuse, 0x2 ;  /* 0x000000243e307211 */ /* 0x0c0fe400078010ff */
[-C--:B------:R-:W-:Y:S01]  /*b360*/  LEA.HI.X.SX32 R51, R63, R37.reuse, 0x2, P2 ;  /* 0x000000253f337211 */ /* 0x080fe200010f16ff */
[----:B------:R2:W-:Y:S01]  /*b370*/  RED.E.ADD.F32.FTZ.RN.STRONG.GPU [R6.64], R14 ;  /* 0x0000000e0600798e */ /* 0x0005e2000c10e78c */
[-C--:B------:R-:W-:Y:S02]  /*b380*/  LEA.HI.X.SX32 R49, R62, R37.reuse, 0x2, P0 ;  /* 0x000000253e317211 */ /* 0x080fe400000f16ff */
[CC--:B------:R-:W-:Y:S01]  /*b390*/  LEA R42, P5, R60.reuse, R36.reuse, 0x2 ;  /* 0x000000243c2a7211 */ /* 0x0c0fe200078a10ff */
[----:B------:R1:W-:Y:S03]  /*b3a0*/  RED.E.ADD.F32.FTZ.RN.STRONG.GPU [R4.64], R15 ;  /* 0x0000000f0400798e */ /* 0x0003e6000c10e78c */
[-C--:B------:R-:W-:Y:S01]  /*b3b0*/  LEA.HI.X.SX32 R43, R60, R37.reuse, 0x2, P5 ;  /* 0x000000253c2b7211 */ /* 0x080fe200028f16ff */
[----:B------:R-:W-:Y:S04]  /*b3c0*/  RED.E.ADD.F32.FTZ.RN.STRONG.GPU [R36.64+0x80], R20 ;  /* 0x000080142400798e */ /* 0x000fe8000c10e78c */
[----:B------:R-:W-:Y:S04]  /*b3d0*/  RED.E.ADD.F32.FTZ.RN.STRONG.GPU [R44.64+0x80], R21 ;  /* 0x000080152c00798e */ /* 0x000fe8000c10e78c */
[----:B------:R-:W-:Y:S04]  /*b3e0*/  RED.E.ADD.F32.FTZ.RN.STRONG.GPU [R50.64], R22 ;  /* 0x000000163200798e */ /* 0x000fe8000c10e78c */
[----:B------:R-:W-:Y:S04]  /*b3f0*/  RED.E.ADD.F32.FTZ.RN.STRONG.GPU [R48.64], R23 ;  /* 0x000000173000798e */ /* 0x000fe8000c10e78c */
[----:B------:R-:W-:Y:S04]  /*b400*/  RED.E.ADD.F32.FTZ.RN.STRONG.GPU [R46.64], R24 ;  /* 0x000000182e00798e */ /* 0x000fe8000c10e78c */
[----:B------:R-:W-:Y:S04]  /*b410*/  RED.E.ADD.F32.FTZ.RN.STRONG.GPU [R42.64], R25 ;  /* 0x000000192a00798e */ /* 0x000fe8000c10e78c */
[----:B------:R-:W-:Y:S01]  /*b420*/  LDSM.16.MT88.4 R20, [R3+0x14800] ;  /* 0x014800000314783b */ /* 0x000fe20000004200 */
[CC--:B-----5:R-:W-:Y:S02]  /*b430*/  LEA R40, P4, R59.reuse, R36.reuse, 0x2 ;  /* 0x000000243b287211 */ /* 0x0e0fe400078810ff */
[CC--:B------:R-:W-:Y:S02]  /*b440*/  LEA R38, P3, R58.reuse, R36.reuse, 0x2 ;  /* 0x000000243a267211 */ /* 0x0c0fe400078610ff */
[-C--:B------:R-:W-:Y:S02]  /*b450*/  LEA.HI.X.SX32 R41, R59, R37.reuse, 0x2, P4 ;  /* 0x000000253b297211 */ /* 0x080fe400020f16ff */
[CC--:B------:R-:W-:Y:S02]  /*b460*/  LEA R18, P2, R57.reuse, R36.reuse, 0x2 ;  /* 0x0000002439127211 */ /* 0x0c0fe400078410ff */
[-C--:B------:R-:W-:Y:S01]  /*b470*/  LEA.HI.X.SX32 R39, R58, R37.reuse, 0x2, P3 ;  /* 0x000000253a277211 */ /* 0x080fe200018f16ff */
[----:B------:R-:W-:Y:S01]  /*b480*/  RED.E.ADD.F32.FTZ.RN.STRONG.GPU [R40.64], R26 ;  /* 0x0000001a2800798e */ /* 0x000fe2000c10e78c */
[CC--:B-1----:R-:W-:Y:S02]  /*b490*/  LEA R16, P0, R56.reuse, R36.reuse, 0x2 ;  /* 0x0000002438107211 */ /* 0x0c2fe400078010ff */
[-C--:B------:R-:W-:Y:S01]  /*b4a0*/  LEA.HI.X.SX32 R19, R57, R37.reuse, 0x2, P2 ;  /* 0x0000002539137211 */ /* 0x080fe200010f16ff */
[----:B------:R-:W-:Y:S01]  /*b4b0*/  RED.E.ADD.F32.FTZ.RN.STRONG.GPU [R38.64], R27 ;  /* 0x0000001b2600798e */ /* 0x000fe2000c10e78c */
[CC--:B--2---:R-:W-:Y:S02]  /*b4c0*/  LEA R14, P6, R55.reuse, R36.reuse, 0x2 ;  /* 0x00000024370e7211 */ /* 0x0c4fe400078c10ff */
[-C--:B------:R-:W-:Y:S01]  /*b4d0*/  LEA.HI.X.SX32 R17, R56, R37.reuse, 0x2, P0 ;  /* 0x0000002538117211 */ /* 0x080fe200000f16ff */
[----:B------:R-:W-:Y:S01]  /*b4e0*/  RED.E.ADD.F32.FTZ.RN.STRONG.GPU [R18.64], R32 ;  /* 0x000000201200798e */ /* 0x000fe2000c10e78c */
[CC--:B---3--:R-:W-:Y:S02]  /*b4f0*/  LEA R12, P5, R54.reuse, R36.reuse, 0x2 ;  /* 0x00000024360c7211 */ /* 0x0c8fe400078a10ff */
[-C--:B------:R-:W-:Y:S01]  /*b500*/  LEA.HI.X.SX32 R15, R55, R37.reuse, 0x2, P6 ;  /* 0x00000025370f7211 */ /* 0x080fe200030f16ff */
[----:B------:R-:W-:Y:S01]  /*b510*/  RED.E.ADD.F32.FTZ.RN.STRONG.GPU [R16.64], R33 ;  /* 0x000000211000798e */ /* 0x000fe2000c10e78c */
[CC--:B------:R-:W-:Y:S02]  /*b520*/  LEA R10, P4, R53.reuse, R36.reuse, 0x2 ;  /* 0x00000024350a7211 */ /* 0x0c0fe400078810ff */
[-C--:B------:R-:W-:Y:S01]  /*b530*/  LEA.HI.X.SX32 R13, R54, R37.reuse, 0x2, P5 ;  /* 0x00000025360d7211 */ /* 0x080fe200028f16ff */
[----:B------:R-:W-:Y:S01]  /*b540*/  RED.E.ADD.F32.FTZ.RN.STRONG.GPU [R14.64], R34 ;  /* 0x000000220e00798e */ /* 0x000fe2000c10e78c */
[CC--:B------:R-:W-:Y:S02]  /*b550*/  LEA R8, P3, R52.reuse, R36.reuse, 0x2 ;  /* 0x0000002434087211 */ /* 0x0c0fe400078610ff */
[-C--:B------:R-:W-:Y:S01]  /*b560*/  LEA.HI.X.SX32 R11, R53, R37.reuse, 0x2, P4 ;  /* 0x00000025350b7211 */ /* 0x080fe200020f16ff */
[----:B------:R-:W-:Y:S01]  /*b570*/  RED.E.ADD.F32.FTZ.RN.STRONG.GPU [R12.64], R35 ;  /* 0x000000230c00798e */ /* 0x000fe2000c10e78c */
[-C--:B------:R-:W-:Y:S03]  /*b580*/  LEA.HI.X.SX32 R9, R52, R37.reuse, 0x2, P3 ;  /* 0x0000002534097211 */ /* 0x080fe600018f16ff */
[----:B------:R-:W-:Y:S04]  /*b590*/  RED.E.ADD.F32.FTZ.RN.STRONG.GPU [R10.64], R28 ;  /* 0x0000001c0a00798e */ /* 0x000fe8000c10e78c */
[----:B------:R-:W-:Y:S04]  /*b5a0*/  RED.E.ADD.F32.FTZ.RN.STRONG.GPU [R8.64], R29 ;  /* 0x0000001d0800798e */ /* 0x000fe8000c10e78c */
[----:B------:R-:W-:Y:S04]  /*b5b0*/  LDSM.16.MT88.4 R8, [R180] ;  /* 0x00000000b408783b */ /* 0x000fe80000004200 */
[----:B------:R-:W-:Y:S04]  /*b5c0*/  LDSM.16.MT88.4 R12, [R3+0x18000] ;  /* 0x01800000030c783b */ /* 0x000fe80000004200 */
[----:B------:R-:W-:Y:S04]  /*b5d0*/  LDSM.16.MT88.4 R24, [R180+0x800] ;  /* 0x00080000b418783b */ /* 0x000fe80000004200 */
[----:B------:R-:W-:Y:S01]  /*b5e0*/  LDSM.16.MT88.4 R32, [R3+0x18800] ;  /* 0x018800000320783b */ /* 0x000fe20000004200 */
[CC--:B----4-:R-:W-:Y:S04]  /*b5f0*/  LEA R4, P0, R0.reuse, R36.reuse, 0x2 ;  /* 0x0000002400047211 */ /* 0x0d0fe800078010ff */
[-C--:B------:R-:W-:Y:S01]  /*b600*/  LEA.HI.X.SX32 R5, R0, R37.reuse, 0x2, P0 ;  /* 0x0000002500057211 */ /* 0x080fe200000f16ff */
[----:B------:R-:W-:Y:S01]  /*b610*/  IMAD.MOV.U32 R0, RZ, RZ, 0x40 ;  /* 0x00000040ff007424 */ /* 0x000fe200078e00ff */
[C---:B------:R-:W-:Y:S02]  /*b620*/  LEA R6, P2, R2.reuse, R36, 0x2 ;  /* 0x0000002402067211 */ /* 0x040fe400078410ff */
[----:B------:R-:W-:Y:S02]  /*b630*/  PLOP3.LUT P0, PT, PT, PT, UP2, 0x80, 0x0 ;  /* 0x000000000000781c */ /* 0x000fe40003f0f028 */
[----:B------:R-:W-:Y:S02]  /*b640*/  LEA.HI.X.SX32 R7, R2, R37, 0x2, P2 ;  /* 0x0000002502077211 */ /* 0x000fe400010f16ff */
[----:B------:R-:W-:Y:S01]  /*b650*/  SEL R181, R0, 0xffffffc0, !P1 ;  /* 0xffffffc000b57807 */ /* 0x000fe20004800000 */
[----:B------:R-:W-:Y:S01]  /*b660*/  LDSM.16.MT88.4 R36, [R3+0x19000] ;  /* 0x019000000324783b */ /* 0x000fe20000004200 */
[----:B------:R-:W-:Y:S01]  /*b670*/  PLOP3.LUT P2, PT, PT, PT, UP0, 0x80, 0x0 ;  /* 0x000000000000781c */ /* 0x000fe20003f4f008 */
[----:B------:R-:W-:Y:S02]  /*b680*/  @UP3 UIADD3 UR10, UP0, UR10, -0x200, URZ ;  /* 0xfffffe000a0a3890 */ /* 0x000fe4000ff1e03f */
[----:B------:R-:W-:Y:S01]  /*b690*/  RED.E.ADD.F32.FTZ.RN.STRONG.GPU [R6.64], R30 ;  /* 0x0000001e0600798e */ /* 0x000fe2000c10e78c */
[----:B------:R-:W-:Y:S01]  /*b6a0*/  IMAD.IADD R0, R181, 0x1, R180 ;  /* 0x00000001b5007824 */ /* 0x000fe200078e02b4 */
[----:B------:R-:W-:Y:S02]  /*b6b0*/  @UP3 UIADD3.X UR9, UR9, -0x1, URZ, UP0, !UPT ;  /* 0xffffffff09093890 */ /* 0x000fe400087fe43f */
        /* <DEDUP_REMOVED lines=226> */
.L_x_958:
        /* <DEDUP_REMOVED lines=19> */
.L_x_959:
        /* <DEDUP_REMOVED lines=47> */
.L_x_961:
[----:B------:R-:W-:Y:S05]  /*c900*/  BSYNC B0 ;  /* 0x0000000000007941 */ /* 0x000fea0003800000 */
.L_x_960:
        /* <DEDUP_REMOVED lines=15> */
.L_x_963:
[----:B------:R-:W-:Y:S05]  /*ca00*/  BSYNC B0 ;  /* 0x0000000000007941 */ /* 0x000fea0003800000 */
.L_x_962:
        /* <DEDUP_REMOVED lines=15> */
.L_x_965:
[----:B------:R-:W-:Y:S05]  /*cb00*/  BSYNC B0 ;  /* 0x0000000000007941 */ /* 0x000fea0003800000 */
.L_x_964:
        /* <DEDUP_REMOVED lines=14> */
.L_x_967:
[----:B------:R-:W-:Y:S05]  /*cbf0*/  BSYNC B0 ;  /* 0x0000000000007941 */ /* 0x000fea0003800000 */
.L_x_966:
        /* <DEDUP_REMOVED lines=25> */
.L_x_969:
[----:B------:R-:W-:Y:S05]  /*cd90*/  BSYNC B0 ;  /* 0x0000000000007941 */ /* 0x000fea0003800000 */
.L_x_968:
        /* <DEDUP_REMOVED lines=13> */
.L_x_971:
[----:B------:R-:W-:Y:S05]  /*ce70*/  BSYNC B0 ;  /* 0x0000000000007941 */ /* 0x000fea0003800000 */
.L_x_970:
        /* <DEDUP_REMOVED lines=13> */
.L_x_973:
[----:B------:R-:W-:Y:S05]  /*cf50*/  BSYNC B0 ;  /* 0x0000000000007941 */ /* 0x000fea0003800000 */
.L_x_972:
        /* <DEDUP_REMOVED lines=11> */
.L_x_922:
[----:B------:R-:W-:Y:S05]  /*d010*/  BSYNC B1 ;  /* 0x0000000000017941 */ /* 0x000fea0003800000 */
.L_x_900:
        /* <DEDUP_REMOVED lines=11> */
.L_x_974:
[----:B------:R-:W-:Y:S05]  /*d0d0*/  EXIT ;  /* 0x000000000000794d */ /* 0x000fea0003800000 */
.L_x_976:
        /* <DEDUP_REMOVED lines=10> */
.L_x_1272:


//--------------------- .text._ZN5flash44flash_bwd_dq_dk_dv_loop_seqk_parallel_kernelI23Flash_bwd_kernel_traitsILi64ELi128ELi128ELi8ELi4ELi4ELi4ELb0ELb0EN7cutlass10bfloat16_tE19Flash_kernel_traitsILi64ELi128ELi128ELi8ES3_EELb1ELb1ELb0ELb0ELb1ELb1ELb0EEEvNS_16Flash_bwd_paramsE --------------------------
	.section	.text._ZN5flash44flash_bwd_dq_dk_dv_loop_seqk_parallel_kernelI23Flash_bwd_kernel_traitsILi64ELi128ELi128ELi8ELi4ELi4ELi4ELb0ELb0EN7cutlass10bfloat16_tE19Flash_kernel_traitsILi64ELi128ELi128ELi8ES3_EELb1ELb1ELb0ELb0ELb1ELb1ELb0EEEvNS_16Flash_bwd_paramsE,"ax",@progbits
	.sectioninfo	@"SHI_REGISTERS=255"
	.align	128
        .global         _ZN5flash44flash_bwd_dq_dk_dv_loop_seqk_parallel_kernelI23Flash_bwd_kernel_traitsILi64ELi128ELi128ELi8ELi4ELi4ELi4ELb0ELb0EN7cutlass10bfloat16_tE19Flash_kernel_traitsILi64ELi128ELi128ELi8ES3_EELb1ELb1ELb0ELb0ELb1ELb1ELb0EEEvNS_16Flash_bwd_paramsE
        .type           _ZN5flash44flash_bwd_dq_dk_dv_loop_seqk_parallel_kernelI23Flash_bwd_kernel_traitsILi64ELi128ELi128ELi8ELi4ELi4ELi4ELb0ELb0EN7cutlass10bfloat16_tE19Flash_kernel_traitsILi64ELi128ELi128ELi8ES3_EELb1ELb1ELb0ELb0ELb1ELb1ELb0EEEvNS_16Flash_bwd_paramsE,@function
        .size           _ZN5flash44flash_bwd_dq_dk_dv_loop_seqk_parallel_kernelI23Flash_bwd_kernel_traitsILi64ELi128ELi128ELi8ELi4ELi4ELi4ELb0ELb0EN7cutlass10bfloat16_tE19Flash_kernel_traitsILi64ELi128ELi128ELi8ES3_EELb1ELb1ELb0ELb0ELb1ELb1ELb0EEEvNS_16Flash_bwd_paramsE,(.L_x_1273 - _ZN5flash44flash_bwd_dq_dk_dv_loop_seqk_parallel_kernelI23Flash_bwd_kernel_traitsILi64ELi128ELi128ELi8ELi4ELi4ELi4ELb0ELb0EN7cutlass10bfloat16_tE19Flash_kernel_traitsILi64ELi128ELi128ELi8ES3_EELb1ELb1ELb0ELb0ELb1ELb1ELb0EEEvNS_16Flash_bwd_paramsE)
        .other          _ZN5flash44flash_bwd_dq_dk_dv_loop_seqk_parallel_kernelI23Flash_bwd_kernel_traitsILi64ELi128ELi128ELi8ELi4ELi4ELi4ELb0ELb0EN7cutlass10bfloat16_tE19Flash_kernel_traitsILi64ELi128ELi128ELi8ES3_EELb1ELb1ELb0ELb0ELb1ELb1ELb0EEEvNS_16Flash_bwd_paramsE,@"STO_CUDA_ENTRY STV_DEFAULT"
_ZN5flash44flash_bwd_dq_dk_dv_loop_seqk_parallel_kernelI23Flash_bwd_kernel_traitsILi64ELi128ELi128ELi8ELi4ELi4ELi4ELb0ELb0EN7cutlass10bfloat16_tE19Flash_kernel_traitsILi64ELi128ELi128ELi8ES3_EELb1ELb1ELb0ELb0ELb1ELb1ELb0EEEvNS_16Flash_bwd_paramsE:
.text._ZN5flash44flash_bwd_dq_dk_dv_loop_seqk_parallel_kernelI23Flash_bwd_kernel_traitsILi64ELi128ELi128ELi8ELi4ELi4ELi4ELb0ELb0EN7cutlass10bfloat16_tE19Flash_kernel_traitsILi64ELi128ELi128ELi8ES3_EELb1ELb1ELb0ELb0ELb1ELb1ELb0EEEvNS_16Flash_bwd_paramsE:
        /* <DEDUP_REMOVED lines=30> */
[CC--:B------:R-:W-:Y:S01]  /*01e0*/  LEA.HI R0, R6.reuse, R11.reuse, RZ, 0x5 ;  /* 0x0000000b06007211 */ /* 0x0c0fe200078f28ff */
[----:B------:R-:W-:Y:S01]  /*01f0*/  ULDC UR18, c[0x0][0x224] ;  /* 0x0000890000127ab9 */ /* 0x000fe20000000800 */
[----:B------:R-:W-:Y:S01]  /*0200*/  SHF.R.S32.HI R3, RZ, 0x4, R7 ;  /* 0x00000004ff037819 */ /* 0x000fe20000011407 */
[----:B------:R-:W-:Y:S01]  /*0210*/  UMOV UR21, 0x4 ;  /* 0x0000000400157882 */ /* 0x000fe20000000000 */
[CC--:B------:R-:W-:Y:S01]  /*0220*/  LEA.HI R15, R6.reuse, R11.reuse, RZ, 0x7 ;  /* 0x0000000b060f7211 */ /* 0x0c0fe200078f38ff */
[----:B------:R-:W-:Y:S01]  /*0230*/  ULDC.64 UR34, c[0x0][0x200] ;  /* 0x0000800000227ab9 */ /* 0x000fe20000000a00 */
[CC--:B------:R-:W-:Y:S01]  /*0240*/  LEA.HI R10, R6.reuse, R11.reuse, RZ, 0x3 ;  /* 0x0000000b060a7211 */ /* 0x0c0fe200078f18ff */
[----:B------:R-:W-:Y:S01]  /*0250*/  ULDC.64 UR32, c[0x0][0x3c8] ;  /* 0x0000f20000207ab9 */ /* 0x000fe20000000a00 */
[CC--:B------:R-:W-:Y:S01]  /*0260*/  LEA.HI R14, R6.reuse, R11.reuse, RZ, 0x6 ;  /* 0x0000000b060e7211 */ /* 0x0c0fe200078f30ff */
[----:B------:R-:W-:Y:S01]  /*0270*/  ULDC UR17, c[0x0][0x224] ;  /* 0x0000890000117ab9 */ /* 0x000fe20000000800 */
[----:B------:R-:W-:Y:S01]  /*0280*/  LEA.HI R6, R6, R11, RZ, 0x2 ;  /* 0x0000000b06067211 */ /* 0x000fe200078f10ff */
[----:B------:R-:W-:Y:S01]  /*0290*/  ULDC UR16, c[0x0][0x22c] ;  /* 0x00008b0000107ab9 */ /* 0x000fe20000000800 */
[----:B------:R-:W-:Y:S01]  /*02a0*/  LOP3.LUT R4, R0, 0xffffffe0, RZ, 0xc0, !PT ;  /* 0xffffffe000047812 */ /* 0x000fe200078ec0ff */
[----:B------:R-:W-:Y:S01]  /*02b0*/  ULDC UR15, c[0x0][0x214] ;  /* 0x00008500000f7ab9 */ /* 0x000fe20000000800 */
[--C-:B------:R-:W-:Y:S01]  /*02c0*/  SHF.R.S32.HI R9, RZ, 0x5, R0.reuse ;  /* 0x00000005ff097819 */ /* 0x100fe20000011400 */
[----:B------:R-:W-:Y:S01]  /*02d0*/  ULDC UR14, c[0x0][0x2e8] ;  /* 0x0000ba00000e7ab9 */ /* 0x000fe20000000800 */
[----:B------:R-:W-:Y:S01]  /*02e0*/  SHF.R.S32.HI R5, RZ, 0x1f, R0 ;  /* 0x0000001fff057819 */ /* 0x000fe20000011400 */
[----:B------:R-:W-:Y:S01]  /*02f0*/  UMOV UR24, 0x6 ;  /* 0x0000000600187882 */ /* 0x000fe20000000000 */
[C---:B------:R-:W-:Y:S01]  /*0300*/  LEA.HI R0, R7.reuse, R3, RZ, 0x1 ;  /* 0x0000000307007211 */ /* 0x040fe200078f08ff */
[----:B------:R-:W-:Y:S01]  /*0310*/  ULDC UR13, c[0x0][0x1c0] ;  /* 0x00007000000d7ab9 */ /* 0x000fe20000000800 */
[----:B------:R-:W-:Y:S01]  /*0320*/  LOP3.LUT R2, R7, 0xfffffff0, RZ, 0xc0, !PT ;  /* 0xfffffff007027812 */ /* 0x000fe200078ec0ff */
[C---:B------:R-:W-:Y:S01]  /*0330*/  IMAD.IADD R7, R11.reuse, 0x1, -R4 ;  /* 0x000000010b077824 */ /* 0x040fe200078e0a04 */
[----:B------:R-:W-:Y:S01]  /*0340*/  LOP3.LUT R13, R10, 0xfffffff8, RZ, 0xc0, !PT ;  /* 0xfffffff80a0d7812 */ /* 0x000fe200078ec0ff */
[----:B------:R-:W-:Y:S01]  /*0350*/  ULDC UR12, c[0x0][0x214] ;  /* 0x00008500000c7ab9 */ /* 0x000fe20000000800 */
[----:B------:R-:W-:Y:S01]  /*0360*/  LOP3.LUT R12, R6, 0x7ffffffc, RZ, 0xc0, !PT ;  /* 0x7ffffffc060c7812 */ /* 0x000fe200078ec0ff */
[----:B------:R-:W-:Y:S01]  /*0370*/  IMAD.IADD R8, R11, 0x1, -R2 ;  /* 0x000000010b087824 */ /* 0x000fe200078e0a02 */
[----:B------:R-:W-:Y:S01]  /*0380*/  LOP3.LUT R0, R0, 0xfffffffe, RZ, 0xc0, !PT ;  /* 0xfffffffe00007812 */ /* 0x000fe200078ec0ff */
[----:B------:R-:W-:Y:S01]  /*0390*/  ULDC.U8 UR23, c[0x0][0x2d8] ;  /* 0x0000b60000177ab9 */ /* 0x000fe20000000000 */
[----:B------:R-:W-:Y:S01]  /*03a0*/  LEA.HI R2, R5, R9, RZ, 0x2 ;  /* 0x0000000905027211 */ /* 0x000fe200078f10ff */
[C---:B------:R-:W-:Y:S01]  /*03b0*/  IMAD.IADD R5, R11.reuse, 0x1, -R13 ;  /* 0x000000010b057824 */ /* 0x040fe200078e0a0d */
[----:B------:R-:W-:Y:S01]  /*03c0*/  SHF.R.S32.HI R4, RZ, 0x2, R6 ;  /* 0x00000002ff047819 */ /* 0x000fe20000011406 */
[----:B------:R-:W-:Y:S01]  /*03d0*/  IMAD.IADD R16, R11, 0x1, -R12 ;  /* 0x000000010b107824 */ /* 0x000fe200078e0a0c */
[----:B------:R-:W-:Y:S01]  /*03e0*/  LOP3.LUT R2, R2, 0xfffffffc, RZ, 0xc0, !PT ;  /* 0xfffffffc02027812 */ /* 0x000fe200078ec0ff */
[----:B------:R-:W-:Y:S01]  /*03f0*/  IMAD.IADD R11, R3, 0x1, -R0 ;  /* 0x00000001030b7824 */ /* 0x000fe200078e0a00 */
[----:B------:R-:W-:Y:S01]  /*0400*/  SHF.R.S32.HI R3, RZ, 0x3, R10 ;  /* 0x00000003ff037819 */ /* 0x000fe2000001140a */
[----:B------:R-:W-:Y:S01]  /*0410*/  UMOV UR22, 0xffffc000 ;  /* 0xffffc00000167882 */ /* 0x000fe20000000000 */
[----:B------:R-:W-:Y:S01]  /*0420*/  SHF.R.S32.HI R0, RZ, 0x1f, R6 ;  /* 0x0000001fff007819 */ /* 0x000fe20000011406 */
[----:B------:R-:W-:Y:S01]  /*0430*/  IMAD.IADD R17, R9, 0x1, -R2 ;  /* 0x0000000109117824 */ /* 0x000fe200078e0a02 */
[----:B------:R-:W-:Y:S01]  /*0440*/  SHF.R.S32.HI R242, RZ, 0x1f, R7 ;  /* 0x0000001ffff27819 */ /* 0x000fe20000011407 */
[----:B------:R-:W-:Y:S01]  /*0450*/  IMAD.SHL.U32 R3, R3, 0x40, RZ ;  /* 0x0000004003037824 */ /* 0x000fe200078e00ff */
[----:B------:R-:W-:Y:S01]  /*0460*/  LEA.HI R0, R0, R4, RZ, 0x3 ;  /* 0x0000000400007211 */ /* 0x000fe200078f18ff */
[----:B------:R-:W-:Y:S01]  /*0470*/  UIMAD UR25, UR4, UR25, URZ ;  /* 0x00000019041972a4 */ /* 0x000fe2000f8e023f */
[----:B------:R-:W-:Y:S01]  /*0480*/  LEA.HI R242, R242, R7, RZ, 0x2 ;  /* 0x00000007f2f27211 */ /* 0x000fe200078f10ff */
[----:B------:R-:W-:Y:S01]  /*0490*/  IMAD.SHL.U32 R7, R5, 0x8, RZ ;  /* 0x0000000805077824 */ /* 0x000fe200078e00ff */
[----:B------:R-:W-:Y:S01]  /*04a0*/  LOP3.LUT R2, R0, 0xfffffff8, RZ, 0xc0, !PT ;  /* 0xfffffff800027812 */ /* 0x000fe200078ec0ff */
[----:B------:R-:W-:Y:S01]  /*04b0*/  STL [R1+0x1c], R17 ;  /* 0x00001c1101007387 */ /* 0x000fe20000100800 */
[----:B------:R-:W-:Y:S01]  /*04c0*/  LOP3.LUT R0, R3, 0x1c0, RZ, 0xc0, !PT ;  /* 0x000001c003007812 */ /* 0x000fe200078ec0ff */
[----:B------:R-:W-:Y:S01]  /*04d0*/  USHF.R.S32.HI UR26, URZ, 0x1f, UR27 ;  /* 0x0000001f3f1a7899 */ /* 0x000fe2000801141b */
[----:B------:R-:W-:Y:S01]  /*04e0*/  SHF.R.S32.HI R3, RZ, 0x1f, R8 ;  /* 0x0000001fff037819 */ /* 0x000fe20000011408 */
[----:B------:R-:W-:Y:S01]  /*04f0*/  IMAD.IADD R6, R4, 0x1, -R2 ;  /* 0x0000000104067824 */ /* 0x000fe200078e0a02 */
[----:B------:R-:W-:Y:S01]  /*0500*/  SHF.R.U32.HI R2, RZ, 0x3, R0 ;  /* 0x00000003ff027819 */ /* 0x000fe20000011600 */
[----:B------:R-:W-:Y:S01]  /*0510*/  UMOV UR20, 0x6 ;  /* 0x0000000600147882 */ /* 0x000fe20000000000 */
[----:B------:R-:W-:-:S02]  /*0520*/  LEA.HI R12, R3, R8, RZ, 0x3 ;  /* 0x00000008030c7211 */ /* 0x000fc400078f18ff */
[----:B------:R-:W-:Y:S01]  /*0530*/  LOP3.LUT R3, R0, 0x38, R7, 0xf8, !PT ;  /* 0x0000003800037812 */ /* 0x000fe200078ef807 */
[----:B------:R-:W-:Y:S01]  /*0540*/  IMAD.SHL.U32 R7, R16, 0x2, RZ ;  /* 0x0000000210077824 */ /* 0x000fe200078e00ff */
[----:B------:R-:W-:Y:S02]  /*0550*/  LOP3.LUT R0, R12, 0xfffffff8, RZ, 0xc0, !PT ;  /* 0xfffffff80c007812 */ /* 0x000fe400078ec0ff */
[----:B------:R-:W-:Y:S01]  /*0560*/  LOP3.LUT R3, R3, R2, RZ, 0x3c, !PT ;  /* 0x0000000203037212 */ /* 0x000fe200078e3cff */
[----:B------:R-:W-:Y:S01]  /*0570*/  IMAD.SHL.U32 R2, R14, 0x8, RZ ;  /* 0x000000080e027824 */ /* 0x000fe200078e00ff */
[C---:B------:R-:W-:Y:S01]  /*0580*/  LOP3.LUT P4, RZ, R5.reuse, 0x2, RZ, 0xc0, !PT ;  /* 0x0000000205ff7812 */ /* 0x040fe2000788c0ff */
[----:B------:R-:W-:Y:S01]  /*0590*/  IMAD.IADD R13, R8, 0x1, -R0 ;  /* 0x00000001080d7824 */ /* 0x000fe200078e0a00 */
[C---:B------:R-:W-:Y:S01]  /*05a0*/  LOP3.LUT P3, RZ, R5.reuse, 0x4, RZ, 0xc0, !PT ;  /* 0x0000000405ff7812 */ /* 0x040fe2000786c0ff */
[----:B------:R-:W-:Y:S01]  /*05b0*/  IMAD.SHL.U32 R0, R5, 0x40, RZ ;  /* 0x0000004005007824 */ /* 0x000fe200078e00ff */
[----:B------:R-:W-:Y:S01]  /*05c0*/  LOP3.LUT R2, R3, 0xfffffe00, R2, 0xf8, !PT ;  /* 0xfffffe0003027812 */ /* 0x000fe200078ef802 */
[----:B------:R-:W-:Y:S01]  /*05d0*/  IMAD.SHL.U32 R3, R11, 0x200, RZ ;  /* 0x000002000b037824 */ /* 0x000fe200078e00ff */
[----:B------:R-:W-:-:S02]  /*05e0*/  LOP3.LUT R4, R6, 0x1, RZ, 0xc0, !PT ;  /* 0x0000000106047812 */ /* 0x000fc400078ec0ff */
[----:B------:R-:W-:Y:S01]  /*05f0*/  LOP3.LUT R0, R0, 0x1c0, RZ, 0xc0, !PT ;  /* 0x000001c000007812 */ /* 0x000fe200078ec0ff */
[----:B------:R1:W-:Y:S01]  /*0600*/  STL [R1+0x18], R2 ;  /* 0x0000180201007387 */ /* 0x0003e20000100800 */
[----:B------:R-:W-:Y:S02]  /*0610*/  SHF.R.S32.HI R8, RZ, 0x7, R15 ;  /* 0x00000007ff087819 */ /* 0x000fe4000001140f */
[----:B------:R-:W-:Y:S02]  /*0620*/  LOP3.LUT R178, R0, 0x8, R10, 0xf8, !PT ;  /* 0x0000000800b27812 */ /* 0x000fe400078ef80a */
[----:B------:R-:W-:Y:S02]  /*0630*/  ISETP.NE.U32.AND P0, PT, R4, 0x1, PT ;  /* 0x000000010400780c */ /* 0x000fe40003f05070 */
[----:B------:R-:W-:Y:S02]  /*0640*/  SEL R180, R233, 0xffffffe0, !P4 ;  /* 0xffffffe0e9b47807 */ /* 0x000fe40006000000 */
[----:B------:R-:W-:-:S02]  /*0650*/  R2P PR, R6, 0x6 ;  /* 0x0000000606007804 */ /* 0x000fc40000000000 */
[----:B------:R-:W-:-:S03]  /*0660*/  SEL R231, R231, 0x10, !P0 ;  /* 0x00000010e7e77807 */ /* 0x000fc60004000000 */
[----:B------:R-:W-:Y:S01]  /*0670*/  SEL R233, R233, 0xffffffe0, !P1 ;  /* 0xffffffe0e9e97807 */ /* 0x000fe20004800000 */
[----:B-1----:R-:W-:-:S05]  /*0680*/  IMAD.SHL.U32 R2, R17, 0x10, RZ ;  /* 0x0000001011027824 */ /* 0x002fca00078e00ff */
[----:B------:R-:W-:Y:S02]  /*0690*/  LOP3.LUT R5, R0, 0x30, R2, 0xf8, !PT ;  /* 0x0000003000057812 */ /* 0x000fe400078ef802 */
[----:B------:R-:W-:Y:S02]  /*06a0*/  SHF.R.U32.HI R0, RZ, 0x3, R0 ;  /* 0x00000003ff007819 */ /* 0x000fe40000011600 */
[----:B------:R-:W-:Y:S01]  /*06b0*/  LOP3.LUT R4, R5, 0x8, R10, 0xf8, !PT ;  /* 0x0000000805047812 */ /* 0x000fe200078ef80a */
[----:B------:R-:W-:Y:S01]  /*06c0*/  IMAD R5, R8, 0x2000, R7 ;  /* 0x0000200008057824 */ /* 0x000fe200078e0207 */
[----:B------:R-:W-:Y:S01]  /*06d0*/  LEA.HI.SX32 R242, R242, R2, 0x1e ;  /* 0x00000002f2f27211 */ /* 0x000fe200078ff2ff */
[----:B------:R-:W-:Y:S01]  /*06e0*/  IMAD R2, R8, 0x1000, R3 ;  /* 0x0000100008027824 */ /* 0x000fe200078e0203 */
[----:B------:R-:W-:Y:S01]  /*06f0*/  LOP3.LUT R178, R178, R0, RZ, 0x3c, !PT ;  /* 0x00000000b2b27212 */ /* 0x000fe200078e3cff */
[----:B------:R-:W-:Y:S01]  /*0700*/  IMAD R5, R17, 0x400, R5 ;  /* 0x0000040011057824 */ /* 0x000fe200078e0205 */
        /* <DEDUP_REMOVED lines=8> */
[----:B------:R-:W-:Y:S01]  /*0790*/  IMAD.SHL.U32 R3, R3, 0x2, RZ ;  /* 0x0000000203037824 */ /* 0x000fe200078e00ff */
[----:B------:R-:W-:Y:S01]  /*07a0*/  SHF.R.U32.HI R4, RZ, 0x3, R0 ;  /* 0x00000003ff047819 */ /* 0x000fe20000011600 */
[----:B------:R-:W-:Y:S01]  /*07b0*/  IMAD.IADD R181, R178, 0x1, R180 ;  /* 0x00000001b2b57824 */ /* 0x000fe200078e02b4 */
[----:B------:R-:W-:-:S02]  /*07c0*/  LOP3.LUT R9, R2, 0x10, R8, 0xf8, !PT ;  /* 0x0000001002097812 */ /* 0x000fc400078ef808 */
[CC--:B------:R-:W-:Y:S02]  /*07d0*/  LOP3.LUT R6, R4.reuse, R0.reuse, RZ, 0xfc, !PT ;  /* 0x0000000004067212 */ /* 0x0c0fe400078efcff */
[----:B------:R-:W-:Y:S01]  /*07e0*/  LOP3.LUT R8, R4, R0, R2, 0x1e, !PT ;  /* 0x0000000004087212 */ /* 0x000fe200078e1e02 */
[----:B------:R-:W-:Y:S02]  /*07f0*/  IMAD.SHL.U32 R2, R13, 0x40, RZ ;  /* 0x000000400d027824 */ /* 0x000fe400078e00ff */
[----:B------:R-:W-:Y:S02]  /*0800*/  IMAD.IADD R229, R6, 0x1, R5 ;  /* 0x0000000106e57824 */ /* 0x000fe400078e0205 */
[----:B------:R-:W-:Y:S01]  /*0810*/  IMAD.SHL.U32 R5, R11, 0x8, RZ ;  /* 0x000000080b057824 */ /* 0x000fe200078e00ff */
[----:B------:R-:W-:Y:S01]  /*0820*/  LOP3.LUT R2, R2, 0x1c0, RZ, 0xc0, !PT ;  /* 0x000001c002027812 */ /* 0x000fe200078ec0ff */
[----:B------:R-:W-:Y:S02]  /*0830*/  IMAD.SHL.U32 R0, R12, 0x40, RZ ;  /* 0x000000400c007824 */ /* 0x000fe400078e00ff */
[----:B------:R-:W-:Y:S01]  /*0840*/  IMAD R6, R17, 0x400, R7 ;  /* 0x0000040011067824 */ /* 0x000fe200078e0207 */
[----:B------:R-:W-:Y:S01]  /*0850*/  LOP3.LUT R5, R2, 0x8, R5, 0xf8, !PT ;  /* 0x0000000802057812 */ /* 0x000fe200078ef805 */
[----:B------:R-:W-:Y:S01]  /*0860*/  IMAD.SHL.U32 R229, R229, 0x2, RZ ;  /* 0x00000002e5e57824 */ /* 0x000fe200078e00ff */
[----:B------:R-:W-:Y:S01]  /*0870*/  SHF.R.U32.HI R4, RZ, 0x3, R2 ;  /* 0x00000003ff047819 */ /* 0x000fe20000011602 */
[----:B------:R-:W-:Y:S01]  /*0880*/  IMAD.IADD R6, R6, 0x1, R8 ;  /* 0x0000000106067824 */ /* 0x000fe200078e0208 */
[----:B------:R-:W-:Y:S01]  /*0890*/  LOP3.LUT R0, R0, 0xfffffe00, RZ, 0xc0, !PT ;  /* 0xfffffe0000007812 */ /* 0x000fe200078ec0ff */
[----:B------:R-:W-:Y:S01]  /*08a0*/  IMAD.IADD R232, R229, 0x1, R231 ;  /* 0x00000001e5e87824 */ /* 0x000fe200078e02e7 */
        /* <DEDUP_REMOVED lines=22> */
[--C-:B------:R-:W-:Y:S01]  /*0a10*/  IMAD.IADD R231, R231, 0x1, R230.reuse ;  /* 0x00000001e7e77824 */ /* 0x100fe200078e02e6 */
        /* <DEDUP_REMOVED lines=13> */
[----:B------:R-:W-:-:S03]  /*0af0*/  IMAD.SHL.U32 R182, R188, 0x2, RZ ;  /* 0x00000002bcb67824 */ /* 0x000fc600078e00ff */
        /* <DEDUP_REMOVED lines=12> */
.L_x_985:
        /* <DEDUP_REMOVED lines=9> */
[----:B------:R-:W-:-:S06]  /*0c50*/  @P1 IMAD.MOV.U32 R6, RZ, RZ, 0x4 ;  /* 0x00000004ff061424 */ /* 0x000fcc00078e00ff */
[----:B--2---:R-:W2:Y:S01]  /*0c60*/  @P0 S2R R0, SR_CTAID.Y ;  /* 0x0000000000000919 */ /* 0x004ea20000002600 */
        /* <DEDUP_REMOVED lines=94> */
.L_x_978:
[----:B------:R-:W-:-:S04]  /*1250*/  UIMAD UR45, UR43, UR19, UR44 ;  /* 0x000000132b2d72a4 */ /* 0x000fc8000f8e022c */
[----:B------:R-:W-:Y:S02]  /*1260*/  UIMAD UR45, UR45, UR18, URZ ;  /* 0x000000122d2d72a4 */ /* 0x000fe4000f8e023f */
.L_x_979:
[----:B------:R-:W2:Y:S01]  /*1270*/  LDL R25, [R1+0x18] ;  /* 0x0000180001197983 */ /* 0x000ea20000100800 */
[----:B------:R-:W-:Y:S01]  /*1280*/  IMAD.U32 R8, RZ, RZ, UR5 ;  /* 0x00000005ff087e24 */ /* 0x000fe2000f8e00ff */
[----:B------:R-:W-:Y:S01]  /*1290*/  UIADD3 UR40, UP0, UR41, UR40, URZ ;  /* 0x0000002829287290 */ /* 0x000fe2000ff1e03f */
[----:B------:R-:W-:Y:S01]  /*12a0*/  IMAD.U32 R5, RZ, RZ, UR4 ;  /* 0x00000004ff057e24 */ /* 0x000fe2000f8e00ff */
[----:B------:R-:W1:Y:S01]  /*12b0*/  S2R R22, SR_TID.X ;  /* 0x0000000000167919 */ /* 0x000e620000002100 */
[----:B------:R-:W-:Y:S01]  /*12c0*/  ULDC.64 UR4, c[0x0][0x368] ;  /* 0x0000da0000047ab9 */ /* 0x000fe20000000a00 */
[----:B------:R-:W-:Y:S01]  /*12d0*/  CS2R R126, SRZ ;  /* 0x00000000007e7805 */ /* 0x000fe2000001ff00 */
[----:B------:R-:W-:Y:S01]  /*12e0*/  UIMAD UR4, UR10, UR4, URZ ;  /* 0x000000040a0472a4 */ /* 0x000fe2000f8e023f */
[----:B------:R-:W3:Y:S01]  /*12f0*/  S2R R20, SR_CTAID.Y ;  /* 0x0000000000147919 */ /* 0x000ee20000002600 */
[----:B------:R-:W-:Y:S01]  /*1300*/  UIMAD.WIDE UR54, UR43, UR17, UR50 ;  /* 0x000000112b3672a5 */ /* 0x000fe2000f8e0232 */
[----:B------:R-:W-:Y:S01]  /*1310*/  IMAD.U32 R15, RZ, RZ, UR40 ;  /* 0x00000028ff0f7e24 */ /* 0x000fe2000f8e00ff */
[----:B------:R-:W-:Y:S01]  /*1320*/  UIMAD UR6, UR43, UR5, UR4 ;  /* 0x000000052b0672a4 */ /* 0x000fe2000f8e0204 */
[----:B------:R-:W4:Y:S01]  /*1330*/  S2R R24, SR_CTAID.Z ;  /* 0x0000000000187919 */ /* 0x000f220000002700 */
[----:B------:R-:W-:Y:S01]  /*1340*/  UIMAD UR53, UR53, UR16, UR25 ;  /* 0x00000010353572a4 */ /* 0x000fe2000f8e0219 */
[----:B------:R-:W-:Y:S01]  /*1350*/  CS2R R124, SRZ ;  /* 0x00000000007c7805 */ /* 0x000fe2000001ff00 */
[----:B------:R-:W-:Y:S01]  /*1360*/  ULDC.64 UR4, c[0x0][0x180] ;  /* 0x0000600000047ab9 */ /* 0x000fe20000000a00 */
[----:B------:R-:W-:Y:S01]  /*1370*/  CS2R R130, SRZ ;  /* 0x0000000000827805 */ /* 0x000fe2000001ff00 */
[----:B------:R-:W-:Y:S01]  /*1380*/  UIMAD UR4, UR10, UR4, URZ ;  /* 0x000000040a0472a4 */ /* 0x000fe2000f8e023f */
[----:B------:R-:W-:Y:S01]  /*1390*/  CS2R R128, SRZ ;  /* 0x0000000000807805 */ /* 0x000fe2000001ff00 */
[----:B------:R-:W-:Y:S01]  /*13a0*/  UIADD3 UR53, UR37, UR53, URZ ;  /* 0x0000003525357290 */ /* 0x000fe2000fffe03f */
[----:B------:R-:W-:Y:S01]  /*13b0*/  CS2R R122, SRZ ;  /* 0x00000000007a7805 */ /* 0x000fe2000001ff00 */
[----:B------:R-:W-:Y:S01]  /*13c0*/  UIMAD UR8, UR43, UR5, UR4 ;  /* 0x000000052b0872a4 */ /* 0x000fe2000f8e0204 */
[----:B------:R-:W-:Y:S01]  /*13d0*/  CS2R R120, SRZ ;  /* 0x0000000000787805 */ /* 0x000fe2000001ff00 */
[----:B------:R-:W-:Y:S01]  /*13e0*/  UIADD3.X UR48, UR11, UR48, URZ, UP0, !UPT ;  /* 0x000000300b307290 */ /* 0x000fe200087fe43f */
[----:B------:R-:W-:Y:S01]  /*13f0*/  CS2R R118, SRZ ;  /* 0x0000000000767805 */ /* 0x000fe2000001ff00 */
[----:B------:R-:W-:Y:S01]  /*1400*/  ULDC.64 UR4, c[0x0][0x188] ;  /* 0x0000620000047ab9 */ /* 0x000fe20000000a00 */
[----:B------:R-:W-:Y:S01]  /*1410*/  CS2R R116, SRZ ;  /* 0x0000000000747805 */ /* 0x000fe2000001ff00 */
[----:B------:R-:W-:Y:S01]  /*1420*/  UIMAD UR4, UR10, UR4, URZ ;  /* 0x000000040a0472a4 */ /* 0x000fe2000f8e023f */
[----:B-1----:R-:W-:Y:S01]  /*1430*/  SHF.R.S32.HI R23, RZ, 0x1f, R22 ;  /* 0x0000001fff177819 */ /* 0x002fe20000011416 */
[----:B------:R-:W-:Y:S01]  /*1440*/  UIADD3 UR45, UR50, UR45, URZ ;  /* 0x0000002d322d7290 */ /* 0x000fe2000fffe03f */
[----:B------:R-:W-:Y:S01]  /*1450*/  CS2R R110, SRZ ;  /* 0x00000000006e7805 */ /* 0x000fe2000001ff00 */
[----:B------:R-:W-:Y:S01]  /*1460*/  UIMAD UR5, UR43, UR5, UR4 ;  /* 0x000000052b0572a4 */ /* 0x000fe2000f8e0204 */
[CC--:B------:R-:W-:Y:S01]  /*1470*/  LEA.HI R4, R23.reuse, R22.reuse, RZ, 0x5 ;  /* 0x0000001617047211 */ /* 0x0c0fe200078f28ff */
[----:B------:R-:W-:Y:S01]  /*1480*/  UIADD3 UR46, UR50, UR46, URZ ;  /* 0x0000002e322e7290 */ /* 0x000fe2000fffe03f */
[----:B------:R-:W-:Y:S01]  /*1490*/  LEA.HI R11, R23, R22, RZ, 0x3 ;  /* 0x00000016170b7211 */ /* 0x000fe200078f18ff */
[----:B------:R-:W-:Y:S01]  /*14a0*/  CS2R R108, SRZ ;  /* 0x00000000006c7805 */ /* 0x000fe2000001ff00 */
[----:B------:R-:W-:Y:S01]  /*14b0*/  LOP3.LUT R2, R4, 0xffffffe0, RZ, 0xc0, !PT ;  /* 0xffffffe004027812 */ /* 0x000fe200078ec0ff */
[----:B------:R-:W-:Y:S01]  /*14c0*/  UIMAD.WIDE UR56, UR46, UR21, UR34 ;  /* 0x000000152e3872a5 */ /* 0x000fe2000f8e0222 */
[----:B------:R-:W-:Y:S01]  /*14d0*/  SHF.R.S32.HI R4, RZ, 0x5, R4 ;  /* 0x00000005ff047819 */ /* 0x000fe20000011404 */
[----:B------:R-:W-:Y:S01]  /*14e0*/  CS2R R114, SRZ ;  /* 0x0000000000727805 */ /* 0x000fe2000001ff00 */
[----:B------:R-:W-:Y:S01]  /*14f0*/  SHF.R.S32.HI R10, RZ, 0x3, R11 ;  /* 0x00000003ff0a7819 */ /* 0x000fe2000001140b */
[----:B------:R-:W-:Y:S01]  /*1500*/  IMAD.IADD R21, R22, 0x1, -R2 ;  /* 0x0000000116157824 */ /* 0x000fe200078e0a02 */
[----:B------:R-:W-:Y:S01]  /*1510*/  CS2R R112, SRZ ;  /* 0x0000000000707805 */ /* 0x000fe2000001ff00 */
[----:B------:R-:W-:Y:S01]  /*1520*/  CS2R R106, SRZ ;  /* 0x00000000006a7805 */ /* 0x000fe2000001ff00 */
[----:B------:R-:W-:Y:S01]  /*1530*/  SHF.R.S32.HI R14, RZ, 0x1f, R10 ;  /* 0x0000001fff0e7819 */ /* 0x000fe2000001140a */
[----:B------:R-:W-:Y:S01]  /*1540*/  IMAD R2, R4, UR28, R21 ;  /* 0x0000001c04027c24 */ /* 0x000fe2000f8e0215 */
[----:B------:R-:W-:Y:S01]  /*1550*/  CS2R R104, SRZ ;  /* 0x0000000000687805 */ /* 0x000fe2000001ff00 */
[----:B------:R-:W-:Y:S01]  /*1560*/  IMAD.WIDE.U32 R12, R10, c[0x0][0x1a0], RZ ;  /* 0x000068000a0c7a25 */ /* 0x000fe200078e00ff */
[----:B------:R-:W-:Y:S01]  /*1570*/  CS2R R102, SRZ ;  /* 0x0000000000667805 */ /* 0x000fe2000001ff00 */
[----:B------:R-:W-:Y:S01]  /*1580*/  CS2R R100, SRZ ;  /* 0x0000000000647805 */ /* 0x000fe2000001ff00 */
[----:B------:R-:W-:Y:S01]  /*1590*/  IADD3 R8, P2, P0, R2, UR27, R8 ;  /* 0x0000001b02087c10 */ /* 0x000fe2000f85e008 */
[C---:B------:R-:W-:Y:S01]  /*15a0*/  IMAD R6, R14.reuse, c[0x0][0x1a0], RZ ;  /* 0x000068000e067a24 */ /* 0x040fe200078e02ff */
[----:B------:R-:W-:Y:S01]  /*15b0*/  SHF.R.S32.HI R2, RZ, 0x1f, R2 ;  /* 0x0000001fff027819 */ /* 0x000fe20000011402 */
[----:B------:R-:W-:Y:S01]  /*15c0*/  IMAD R4, R14, c[0x0][0x198], RZ ;  /* 0x000066000e047a24 */ /* 0x000fe200078e02ff */
[----:B------:R-:W-:Y:S01]  /*15d0*/  CS2R R94, SRZ ;  /* 0x00000000005e7805 */ /* 0x000fe2000001ff00 */
[----:B------:R-:W-:Y:S01]  /*15e0*/  IMAD R6, R10, c[0x0][0x1a4], R6 ;  /* 0x000069000a067a24 */ /* 0x000fe200078e0206 */
[----:B------:R-:W-:Y:S01]  /*15f0*/  IADD3.X R2, R2, UR26, R5, P2, P0 ;  /* 0x0000001a02027c10 */ /* 0x000fe200097e0405 */
[----:B------:R-:W-:Y:S01]  /*1600*/  IMAD.WIDE.U32 R16, R10, c[0x0][0x198], RZ ;  /* 0x000066000a107a25 */ /* 0x000fe200078e00ff */
[----:B------:R-:W-:Y:S01]  /*1610*/  IADD3 R8, P0, R8, R7, RZ ;  /* 0x0000000708087210 */ /* 0x000fe20007f1e0ff */
[----:B------:R-:W-:Y:S01]  /*1620*/  CS2R R92, SRZ ;  /* 0x00000000005c7805 */ /* 0x000fe2000001ff00 */
[----:B------:R-:W-:Y:S01]  /*1630*/  CS2R R98, SRZ ;  /* 0x0000000000627805 */ /* 0x000fe2000001ff00 */
[----:B------:R-:W-:Y:S01]  /*1640*/  IMAD R4, R10, c[0x0][0x19c], R4 ;  /* 0x000067000a047a24 */ /* 0x000fe200078e0204 */
[----:B------:R-:W-:Y:S01]  /*1650*/  CS2R R96, SRZ ;  /* 0x0000000000607805 */ /* 0x000fe2000001ff00 */
[----:B------:R-:W-:Y:S01]  /*1660*/  IMAD.X R9, R2, 0x1, R9, P0 ;  /* 0x0000000102097824 */ /* 0x000fe200000e0609 */
[----:B------:R-:W-:Y:S01]  /*1670*/  LOP3.LUT R2, R11, 0xfffffff8, RZ, 0xc0, !PT ;  /* 0xfffffff80b027812 */ /* 0x000fe200078ec0ff */
[----:B------:R-:W-:Y:S01]  /*1680*/  IMAD.IADD R7, R13, 0x1, R6 ;  /* 0x000000010d077824 */ /* 0x000fe200078e0206 */
[----:B------:R-:W-:Y:S01]  /*1690*/  CS2R R90, SRZ ;  /* 0x00000000005a7805 */ /* 0x000fe2000001ff00 */
[----:B------:R-:W-:Y:S01]  /*16a0*/  IMAD.IADD R5, R17, 0x1, R4 ;  /* 0x0000000111057824 */ /* 0x000fe200078e0204 */
[----:B------:R-:W-:Y:S01]  /*16b0*/  CS2R R88, SRZ ;  /* 0x0000000000587805 */ /* 0x000fe2000001ff00 */
[----:B------:R-:W-:Y:S01]  /*16c0*/  IMAD.MOV.U32 R6, RZ, RZ, R12 ;  /* 0x000000ffff067224 */ /* 0x000fe200078e000c */
[----:B------:R-:W-:Y:S01]  /*16d0*/  CS2R R86, SRZ ;  /* 0x0000000000567805 */ /* 0x000fe2000001ff00 */
[----:B------:R-:W-:Y:S01]  /*16e0*/  IMAD.MOV.U32 R4, RZ, RZ, R16 ;  /* 0x000000ffff047224 */ /* 0x000fe200078e0010 */
[----:B------:R-:W-:Y:S01]  /*16f0*/  CS2R R84, SRZ ;  /* 0x0000000000547805 */ /* 0x000fe2000001ff00 */
[----:B------:R-:W-:Y:S01]  /*1700*/  IMAD.U32 R12, RZ, RZ, UR40 ;  /* 0x00000028ff0c7e24 */ /* 0x000fe2000f8e00ff */
[----:B------:R-:W-:Y:S01]  /*1710*/  CS2R R78, SRZ ;  /* 0x00000000004e7805 */ /* 0x000fe2000001ff00 */
[----:B------:R-:W-:Y:S01]  /*1720*/  IMAD.IADD R11, R22, 0x1, -R2 ;  /* 0x00000001160b7824 */ /* 0x000fe200078e0a02 */
[----:B------:R-:W-:Y:S01]  /*1730*/  IADD3 R2, P0, R10, UR50, RZ ;  /* 0x000000320a027c10 */ /* 0x000fe2000ff1e0ff */
[----:B------:R-:W-:Y:S01]  /*1740*/  IMAD.WIDE.U32 R12, R12, c[0x0][0x198], R4 ;  /* 0x000066000c0c7a25 */ /* 0x000fe200078e0004 */
[----:B------:R-:W-:Y:S01]  /*1750*/  CS2R R76, SRZ ;  /* 0x00000000004c7805 */ /* 0x000fe2000001ff00 */
[----:B------:R-:W-:Y:S01]  /*1760*/  CS2R R82, SRZ ;  /* 0x0000000000527805 */ /* 0x000fe2000001ff00 */
[----:B------:R-:W-:Y:S01]  /*1770*/  IADD3.X R18, R14, UR51, RZ, P0, !PT ;  /* 0x000000330e127c10 */ /* 0x000fe200087fe4ff */
[----:B------:R-:W-:Y:S01]  /*1780*/  IMAD.SHL.U32 R4, R11, 0x8, RZ ;  /* 0x000000080b047824 */ /* 0x000fe200078e00ff */
[----:B------:R-:W-:Y:S01]  /*1790*/  UIADD3 UR51, UP1, UR54, UR7, URZ ;  /* 0x0000000736337290 */ /* 0x000fe2000ff3e03f */
[----:B------:R-:W-:Y:S01]  /*17a0*/  IMAD.U32 R16, RZ, RZ, UR36 ;  /* 0x00000024ff107e24 */ /* 0x000fe2000f8e00ff */
[----:B------:R-:W-:Y:S01]  /*17b0*/  CS2R R80, SRZ ;  /* 0x0000000000507805 */ /* 0x000fe2000001ff00 */
[----:B------:R-:W-:Y:S01]  /*17c0*/  IMAD.WIDE.U32 R14, R15, c[0x0][0x1a0], R6 ;  /* 0x000068000f0e7a25 */ /* 0x000fe200078e0006 */
[----:B------:R-:W-:Y:S01]  /*17d0*/  SHF.R.S32.HI R5, RZ, 0x1f, R4 ;  /* 0x0000001fff057819 */ /* 0x000fe20000011404 */
[----:B------:R-:W-:Y:S01]  /*17e0*/  UIADD3.X UR52, UR55, UR52, URZ, UP1, !UPT ;  /* 0x0000003437347290 */ /* 0x000fe20008ffe43f */
[----:B------:R-:W-:Y:S01]  /*17f0*/  CS2R R74, SRZ ;  /* 0x00000000004a7805 */ /* 0x000fe2000001ff00 */
[----:B------:R-:W-:Y:S01]  /*1800*/  IMAD R6, R18, c[0x0][0x190], RZ ;  /* 0x0000640012067a24 */ /* 0x000fe200078e02ff */
[----:B------:R-:W-:Y:S01]  /*1810*/  UIMAD UR53, UR53, UR51, URZ ;  /* 0x00000033353572a4 */ /* 0x000fe2000f8e023f */
[----:B------:R-:W-:Y:S01]  /*1820*/  IMAD.U32 R17, RZ, RZ, UR37 ;  /* 0x00000025ff117e24 */ /* 0x000fe2000f8e00ff */
[----:B------:R-:W-:Y:S01]  /*1830*/  CS2R R72, SRZ ;  /* 0x0000000000487805 */ /* 0x000fe2000001ff00 */
[----:B------:R-:W-:Y:S01]  /*1840*/  IMAD.WIDE.U32 R16, R16, UR51, R8 ;  /* 0x0000003310107c25 */ /* 0x000fe2000f8e0008 */
[----:B------:R-:W-:Y:S01]  /*1850*/  UIMAD UR52, UR52, UR36, UR53 ;  /* 0x00000024343472a4 */ /* 0x000fe2000f8e0235 */
[----:B------:R-:W-:Y:S01]  /*1860*/  CS2R R70, SRZ ;  /* 0x0000000000467805 */ /* 0x000fe2000001ff00 */
[----:B------:R-:W-:Y:S01]  /*1870*/  CS2R R68, SRZ ;  /* 0x0000000000447805 */ /* 0x000fe2000001ff00 */
[----:B---3--:R-:W-:Y:S01]  /*1880*/  IMAD.WIDE.U32 R8, R20, c[0x0][0x368], R4 ;  /* 0x0000da0014087a25 */ /* 0x008fe200078e0004 */
[----:B------:R-:W-:Y:S01]  /*1890*/  @P1 BAR.SYNC.DEFER_BLOCKING 0x0 ;  /* 0x0000000000001b1d */ /* 0x000fe20000010000 */
[----:B------:R-:W-:-:S02]  /*18a0*/  LEA R190, P0, R16, c[0x0][0x350], 0x2 ;  /* 0x0000d40010be7a11 */ /* 0x000fc400078010ff */
[C---:B------:R-:W-:Y:S01]  /*18b0*/  IMAD R6, R2.reuse, c[0x0][0x194], R6 ;  /* 0x0000650002067a24 */ /* 0x040fe200078e0206 */
[----:B------:R-:W-:Y:S01]  /*18c0*/  IADD3 R9, R9, UR6, RZ ;  /* 0x0000000609097c10 */ /* 0x000fe2000fffe0ff */
[----:B------:R-:W-:Y:S01]  /*18d0*/  IMAD.WIDE.U32 R10, R2, c[0x0][0x190], R4 ;  /* 0x00006400020a7a25 */ /* 0x000fe200078e0004 */
[----:B------:R-:W-:-:S03]  /*18e0*/  ULDC.64 UR6, c[0x0][0x198] ;  /* 0x0000660000067ab9 */ /* 0x000fc60000000a00 */
[----:B------:R-:W-:Y:S02]  /*18f0*/  IMAD.IADD R11, R11, 0x1, R6 ;  /* 0x000000010b0b7824 */ /* 0x000fe400078e0206 */
[----:B------:R-:W-:-:S04]  /*1900*/  IMAD.WIDE.U32 R6, R20, c[0x0][0x180], R4 ;  /* 0x0000600014067a25 */ /* 0x000fc800078e0004 */
[----:B------:R-:W-:Y:S01]  /*1910*/  IMAD R18, R18, c[0x0][0x370], RZ ;  /* 0x0000dc0012127a24 */ /* 0x000fe200078e02ff */
[----:B------:R-:W-:Y:S01]  /*1920*/  IADD3 R7, R7, UR8, RZ ;  /* 0x0000000807077c10 */ /* 0x000fe2000fffe0ff */
[C---:B------:R-:W-:Y:S01]  /*1930*/  IMAD.WIDE.U32 R4, R20.reuse, c[0x0][0x188], R4 ;  /* 0x0000620014047a25 */ /* 0x040fe200078e0004 */
[----:B------:R-:W-:Y:S02]  /*1940*/  ULDC.64 UR8, c[0x0][0x178] ;  /* 0x00005e0000087ab9 */ /* 0x000fe40000000a00 */
[----:B------:R-:W-:Y:S01]  /*1950*/  UIMAD UR10, UR10, UR8, URZ ;  /* 0x000000080a0a72a4 */ /* 0x000fe2000f8e023f */
[----:B------:R-:W-:Y:S01]  /*1960*/  IMAD.WIDE.U32 R10, R20, c[0x0][0x178], R10 ;  /* 0x00005e00140a7a25 */ /* 0x000fe200078e000a */
[----:B------:R-:W-:Y:S01]  /*1970*/  IADD3 R5, R5, UR5, RZ ;  /* 0x0000000505057c10 */ /* 0x000fe2000fffe0ff */
[----:B------:R-:W-:Y:S02]  /*1980*/  UIMAD UR8, UR48, UR6, URZ ;  /* 0x00000006300872a4 */ /* 0x000fe4000f8e023f */
[C---:B------:R-:W-:Y:S01]  /*1990*/  IMAD R20, R2.reuse, c[0x0][0x374], R18 ;  /* 0x0000dd0002147a24 */ /* 0x040fe200078e0212 */
[----:B------:R-:W-:Y:S01]  /*19a0*/  ULDC.64 UR4, c[0x0][0x1a0] ;  /* 0x0000680000047ab9 */ /* 0x000fe20000000a00 */
[----:B------:R-:W-:Y:S01]  /*19b0*/  IMAD.WIDE.U32 R8, R2, c[0x0][0x370], R8 ;  /* 0x0000dc0002087a25 */ /* 0x000fe200078e0008 */
[----:B------:R-:W-:-:S02]  /*19c0*/  UIMAD UR8, UR40, UR7, UR8 ;  /* 0x00000007280872a4 */ /* 0x000fc4000f8e0208 */
[----:B------:R-:W-:Y:S01]  /*19d0*/  UIMAD UR51, UR48, UR4, URZ ;  /* 0x00000004303372a4 */ /* 0x000fe2000f8e023f */
[C---:B------:R-:W-:Y:S02]  /*19e0*/  IMAD R2, R19.reuse, c[0x0][0x1b8], RZ ;  /* 0x00006e0013027a24 */ /* 0x040fe400078e02ff */
[----:B------:R-:W-:Y:S01]  /*19f0*/  IMAD R18, R19, c[0x0][0x1b0], RZ ;  /* 0x00006c0013127a24 */ /* 0x000fe200078e02ff */
[----:B------:R-:W-:Y:S01]  /*1a00*/  UIMAD UR51, UR40, UR5, UR51 ;  /* 0x00000005283372a4 */ /* 0x000fe2000f8e0233 */
[C---:B------:R-:W-:Y:S01]  /*1a10*/  IMAD R19, R0.reuse, c[0x0][0x1bc], R2 ;  /* 0x00006f0000137a24 */ /* 0x040fe200078e0202 */
[----:B------:R-:W-:Y:S01]  /*1a20*/  IADD3 R2, R17, UR52, RZ ;  /* 0x0000003411027c10 */ /* 0x000fe2000fffe0ff */
[C---:B------:R-:W-:Y:S01]  /*1a30*/  IMAD R18, R0.reuse, c[0x0][0x1b4], R18 ;  /* 0x00006d0000127a24 */ /* 0x040fe200078e0212 */
[----:B------:R-:W-:Y:S01]  /*1a40*/  UIMAD UR52, UR43, UR9, UR10 ;  /* 0x000000092b3472a4 */ /* 0x000fe2000f8e020a */
[----:B------:R-:W-:Y:S01]  /*1a50*/  IMAD.WIDE.U32 R6, R0, c[0x0][0x1b0], R6 ;  /* 0x00006c0000067a25 */ /* 0x000fe200078e0006 */
[----:B------:R-:W-:Y:S01]  /*1a60*/  LEA.HI.X R191, R16, c[0x0][0x354], R2, 0x2, P0 ;  /* 0x0000d50010bf7a11 */ /* 0x000fe200000f1402 */
[----:B------:R-:W-:-:S02]  /*1a70*/  ULDC.64 UR10, c[0x0][0x1a8] ;  /* 0x00006a00000a7ab9 */ /* 0x000fc40000000a00 */
[----:B------:R-:W-:Y:S01]  /*1a80*/  IMAD.WIDE.U32 R4, R0, c[0x0][0x1b8], R4 ;  /* 0x00006e0000047a25 */ /* 0x000fe200078e0004 */
[----:B------:R-:W-:-:S03]  /*1a90*/  IADD3 R2, P2, R6, R12, RZ ;  /* 0x0000000c06027210 */ /* 0x000fc60007f5e0ff */
[----:B------:R-:W-:Y:S01]  /*1aa0*/  IMAD.IADD R0, R7, 0x1, R18 ;  /* 0x0000000107007824 */ /* 0x000fe200078e0212 */
[----:B------:R-:W-:Y:S01]  /*1ab0*/  IADD3 R16, P0, R4, R14, RZ ;  /* 0x0000000e04107210 */ /* 0x000fe20007f1e0ff */
[----:B------:R-:W-:Y:S01]  /*1ac0*/  IMAD.IADD R6, R5, 0x1, R19 ;  /* 0x0000000105067824 */ /* 0x000fe200078e0213 */
[----:B------:R-:W-:Y:S01]  /*1ad0*/  IADD3 R7, R11, UR52, RZ ;  /* 0x000000340b077c10 */ /* 0x000fe2000fffe0ff */
[----:B------:R-:W-:Y:S01]  /*1ae0*/  IMAD.IADD R5, R9, 0x1, R20 ;  /* 0x0000000109057824 */ /* 0x000fe200078e0214 */
[----:B------:R-:W-:Y:S01]  /*1af0*/  IADD3.X R13, R0, UR8, R13, P2, !PT ;  /* 0x00000008000d7c10 */ /* 0x000fe200097fe40d */
[----:B------:R-:W-:Y:S01]  /*1b00*/  ULDC.64 UR8, c[0x0][0x378] ;  /* 0x0000de0000087ab9 */ /* 0x000fe20000000a00 */
[----:B------:R-:W-:Y:S01]  /*1b10*/  IMAD.MOV.U32 R4, RZ, RZ, R8 ;  /* 0x000000ffff047224 */ /* 0x000fe200078e0008 */
[----:B------:R-:W-:Y:S01]  /*1b20*/  UIMAD UR8, UR49, UR8, URZ ;  /* 0x00000008310872a4 */ /* 0x000fe2000f8e023f */
[----:B------:R-:W-:Y:S01]  /*1b30*/  IADD3.X R15, R6, UR51, R15, P0, !PT ;  /* 0x00000033060f7c10 */ /* 0x000fe200087fe40f */
[----:B------:R-:W-:Y:S01]  /*1b40*/  UIMAD UR49, UR49, UR10, URZ ;  /* 0x0000000a313172a4 */ /* 0x000fe2000f8e023f */
[----:B----4-:R-:W-:Y:S01]  /*1b50*/  IMAD.WIDE.U32 R4, R24, c[0x0][0x378], R4 ;  /* 0x0000de0018047a25 */ /* 0x010fe200078e0004 */
[----:B------:R-:W-:Y:S01]  /*1b60*/  UIMAD UR8, UR44, UR9, UR8 ;  /* 0x000000092c0872a4 */ /* 0x000fe2000f8e0208 */
[----:B------:R-:W-:Y:S01]  /*1b70*/  LEA R12, P0, R2, c[0x0][0x168], 0x1 ;  /* 0x00005a00020c7a11 */ /* 0x000fe200078008ff */
[----:B------:R-:W-:Y:S01]  /*1b80*/  UIMAD UR49, UR44, UR11, UR49 ;  /* 0x0000000b2c3172a4 */ /* 0x000fe2000f8e0231 */
[----:B------:R-:W-:Y:S01]  /*1b90*/  IMAD.MOV.U32 R6, RZ, RZ, R10 ;  /* 0x000000ffff067224 */ /* 0x000fe200078e000a */
[----:B------:R-:W-:Y:S01]  /*1ba0*/  LEA R240, P2, R4, c[0x0][0x330], 0x1 ;  /* 0x0000cc0004f07a11 */ /* 0x000fe200078408ff */
[----:B------:R-:W-:Y:S01]  /*1bb0*/  UIADD3 UR10, UR47, -0x1, URZ ;  /* 0xffffffff2f0a7890 */ /* 0x000fe2000fffe03f */
[----:B------:R-:W-:Y:S01]  /*1bc0*/  IADD3 R0, R5, UR8, RZ ;  /* 0x0000000805007c10 */ /* 0x000fe2000fffe0ff */
[----:B------:R-:W-:Y:S01]  /*1bd0*/  IMAD.WIDE.U32 R6, R24, c[0x0][0x1a8], R6 ;  /* 0x00006a0018067a25 */ /* 0x000fe200078e0006 */
[----:B------:R-:W-:Y:S01]  /*1be0*/  ULDC.64 UR8, c[0x0][0x370] ;  /* 0x0000dc0000087ab9 */ /* 0x000fe20000000a00 */
[----:B------:R-:W-:Y:S01]  /*1bf0*/  LEA.HI.X R13, R2, c[0x0][0x16c], R13, 0x1, P0 ;  /* 0x00005b00020d7a11 */ /* 0x000fe200000f0c0d */
[----:B------:R-:W-:Y:S01]  /*1c00*/  USHF.L.U64.HI UR11, UR8, UR24, UR9 ;  /* 0x00000018080b7299 */ /* 0x000fe20008010209 */
[----:B------:R-:W-:Y:S01]  /*1c10*/  LEA.HI.X R241, R4, c[0x0][0x334], R0, 0x1, P2 ;  /* 0x0000cd0004f17a11 */ /* 0x000fe200010f0c00 */
[----:B------:R-:W-:Y:S01]  /*1c20*/  ULEA.HI UR51, UR10, UR10, URZ, 0x1 ;  /* 0x0000000a0a337291 */ /* 0x000fe2000f8f083f */
[----:B------:R-:W-:Y:S01]  /*1c30*/  IADD3 R0, R7, UR49, RZ ;  /* 0x0000003107007c10 */ /* 0x000fe2000fffe0ff */
[----:B------:R-:W-:Y:S01]  /*1c40*/  USHF.L.U32 UR49, UR8, 0x6, URZ ;  /* 0x0000000608317899 */ /* 0x000fe2000800063f */
[----:B------:R-:W-:Y:S01]  /*1c50*/  LEA R14, P0, R16, c[0x0][0x170], 0x1 ;  /* 0x00005c00100e7a11 */ /* 0x000fe200078008ff */
[----:B------:R-:W-:Y:S01]  /*1c60*/  ULOP3.LUT UR51, UR51, 0xfffffffe, URZ, 0xc0, !UPT ;  /* 0xfffffffe33337892 */ /* 0x000fe2000f8ec03f */
[----:B------:R-:W-:Y:S01]  /*1c70*/  LEA R238, P2, R6, c[0x0][0x160], 0x1 ;  /* 0x0000580006ee7a11 */ /* 0x000fe200078408ff */
[----:B------:R-:W-:Y:S01]  /*1c80*/  ULDC.64 UR8, c[0x0][0x190] ;  /* 0x0000640000087ab9 */ /* 0x000fe20000000a00 */
[----:B------:R-:W-:Y:S01]  /*1c90*/  LEA.HI.X R15, R16, c[0x0][0x174], R15, 0x1, P0 ;  /* 0x00005d00100f7a11 */ /* 0x000fe200000f0c0f */
[----:B------:R-:W-:Y:S01]  /*1ca0*/  UIADD3 UR51, UR10, -UR51, URZ ;  /* 0x800000330a337290 */ /* 0x000fe2000fffe03f */
[----:B------:R-:W-:Y:S01]  /*1cb0*/  IADD3 R4, P0, R240, UR49, RZ ;  /* 0x00000031f0047c10 */ /* 0x000fe2000ff1e0ff */
[----:B------:R-:W-:Y:S01]  /*1cc0*/  USHF.L.U64.HI UR9, UR8, UR24, UR9 ;  /* 0x0000001808097299 */ /* 0x000fe20008010209 */
[----:B------:R-:W-:Y:S01]  /*1cd0*/  LEA.HI.X R239, R6, c[0x0][0x164], R0, 0x1, P2 ;  /* 0x0000590006ef7a11 */ /* 0x000fe200010f0c00 */
[----:B------:R-:W-:Y:S01]  /*1ce0*/  USHF.L.U32 UR8, UR8, 0x6, URZ ;  /* 0x0000000608087899 */ /* 0x000fe2000800063f */
[----:B------:R-:W-:Y:S01]  /*1cf0*/  IADD3.X R5, R241, UR11, RZ, P0, !PT ;  /* 0x0000000bf1057c10 */ /* 0x000fe200087fe4ff */
[----:B------:R-:W-:Y:S01]  /*1d00*/  UISETP.NE.AND UP0, UPT, UR51, 0x1, UPT ;  /* 0x000000013300788c */ /* 0x000fe2000bf05270 */
[----:B------:R-:W-:Y:S01]  /*1d10*/  IADD3 R8, P0, R4, UR49, RZ ;  /* 0x0000003104087c10 */ /* 0x000fe2000ff1e0ff */
[----:B------:R-:W-:-:S03]  /*1d20*/  UIMAD.WIDE UR52, UR45, UR21, UR32 ;  /* 0x000000152d3472a5 */ /* 0x000fc6000f8e0220 */
[----:B------:R-:W-:Y:S02]  /*1d30*/  IADD3.X R9, R5, UR11, RZ, P0, !PT ;  /* 0x0000000b05097c10 */ /* 0x000fe400087fe4ff */
[----:B------:R-:W-:Y:S02]  /*1d40*/  IADD3 R6, P0, R238, UR8, RZ ;  /* 0x00000008ee067c10 */ /* 0x000fe4000ff1e0ff */
[----:B------:R-:W-:Y:S02]  /*1d50*/  PLOP3.LUT P2, PT, PT, PT, UP0, 0x80, 0x0 ;  /* 0x000000000000781c */ /* 0x000fe40003f4f008 */
[----:B------:R-:W-:Y:S01]  /*1d60*/  IADD3.X R7, R239, UR9, RZ, P0, !PT ;  /* 0x00000009ef077c10 */ /* 0x000fe200087fe4ff */
[C---:B--2---:R-:W-:Y:S01]  /*1d70*/  IMAD.SHL.U32 R0, R25.reuse, 0x2, RZ ;  /* 0x0000000219007824 */ /* 0x044fe200078e00ff */
[----:B------:R-:W-:-:S04]  /*1d80*/  IADD3 R2, R25, 0x2000, RZ ;  /* 0x0000200019027810 */ /* 0x000fc80007ffe0ff */
[----:B------:R-:W-:Y:S01]  /*1d90*/  @!PT LDS RZ, [RZ] ;  /* 0x00000000fffff984 */ /* 0x000fe20000000800 */
[----:B------:R-:W-:Y:S01]  /*1da0*/  @!PT LDS RZ, [RZ] ;  /* 0x00000000fffff984 */ /* 0x000fe20000000800 */
[----:B------:R-:W-:Y:S01]  /*1db0*/  @!PT LDS RZ, [RZ] ;  /* 0x00000000fffff984 */ /* 0x000fe20000000800 */
[----:B------:R1:W-:Y:S01]  /*1dc0*/  LDGSTS.E.BYPASS.LTC128B.128 [R0+0x8000], [R240.64] ;  /* 0x08000000f0007fae */ /* 0x0003e2000b901d66 */
[----:B------:R-:W-:-:S03]  /*1dd0*/  SEL R2, R2, R25, !P2 ;  /* 0x0000001902027207 */ /* 0x000fc60005000000 */
[----:B------:R2:W-:Y:S02]  /*1de0*/  LDGSTS.E.BYPASS.LTC128B.128 [R0+0x9000], [R4.64] ;  /* 0x0900000004007fae */ /* 0x0005e4000b901d66 */
[----:B------:R-:W-:Y:S02]  /*1df0*/  IMAD.SHL.U32 R2, R2, 0x2, RZ ;  /* 0x0000000202027824 */ /* 0x000fe400078e00ff */
[----:B------:R3:W-:Y:S01]  /*1e00*/  LDGSTS.E.BYPASS.LTC128B.128 [R0+0xa000], [R8.64] ;  /* 0x0a00000008007fae */ /* 0x0007e2000b901d66 */
[----:B--2---:R-:W-:-:S04]  /*1e10*/  IADD3 R4, P1, R8, UR49, RZ ;  /* 0x0000003108047c10 */ /* 0x004fc8000ff3e0ff */
[----:B------:R-:W-:Y:S01]  /*1e20*/  IADD3.X R5, R9, UR11, RZ, P1, !PT ;  /* 0x0000000b09057c10 */ /* 0x000fe20008ffe4ff */
[----:B------:R-:W-:Y:S02]  /*1e30*/  USHF.L.U32 UR11, UR6, 0x6, URZ ;  /* 0x00000006060b7899 */ /* 0x000fe4000800063f */
[----:B------:R-:W-:Y:S02]  /*1e40*/  USHF.L.U64.HI UR6, UR6, UR24, UR7 ;  /* 0x0000001806067299 */ /* 0x000fe40008010207 */
[----:B------:R2:W-:Y:S01]  /*1e50*/  LDGSTS.E.BYPASS.LTC128B.128 [R0+0xb000], [R4.64] ;  /* 0x0b00000004007fae */ /* 0x0005e2000b901d66 */
[----:B------:R-:W-:Y:S02]  /*1e60*/  USHF.L.U32 UR7, UR4, 0x6, URZ ;  /* 0x0000000604077899 */ /* 0x000fe4000800063f */
[----:B------:R-:W-:Y:S01]  /*1e70*/  USHF.L.U64.HI UR4, UR4, UR24, UR5 ;  /* 0x0000001804047299 */ /* 0x000fe20008010205 */
[----:B------:R1:W-:Y:S01]  /*1e80*/  LDGSTS.E.BYPASS.LTC128B.128 [R2], [R238.64] ;  /* 0x00000000ee027fae */ /* 0x0003e2000b901d66 */
[----:B------:R-:W-:-:S03]  /*1e90*/  UIADD3 UR5, -UR42, UR15, UR41 ;  /* 0x0000000f2a057290 */ /* 0x000fc6000fffe129 */
[----:B------:R4:W-:Y:S01]  /*1ea0*/  LDGSTS.E.BYPASS.LTC128B.128 [R2+0x1000], [R6.64] ;  /* 0x0100000006027fae */ /* 0x0009e2000b901d66 */
[----:B------:R-:W-:Y:S01]  /*1eb0*/  UIADD3 UR5, UR5, -UR14, URZ ;  /* 0x8000000e05057290 */ /* 0x000fe2000fffe03f */
[----:B--2---:R-:W-:-:S04]  /*1ec0*/  IADD3 R4, P0, R6, UR8, RZ ;  /* 0x0000000806047c10 */ /* 0x004fc8000ff1e0ff */
[----:B------:R-:W-:Y:S02]  /*1ed0*/  IADD3.X R5, R7, UR9, RZ, P0, !PT ;  /* 0x0000000907057c10 */ /* 0x000fe400087fe4ff */
[----:B---3--:R-:W-:-:S03]  /*1ee0*/  IADD3 R8, P0, R4, UR8, RZ ;  /* 0x0000000804087c10 */ /* 0x008fc6000ff1e0ff */
[----:B------:R2:W-:Y:S01]  /*1ef0*/  LDGSTS.E.BYPASS.LTC128B.128 [R2+0x2000], [R4.64] ;  /* 0x0200000004027fae */ /* 0x0005e2000b901d66 */
[----:B------:R-:W-:Y:S02]  /*1f00*/  IADD3.X R9, R5, UR9, RZ, P0, !PT ;  /* 0x0000000905097c10 */ /* 0x000fe400087fe4ff */
[----:B------:R-:W-:-:S03]  /*1f10*/  IADD3 R10, P0, R12, UR11, RZ ;  /* 0x0000000b0c0a7c10 */ /* 0x000fc6000ff1e0ff */
[----:B------:R3:W-:Y:S01]  /*1f20*/  LDGSTS.E.BYPASS.LTC128B.128 [R2+0x3000], [R8.64] ;  /* 0x0300000008027fae */ /* 0x0007e2000b901d66 */
[----:B------:R-:W-:Y:S02]  /*1f30*/  IADD3.X R11, R13, UR6, RZ, P0, !PT ;  /* 0x000000060d0b7c10 */ /* 0x000fe400087fe4ff */
[----:B----4-:R-:W-:Y:S01]  /*1f40*/  IADD3 R6, P0, R14, UR7, RZ ;  /* 0x000000070e067c10 */ /* 0x010fe2000ff1e0ff */
[----:B------:R4:W-:Y:S03]  /*1f50*/  LDGSTS.E.BYPASS.LTC128B.128 [R0+0xc000], [R12.64] ;  /* 0x0c0000000c007fae */ /* 0x0009e6000b901d66 */
[----:B------:R-:W-:Y:S01]  /*1f60*/  IADD3.X R7, R15, UR4, RZ, P0, !PT ;  /* 0x000000040f077c10 */ /* 0x000fe200087fe4ff */
[----:B------:R1:W-:Y:S01]  /*1f70*/  LDGSTS.E.BYPASS.LTC128B.128 [R0+0xd000], [R10.64] ;  /* 0x0d0000000a007fae */ /* 0x0003e2000b901d66 */
[----:B--2---:R-:W-:-:S04]  /*1f80*/  IADD3 R4, P0, R6, UR7, RZ ;  /* 0x0000000706047c10 */ /* 0x004fc8000ff1e0ff */
[----:B------:R-:W-:Y:S02]  /*1f90*/  IADD3.X R5, R7, UR4, RZ, P0, !PT ;  /* 0x0000000407057c10 */ /* 0x000fe400087fe4ff */
[----:B---3--:R-:W-:-:S04]  /*1fa0*/  IADD3 R8, P1, R10, UR11, RZ ;  /* 0x0000000b0a087c10 */ /* 0x008fc8000ff3e0ff */
[----:B------:R-:W-:Y:S02]  /*1fb0*/  IADD3.X R9, R11, UR6, RZ, P1, !PT ;  /* 0x000000060b097c10 */ /* 0x000fe40008ffe4ff */
[----:B----4-:R-:W-:-:S03]  /*1fc0*/  IADD3 R12, P1, R8, UR11, RZ ;  /* 0x0000000b080c7c10 */ /* 0x010fc6000ff3e0ff */
        /* <DEDUP_REMOVED lines=12> */
[----:B------:R-:W0:Y:S03]  /*2090*/  LDGDEPBAR ;  /* 0x00000000000079af */ /* 0x000e260000000000 */
[----:B------:R-:W-:-:S04]  /*20a0*/  UISETP.LT.AND UP0, UPT, URZ, UR4, UPT ;  /* 0x000000043f00728c */ /* 0x000fc8000bf01270 */
[----:B------:R-:W-:-:S04]  /*20b0*/  USEL UR4, URZ, UR4, !UP0 ;  /* 0x000000043f047287 */ /* 0x000fc8000c000000 */
[----:B------:R-:W-:-:S06]  /*20c0*/  UISETP.GT.AND UP0, UPT, UR47, UR4, UPT ;  /* 0x000000042f00728c */ /* 0x000fcc000bf04270 */
[----:B------:R-:W-:-:S13]  /*20d0*/  PLOP3.LUT P0, PT, PT, PT, UP0, 0x80, 0x0 ;  /* 0x000000000000781c */ /* 0x000fda0003f0f008 */
[----:B------:R-:W-:Y:S05]  /*20e0*/  @!P0 BRA `(.L_x_980) ;  /* 0x0000738000008947 */ /* 0x000fea0003800000 */
[----:B-1----:R-:W-:Y:S02]  /*20f0*/  IMAD.MOV.U32 R6, RZ, RZ, c[0x0][0x308] ;  /* 0x0000c200ff067624 */ /* 0x002fe400078e00ff */
[----:B------:R-:W-:-:S05]  /*2100*/  IMAD.MOV.U32 R7, RZ, RZ, c[0x0][0x30c] ;  /* 0x0000c300ff077624 */ /* 0x000fca00078e00ff */
[----:B------:R1:W2:Y:S04]  /*2110*/  LDG.E.64 R8, [R6.64] ;  /* 0x0000002606087981 */ /* 0x0002a8000c1e1b00 */
[----:B-1----:R-:W3:Y:S01]  /*2120*/  LDG.E.64 R6, [R6.64+0x8] ;  /* 0x0000082606067981 */ /* 0x002ee2000c1e1b00 */
[----:B------:R-:W-:Y:S01]  /*2130*/  LEA.HI R0, R23, R22, RZ, 0x4 ;  /* 0x0000001617007211 */ /* 0x000fe200078f20ff */
[----:B------:R-:W-:-:S03]  /*2140*/  IMAD.MOV.U32 R4, RZ, RZ, 0x4 ;  /* 0x00000004ff047424 */ /* 0x000fc600078e00ff */
[----:B------:R-:W-:Y:S01]  /*2150*/  LOP3.LUT R0, R0, 0xfffffff0, RZ, 0xc0, !PT ;  /* 0xfffffff000007812 */ /* 0x000fe200078ec0ff */
[----:B------:R-:W-:-:S04]  /*2160*/  IMAD.WIDE R4, R242, R4, UR56 ;  /* 0x00000038f2047e25 */ /* 0x000fc8000f8e0204 */
[----:B------:R-:W-:Y:S01]  /*2170*/  IMAD.IADD R0, R22, 0x1, -R0 ;  /* 0x0000000116007824 */ /* 0x000fe200078e0a00 */
[----:B------:R1:W5:Y:S04]  /*2180*/  LDG.E R248, [R4.64] ;  /* 0x0000002604f87981 */ /* 0x000368000c1e1900 */
[----:B------:R1:W5:Y:S04]  /*2190*/  LDG.E R247, [R4.64+0x20] ;  /* 0x0000202604f77981 */ /* 0x000368000c1e1900 */
[----:B------:R1:W5:Y:S04]  /*21a0*/  LDG.E R246, [R4.64+0x100] ;  /* 0x0001002604f67981 */ /* 0x000368000c1e1900 */
[----:B------:R1:W5:Y:S01]  /*21b0*/  LDG.E R243, [R4.64+0x120] ;  /* 0x0001202604f37981 */ /* 0x000362000c1e1900 */
[----:B------:R-:W-:Y:S01]  /*21c0*/  UIMAD UR11, UR43, UR13, UR44 ;  /* 0x0000000d2b0b72a4 */ /* 0x000fe2000f8e022c */
[----:B------:R-:W-:Y:S01]  /*21d0*/  IMAD.MOV.U32 R237, RZ, RZ, R2 ;  /* 0x000000ffffed7224 */ /* 0x000fe200078e0002 */
[----:B------:R-:W-:Y:S01]  /*21e0*/  IADD3 R2, R187, 0x2000, RZ ;  /* 0x00002000bb027810 */ /* 0x000fe20007ffe0ff */
[----:B------:R-:W-:Y:S01]  /*21f0*/  IMAD.MOV.U32 R185, RZ, RZ, 0x20 ;  /* 0x00000020ffb97424 */ /* 0x000fe200078e00ff */
[----:B------:R-:W-:Y:S01]  /*2200*/  USHF.L.U32 UR11, UR11, 0x5, URZ ;  /* 0x000000050b0b7899 */ /* 0x000fe2000800063f */
[----:B------:R-:W-:Y:S01]  /*2210*/  IMAD.MOV.U32 R177, RZ, RZ, 0x40 ;  /* 0x00000040ffb17424 */ /* 0x000fe200078e00ff */
[----:B------:R-:W-:Y:S01]  /*2220*/  SEL R2, R2, R187, !P2 ;  /* 0x000000bb02027207 */ /* 0x000fe20005000000 */
[----:B------:R-:W-:Y:S01]  /*2230*/  UIADD3 UR7, UR41, UR12, URZ ;  /* 0x0000000c29077290 */ /* 0x000fe2000fffe03f */
[----:B------:R-:W-:Y:S01]  /*2240*/  IMAD.MOV.U32 R127, RZ, RZ, RZ ;  /* 0x000000ffff7f7224 */ /* 0x000fe200078e00ff */
[----:B------:R-:W-:-:S02]  /*2250*/  USHF.R.S32.HI UR9, URZ, 0x1f, UR11 ;  /* 0x0000001f3f097899 */ /* 0x000fc4000801140b */
[----:B------:R-:W-:Y:S01]  /*2260*/  IMAD.SHL.U32 R176, R2, 0x2, RZ ;  /* 0x0000000202b07824 */ /* 0x000fe200078e00ff */
[----:B------:R-:W-:Y:S02]  /*2270*/  UMOV UR8, UR52 ;  /* 0x0000003400087c82 */ /* 0x000fe40008000000 */
[----:B------:R-:W-:Y:S01]  /*2280*/  UIADD3 UR7, -UR42, 0x80, UR7 ;  /* 0x000000802a077890 */ /* 0x000fe2000fffe107 */
[----:B-1----:R-:W-:-:S04]  /*2290*/  SHF.R.S32.HI R4, RZ, 0x1f, R0 ;  /* 0x0000001fff047819 */ /* 0x002fc80000011400 */
[----:B------:R-:W-:-:S04]  /*22a0*/  LEA.HI R4, R4, R0, RZ, 0x3 ;  /* 0x0000000004047211 */ /* 0x000fc800078f18ff */
[----:B------:R-:W-:-:S05]  /*22b0*/  LOP3.LUT R4, R4, 0xfffffff8, RZ, 0xc0, !PT ;  /* 0xfffffff804047812 */ /* 0x000fca00078ec0ff */
[----:B------:R-:W-:Y:S01]  /*22c0*/  IMAD.IADD R0, R0, 0x1, -R4 ;  /* 0x0000000100007824 */ /* 0x000fe200078e0a04 */
[----:B------:R-:W-:-:S04]  /*22d0*/  SHF.R.S32.HI R4, RZ, 0x1f, R21 ;  /* 0x0000001fff047819 */ /* 0x000fc80000011415 */
[C---:B------:R-:W-:Y:S02]  /*22e0*/  LOP3.LUT P0, RZ, R0.reuse, 0x2, RZ, 0xc0, !PT ;  /* 0x0000000200ff7812 */ /* 0x040fe4000780c0ff */
[----:B------:R-:W-:Y:S02]  /*22f0*/  LOP3.LUT P1, RZ, R0, 0x4, RZ, 0xc0, !PT ;  /* 0x0000000400ff7812 */ /* 0x000fe4000782c0ff */
[----:B------:R-:W-:Y:S02]  /*2300*/  IADD3 R0, R188, 0x2000, RZ ;  /* 0x00002000bc007810 */ /* 0x000fe40007ffe0ff */
[----:B------:R-:W-:Y:S02]  /*2310*/  SEL R185, R185, 0xffffffe0, !P0 ;  /* 0xffffffe0b9b97807 */ /* 0x000fe40004000000 */
[----:B------:R-:W-:Y:S02]  /*2320*/  SEL R0, R0, R188, !P2 ;  /* 0x000000bc00007207 */ /* 0x000fe40005000000 */
[----:B------:R-:W-:-:S03]  /*2330*/  SEL R177, R177, 0xffffffc0, !P1 ;  /* 0xffffffc0b1b17807 */ /* 0x000fc60004800000 */
[----:B------:R-:W-:Y:S01]  /*2340*/  IMAD.SHL.U32 R183, R0, 0x2, RZ ;  /* 0x0000000200b77824 */ /* 0x000fe200078e00ff */
[----:B--2---:R-:W1:Y:S08]  /*2350*/  R2UR UR6, R8 ;  /* 0x00000000080673c2 */ /* 0x004e7000000e0000 */
[----:B------:R-:W2:Y:S01]  /*2360*/  R2UR UR5, R9 ;  /* 0x00000000090573c2 */ /* 0x000ea200000e0000 */
[----:B-1----:R-:W-:Y:S01]  /*2370*/  UIADD3 UR52, UR6, -0x61c88647, URZ ;  /* 0x9e3779b906347890 */ /* 0x002fe2000fffe03f */
[----:B---3--:R-:W-:Y:S01]  /*2380*/  IADD3 R244, P4, P3, R6, UR11, R21 ;  /* 0x0000000b06f47c10 */ /* 0x008fe2000fb9e015 */
[----:B------:R-:W-:-:S02]  /*2390*/  UIADD3 UR50, UR6, 0x3c6ef372, URZ ;  /* 0x3c6ef37206327890 */ /* 0x000fc4000fffe03f */
[----:B------:R-:W-:Y:S01]  /*23a0*/  UIADD3 UR47, UR6, -0x255992d5, URZ ;  /* 0xdaa66d2b062f7890 */ /* 0x000fe2000fffe03f */
[----:B------:R-:W-:Y:S01]  /*23b0*/  IADD3.X R6, R7, UR9, R4, P4, P3 ;  /* 0x0000000907067c10 */ /* 0x000fe2000a7e6404 */
[----:B------:R-:W-:Y:S02]  /*23c0*/  UIADD3 UR45, UR6, 0x78dde6e4, URZ ;  /* 0x78dde6e4062d7890 */ /* 0x000fe4000fffe03f */
[----:B--2---:R-:W-:Y:S01]  /*23d0*/  UIADD3 UR51, UR5, -0x4498517b, URZ ;  /* 0xbb67ae8505337890 */ /* 0x004fe2000fffe03f */
[----:B------:R-:W-:Y:S01]  /*23e0*/  LOP3.LUT R0, R6, UR6, RZ, 0x3c, !PT ;  /* 0x0000000606007c12 */ /* 0x000fe2000f8e3cff */
[----:B------:R-:W-:Y:S02]  /*23f0*/  UIADD3 UR49, UR5, 0x76cf5d0a, URZ ;  /* 0x76cf5d0a05317890 */ /* 0x000fe4000fffe03f */
[----:B------:R-:W-:Y:S02]  /*2400*/  UIADD3 UR46, UR5, 0x32370b8f, URZ ;  /* 0x32370b8f052e7890 */ /* 0x000fe4000fffe03f */
[----:B------:R1:W-:Y:S01]  /*2410*/  STL [R1+0x14], R0 ;  /* 0x0000140001007387 */ /* 0x0003e20000100800 */
[----:B------:R-:W-:-:S02]  /*2420*/  UIADD3 UR44, UR5, -0x126145ec, URZ ;  /* 0xed9eba14052c7890 */ /* 0x000fc4000fffe03f */
[----:B------:R-:W-:Y:S02]  /*2430*/  UIADD3 UR43, UR6, 0x1715609d, URZ ;  /* 0x1715609d062b7890 */ /* 0x000fe4000fffe03f */
[----:B------:R-:W-:Y:S02]  /*2440*/  UIADD3 UR41, UR5, -0x56f99767, URZ ;  /* 0xa906689905297890 */ /* 0x000fe4000fffe03f */
[----:B------:R-:W-:Y:S02]  /*2450*/  UIADD3 UR11, UR6, -0x4ab325aa, URZ ;  /* 0xb54cda56060b7890 */ /* 0x000fe4000fffe03f */
[----:B------:R-:W-:Y:S02]  /*2460*/  UIADD3 UR9, UR5, 0x646e171e, URZ ;  /* 0x646e171e05097890 */ /* 0x000fe4000fffe03f */
[----:B-1----:R-:W-:Y:S01]  /*2470*/  MOV R0, c[0x0][0x22c] ;  /* 0x00008b0000007a02 */ /* 0x002fe20000000f00 */
[----:B------:R-:W-:Y:S02]  /*2480*/  IMAD.IADD R186, R182, 0x1, R185 ;  /* 0x00000001b6ba7824 */ /* 0x000fe400078e02b9 */
[----:B------:R-:W-:-:S04]  /*2490*/  IMAD.WIDE.U32 R244, R244, -0x2daee0ad, RZ ;  /* 0xd2511f53f4f47825 */ /* 0x000fc800078e00ff */
[----:B------:R-:W-:Y:S02]  /*24a0*/  IMAD R0, R0, c[0x0][0x1c0], RZ ;  /* 0x0000700000007a24 */ /* 0x000fe400078e02ff */
[----:B------:R-:W-:Y:S02]  /*24b0*/  IMAD.IADD R184, R182, 0x1, R185 ;  /* 0x00000001b6b87824 */ /* 0x000fe400078e02b9 */
[C---:B------:R-:W-:Y:S01]  /*24c0*/  IMAD.SHL.U32 R2, R0.reuse, 0x10, RZ ;  /* 0x0000001000027824 */ /* 0x040fe200078e00ff */
[----:B------:R-:W-:-:S04]  /*24d0*/  SHF.L.U32 R4, R0, 0x3, RZ ;  /* 0x0000000300047819 */ /* 0x000fc800000006ff */
[----:B------:R-:W-:-:S05]  /*24e0*/  IADD3 R2, R2, 0x20, RZ ;  /* 0x0000002002027810 */ /* 0x000fca0007ffe0ff */
[----:B------:R-:W-:-:S05]  /*24f0*/  IMAD.IADD R0, R4, 0x1, R2 ;  /* 0x0000000104007824 */ /* 0x000fca00078e0202 */
[----:B------:R-:W-:-:S05]  /*2500*/  IADD3 R0, R4, R0, RZ ;  /* 0x0000000004007210 */ /* 0x000fca0007ffe0ff */
[----:B------:R-:W-:-:S05]  /*2510*/  IMAD.IADD R0, R4, 0x1, R0 ;  /* 0x0000000104007824 */ /* 0x000fca00078e0200 */
[----:B------:R-:W-:-:S05]  /*2520*/  IADD3 R0, R4, R0, RZ ;  /* 0x0000000004007210 */ /* 0x000fca0007ffe0ff */
[----:B------:R1:W-:Y:S02]  /*2530*/  STL [R1+0x10], R0 ;  /* 0x0000100001007387 */ /* 0x0003e40000100800 */
[----:B-1----:R-:W-:-:S05]  /*2540*/  IMAD.IADD R0, R4, 0x1, R0 ;  /* 0x0000000104007824 */ /* 0x002fca00078e0200 */
[----:B------:R1:W-:Y:S02]  /*2550*/  STL [R1+0xc], R0 ;  /* 0x00000c0001007387 */ /* 0x0003e40000100800 */
[----:B-1----:R-:W-:-:S05]  /*2560*/  IADD3 R0, R4, R0, RZ ;  /* 0x0000000004007210 */ /* 0x002fca0007ffe0ff */
[----:B------:R1:W-:Y:S02]  /*2570*/  STL [R1+0x8], R0 ;  /* 0x0000080001007387 */ /* 0x0003e40000100800 */
[----:B-1----:R-:W-:-:S04]  /*2580*/  IADD3 R0, R4, R0, RZ ;  /* 0x0000000004007210 */ /* 0x002fc80007ffe0ff */
[C---:B------:R-:W-:Y:S01]  /*2590*/  IADD3 R5, R4.reuse, R0, RZ ;  /* 0x0000000004057210 */ /* 0x040fe20007ffe0ff */
[----:B------:R1:W-:Y:S04]  /*25a0*/  STL [R1+0x4], R0 ;  /* 0x0000040001007387 */ /* 0x0003e80000100800 */
[----:B------:R2:W-:Y:S01]  /*25b0*/  STL [R1], R5 ;  /* 0x0000000501007387 */ /* 0x0005e20000100800 */
[----:B------:R-:W-:-:S05]  /*25c0*/  IMAD.IADD R252, R4, 0x1, R5 ;  /* 0x0000000104fc7824 */ /* 0x000fca00078e0205 */
[----:B------:R-:W-:-:S05]  /*25d0*/  IADD3 R251, R4, R252, RZ ;  /* 0x000000fc04fb7210 */ /* 0x000fca0007ffe0ff */
[----:B------:R-:W-:-:S05]  /*25e0*/  IMAD.IADD R250, R4, 0x1, R251 ;  /* 0x0000000104fa7824 */ /* 0x000fca00078e02fb */
[----:B------:R-:W-:-:S04]  /*25f0*/  IADD3 R249, R4, R250, RZ ;  /* 0x000000fa04f97210 */ /* 0x000fc80007ffe0ff */
[----:B-1----:R-:W-:Y:S02]  /*2600*/  IADD3 R0, R4, R249, RZ ;  /* 0x000000f904007210 */ /* 0x002fe40007ffe0ff */
.L_x_983:
[----:B-----5:R-:W-:Y:S01]  /*2610*/  FSETP.NEU.FTZ.AND P2, PT, R248, -INF , PT ;  /* 0xff800000f800780b */ /* 0x020fe20003f5d000 */
[----:B------:R-:W0:Y:S01]  /*2620*/  LDGDEPBAR ;  /* 0x00000000000079af */ /* 0x000e220000000000 */
[C---:B------:R-:W-:Y:S01]  /*2630*/  IMAD.IADD R0, R183.reuse, 0x1, R185 ;  /* 0x00000001b7007824 */ /* 0x040fe200078e02b9 */
[----:B------:R-:W-:Y:S01]  /*2640*/  USHF.L.U32 UR6, UR10, 0x7, URZ ;  /* 0x000000070a067899 */ /* 0x000fe2000800063f */
[--C-:B------:R-:W-:Y:S01]  /*2650*/  IMAD.IADD R168, R183, 0x1, R177.reuse ;  /* 0x00000001b7a87824 */ /* 0x100fe200078e02b1 */
[----:B------:R-:W-:Y:S01]  /*2660*/  UISETP.GT.AND UP3, UPT, UR10, UR4, UPT ;  /* 0x000000040a00728c */ /* 0x000fe2000bf64270 */
[----:B------:R-:W-:Y:S01]  /*2670*/  IMAD.MOV.U32 R195, RZ, RZ, 0x1 ;  /* 0x00000001ffc37424 */ /* 0x000fe200078e00ff */
[----:B------:R-:W-:Y:S02]  /*2680*/  UISETP.GE.AND UP0, UPT, UR6, UR7, UPT ;  /* 0x000000070600728c */ /* 0x000fe4000bf06270 */
[----:B------:R-:W3:Y:S01]  /*2690*/  LDL R194, [R1+0x1c] ;  /* 0x00001c0001c27983 */ /* 0x000ee20000100800 */
[----:B------:R-:W-:Y:S03]  /*26a0*/  IMAD.U32 R2, RZ, RZ, UR6 ;  /* 0x00000006ff027e24 */ /* 0x000fe6000f8e00ff */
[----:B------:R-:W-:Y:S01]  /*26b0*/  PLOP3.LUT P0, PT, PT, PT, UP0, 0x80, 0x0 ;  /* 0x000000000000781c */ /* 0x000fe20003f0f008 */
[----:B------:R-:W4:Y:S04]  /*26c0*/  LDL R189, [R1+0x14] ;  /* 0x0000140001bd7983 */ /* 0x000f280000100800 */
[----:B------:R-:W1:Y:S08]  /*26d0*/  S2R R192, SR_TID.X ;  /* 0x0000000000c07919 */ /* 0x000e700000002100 */
[----:B------:R-:W2:Y:S01]  /*26e0*/  S2R R193, SR_TID.X ;  /* 0x0000000000c17919 */ /* 0x000ea20000002100 */
[----:B-1----:R-:W-:Y:S01]  /*26f0*/  SHF.R.S32.HI R192, RZ, 0x1f, R192 ;  /* 0x0000001fffc07819 */ /* 0x002fe200000114c0 */
[----:B------:R-:W-:Y:S06]  /*2700*/  DEPBAR.LE SB0, 0x0 ;  /* 0x000080000000791a */ /* 0x000fec0000000000 */
[----:B------:R-:W-:Y:S01]  /*2710*/  BAR.SYNC.DEFER_BLOCKING 0x0 ;  /* 0x0000000000007b1d */ /* 0x000fe20000010000 */
[----:B--2---:R-:W-:Y:S04]  /*2720*/  LEA.HI R192, R192, R193, RZ, 0x7 ;  /* 0x000000c1c0c07211 */ /* 0x004fe800078f38ff */
[----:B------:R-:W-:Y:S03]  /*2730*/  SHF.R.S32.HI R192, RZ, 0x7, R192 ;  /* 0x00000007ffc07819 */ /* 0x000fe600000114c0 */
[----:B------:R-:W-:Y:S08]  /*2740*/  LDSM.16.M88.4 R64, [R183] ;  /* 0x00000000b740783b */ /* 0x000ff00000000200 */
[----:B------:R-:W1:Y:S08]  /*2750*/  LDSM.16.M88.4 R16, [R178+0xc000] ;  /* 0x00c00000b210783b */ /* 0x000e700000000200 */
[----:B------:R-:W2:Y:S08]  /*2760*/  LDSM.16.M88.4 R60, [R183+0x2000] ;  /* 0x00200000b73c783b */ /* 0x000eb00000000200 */
[----:B------:R-:W2:Y:S08]  /*2770*/  LDSM.16.M88.4 R32, [R178+0xc800] ;  /* 0x00c80000b220783b */ /* 0x000eb00000000200 */
[----:B------:R-:W2:Y:S08]  /*2780*/  LDSM.16.M88.4 R48, [R178+0xd000] ;  /* 0x00d00000b230783b */ /* 0x000eb00000000200 */
[----:B------:R-:W2:Y:S01]  /*2790*/  LDSM.16.M88.4 R132, [R178+0xd800] ;  /* 0x00d80000b284783b */ /* 0x000ea20000000200 */
[-C--:B-1----:R-:W-:Y:S07]  /*27a0*/  HMMA.16816.F32.BF16 R4, R64, R16.reuse, RZ ;  /* 0x000000104004723c */ /* 0x082fee00000418ff */
[----:B------:R-:W-:Y:S01]  /*27b0*/  LDSM.16.M88.4 R136, [R0] ;  /* 0x000000000088783b */ /* 0x000fe20000000200 */
[C---:B--2---:R-:W-:Y:S07]  /*27c0*/  HMMA.16816.F32.BF16 R8, R60.reuse, R16, RZ ;  /* 0x000000103c08723c */ /* 0x044fee00000418ff */
        /* <DEDUP_REMOVED lines=9> */
[----:B--2---:R-:W-:Y:S01]  /*2860*/  IMAD.IADD R0, R0, 0x1, R177 ;  /* 0x0000000100007824 */ /* 0x004fe200078e02b1 */
[-C--:B------:R-:W-:Y:S06]  /*2870*/  HMMA.16816.F32.BF16 R28, R60, R34.reuse, RZ ;  /* 0x000000223c1c723c */ /* 0x080fec00000418ff */
[----:B------:R-:W-:Y:S02]  /*2880*/  LDSM.16.M88.4 R160, [R168] ;  /* 0x00000000a8a0783b */ /* 0x000fe40000000200 */
[C---:B------:R-:W-:Y:S06]  /*2890*/  HMMA.16816.F32.BF16 R32, R64.reuse, R34, RZ ;  /* 0x000000224020723c */ /* 0x040fec00000418ff */
[----:B------:R-:W2:Y:S02]  /*28a0*/  LDSM.16.M88.4 R164, [R179+0xc000] ;  /* 0x00c00000b3a4783b */ /* 0x000ea40000000200 */
[-C--:B------:R-:W-:Y:S06]  /*28b0*/  HMMA.16816.F32.BF16 R36, R64, R48.reuse, RZ ;  /* 0x000000304024723c */ /* 0x080fec00000418ff */
[----:B------:R-:W1:Y:S02]  /*28c0*/  LDSM.16.M88.4 R168, [R168+0x2000] ;  /* 0x00200000a8a8783b */ /* 0x000e640000000200 */
[C---:B------:R-:W-:Y:S06]  /*28d0*/  HMMA.16816.F32.BF16 R40, R60.reuse, R48, RZ ;  /* 0x000000303c28723c */ /* 0x040fec00000418ff */
[----:B------:R-:W1:Y:S02]  /*28e0*/  LDSM.16.M88.4 R172, [R179+0xc800] ;  /* 0x00c80000b3ac783b */ /* 0x000e640000000200 */
        /* <DEDUP_REMOVED lines=11> */
[----:B------:R-:W1:Y:S07]  /*29a0*/  LDSM.16.M88.4 R140, [R179+0xd800] ;  /* 0x00d80000b38c783b */ /* 0x000e6e0000000200 */
[-C--:B------:R-:W-:Y:S08]  /*29b0*/  HMMA.16816.F32.BF16 R20, R136, R148.reuse, R20 ;  /* 0x000000948814723c */ /* 0x080ff00000041814 */
[C---:B------:R-:W-:Y:S07]  /*29c0*/  HMMA.16816.F32.BF16 R24, R144.reuse, R148, R24 ;  /* 0x000000949018723c */ /* 0x040fee0000041818 */
[----:B------:R-:W-:Y:S01]  /*29d0*/  IMAD.U32 R148, RZ, RZ, UR10 ;  /* 0x0000000aff947e24 */ /* 0x000fe2000f8e00ff */
[-C--:B------:R-:W-:Y:S01]  /*29e0*/  HMMA.16816.F32.BF16 R28, R144, R150.reuse, R28 ;  /* 0x00000096901c723c */ /* 0x080fe2000004181c */
[----:B------:R-:W-:Y:S07]  /*29f0*/  IMAD.U32 R149, RZ, RZ, UR31 ;  /* 0x0000001fff957e24 */ /* 0x000fee000f8e00ff */
[C---:B------:R-:W-:Y:S01]  /*2a00*/  HMMA.16816.F32.BF16 R32, R136.reuse, R150, R32 ;  /* 0x000000968820723c */ /* 0x040fe20000041820 */
[----:B---3--:R-:W-:Y:S07]  /*2a10*/  IMAD R148, R148, 0x8, R194 ;  /* 0x0000000894947824 */ /* 0x008fee00078e02c2 */
[-C--:B------:R-:W-:Y:S08]  /*2a20*/  HMMA.16816.F32.BF16 R36, R136, R152.reuse, R36 ;  /* 0x000000988824723c */ /* 0x080ff00000041824 */
[C---:B------:R-:W-:Y:S08]  /*2a30*/  HMMA.16816.F32.BF16 R40, R144.reuse, R152, R40 ;  /* 0x000000989028723c */ /* 0x040ff00000041828 */
[-C--:B------:R-:W-:Y:S08]  /*2a40*/  HMMA.16816.F32.BF16 R44, R144, R154.reuse, R44 ;  /* 0x0000009a902c723c */ /* 0x080ff0000004182c */
[C---:B------:R-:W-:Y:S08]  /*2a50*/  HMMA.16816.F32.BF16 R48, R136.reuse, R154, R48 ;  /* 0x0000009a8830723c */ /* 0x040ff00000041830 */
[-C--:B------:R-:W-:Y:S08]  /*2a60*/  HMMA.16816.F32.BF16 R52, R136, R156.reuse, R52 ;  /* 0x0000009c8834723c */ /* 0x080ff00000041834 */
[C---:B------:R-:W-:Y:S07]  /*2a70*/  HMMA.16816.F32.BF16 R56, R144.reuse, R156, R56 ;  /* 0x0000009c9038723c */ /* 0x040fee0000041838 */
[----:B------:R-:W-:Y:S01]  /*2a80*/  LOP3.LUT R156, R244, UR51, RZ, 0x3c, !PT ;  /* 0x00000033f49c7c12 */ /* 0x000fe2000f8e3cff */
[-C--:B------:R-:W-:Y:S01]  /*2a90*/  HMMA.16816.F32.BF16 R60, R144, R158.reuse, R60 ;  /* 0x0000009e903c723c */ /* 0x080fe2000004183c */
[----:B------:R-:W-:Y:S07]  /*2aa0*/  LDSM.16.M88.4 R144, [R180+0xc000] ;  /* 0x00c00000b490783b */ /* 0x000fee0000000200 */
[----:B------:R-:W-:Y:S01]  /*2ab0*/  HMMA.16816.F32.BF16 R64, R136, R158, R64 ;  /* 0x0000009e8840723c */ /* 0x000fe20000041840 */
[----:B------:R-:W3:Y:S07]  /*2ac0*/  LDSM.16.M88.4 R136, [R0] ;  /* 0x000000000088783b */ /* 0x000eee0000000200 */
        /* <DEDUP_REMOVED lines=12> */
[----:B------:R2:W3:Y:S07]  /*2b90*/  LDSM.16.M88.4 R132, [R0+0x2000] ;  /* 0x002000000084783b */ /* 0x0004ee0000000200 */
[-C--:B-1----:R-:W-:Y:S08]  /*2ba0*/  HMMA.16816.F32.BF16 R52, R160, R140.reuse, R52 ;  /* 0x0000008ca034723c */ /* 0x082ff00000041834 */
[C---:B------:R-:W-:Y:S01]  /*2bb0*/  HMMA.16816.F32.BF16 R56, R168.reuse, R140, R56 ;  /* 0x0000008ca838723c */ /* 0x040fe20000041838 */
[----:B------:R-:W1:Y:S06]  /*2bc0*/  @!P0 S2R R141, SR_TID.X ;  /* 0x00000000008d8919 */ /* 0x000e6c0000002100 */
[----:B------:R-:W-:Y:S01]  /*2bd0*/  @!P0 IADD3 R140, R242, -c[0x0][0x214], R195 ;  /* 0x80008500f28c8a10 */ /* 0x000fe20007ffe0c3 */
[-C--:B------:R-:W-:Y:S01]  /*2be0*/  HMMA.16816.F32.BF16 R60, R168, R142.reuse, R60 ;  /* 0x0000008ea83c723c */ /* 0x080fe2000004183c */
[----:B--2---:R-:W-:Y:S03]  /*2bf0*/  IMAD.U32 R0, RZ, RZ, UR31 ;  /* 0x0000001fff007e24 */ /* 0x004fe6000f8e00ff */
[----:B------:R-:W-:Y:S01]  /*2c00*/  @!P0 IADD3 R2, R2, UR42, R140 ;  /* 0x0000002a02028c10 */ /* 0x000fe2000fffe08c */
[----:B------:R-:W-:Y:S03]  /*2c10*/  IMAD R0, R0, 0x2, R192 ;  /* 0x0000000200007824 */ /* 0x000fe600078e02c0 */
[----:B------:R-:W-:Y:S01]  /*2c20*/  HMMA.16816.F32.BF16 R64, R160, R142, R64 ;  /* 0x0000008ea040723c */ /* 0x000fe20000041840 */
[----:B------:R-:W-:Y:S05]  /*2c30*/  IMAD.SHL.U32 R0, R0, 0x2, RZ ;  /* 0x0000000200007824 */ /* 0x000fea00078e00ff */
[----:B------:R-:W-:Y:S01]  /*2c40*/  IADD3 R150, R0, 0x1, RZ ;  /* 0x0000000100967810 */ /* 0x000fe20007ffe0ff */
[C---:B------:R-:W-:Y:S01]  /*2c50*/  IMAD.WIDE.U32 R142, R148.reuse, -0x326172a9, RZ ;  /* 0xcd9e8d57948e7825 */ /* 0x040fe200078e00ff */
[----:B------:R-:W-:Y:S01]  /*2c60*/  IADD3 R148, R148, 0x4, RZ ;  /* 0x0000000494947810 */ /* 0x000fe20007ffe0ff */
[-C--:B---3--:R-:W-:Y:S03]  /*2c70*/  HMMA.16816.F32.BF16 R4, R136, R144.reuse, R4 ;  /* 0x000000908804723c */ /* 0x088fe60000041804 */
[----:B------:R-:W-:Y:S01]  /*2c80*/  LOP3.LUT R140, R245, UR5, R0, 0x96, !PT ;  /* 0x00000005f58c7c12 */ /* 0x000fe2000f8e9600 */
[----:B-1----:R-:W-:Y:S01]  /*2c90*/  @!P0 IMAD.SHL.U32 R0, R141, 0x2, RZ ;  /* 0x000000028d008824 */ /* 0x002fe200078e00ff */
[----:B------:R-:W-:Y:S02]  /*2ca0*/  LOP3.LUT R150, R245, UR5, R150, 0x96, !PT ;  /* 0x00000005f5967c12 */ /* 0x000fe4000f8e9696 */
[-C--:B----4-:R-:W-:Y:S01]  /*2cb0*/  LOP3.LUT R152, R143, R189.reuse, RZ, 0x3c, !PT ;  /* 0x000000bd8f987212 */ /* 0x090fe200078e3cff */
[----:B------:R-:W-:Y:S01]  /*2cc0*/  IMAD.WIDE.U32 R140, R140, -0x326172a9, RZ ;  /* 0xcd9e8d578c8c7825 */ /* 0x000fe200078e00ff */
[----:B------:R-:W-:Y:S01]  /*2cd0*/  @!P0 LOP3.LUT R0, R0, 0x6, RZ, 0xc0, !PT ;  /* 0x0000000600008812 */ /* 0x000fe200078ec0ff */
[C---:B------:R-:W-:Y:S02]  /*2ce0*/  HMMA.16816.F32.BF16 R8, R132.reuse, R144, R8 ;  /* 0x000000908408723c */ /* 0x040fe40000041808 */
[----:B------:R-:W-:Y:S01]  /*2cf0*/  IMAD.WIDE.U32 R150, R150, -0x326172a9, RZ ;  /* 0xcd9e8d5796967825 */ /* 0x000fe200078e00ff */
[----:B------:R-:W-:Y:S03]  /*2d00*/  LOP3.LUT R160, R141, UR52, R142, 0x96, !PT ;  /* 0x000000348da07c12 */ /* 0x000fe6000f8e968e */
[----:B------:R-:W-:Y:S01]  /*2d10*/  @!P0 IMAD R0, R192, 0x40, R0 ;  /* 0x00000040c0008824 */ /* 0x000fe200078e0200 */
[----:B------:R-:W-:Y:S01]  /*2d20*/  LOP3.LUT R162, R151, UR52, R142, 0x96, !PT ;  /* 0x0000003497a27c12 */ /* 0x000fe2000f8e968e */
[----:B------:R-:W-:Y:S01]  /*2d30*/  IMAD.WIDE.U32 R142, R148, -0x326172a9, RZ ;  /* 0xcd9e8d57948e7825 */ /* 0x000fe200078e00ff */
[----:B------:R-:W-:Y:S01]  /*2d40*/  @!P0 IMNMX R148, R2, UR42, PT ;  /* 0x0000002a02948c17 */ /* 0x000fe2000b800200 */
[-C--:B------:R-:W-:Y:S02]  /*2d50*/  HMMA.16816.F32.BF16 R12, R132, R146.reuse, R12 ;  /* 0x00000092840c723c */ /* 0x080fe4000004180c */
[----:B------:R-:W-:Y:S01]  /*2d60*/  @!P0 IMAD R0, R149, 0x80, R0 ;  /* 0x0000008095008824 */ /* 0x000fe200078e0200 */
[--C-:B------:R-:W-:Y:S01]  /*2d70*/  LOP3.LUT R164, R141, UR52, R142.reuse, 0x96, !PT ;  /* 0x000000348da47c12 */ /* 0x100fe2000f8e968e */
[----:B------:R-:W-:Y:S01]  /*2d80*/  IMAD.WIDE.U32 R160, R160, -0x2daee0ad, RZ ;  /* 0xd2511f53a0a07825 */ /* 0x000fe200078e00ff */
[----:B------:R-:W-:Y:S02]  /*2d90*/  LOP3.LUT R151, R151, UR52, R142, 0x96, !PT ;  /* 0x0000003497977c12 */ /* 0x000fe4000f8e968e */
[CC--:B------:R-:W-:Y:S01]  /*2da0*/  @!P0 ISETP.GE.AND P3, PT, R0.reuse, R148.reuse, PT ;  /* 0x000000940000820c */ /* 0x0c0fe20003f66270 */
[C---:B------:R-:W-:Y:S01]  /*2db0*/  HMMA.16816.F32.BF16 R16, R136.reuse, R146, R16 ;  /* 0x000000928810723c */ /* 0x040fe20000041810 */
[----:B------:R-:W-:Y:S03]  /*2dc0*/  @!P0 IADD3 R145, R0, 0x1, RZ ;  /* 0x0000000100918810 */ /* 0x000fe60007ffe0ff */
[----:B------:R-:W-:Y:S01]  /*2dd0*/  @!P0 IADD3 R142, R2, 0x8, RZ ;  /* 0x00000008028e8810 */ /* 0x000fe20007ffe0ff */
[----:B------:R-:W-:Y:S01]  /*2de0*/  IMAD.WIDE.U32 R162, R162, -0x2daee0ad, RZ ;  /* 0xd2511f53a2a27825 */ /* 0x000fe200078e00ff */
[----:B------:R-:W-:Y:S02]  /*2df0*/  LOP3.LUT R154, R143, R189, RZ, 0x3c, !PT ;  /* 0x000000bd8f9a7212 */ /* 0x000fe400078e3cff */
[----:B------:R-:W-:Y:S01]  /*2e00*/  @!P0 ISETP.GE.AND P4, PT, R145, R148, PT ;  /* 0x000000949100820c */ /* 0x000fe20003f86270 */
[----:B------:R-:W-:Y:S03]  /*2e10*/  FMUL.FTZ R149, R248, 1.4426950216293334961 ;  /* 0x3fb8aa3bf8957820 */ /* 0x000fe60000410000 */
[----:B------:R-:W-:Y:S01]  /*2e20*/  @!P0 IMNMX R142, R142, UR42, PT ;  /* 0x0000002a8e8e8c17 */ /* 0x000fe2000b800200 */
[C---:B------:R-:W-:Y:S01]  /*2e30*/  FMUL.FTZ R144, R247.reuse, 1.4426950216293334961 ;  /* 0x3fb8aa3bf7907820 */ /* 0x040fe20000410000 */
[----:B------:R-:W-:Y:S01]  /*2e40*/  @!P0 FSEL R4, R4, -INF , !P3 ;  /* 0xff80000004048808 */ /* 0x000fe20005800000 */
[----:B------:R-:W-:Y:S01]  /*2e50*/  IMAD.WIDE.U32 R152, R152, -0x2daee0ad, RZ ;  /* 0xd2511f5398987825 */ /* 0x000fe200078e00ff */
[----:B------:R-:W-:Y:S02]  /*2e60*/  FSETP.NEU.FTZ.AND P3, PT, R247, -INF , PT ;  /* 0xff800000f700780b */ /* 0x000fe40003f7d000 */
[----:B------:R-:W-:Y:S01]  /*2e70*/  @!P0 FSEL R5, R5, -INF , !P4 ;  /* 0xff80000005058808 */ /* 0x000fe20006000000 */
[----:B------:R-:W-:Y:S01]  /*2e80*/  IMAD.WIDE.U32 R154, R154, -0x2daee0ad, RZ ;  /* 0xd2511f539a9a7825 */ /* 0x000fe200078e00ff */
[-C--:B------:R-:W-:Y:S02]  /*2e90*/  @!P0 ISETP.GE.AND P4, PT, R0, R142.reuse, PT ;  /* 0x0000008e0000820c */ /* 0x080fe40003f86270 */
[----:B------:R-:W-:Y:S01]  /*2ea0*/  FSEL R149, R149, RZ, P2 ;  /* 0x000000ff95957208 */ /* 0x000fe20001000000 */
[----:B------:R-:W-:Y:S01]  /*2eb0*/  FMUL.FTZ R143, R246, 1.4426950216293334961 ;  /* 0x3fb8aa3bf68f7820 */ /* 0x000fe20000410000 */
[----:B------:R-:W-:Y:S02]  /*2ec0*/  FSEL R144, R144, RZ, P3 ;  /* 0x000000ff90907208 */ /* 0x000fe40001800000 */
[----:B------:R-:W-:Y:S01]  /*2ed0*/  LOP3.LUT R158, R156, R153, RZ, 0x3c, !PT ;  /* 0x000000999c9e7212 */ /* 0x000fe200078e3cff */
[--C-:B------:R-:W-:Y:S01]  /*2ee0*/  FFMA.FTZ R4, R4, c[0x0][0x23c], -R149.reuse ;  /* 0x00008f0004047a23 */ /* 0x100fe20000010895 */
[----:B------:R-:W-:Y:S01]  /*2ef0*/  @!P0 FSEL R6, R6, -INF , !P4 ;  /* 0xff80000006068808 */ /* 0x000fe20006000000 */
[----:B------:R-:W-:Y:S01]  /*2f00*/  FFMA.FTZ R5, R5, c[0x0][0x23c], -R149 ;  /* 0x00008f0005057a23 */ /* 0x000fe20000010895 */
[----:B------:R-:W-:Y:S01]  /*2f10*/  LOP3.LUT R156, R156, R155, RZ, 0x3c, !PT ;  /* 0x0000009b9c9c7212 */ /* 0x000fe200078e3cff */
[----:B------:R-:W-:Y:S01]  /*2f20*/  MUFU.EX2 R211, R4 ;  /* 0x0000000400d37308 */ /* 0x000fe20000000800 */
[----:B------:R-:W-:Y:S01]  /*2f30*/  @!P0 ISETP.GE.AND P3, PT, R145, R142, PT ;  /* 0x0000008e9100820c */ /* 0x000fe20003f66270 */
[----:B------:R-:W-:Y:S01]  /*2f40*/  FFMA.FTZ R6, R6, c[0x0][0x23c], -R144 ;  /* 0x00008f0006067a23 */ /* 0x000fe20000010890 */
[----:B------:R-:W-:Y:S01]  /*2f50*/  @!P0 IADD3 R141, R2, 0x40, RZ ;  /* 0x00000040028d8810 */ /* 0x000fe20007ffe0ff */
[----:B------:R-:W-:Y:S01]  /*2f60*/  IMAD.WIDE.U32 R158, R158, -0x326172a9, RZ ;  /* 0xcd9e8d579e9e7825 */ /* 0x000fe200078e00ff */
[----:B------:R-:W-:Y:S02]  /*2f70*/  @!P0 FSEL R7, R7, -INF , !P3 ;  /* 0xff80000007078808 */ /* 0x000fe40005800000 */
[----:B------:R-:W-:Y:S01]  /*2f80*/  FSETP.NEU.FTZ.AND P2, PT, R246, -INF , PT ;  /* 0xff800000f600780b */ /* 0x000fe20003f5d000 */
[----:B------:R-:W-:Y:S01]  /*2f90*/  IMAD.WIDE.U32 R156, R156, -0x326172a9, RZ ;  /* 0xcd9e8d579c9c7825 */ /* 0x000fe200078e00ff */
[--C-:B------:R-:W-:Y:S01]  /*2fa0*/  LOP3.LUT R165, R159, UR50, R140.reuse, 0x96, !PT ;  /* 0x000000329fa57c12 */ /* 0x100fe2000f8e968c */
[----:B------:R-:W1:Y:S01]  /*2fb0*/  MUFU.EX2 R208, R5 ;  /* 0x0000000500d07308 */ /* 0x000e620000000800 */
[----:B------:R-:W-:Y:S02]  /*2fc0*/  @!P0 IMNMX R141, R141, UR42, PT ;  /* 0x0000002a8d8d8c17 */ /* 0x000fe4000b800200 */
[----:B------:R-:W-:Y:S01]  /*2fd0*/  LOP3.LUT R166, R157, UR50, R140, 0x96, !PT ;  /* 0x000000329da67c12 */ /* 0x000fe2000f8e968c */
[----:B------:R-:W-:Y:S01]  /*2fe0*/  FFMA.FTZ R140, R7, c[0x0][0x23c], -R144 ;  /* 0x00008f00078c7a23 */ /* 0x000fe20000010890 */
[----:B------:R-:W-:Y:S02]  /*2ff0*/  FSEL R143, R143, RZ, P2 ;  /* 0x000000ff8f8f7208 */ /* 0x000fe40001000000 */
[-C--:B------:R-:W-:Y:S02]  /*3000*/  @!P0 ISETP.GE.AND P2, PT, R0, R141.reuse, PT ;  /* 0x0000008d0000820c */ /* 0x080fe40003f46270 */
[-C--:B------:R-:W-:Y:S01]  /*3010*/  @!P0 ISETP.GE.AND P3, PT, R145, R141.reuse, PT ;  /* 0x0000008d9100820c */ /* 0x080fe20003f66270 */
[----:B------:R2:W-:Y:S01]  /*3020*/  MUFU.EX2 R206, R6 ;  /* 0x0000000600ce7308 */ /* 0x0005e20000000800 */
[----:B------:R-:W-:Y:S02]  /*3030*/  @!P0 FSEL R8, R8, -INF , !P2 ;  /* 0xff80000008088808 */ /* 0x000fe40005000000 */
[----:B------:R-:W-:Y:S02]  /*3040*/  @!P0 FSEL R9, R9, -INF , !P3 ;  /* 0xff80000009098808 */ /* 0x000fe40005800000 */
[----:B------:R-:W-:Y:S01]  /*3050*/  FSETP.NEU.FTZ.AND P2, PT, R243, -INF , PT ;  /* 0xff800000f300780b */ /* 0x000fe20003f5d000 */
[--C-:B------:R-:W-:Y:S01]  /*3060*/  FFMA.FTZ R8, R8, c[0x0][0x23c], -R143.reuse ;  /* 0x00008f0008087a23 */ /* 0x100fe2000001088f */
[----:B------:R-:W-:Y:S01]  /*3070*/  LOP3.LUT R155, R159, UR50, R150, 0x96, !PT ;  /* 0x000000329f9b7c12 */ /* 0x000fe2000f8e9696 */
[--C-:B------:R-:W-:Y:S01]  /*3080*/  FFMA.FTZ R9, R9, c[0x0][0x23c], -R143.reuse ;  /* 0x00008f0009097a23 */ /* 0x100fe2000001088f */
[--C-:B------:R-:W-:Y:S01]  /*3090*/  LOP3.LUT R159, R161, UR49, R152.reuse, 0x96, !PT ;  /* 0x00000031a19f7c12 */ /* 0x100fe2000f8e9698 */
[----:B------:R3:W4:Y:S01]  /*30a0*/  MUFU.EX2 R220, R140 ;  /* 0x0000008c00dc7308 */ /* 0x0007220000000800 */
[----:B------:R-:W-:Y:S01]  /*30b0*/  LOP3.LUT R161, R163, UR49, R152, 0x96, !PT ;  /* 0x00000031a3a17c12 */ /* 0x000fe2000f8e9698 */
[----:B------:R-:W-:Y:S01]  /*30c0*/  IMAD.WIDE.U32 R152, R164, -0x2daee0ad, RZ ;  /* 0xd2511f53a4987825 */ /* 0x000fe200078e00ff */
[----:B------:R-:W-:Y:S03]  /*30d0*/  LOP3.LUT R157, R157, UR50, R150, 0x96, !PT ;  /* 0x000000329d9d7c12 */ /* 0x000fe6000f8e9696 */
[----:B------:R-:W-:Y:S01]  /*30e0*/  IMAD.WIDE.U32 R150, R151, -0x2daee0ad, RZ ;  /* 0xd2511f5397967825 */ /* 0x000fe200078e00ff */
[--C-:B------:R-:W-:Y:S03]  /*30f0*/  LOP3.LUT R153, R153, UR49, R154.reuse, 0x96, !PT ;  /* 0x0000003199997c12 */ /* 0x100fe6000f8e969a */
[----:B------:R1:W1:Y:S01]  /*3100*/  MUFU.EX2 R223, R8 ;  /* 0x0000000800df7308 */ /* 0x0002620000000800 */
[----:B------:R-:W-:Y:S01]  /*3110*/  LOP3.LUT R154, R151, UR49, R154, 0x96, !PT ;  /* 0x00000031979a7c12 */ /* 0x000fe2000f8e969a */
[----:B--2---:R-:W2:Y:S08]  /*3120*/  LDSM.16.M88.4 R4, [R180+0xc800] ;  /* 0x00c80000b404783b */ /* 0x004eb00000000200 */
[----:B------:R4:W2:Y:S01]  /*3130*/  MUFU.EX2 R224, R9 ;  /* 0x0000000900e07308 */ /* 0x0008a20000000800 */
[----:B---3--:R-:W-:Y:S01]  /*3140*/  @!P0 IADD3 R140, R2, 0x48, RZ ;  /* 0x00000048028c8810 */ /* 0x008fe20007ffe0ff */
[----:B------:R-:W-:Y:S03]  /*3150*/  FMUL.FTZ R2, R243, 1.4426950216293334961 ;  /* 0x3fb8aa3bf3027820 */ /* 0x000fe60000410000 */
[----:B------:R-:W-:Y:S02]  /*3160*/  @!P0 IMNMX R140, R140, UR42, PT ;  /* 0x0000002a8c8c8c17 */ /* 0x000fe4000b800200 */
[----:B------:R-:W-:Y:S02]  /*3170*/  FSEL R2, R2, RZ, P2 ;  /* 0x000000ff02027208 */ /* 0x000fe40001000000 */
[-C--:B------:R-:W-:Y:S02]  /*3180*/  @!P0 ISETP.GE.AND P3, PT, R0, R140.reuse, PT ;  /* 0x0000008c0000820c */ /* 0x080fe40003f66270 */
[-C--:B------:R-:W-:Y:S02]  /*3190*/  @!P0 ISETP.GE.AND P2, PT, R145, R140.reuse, PT ;  /* 0x0000008c9100820c */ /* 0x080fe40003f46270 */
[----:B------:R-:W-:Y:S02]  /*31a0*/  @!P0 FSEL R10, R10, -INF , !P3 ;  /* 0xff8000000a0a8808 */ /* 0x000fe40005800000 */
[----:B------:R-:W-:Y:S02]  /*31b0*/  @!P0 FSEL R11, R11, -INF , !P2 ;  /* 0xff8000000b0b8808 */ /* 0x000fe40005000000 */
[----:B-1----:R-:W-:Y:S01]  /*31c0*/  @!P0 IADD3 R8, R0, 0x8, RZ ;  /* 0x0000000800088810 */ /* 0x002fe20007ffe0ff */
[--C-:B------:R-:W-:Y:S02]  /*31d0*/  FFMA.FTZ R10, R10, c[0x0][0x23c], -R2.reuse ;  /* 0x00008f000a0a7a23 */ /* 0x100fe40000010802 */
[--C-:B------:R-:W-:Y:S01]  /*31e0*/  FFMA.FTZ R11, R11, c[0x0][0x23c], -R2.reuse ;  /* 0x00008f000b0b7a23 */ /* 0x100fe20000010802 */
[----:B----4-:R-:W-:Y:S01]  /*31f0*/  @!P0 IADD3 R9, R0, 0x9, RZ ;  /* 0x0000000900098810 */ /* 0x010fe20007ffe0ff */
[----:B------:R-:W1:Y:S01]  /*3200*/  MUFU.EX2 R228, R10 ;  /* 0x0000000a00e47308 */ /* 0x000e620000000800 */
[CC--:B------:R-:W-:Y:S02]  /*3210*/  @!P0 ISETP.GE.AND P6, PT, R8.reuse, R141.reuse, PT ;  /* 0x0000008d0800820c */ /* 0x0c0fe40003fc6270 */
[C---:B------:R-:W-:Y:S02]  /*3220*/  @!P0 ISETP.GE.AND P2, PT, R8.reuse, R140, PT ;  /* 0x0000008c0800820c */ /* 0x040fe40003f46270 */
[CC--:B------:R-:W-:Y:S02]  /*3230*/  @!P0 ISETP.GE.AND P3, PT, R9.reuse, R141.reuse, PT ;  /* 0x0000008d0900820c */ /* 0x0c0fe40003f66270 */
[C---:B------:R-:W-:Y:S02]  /*3240*/  @!P0 ISETP.GE.AND P4, PT, R8.reuse, R148, PT ;  /* 0x000000940800820c */ /* 0x040fe40003f86270 */
[----:B------:R-:W-:Y:S01]  /*3250*/  @!P0 ISETP.GE.AND P5, PT, R8, R142, PT ;  /* 0x0000008e0800820c */ /* 0x000fe20003fa6270 */
[----:B------:R3:W4:Y:S01]  /*3260*/  MUFU.EX2 R227, R11 ;  /* 0x0000000b00e37308 */ /* 0x0007220000000800 */
[----:B------:R-:W-:Y:S01]  /*3270*/  @!P0 FSEL R12, R12, -INF , !P6 ;  /* 0xff8000000c0c8808 */ /* 0x000fe20007000000 */
[-C--:B--2---:R-:W-:Y:S01]  /*3280*/  HMMA.16816.F32.BF16 R20, R136, R4.reuse, R20 ;  /* 0x000000048814723c */ /* 0x084fe20000041814 */
[----:B------:R-:W-:Y:S02]  /*3290*/  @!P0 ISETP.GE.AND P6, PT, R9, R140, PT ;  /* 0x0000008c0900820c */ /* 0x000fe40003fc6270 */
[----:B------:R-:W-:Y:S01]  /*32a0*/  @!P0 FSEL R13, R13, -INF , !P3 ;  /* 0xff8000000d0d8808 */ /* 0x000fe20005800000 */
[--C-:B------:R-:W-:Y:S01]  /*32b0*/  FFMA.FTZ R12, R12, c[0x0][0x23c], -R143.reuse ;  /* 0x00008f000c0c7a23 */ /* 0x100fe2000001088f */
[----:B------:R-:W-:Y:S02]  /*32c0*/  @!P0 FSEL R15, R15, -INF , !P6 ;  /* 0xff8000000f0f8808 */ /* 0x000fe40007000000 */
[C---:B------:R-:W-:Y:S01]  /*32d0*/  @!P0 ISETP.GE.AND P3, PT, R9.reuse, R148, PT ;  /* 0x000000940900820c */ /* 0x040fe20003f66270 */
[C---:B------:R-:W-:Y:S01]  /*32e0*/  HMMA.16816.F32.BF16 R24, R132.reuse, R4, R24 ;  /* 0x000000048418723c */ /* 0x040fe20000041818 */
[----:B------:R-:W-:Y:S01]  /*32f0*/  @!P0 FSEL R14, R14, -INF , !P2 ;  /* 0xff8000000e0e8808 */ /* 0x000fe20005000000 */
[----:B------:R-:W-:Y:S01]  /*3300*/  MUFU.EX2 R222, R12 ;  /* 0x0000000c00de7308 */ /* 0x000fe20000000800 */
[----:B------:R-:W-:Y:S01]  /*3310*/  @!P0 ISETP.GE.AND P2, PT, R9, R142, PT ;  /* 0x0000008e0900820c */ /* 0x000fe20003f46270 */
[--C-:B------:R-:W-:Y:S01]  /*3320*/  FFMA.FTZ R15, R15, c[0x0][0x23c], -R2.reuse ;  /* 0x00008f000f0f7a23 */ /* 0x100fe20000010802 */
[----:B------:R-:W-:Y:S01]  /*3330*/  @!P0 FSEL R16, R16, -INF , !P4 ;  /* 0xff80000010108808 */ /* 0x000fe20006000000 */
[----:B------:R-:W-:Y:S01]  /*3340*/  FFMA.FTZ R14, R14, c[0x0][0x23c], -R2 ;  /* 0x00008f000e0e7a23 */ /* 0x000fe20000010802 */
[----:B------:R-:W-:Y:S01]  /*3350*/  @!P0 FSEL R19, R19, -INF , !P2 ;  /* 0xff80000013138808 */ /* 0x000fe20005000000 */
[-C--:B------:R-:W-:Y:S01]  /*3360*/  HMMA.16816.F32.BF16 R28, R132, R6.reuse, R28 ;  /* 0x00000006841c723c */ /* 0x080fe2000004181c */
[C---:B------:R-:W-:Y:S03]  /*3370*/  @!P0 IADD3 R4, R0.reuse, 0x10, RZ ;  /* 0x0000001000048810 */ /* 0x040fe60007ffe0ff */
[----:B------:R-:W-:Y:S01]  /*3380*/  @!P0 IADD3 R5, R0, 0x11, RZ ;  /* 0x0000001100058810 */ /* 0x000fe20007ffe0ff */
[----:B------:R-:W-:Y:S01]  /*3390*/  FFMA.FTZ R13, R13, c[0x0][0x23c], -R143 ;  /* 0x00008f000d0d7a23 */ /* 0x000fe2000001088f */
[C---:B------:R-:W-:Y:S01]  /*33a0*/  @!P0 ISETP.GE.AND P6, PT, R4.reuse, R148, PT ;  /* 0x000000940400820c */ /* 0x040fe20003fc6270 */
[----:B---3--:R-:W2:Y:S01]  /*33b0*/  LDSM.16.M88.4 R8, [R180+0xd000] ;  /* 0x00d00000b408783b */ /* 0x008ea20000000200 */
[----:B------:R-:W-:Y:S01]  /*33c0*/  @!P0 ISETP.GE.AND P4, PT, R4, R142, PT ;  /* 0x0000008e0400820c */ /* 0x000fe20003f86270 */
[C---:B------:R-:W-:Y:S01]  /*33d0*/  HMMA.16816.F32.BF16 R32, R136.reuse, R6, R32 ;  /* 0x000000068820723c */ /* 0x040fe20000041820 */
[----:B------:R-:W-:Y:S01]  /*33e0*/  @!P0 ISETP.GE.AND P2, PT, R5, R148, PT ;  /* 0x000000940500820c */ /* 0x000fe20003f46270 */
[----:B------:R-:W-:Y:S01]  /*33f0*/  MUFU.EX2 R226, R14 ;  /* 0x0000000e00e27308 */ /* 0x000fe20000000800 */
[----:B------:R-:W-:Y:S01]  /*3400*/  @!P0 FSEL R17, R17, -INF , !P3 ;  /* 0xff80000011118808 */ /* 0x000fe20005800000 */
[--C-:B------:R-:W-:Y:S01]  /*3410*/  FFMA.FTZ R16, R16, c[0x0][0x23c], -R149.reuse ;  /* 0x00008f0010107a23 */ /* 0x100fe20000010895 */
[-C--:B------:R-:W-:Y:S01]  /*3420*/  @!P0 ISETP.GE.AND P3, PT, R4, R141.reuse, PT ;  /* 0x0000008d0400820c */ /* 0x080fe20003f66270 */
[--C-:B------:R-:W-:Y:S01]  /*3430*/  FFMA.FTZ R19, R19, c[0x0][0x23c], -R144.reuse ;  /* 0x00008f0013137a23 */ /* 0x100fe20000010890 */
[----:B------:R-:W-:Y:S01]  /*3440*/  @!P0 FSEL R18, R18, -INF , !P5 ;  /* 0xff80000012128808 */ /* 0x000fe20006800000 */
[--C-:B------:R-:W-:Y:S01]  /*3450*/  FFMA.FTZ R17, R17, c[0x0][0x23c], -R149.reuse ;  /* 0x00008f0011117a23 */ /* 0x100fe20000010895 */
[----:B------:R-:W-:Y:S03]  /*3460*/  @!P0 ISETP.GE.AND P5, PT, R4, R140, PT ;  /* 0x0000008c0400820c */ /* 0x000fe60003fa6270 */
[----:B------:R-:W-:Y:S01]  /*3470*/  @!P0 FSEL R20, R20, -INF , !P6 ;  /* 0xff80000014148808 */ /* 0x000fe20007000000 */
[--C-:B------:R-:W-:Y:S01]  /*3480*/  FFMA.FTZ R18, R18, c[0x0][0x23c], -R144.reuse ;  /* 0x00008f0012127a23 */ /* 0x100fe20000010890 */
[----:B------:R-:W-:Y:S01]  /*3490*/  @!P0 ISETP.GE.AND P6, PT, R5, R142, PT ;  /* 0x0000008e0500820c */ /* 0x000fe20003fc6270 */
[----:B------:R3:W-:Y:S01]  /*34a0*/  MUFU.EX2 R225, R15 ;  /* 0x0000000f00e17308 */ /* 0x0007e20000000800 */
[----:B------:R-:W-:Y:S01]  /*34b0*/  @!P0 FSEL R21, R21, -INF , !P2 ;  /* 0xff80000015158808 */ /* 0x000fe20005000000 */
[--C-:B------:R-:W-:Y:S01]  /*34c0*/  FFMA.FTZ R20, R20, c[0x0][0x23c], -R149.reuse ;  /* 0x00008f0014147a23 */ /* 0x100fe20000010895 */
[-C--:B------:R-:W-:Y:S02]  /*34d0*/  @!P0 ISETP.GE.AND P2, PT, R5, R141.reuse, PT ;  /* 0x0000008d0500820c */ /* 0x080fe40003f46270 */
[----:B------:R-:W-:Y:S01]  /*34e0*/  @!P0 FSEL R22, R22, -INF , !P4 ;  /* 0xff80000016168808 */ /* 0x000fe20006000000 */
[----:B------:R-:W-:Y:S01]  /*34f0*/  FFMA.FTZ R21, R21, c[0x0][0x23c], -R149 ;  /* 0x00008f0015157a23 */ /* 0x000fe20000010895 */
[-C--:B------:R-:W-:Y:S02]  /*3500*/  @!P0 ISETP.GE.AND P4, PT, R5, R140.reuse, PT ;  /* 0x0000008c0500820c */ /* 0x080fe40003f86270 */
[----:B------:R-:W-:Y:S01]  /*3510*/  @!P0 IADD3 R5, R0, 0x18, RZ ;  /* 0x0000001800058810 */ /* 0x000fe20007ffe0ff */
[--C-:B------:R-:W-:Y:S01]  /*3520*/  FFMA.FTZ R22, R22, c[0x0][0x23c], -R144.reuse ;  /* 0x00008f0016167a23 */ /* 0x100fe20000010890 */
[----:B------:R-:W-:Y:S01]  /*3530*/  @!P0 IADD3 R4, R0, 0x19, RZ ;  /* 0x0000001900048810 */ /* 0x000fe20007ffe0ff */
[----:B------:R-:W-:Y:S01]  /*3540*/  MUFU.EX2 R202, R20 ;  /* 0x0000001400ca7308 */ /* 0x000fe20000000800 */
[----:B------:R-:W-:Y:S02]  /*3550*/  @!P0 FSEL R23, R23, -INF , !P6 ;  /* 0xff80000017178808 */ /* 0x000fe40007000000 */
[-C--:B------:R-:W-:Y:S02]  /*3560*/  @!P0 ISETP.GE.AND P6, PT, R5, R141.reuse, PT ;  /* 0x0000008d0500820c */ /* 0x080fe40003fc6270 */
[----:B------:R-:W-:Y:S01]  /*3570*/  @!P0 FSEL R24, R24, -INF , !P3 ;  /* 0xff80000018188808 */ /* 0x000fe20005800000 */
[----:B------:R-:W-:Y:S01]  /*3580*/  FFMA.FTZ R23, R23, c[0x0][0x23c], -R144 ;  /* 0x00008f0017177a23 */ /* 0x000fe20000010890 */
[----:B------:R-:W-:Y:S02]  /*3590*/  @!P0 ISETP.GE.AND P3, PT, R5, R140, PT ;  /* 0x0000008c0500820c */ /* 0x000fe40003f66270 */
[----:B------:R-:W-:Y:S01]  /*35a0*/  @!P0 FSEL R27, R27, -INF , !P4 ;  /* 0xff8000001b1b8808 */ /* 0x000fe20006000000 */
[--C-:B------:R-:W-:Y:S01]  /*35b0*/  FFMA.FTZ R24, R24, c[0x0][0x23c], -R143.reuse ;  /* 0x00008f0018187a23 */ /* 0x100fe2000001088f */
[-C--:B------:R-:W-:Y:S01]  /*35c0*/  @!P0 ISETP.GE.AND P4, PT, R4, R141.reuse, PT ;  /* 0x0000008d0400820c */ /* 0x080fe20003f86270 */
[-C--:B--2---:R-:W-:Y:S01]  /*35d0*/  HMMA.16816.F32.BF16 R36, R136, R8.reuse, R36 ;  /* 0x000000088824723c */ /* 0x084fe20000041824 */
[----:B------:R-:W-:Y:S01]  /*35e0*/  @!P0 FSEL R25, R25, -INF , !P2 ;  /* 0xff80000019198808 */ /* 0x000fe20005000000 */
[--C-:B------:R-:W-:Y:S01]  /*35f0*/  FFMA.FTZ R27, R27, c[0x0][0x23c], -R2.reuse ;  /* 0x00008f001b1b7a23 */ /* 0x100fe20000010802 */
[----:B------:R-:W-:Y:S01]  /*3600*/  @!P0 ISETP.GE.AND P2, PT, R5, R148, PT ;  /* 0x000000940500820c */ /* 0x000fe20003f46270 */
[----:B---3--:R-:W-:Y:S01]  /*3610*/  IMAD.WIDE.U32 R14, R165, -0x2daee0ad, RZ ;  /* 0xd2511f53a50e7825 */ /* 0x008fe200078e00ff */
[----:B------:R-:W-:Y:S01]  /*3620*/  @!P0 FSEL R26, R26, -INF , !P5 ;  /* 0xff8000001a1a8808 */ /* 0x000fe20006800000 */
[----:B------:R2:W3:Y:S01]  /*3630*/  MUFU.EX2 R221, R13 ;  /* 0x0000000d00dd7308 */ /* 0x0004e20000000800 */
[----:B------:R-:W-:Y:S01]  /*3640*/  @!P0 ISETP.GE.AND P5, PT, R5, R142, PT ;  /* 0x0000008e0500820c */ /* 0x000fe20003fa6270 */
[--C-:B------:R-:W-:Y:S01]  /*3650*/  FFMA.FTZ R25, R25, c[0x0][0x23c], -R143.reuse ;  /* 0x00008f0019197a23 */ /* 0x100fe2000001088f */
[----:B------:R-:W-:Y:S01]  /*3660*/  @!P0 FSEL R28, R28, -INF , !P6 ;  /* 0xff8000001c1c8808 */ /* 0x000fe20007000000 */
[C---:B------:R-:W-:Y:S01]  /*3670*/  HMMA.16816.F32.BF16 R40, R132.reuse, R8, R40 ;  /* 0x000000088428723c */ /* 0x040fe20000041828 */
[----:B------:R-:W-:Y:S01]  /*3680*/  @!P0 ISETP.GE.AND P6, PT, R4, R140, PT ;  /* 0x0000008c0400820c */ /* 0x000fe20003fc6270 */
[--C-:B------:R-:W-:Y:S01]  /*3690*/  FFMA.FTZ R26, R26, c[0x0][0x23c], -R2.reuse ;  /* 0x00008f001a1a7a23 */ /* 0x100fe20000010802 */
[----:B------:R-:W-:Y:S01]  /*36a0*/  @!P0 FSEL R29, R29, -INF , !P4 ;  /* 0xff8000001d1d8808 */ /* 0x000fe20006000000 */
[--C-:B------:R-:W-:Y:S01]  /*36b0*/  FFMA.FTZ R28, R28, c[0x0][0x23c], -R143.reuse ;  /* 0x00008f001c1c7a23 */ /* 0x100fe2000001088f */
[----:B------:R-:W-:Y:S01]  /*36c0*/  @!P0 FSEL R31, R31, -INF , !P6 ;  /* 0xff8000001f1f8808 */ /* 0x000fe20007000000 */
[----:B------:R-:W-:Y:S01]  /*36d0*/  MUFU.EX2 R219, R26 ;  /* 0x0000001a00db7308 */ /* 0x000fe20000000800 */
[----:B------:R-:W-:Y:S01]  /*36e0*/  @!P0 ISETP.GE.AND P4, PT, R4, R148, PT ;  /* 0x000000940400820c */ /* 0x000fe20003f86270 */
[-C--:B------:R-:W-:Y:S01]  /*36f0*/  HMMA.16816.F32.BF16 R44, R132, R10.reuse, R44 ;  /* 0x0000000a842c723c */ /* 0x080fe2000004182c */
[----:B------:R-:W-:Y:S02]  /*3700*/  @!P0 FSEL R30, R30, -INF , !P3 ;  /* 0xff8000001e1e8808 */ /* 0x000fe40005800000 */
[----:B------:R-:W-:Y:S01]  /*3710*/  @!P0 ISETP.GE.AND P3, PT, R4, R142, PT ;  /* 0x0000008e0400820c */ /* 0x000fe20003f66270 */
[----:B------:R-:W-:Y:S01]  /*3720*/  FFMA.FTZ R29, R29, c[0x0][0x23c], -R143 ;  /* 0x00008f001d1d7a23 */ /* 0x000fe2000001088f */
[----:B------:R-:W-:Y:S01]  /*3730*/  @!P0 IADD3 R8, R0, 0x20, RZ ;  /* 0x0000002000088810 */ /* 0x000fe20007ffe0ff */
[----:B------:R-:W1:Y:S01]  /*3740*/  LDSM.16.M88.4 R4, [R180+0xd800] ;  /* 0x00d80000b404783b */ /* 0x000e620000000200 */
[----:B------:R-:W-:Y:S01]  /*3750*/  @!P0 FSEL R32, R32, -INF , !P2 ;  /* 0xff80000020208808 */ /* 0x000fe20005000000 */
[C---:B------:R-:W-:Y:S01]  /*3760*/  HMMA.16816.F32.BF16 R48, R136.reuse, R10, R48 ;  /* 0x0000000a8830723c */ /* 0x040fe20000041830 */
[C---:B------:R-:W-:Y:S01]  /*3770*/  @!P0 ISETP.GE.AND P6, PT, R8.reuse, R148, PT ;  /* 0x000000940800820c */ /* 0x040fe20003fc6270 */
[----:B------:R-:W-:Y:S01]  /*3780*/  MUFU.EX2 R204, R29 ;  /* 0x0000001d00cc7308 */ /* 0x000fe20000000800 */
[----:B------:R-:W-:Y:S01]  /*3790*/  @!P0 ISETP.GE.AND P2, PT, R8, R142, PT ;  /* 0x0000008e0800820c */ /* 0x000fe20003f46270 */
[--C-:B------:R-:W-:Y:S01]  /*37a0*/  FFMA.FTZ R30, R30, c[0x0][0x23c], -R2.reuse ;  /* 0x00008f001e1e7a23 */ /* 0x100fe20000010802 */
[----:B------:R-:W-:Y:S01]  /*37b0*/  @!P0 FSEL R33, R33, -INF , !P4 ;  /* 0xff80000021218808 */ /* 0x000fe20006000000 */
[----:B------:R-:W-:Y:S01]  /*37c0*/  FFMA.FTZ R31, R31, c[0x0][0x23c], -R2 ;  /* 0x00008f001f1f7a23 */ /* 0x000fe20000010802 */
[-C--:B------:R-:W-:Y:S01]  /*37d0*/  @!P0 ISETP.GE.AND P4, PT, R8, R141.reuse, PT ;  /* 0x0000008d0800820c */ /* 0x080fe20003f86270 */
[--C-:B------:R-:W-:Y:S01]  /*37e0*/  FFMA.FTZ R32, R32, c[0x0][0x23c], -R149.reuse ;  /* 0x00008f0020207a23 */ /* 0x100fe20000010895 */
[----:B------:R-:W-:Y:S02]  /*37f0*/  @!P0 FSEL R34, R34, -INF , !P5 ;  /* 0xff80000022228808 */ /* 0x000fe40006800000 */
[----:B------:R-:W-:Y:S01]  /*3800*/  @!P0 ISETP.GE.AND P5, PT, R8, R140, PT ;  /* 0x0000008c0800820c */ /* 0x000fe20003fa6270 */
[----:B------:R-:W-:Y:S01]  /*3810*/  MUFU.EX2 R196, R32 ;  /* 0x0000002000c47308 */ /* 0x000fe20000000800 */
[----:B------:R-:W-:Y:S01]  /*3820*/  @!P0 IADD3 R8, R0, 0x21, RZ ;  /* 0x0000002100088810 */ /* 0x000fe20007ffe0ff */
[--C-:B------:R-:W-:Y:S01]  /*3830*/  FFMA.FTZ R34, R34, c[0x0][0x23c], -R144.reuse ;  /* 0x00008f0022227a23 */ /* 0x100fe20000010890 */
[----:B------:R-:W-:Y:S01]  /*3840*/  @!P0 FSEL R35, R35, -INF , !P3 ;  /* 0xff80000023238808 */ /* 0x000fe20005800000 */
[--C-:B------:R-:W-:Y:S01]  /*3850*/  FFMA.FTZ R33, R33, c[0x0][0x23c], -R149.reuse ;  /* 0x00008f0021217a23 */ /* 0x100fe20000010895 */
[----:B------:R-:W-:Y:S01]  /*3860*/  @!P0 ISETP.GE.AND P3, PT, R8, R148, PT ;  /* 0x000000940800820c */ /* 0x000fe20003f66270 */
[----:B--2---:R-:W-:Y:S01]  /*3870*/  IMAD.WIDE.U32 R12, R166, -0x2daee0ad, RZ ;  /* 0xd2511f53a60c7825 */ /* 0x004fe200078e00ff */
[----:B------:R-:W-:Y:S02]  /*3880*/  @!P0 FSEL R36, R36, -INF , !P6 ;  /* 0xff80000024248808 */ /* 0x000fe40007000000 */
[----:B------:R-:W-:Y:S01]  /*3890*/  @!P0 ISETP.GE.AND P6, PT, R8, R142, PT ;  /* 0x0000008e0800820c */ /* 0x000fe20003fc6270 */
[----:B------:R-:W-:Y:S01]  /*38a0*/  FFMA.FTZ R35, R35, c[0x0][0x23c], -R144 ;  /* 0x00008f0023237a23 */ /* 0x000fe20000010890 */
[----:B------:R-:W-:Y:S01]  /*38b0*/  LOP3.LUT R20, R13, UR46, R152, 0x96, !PT ;  /* 0x0000002e0d147c12 */ /* 0x000fe2000f8e9698 */
[----:B------:R-:W-:Y:S01]  /*38c0*/  MUFU.EX2 R195, R34 ;  /* 0x0000002200c37308 */ /* 0x000fe20000000800 */
[----:B------:R-:W-:Y:S01]  /*38d0*/  @!P0 FSEL R37, R37, -INF , !P3 ;  /* 0xff80000025258808 */ /* 0x000fe20005800000 */
[--C-:B------:R-:W-:Y:S01]  /*38e0*/  FFMA.FTZ R36, R36, c[0x0][0x23c], -R149.reuse ;  /* 0x00008f0024247a23 */ /* 0x100fe20000010895 */
[-C--:B------:R-:W-:Y:S01]  /*38f0*/  @!P0 ISETP.GE.AND P3, PT, R8, R141.reuse, PT ;  /* 0x0000008d0800820c */ /* 0x080fe20003f66270 */
[----:B------:R-:W-:Y:S01]  /*3900*/  IMAD.WIDE.U32 R10, R159, -0x326172a9, RZ ;  /* 0xcd9e8d579f0a7825 */ /* 0x000fe200078e00ff */
[----:B------:R-:W-:Y:S02]  /*3910*/  @!P0 FSEL R38, R38, -INF , !P2 ;  /* 0xff80000026268808 */ /* 0x000fe40005000000 */
[----:B------:R-:W-:Y:S01]  /*3920*/  @!P0 FSEL R41, R41, -INF , !P3 ;  /* 0xff80000029298808 */ /* 0x000fe20005800000 */
[----:B------:R-:W-:Y:S01]  /*3930*/  FFMA.FTZ R37, R37, c[0x0][0x23c], -R149 ;  /* 0x00008f0025257a23 */ /* 0x000fe20000010895 */
[----:B------:R-:W-:Y:S01]  /*3940*/  @!P0 ISETP.GE.AND P2, PT, R8, R140, PT ;  /* 0x0000008c0800820c */ /* 0x000fe20003f46270 */
[----:B------:R-:W-:Y:S01]  /*3950*/  MUFU.EX2 R189, R35 ;  /* 0x0000002300bd7308 */ /* 0x000fe20000000800 */
[----:B------:R-:W-:Y:S01]  /*3960*/  @!P0 IADD3 R9, R0, 0x28, RZ ;  /* 0x0000002800098810 */ /* 0x000fe20007ffe0ff */
[--C-:B------:R-:W-:Y:S01]  /*3970*/  FFMA.FTZ R38, R38, c[0x0][0x23c], -R144.reuse ;  /* 0x00008f0026267a23 */ /* 0x100fe20000010890 */
[----:B------:R-:W-:Y:S01]  /*3980*/  @!P0 IADD3 R8, R0, 0x29, RZ ;  /* 0x0000002900088810 */ /* 0x000fe20007ffe0ff */
[-C--:B-1----:R-:W-:Y:S01]  /*3990*/  HMMA.16816.F32.BF16 R52, R136, R4.reuse, R52 ;  /* 0x000000048834723c */ /* 0x082fe20000041834 */
[----:B------:R-:W-:Y:S01]  /*39a0*/  @!P0 ISETP.GE.AND P3, PT, R9, R148, PT ;  /* 0x000000940900820c */ /* 0x000fe20003f66270 */
[--C-:B------:R-:W-:Y:S01]  /*39b0*/  FFMA.FTZ R41, R41, c[0x0][0x23c], -R143.reuse ;  /* 0x00008f0029297a23 */ /* 0x100fe2000001088f */
[----:B------:R-:W-:Y:S02]  /*39c0*/  @!P0 FSEL R39, R39, -INF , !P6 ;  /* 0xff80000027278808 */ /* 0x000fe40007000000 */
[CC--:B------:R-:W-:Y:S01]  /*39d0*/  @!P0 ISETP.GE.AND P6, PT, R9.reuse, R141.reuse, PT ;  /* 0x0000008d0900820c */ /* 0x0c0fe20003fc6270 */
[----:B------:R-:W-:Y:S01]  /*39e0*/  MUFU.EX2 R192, R33 ;  /* 0x0000002100c07308 */ /* 0x000fe20000000800 */
[----:B------:R-:W-:Y:S01]  /*39f0*/  @!P0 FSEL R40, R40, -INF , !P4 ;  /* 0xff80000028288808 */ /* 0x000fe20006000000 */
[C---:B------:R-:W-:Y:S01]  /*3a00*/  HMMA.16816.F32.BF16 R56, R132.reuse, R4, R56 ;  /* 0x000000048438723c */ /* 0x040fe20000041838 */
[-C--:B------:R-:W-:Y:S03]  /*3a10*/  @!P0 ISETP.GE.AND P4, PT, R9, R140.reuse, PT ;  /* 0x0000008c0900820c */ /* 0x080fe60003f86270 */
[----:B------:R-:W-:Y:S01]  /*3a20*/  @!P0 FSEL R43, R43, -INF , !P2 ;  /* 0xff8000002b2b8808 */ /* 0x000fe20005000000 */
[----:B------:R-:W-:Y:S01]  /*3a30*/  FFMA.FTZ R39, R39, c[0x0][0x23c], -R144 ;  /* 0x00008f0027277a23 */ /* 0x000fe20000010890 */
[-C--:B------:R-:W-:Y:S01]  /*3a40*/  @!P0 ISETP.GE.AND P2, PT, R8, R141.reuse, PT ;  /* 0x0000008d0800820c */ /* 0x080fe20003f46270 */
[--C-:B------:R-:W-:Y:S01]  /*3a50*/  FFMA.FTZ R40, R40, c[0x0][0x23c], -R143.reuse ;  /* 0x00008f0028287a23 */ /* 0x100fe2000001088f */
[----:B------:R-:W-:Y:S01]  /*3a60*/  @!P0 FSEL R44, R44, -INF , !P6 ;  /* 0xff8000002c2c8808 */ /* 0x000fe20007000000 */
[-C--:B------:R-:W-:Y:S01]  /*3a70*/  HMMA.16816.F32.BF16 R60, R132, R6.reuse, R60 ;  /* 0x00000006843c723c */ /* 0x080fe2000004183c */
[----:B------:R-:W-:Y:S01]  /*3a80*/  @!P0 ISETP.GE.AND P6, PT, R8, R140, PT ;  /* 0x0000008c0800820c */ /* 0x000fe20003fc6270 */
[----:B------:R-:W-:Y:S01]  /*3a90*/  MUFU.EX2 R205, R22 ;  /* 0x0000001600cd7308 */ /* 0x000fe20000000800 */
[----:B------:R-:W-:Y:S01]  /*3aa0*/  @!P0 FSEL R45, R45, -INF , !P2 ;  /* 0xff8000002d2d8808 */ /* 0x000fe20005000000 */
[--C-:B------:R-:W-:Y:S01]  /*3ab0*/  FFMA.FTZ R44, R44, c[0x0][0x23c], -R143.reuse ;  /* 0x00008f002c2c7a23 */ /* 0x100fe2000001088f */
[----:B------:R-:W-:Y:S01]  /*3ac0*/  @!P0 FSEL R46, R46, -INF , !P4 ;  /* 0xff8000002e2e8808 */ /* 0x000fe20006000000 */
[--C-:B------:R-:W-:Y:S01]  /*3ad0*/  FFMA.FTZ R43, R43, c[0x0][0x23c], -R2.reuse ;  /* 0x00008f002b2b7a23 */ /* 0x100fe20000010802 */
[C---:B------:R-:W-:Y:S01]  /*3ae0*/  @!P0 ISETP.GE.AND P2, PT, R8.reuse, R148, PT ;  /* 0x000000940800820c */ /* 0x040fe20003f46270 */
[----:B------:R-:W-:Y:S01]  /*3af0*/  HMMA.16816.F32.BF16 R64, R136, R6, R64 ;  /* 0x000000068840723c */ /* 0x000fe20000041840 */
[----:B------:R-:W-:Y:S03]  /*3b00*/  @!P0 ISETP.GE.AND P4, PT, R8, R142, PT ;  /* 0x0000008e0800820c */ /* 0x000fe60003f86270 */
[----:B------:R-:W-:Y:S01]  /*3b10*/  @!P0 FSEL R47, R47, -INF , !P6 ;  /* 0xff8000002f2f8808 */ /* 0x000fe20007000000 */
[----:B------:R-:W-:Y:S01]  /*3b20*/  IMAD.WIDE.U32 R132, R157, -0x2daee0ad, RZ ;  /* 0xd2511f539d847825 */ /* 0x000fe200078e00ff */
[C---:B------:R-:W-:Y:S01]  /*3b30*/  @!P0 IADD3 R8, R0.reuse, 0x30, RZ ;  /* 0x0000003000088810 */ /* 0x040fe20007ffe0ff */
[----:B------:R-:W-:Y:S01]  /*3b40*/  MUFU.EX2 R214, R30 ;  /* 0x0000001e00d67308 */ /* 0x000fe20000000800 */
[----:B------:R-:W-:Y:S01]  /*3b50*/  @!P0 IADD3 R4, R0, 0x31, RZ ;  /* 0x0000003100048810 */ /* 0x000fe20007ffe0ff */
[----:B------:R-:W-:Y:S01]  /*3b60*/  FFMA.FTZ R45, R45, c[0x0][0x23c], -R143 ;  /* 0x00008f002d2d7a23 */ /* 0x000fe2000001088f */
[----:B------:R-:W-:Y:S02]  /*3b70*/  @!P0 ISETP.GE.AND P6, PT, R8, R148, PT ;  /* 0x000000940800820c */ /* 0x000fe40003fc6270 */
[----:B------:R-:W-:Y:S01]  /*3b80*/  @!P0 FSEL R48, R48, -INF , !P3 ;  /* 0xff80000030308808 */ /* 0x000fe20005800000 */
[--C-:B------:R-:W-:Y:S01]  /*3b90*/  FFMA.FTZ R46, R46, c[0x0][0x23c], -R2.reuse ;  /* 0x00008f002e2e7a23 */ /* 0x100fe20000010802 */
[----:B------:R-:W-:Y:S01]  /*3ba0*/  @!P0 ISETP.GE.AND P3, PT, R8, R142, PT ;  /* 0x0000008e0800820c */ /* 0x000fe20003f66270 */
[----:B------:R-:W-:Y:S01]  /*3bb0*/  FFMA.FTZ R47, R47, c[0x0][0x23c], -R2 ;  /* 0x00008f002f2f7a23 */ /* 0x000fe20000010802 */
[----:B------:R-:W-:Y:S01]  /*3bc0*/  @!P0 FSEL R51, R51, -INF , !P4 ;  /* 0xff80000033338808 */ /* 0x000fe20006000000 */
[----:B------:R-:W1:Y:S01]  /*3bd0*/  MUFU.EX2 R210, R16 ;  /* 0x0000001000d27308 */ /* 0x000e620000000800 */
[----:B------:R-:W-:Y:S01]  /*3be0*/  @!P0 ISETP.GE.AND P4, PT, R4, R148, PT ;  /* 0x000000940400820c */ /* 0x000fe20003f86270 */
[--C-:B------:R-:W-:Y:S01]  /*3bf0*/  FFMA.FTZ R48, R48, c[0x0][0x23c], -R149.reuse ;  /* 0x00008f0030307a23 */ /* 0x100fe20000010895 */
[----:B------:R-:W-:Y:S01]  /*3c00*/  @!P0 FSEL R49, R49, -INF , !P2 ;  /* 0xff80000031318808 */ /* 0x000fe20005000000 */
[--C-:B------:R-:W-:Y:S01]  /*3c10*/  FFMA.FTZ R51, R51, c[0x0][0x23c], -R144.reuse ;  /* 0x00008f0033337a23 */ /* 0x100fe20000010890 */
[-C--:B------:R-:W-:Y:S02]  /*3c20*/  @!P0 ISETP.GE.AND P2, PT, R8, R141.reuse, PT ;  /* 0x0000008d0800820c */ /* 0x080fe40003f46270 */
[----:B------:R-:W-:Y:S01]  /*3c30*/  @!P0 FSEL R52, R52, -INF , !P6 ;  /* 0xff80000034348808 */ /* 0x000fe20007000000 */
[--C-:B------:R-:W-:Y:S01]  /*3c40*/  FFMA.FTZ R49, R49, c[0x0][0x23c], -R149.reuse ;  /* 0x00008f0031317a23 */ /* 0x100fe20000010895 */
[----:B------:R-:W-:Y:S01]  /*3c50*/  @!P0 ISETP.GE.AND P6, PT, R4, R142, PT ;  /* 0x0000008e0400820c */ /* 0x000fe20003fc6270 */
[----:B------:R-:W-:Y:S01]  /*3c60*/  MUFU.EX2 R215, R18 ;  /* 0x0000001200d77308 */ /* 0x000fe20000000800 */
[----:B------:R-:W-:Y:S01]  /*3c70*/  @!P0 FSEL R53, R53, -INF , !P4 ;  /* 0xff80000035358808 */ /* 0x000fe20006000000 */
[--C-:B------:R-:W-:Y:S01]  /*3c80*/  FFMA.FTZ R52, R52, c[0x0][0x23c], -R149.reuse ;  /* 0x00008f0034347a23 */ /* 0x100fe20000010895 */
[-C--:B------:R-:W-:Y:S02]  /*3c90*/  @!P0 ISETP.GE.AND P4, PT, R4, R141.reuse, PT ;  /* 0x0000008d0400820c */ /* 0x080fe40003f86270 */
[----:B------:R-:W-:Y:S01]  /*3ca0*/  @!P0 FSEL R54, R54, -INF , !P3 ;  /* 0xff80000036368808 */ /* 0x000fe20005800000 */
[----:B------:R-:W-:Y:S01]  /*3cb0*/  FFMA.FTZ R53, R53, c[0x0][0x23c], -R149 ;  /* 0x00008f0035357a23 */ /* 0x000fe20000010895 */
[----:B------:R-:W-:Y:S02]  /*3cc0*/  @!P0 ISETP.GE.AND P3, PT, R4, R140, PT ;  /* 0x0000008c0400820c */ /* 0x000fe40003f66270 */
[----:B------:R-:W-:Y:S01]  /*3cd0*/  @!P0 IADD3 R4, R0, 0x38, RZ ;  /* 0x0000003800048810 */ /* 0x000fe20007ffe0ff */
[----:B------:R2:W-:Y:S01]  /*3ce0*/  MUFU.EX2 R213, R19 ;  /* 0x0000001300d57308 */ /* 0x0005e20000000800 */
[----:B------:R-:W-:Y:S01]  /*3cf0*/  @!P0 FSEL R59, R59, -INF , !P3 ;  /* 0xff8000003b3b8808 */ /* 0x000fe20005800000 */
[----:B------:R-:W-:Y:S01]  /*3d00*/  FFMA.FTZ R54, R54, c[0x0][0x23c], -R144 ;  /* 0x00008f0036367a23 */ /* 0x000fe20000010890 */
[----:B------:R-:W-:Y:S02]  /*3d10*/  @!P0 IADD3 R0, R0, 0x39, RZ ;  /* 0x0000003900008810 */ /* 0x000fe40007ffe0ff */
[----:B------:R-:W-:Y:S01]  /*3d20*/  @!P0 ISETP.GE.AND P3, PT, R4, R148, PT ;  /* 0x000000940400820c */ /* 0x000fe20003f66270 */
[--C-:B------:R-:W-:Y:S01]  /*3d30*/  FFMA.FTZ R59, R59, c[0x0][0x23c], -R2.reuse ;  /* 0x00008f003b3b7a23 */ /* 0x100fe20000010802 */
[----:B------:R-:W-:Y:S02]  /*3d40*/  @!P0 FSEL R56, R56, -INF , !P2 ;  /* 0xff80000038388808 */ /* 0x000fe40005000000 */
[-C--:B------:R-:W-:Y:S01]  /*3d50*/  @!P0 ISETP.GE.AND P2, PT, R0, R141.reuse, PT ;  /* 0x0000008d0000820c */ /* 0x080fe20003f46270 */
[----:B------:R1:W-:Y:S01]  /*3d60*/  MUFU.EX2 R203, R23 ;  /* 0x0000001700cb7308 */ /* 0x0003e20000000800 */
[----:B------:R-:W-:Y:S01]  /*3d70*/  @!P0 FSEL R42, R42, -INF , !P5 ;  /* 0xff8000002a2a8808 */ /* 0x000fe20006800000 */
[--C-:B------:R-:W-:Y:S01]  /*3d80*/  FFMA.FTZ R56, R56, c[0x0][0x23c], -R143.reuse ;  /* 0x00008f0038387a23 */ /* 0x100fe2000001088f */
[----:B------:R-:W-:Y:S02]  /*3d90*/  @!P0 ISETP.GE.AND P5, PT, R9, R142, PT ;  /* 0x0000008e0900820c */ /* 0x000fe40003fa6270 */
[----:B------:R-:W-:Y:S01]  /*3da0*/  @!P0 FSEL R55, R55, -INF , !P6 ;  /* 0xff80000037378808 */ /* 0x000fe20007000000 */
[----:B------:R-:W-:Y:S01]  /*3db0*/  FFMA.FTZ R42, R42, c[0x0][0x23c], -R2 ;  /* 0x00008f002a2a7a23 */ /* 0x000fe20000010802 */
[C---:B------:R-:W-:Y:S02]  /*3dc0*/  @!P0 ISETP.GE.AND P6, PT, R4.reuse, R141, PT ;  /* 0x0000008d0400820c */ /* 0x040fe40003fc6270 */
[----:B------:R-:W-:Y:S01]  /*3dd0*/  @!P0 FSEL R57, R57, -INF , !P4 ;  /* 0xff80000039398808 */ /* 0x000fe20006000000 */
[----:B------:R-:W1:Y:S01]  /*3de0*/  MUFU.EX2 R207, R17 ;  /* 0x0000001100cf7308 */ /* 0x000e620000000800 */
[----:B------:R-:W-:Y:S01]  /*3df0*/  @!P0 ISETP.GE.AND P4, PT, R4, R140, PT ;  /* 0x0000008c0400820c */ /* 0x000fe20003f86270 */
[----:B------:R-:W-:Y:S01]  /*3e00*/  FFMA.FTZ R55, R55, c[0x0][0x23c], -R144 ;  /* 0x00008f0037377a23 */ /* 0x000fe20000010890 */
[----:B------:R-:W-:Y:S01]  /*3e10*/  @!P0 FSEL R61, R61, -INF , !P2 ;  /* 0xff8000003d3d8808 */ /* 0x000fe20005000000 */
[----:B--2---:R-:W-:Y:S01]  /*3e20*/  IMAD.WIDE.U32 R18, R154, -0x326172a9, RZ ;  /* 0xcd9e8d579a127825 */ /* 0x004fe200078e00ff */
[----:B------:R-:W-:Y:S02]  /*3e30*/  @!P0 ISETP.GE.AND P2, PT, R4, R142, PT ;  /* 0x0000008e0400820c */ /* 0x000fe40003f46270 */
[----:B------:R-:W-:Y:S01]  /*3e40*/  @!P0 FSEL R50, R50, -INF , !P5 ;  /* 0xff80000032328808 */ /* 0x000fe20006800000 */
[----:B------:R-:W-:Y:S01]  /*3e50*/  IMAD.WIDE.U32 R4, R153, -0x326172a9, RZ ;  /* 0xcd9e8d5799047825 */ /* 0x000fe200078e00ff */
[-C--:B------:R-:W-:Y:S01]  /*3e60*/  @!P0 ISETP.GE.AND P5, PT, R8, R140.reuse, PT ;  /* 0x0000008c0800820c */ /* 0x080fe20003fa6270 */
[----:B------:R-:W-:Y:S01]  /*3e70*/  MUFU.EX2 R201, R21 ;  /* 0x0000001500c97308 */ /* 0x000fe20000000800 */
[----:B------:R-:W-:Y:S01]  /*3e80*/  LOP3.LUT R134, R15, UR46, R160, 0x96, !PT ;  /* 0x0000002e0f867c12 */ /* 0x000fe2000f8e96a0 */
[----:B------:R-:W-:Y:S01]  /*3e90*/  FFMA.FTZ R50, R50, c[0x0][0x23c], -R144 ;  /* 0x00008f0032327a23 */ /* 0x000fe20000010890 */
[----:B------:R-:W-:Y:S01]  /*3ea0*/  @!P0 FSEL R58, R58, -INF , !P5 ;  /* 0xff8000003a3a8808 */ /* 0x000fe20006800000 */
[----:B------:R-:W-:Y:S01]  /*3eb0*/  IMAD.WIDE.U32 R8, R161, -0x326172a9, RZ ;  /* 0xcd9e8d57a1087825 */ /* 0x000fe200078e00ff */
[----:B------:R-:W-:Y:S02]  /*3ec0*/  @!P0 ISETP.GE.AND P5, PT, R0, R140, PT ;  /* 0x0000008c0000820c */ /* 0x000fe40003fa6270 */
[----:B------:R-:W-:Y:S01]  /*3ed0*/  LOP3.LUT R22, R5, UR47, R156, 0x96, !PT ;  /* 0x0000002f05167c12 */ /* 0x000fe2000f8e969c */
[----:B------:R-:W-:Y:S01]  /*3ee0*/  IMAD.WIDE.U32 R140, R155, -0x2daee0ad, RZ ;  /* 0xd2511f539b8c7825 */ /* 0x000fe200078e00ff */
[----:B------:R-:W-:Y:S01]  /*3ef0*/  LOP3.LUT R16, R11, UR47, R158, 0x96, !PT ;  /* 0x0000002f0b107c12 */ /* 0x000fe2000f8e969e */
[----:B------:R2:W2:Y:S01]  /*3f00*/  MUFU.EX2 R217, R24 ;  /* 0x0000001800d97308 */ /* 0x0004a20000000800 */
[----:B------:R-:W-:Y:S01]  /*3f10*/  LOP3.LUT R150, R133, UR46, R150, 0x96, !PT ;  /* 0x0000002e85967c12 */ /* 0x000fe2000f8e9696 */
[----:B------:R-:W-:Y:S01]  /*3f20*/  IMAD.WIDE.U32 R134, R134, -0x326172a9, RZ ;  /* 0xcd9e8d5786867825 */ /* 0x000fe200078e00ff */
[----:B------:R-:W-:Y:S02]  /*3f30*/  LOP3.LUT R26, R141, UR46, R162, 0x96, !PT ;  /* 0x0000002e8d1a7c12 */ /* 0x000fe4000f8e96a2 */
[----:B------:R-:W-:Y:S01]  /*3f40*/  LOP3.LUT R158, R9, UR47, R158, 0x96, !PT ;  /* 0x0000002f099e7c12 */ /* 0x000fe2000f8e969e */
[----:B-1----:R-:W-:Y:S01]  /*3f50*/  IMAD.WIDE.U32 R22, R22, -0x2daee0ad, RZ ;  /* 0xd2511f5316167825 */ /* 0x002fe200078e00ff */
[----:B------:R-:W-:Y:S02]  /*3f60*/  LOP3.LUT R15, R19, UR47, R156, 0x96, !PT ;  /* 0x0000002f130f7c12 */ /* 0x000fe4000f8e969c */
[----:B------:R-:W-:Y:S01]  /*3f70*/  @!P0 FSEL R60, R60, -INF , !P6 ;  /* 0xff8000003c3c8808 */ /* 0x000fe20007000000 */
[----:B------:R1:W-:Y:S01]  /*3f80*/  MUFU.EX2 R218, R27 ;  /* 0x0000001b00da7308 */ /* 0x0003e20000000800 */
[----:B------:R-:W-:Y:S01]  /*3f90*/  @!P0 ISETP.GE.AND P6, PT, R0, R148, PT ;  /* 0x000000940000820c */ /* 0x000fe20003fc6270 */
[--C-:B------:R-:W-:Y:S01]  /*3fa0*/  FFMA.FTZ R57, R57, c[0x0][0x23c], -R143.reuse ;  /* 0x00008f0039397a23 */ /* 0x100fe2000001088f */
[----:B------:R-:W-:Y:S01]  /*3fb0*/  @!P0 FSEL R62, R62, -INF , !P4 ;  /* 0xff8000003e3e8808 */ /* 0x000fe20006000000 */
[--C-:B------:R-:W-:Y:S01]  /*3fc0*/  FFMA.FTZ R60, R60, c[0x0][0x23c], -R143.reuse ;  /* 0x00008f003c3c7a23 */ /* 0x100fe2000001088f */
[----:B------:R-:W-:Y:S01]  /*3fd0*/  @!P0 ISETP.GE.AND P4, PT, R0, R142, PT ;  /* 0x0000008e0000820c */ /* 0x000fe20003f86270 */
[----:B------:R-:W-:Y:S01]  /*3fe0*/  FFMA.FTZ R143, R61, c[0x0][0x23c], -R143 ;  /* 0x00008f003d8f7a23 */ /* 0x000fe2000001088f */
[----:B------:R-:W-:Y:S01]  /*3ff0*/  @!P0 FSEL R66, R66, -INF , !P2 ;  /* 0xff80000042428808 */ /* 0x000fe20005000000 */
[----:B------:R-:W-:Y:S01]  /*4000*/  FFMA.FTZ R62, R62, c[0x0][0x23c], -R2 ;  /* 0x00008f003e3e7a23 */ /* 0x000fe20000010802 */
[----:B------:R-:W-:Y:S01]  /*4010*/  @!P0 FSEL R64, R64, -INF , !P3 ;  /* 0xff80000040408808 */ /* 0x000fe20005800000 */
[----:B------:R3:W-:Y:S01]  /*4020*/  MUFU.EX2 R209, R28 ;  /* 0x0000001c00d17308 */ /* 0x0007e20000000800 */
[----:B------:R-:W-:Y:S01]  /*4030*/  @!P0 FSEL R67, R67, -INF , !P4 ;  /* 0xff80000043438808 */ /* 0x000fe20006000000 */
[----:B------:R-:W-:Y:S01]  /*4040*/  FFMA.FTZ R66, R66, c[0x0][0x23c], -R144 ;  /* 0x00008f0042427a23 */ /* 0x000fe20000010890 */
[----:B------:R-:W-:Y:S01]  /*4050*/  @!P0 FSEL R65, R65, -INF , !P6 ;  /* 0xff80000041418808 */ /* 0x000fe20007000000 */
[--C-:B------:R-:W-:Y:S01]  /*4060*/  FFMA.FTZ R64, R64, c[0x0][0x23c], -R149.reuse ;  /* 0x00008f0040407a23 */ /* 0x100fe20000010895 */
[----:B--2---:R-:W-:Y:S01]  /*4070*/  LOP3.LUT R24, R135, UR45, R10, 0x96, !PT ;  /* 0x0000002d87187c12 */ /* 0x004fe2000f8e960a */
[----:B------:R-:W-:Y:S01]  /*4080*/  FFMA.FTZ R144, R67, c[0x0][0x23c], -R144 ;  /* 0x00008f0043907a23 */ /* 0x000fe20000010890 */
[----:B------:R-:W-:Y:S01]  /*4090*/  @!P0 FSEL R63, R63, -INF , !P5 ;  /* 0xff8000003f3f8808 */ /* 0x000fe20006800000 */
[----:B------:R-:W-:Y:S02]  /*40a0*/  FFMA.FTZ R149, R65, c[0x0][0x23c], -R149 ;  /* 0x00008f0041957a23 */ /* 0x000fe40000010895 */
[----:B------:R2:W2:Y:S01]  /*40b0*/  MUFU.EX2 R216, R25 ;  /* 0x0000001900d87308 */ /* 0x0004a20000000800 */
[----:B------:R-:W-:Y:S04]  /*40c0*/  IMAD.WIDE.U32 R10, R150, -0x326172a9, RZ ;  /* 0xcd9e8d57960a7825 */ /* 0x000fe800078e00ff */
[----:B-1----:R-:W-:Y:S04]  /*40d0*/  IMAD.WIDE.U32 R26, R26, -0x326172a9, RZ ;  /* 0xcd9e8d571a1a7825 */ /* 0x002fe800078e00ff */
[----:B------:R-:W-:Y:S01]  /*40e0*/  FFMA.FTZ R58, R58, c[0x0][0x23c], -R2 ;  /* 0x00008f003a3a7a23 */ /* 0x000fe20000010802 */
[----:B------:R-:W-:Y:S01]  /*40f0*/  LOP3.LUT R133, R27, UR45, R8, 0x96, !PT ;  /* 0x0000002d1b857c12 */ /* 0x000fe2000f8e9608 */
[----:B------:R-:W-:Y:S01]  /*4100*/  MUFU.EX2 R160, R49 ;  /* 0x0000003100a07308 */ /* 0x000fe20000000800 */
[----:B------:R-:W-:Y:S01]  /*4110*/  FFMA.FTZ R2, R63, c[0x0][0x23c], -R2 ;  /* 0x00008f003f027a23 */ /* 0x000fe20000010802 */
[----:B---3--:R-:W-:Y:S01]  /*4120*/  LOP3.LUT R28, R23, UR44, R12, 0x96, !PT ;  /* 0x0000002c171c7c12 */ /* 0x008fe2000f8e960c */
[----:B------:R-:W-:Y:S01]  /*4130*/  IMAD.WIDE.U32 R20, R20, -0x326172a9, RZ ;  /* 0xcd9e8d5714147825 */ /* 0x000fe200078e00ff */
[----:B------:R-:W-:Y:S03]  /*4140*/  LOP3.LUT R23, R11, UR45, R18, 0x96, !PT ;  /* 0x0000002d0b177c12 */ /* 0x000fe6000f8e9612 */
[----:B------:R-:W-:Y:S03]  /*4150*/  IMAD.WIDE.U32 R16, R16, -0x2daee0ad, RZ ;  /* 0xd2511f5310107825 */ /* 0x000fe600078e00ff */
[----:B------:R1:W3:Y:S01]  /*4160*/  MUFU.EX2 R212, R31 ;  /* 0x0000001f00d47308 */ /* 0x0002e20000000800 */
[----:B------:R-:W-:Y:S01]  /*4170*/  IMAD.WIDE.U32 R28, R28, -0x326172a9, RZ ;  /* 0xcd9e8d571c1c7825 */ /* 0x000fe200078e00ff */
[----:B------:R-:W-:Y:S02]  /*4180*/  LOP3.LUT R13, R17, UR44, R14, 0x96, !PT ;  /* 0x0000002c110d7c12 */ /* 0x000fe4000f8e960e */
[----:B------:R-:W-:Y:S01]  /*4190*/  LOP3.LUT R17, R21, UR45, R4, 0x96, !PT ;  /* 0x0000002d15117c12 */ /* 0x000fe2000f8e9604 */
[----:B------:R-:W-:Y:S04]  /*41a0*/  IMAD.WIDE.U32 R4, R158, -0x2daee0ad, RZ ;  /* 0xd2511f539e047825 */ /* 0x000fe800078e00ff */
[----:B------:R-:W-:Y:S01]  /*41b0*/  IMAD.WIDE.U32 R14, R15, -0x2daee0ad, RZ ;  /* 0xd2511f530f0e7825 */ /* 0x000fe200078e00ff */
[----:B------:R-:W-:Y:S01]  /*41c0*/  LOP3.LUT R18, R5, UR44, R140, 0x96, !PT ;  /* 0x0000002c05127c12 */ /* 0x000fe2000f8e968c */
[----:B------:R-:W-:Y:S01]  /*41d0*/  MUFU.EX2 R161, R48 ;  /* 0x0000003000a17308 */ /* 0x000fe20000000800 */
[----:B------:R-:W-:Y:S01]  /*41e0*/  LOP3.LUT R5, R29, UR43, R20, 0x96, !PT ;  /* 0x0000002b1d057c12 */ /* 0x000fe2000f8e9614 */
[----:B--2---:R-:W-:Y:S01]  /*41f0*/  IMAD.WIDE.U32 R24, R24, -0x2daee0ad, RZ ;  /* 0xd2511f5318187825 */ /* 0x004fe200078e00ff */
[----:B------:R-:W-:Y:S03]  /*4200*/  LOP3.LUT R21, R15, UR44, R132, 0x96, !PT ;  /* 0x0000002c0f157c12 */ /* 0x000fe6000f8e9684 */
[----:B------:R-:W-:Y:S01]  /*4210*/  IMAD.WIDE.U32 R132, R133, -0x2daee0ad, RZ ;  /* 0xd2511f5385847825 */ /* 0x000fe200078e00ff */
[----:B------:R-:W-:Y:S03]  /*4220*/  LOP3.LUT R8, R25, UR41, R16, 0x96, !PT ;  /* 0x0000002919087c12 */ /* 0x000fe6000f8e9610 */
[----:B------:R-:W-:Y:S01]  /*4230*/  IMAD.WIDE.U32 R12, R13, -0x326172a9, RZ ;  /* 0xcd9e8d570d0c7825 */ /* 0x000fe200078e00ff */
[----:B------:R-:W-:Y:S01]  /*4240*/  LOP3.LUT R0, R133, UR41, R4, 0x96, !PT ;  /* 0x0000002985007c12 */ /* 0x000fe2000f8e9604 */
[----:B------:R-:W-:Y:S02]  /*4250*/  MUFU.EX2 R164, R51 ;  /* 0x0000003300a47308 */ /* 0x000fe40000000800 */
[----:B------:R-:W-:Y:S01]  /*4260*/  IMAD.WIDE.U32 R16, R17, -0x2daee0ad, RZ ;  /* 0xd2511f5311107825 */ /* 0x000fe200078e00ff */
        /* <DEDUP_REMOVED lines=11> */
[----:B------:R-:W-:Y:S01]  /*4320*/  LOP3.LUT R26, R4, 0xffff, RZ, 0xc0, !PT ;  /* 0x0000ffff041a7812 */ /* 0x000fe200078ec0ff */
[----:B------:R-:W-:Y:S01]  /*4330*/  MUFU.EX2 R153, R64 ;  /* 0x0000004000997308 */ /* 0x000fe20000000800 */
[----:B------:R-:W-:Y:S01]  /*4340*/  SHF.R.U32.HI R17, RZ, 0x18, R4 ;  /* 0x00000018ff117819 */ /* 0x000fe20000011604 */
[----:B------:R-:W-:Y:S01]  /*4350*/  IMAD.WIDE.U32 R6, R0, -0x326172a9, RZ ;  /* 0xcd9e8d5700067825 */ /* 0x000fe200078e00ff */
[----:B------:R-:W-:Y:S02]  /*4360*/  SHF.R.U32.HI R25, RZ, 0x10, R8 ;  /* 0x00000010ff197819 */ /* 0x000fe40000011608 */
[C---:B------:R-:W-:Y:S01]  /*4370*/  LOP3.LUT R15, R8.reuse, 0xff, RZ, 0xc0, !PT ;  /* 0x000000ff080f7812 */ /* 0x040fe200078ec0ff */
[----:B------:R-:W-:Y:S01]  /*4380*/  IMAD.WIDE.U32 R10, R11, -0x2daee0ad, RZ ;  /* 0xd2511f530b0a7825 */ /* 0x000fe200078e00ff */
[----:B------:R-:W-:Y:S02]  /*4390*/  SHF.R.U32.HI R29, RZ, 0x10, R4 ;  /* 0x00000010ff1d7819 */ /* 0x000fe40000011604 */
[----:B------:R-:W-:Y:S01]  /*43a0*/  LOP3.LUT R21, R8, 0xffff, RZ, 0xc0, !PT ;  /* 0x0000ffff08157812 */ /* 0x000fe200078ec0ff */
[----:B------:R-:W-:Y:S01]  /*43b0*/  MUFU.EX2 R151, R66 ;  /* 0x0000004200977308 */ /* 0x000fe20000000800 */
[----:B------:R-:W-:Y:S02]  /*43c0*/  LOP3.LUT R12, R9, UR11, R12, 0x96, !PT ;  /* 0x0000000b090c7c12 */ /* 0x000fe4000f8e960c */
[----:B------:R-:W-:Y:S02]  /*43d0*/  SHF.R.U32.HI R23, RZ, 0x18, R8 ;  /* 0x00000018ff177819 */ /* 0x000fe40000011608 */
[----:B------:R-:W-:Y:S02]  /*43e0*/  LOP3.LUT R9, R11, UR9, R24, 0x96, !PT ;  /* 0x000000090b097c12 */ /* 0x000fe4000f8e9618 */
[----:B------:R-:W-:Y:S02]  /*43f0*/  LOP3.LUT R8, R5, UR9, R16, 0x96, !PT ;  /* 0x0000000905087c12 */ /* 0x000fe4000f8e9610 */
[--C-:B------:R-:W-:Y:S01]  /*4400*/  SHF.R.U32.HI R24, RZ, 0x18, R10.reuse ;  /* 0x00000018ff187819 */ /* 0x100fe2000001160a */
[----:B------:R-:W-:Y:S01]  /*4410*/  MUFU.EX2 R150, R144 ;  /* 0x0000009000967308 */ /* 0x000fe20000000800 */
[----:B------:R-:W-:Y:S01]  /*4420*/  LOP3.LUT R16, R4, 0xff, RZ, 0xc0, !PT ;  /* 0x000000ff04107812 */ /* 0x000fe200078ec0ff */
[----:B------:R-:W-:Y:S01]  /*4430*/  IMAD.WIDE.U32 R4, R13, -0x326172a9, RZ ;  /* 0xcd9e8d570d047825 */ /* 0x000fe200078e00ff */
[C---:B------:R-:W-:Y:S02]  /*4440*/  LOP3.LUT R30, R10.reuse, 0xffff, RZ, 0xc0, !PT ;  /* 0x0000ffff0a1e7812 */ /* 0x040fe400078ec0ff */
[----:B------:R-:W-:Y:S02]  /*4450*/  LOP3.LUT R19, R10, 0xff, RZ, 0xc0, !PT ;  /* 0x000000ff0a137812 */ /* 0x000fe400078ec0ff */
[----:B-1----:R-:W-:Y:S02]  /*4460*/  SHF.R.U32.HI R31, RZ, 0x10, R10 ;  /* 0x00000010ff1f7819 */ /* 0x002fe4000001160a */
[----:B------:R-:W-:Y:S01]  /*4470*/  LOP3.LUT R10, R7, UR11, R18, 0x96, !PT ;  /* 0x0000000b070a7c12 */ /* 0x000fe2000f8e9612 */
[----:B------:R-:W-:Y:S01]  /*4480*/  MUFU.EX2 R155, R60 ;  /* 0x0000003c009b7308 */ /* 0x000fe20000000800 */
[----:B------:R-:W-:Y:S02]  /*4490*/  SHF.R.U32.HI R11, RZ, 0x18, R4 ;  /* 0x00000018ff0b7819 */ /* 0x000fe40000011604 */
[----:B------:R-:W-:Y:S02]  /*44a0*/  LOP3.LUT R33, R6, 0xffff, RZ, 0xc0, !PT ;  /* 0x0000ffff06217812 */ /* 0x000fe400078ec0ff */
[----:B------:R-:W-:Y:S02]  /*44b0*/  LOP3.LUT R0, R5, UR11, R28, 0x96, !PT ;  /* 0x0000000b05007c12 */ /* 0x000fe4000f8e961c */
[C---:B------:R-:W-:Y:S02]  /*44c0*/  LOP3.LUT R7, R4.reuse, 0xffff, RZ, 0xc0, !PT ;  /* 0x0000ffff04077812 */ /* 0x040fe400078ec0ff */
[----:B------:R-:W-:Y:S01]  /*44d0*/  SHF.R.U32.HI R27, RZ, 0x18, R6 ;  /* 0x00000018ff1b7819 */ /* 0x000fe20000011606 */
[----:B------:R-:W-:Y:S01]  /*44e0*/  MUFU.EX2 R154, R143 ;  /* 0x0000008f009a7308 */ /* 0x000fe20000000800 */
[----:B------:R-:W-:Y:S02]  /*44f0*/  LOP3.LUT R14, R4, 0xff, RZ, 0xc0, !PT ;  /* 0x000000ff040e7812 */ /* 0x000fe400078ec0ff */
[----:B------:R-:W-:Y:S02]  /*4500*/  SHF.R.U32.HI R13, RZ, 0x10, R4 ;  /* 0x00000010ff0d7819 */ /* 0x000fe40000011604 */
[C---:B------:R-:W-:Y:S02]  /*4510*/  LOP3.LUT R4, R12.reuse, 0xffff, RZ, 0xc0, !PT ;  /* 0x0000ffff0c047812 */ /* 0x040fe400078ec0ff */
[----:B------:R-:W-:Y:S02]  /*4520*/  LOP3.LUT R5, R12, 0xff, RZ, 0xc0, !PT ;  /* 0x000000ff0c057812 */ /* 0x000fe400078ec0ff */
[----:B------:R-:W-:Y:S01]  /*4530*/  SHF.R.U32.HI R4, RZ, 0x8, R4 ;  /* 0x00000008ff047819 */ /* 0x000fe20000011604 */
[----:B------:R-:W-:Y:S01]  /*4540*/  MUFU.EX2 R163, R62 ;  /* 0x0000003e00a37308 */ /* 0x000fe20000000800 */
[----:B------:R-:W-:Y:S02]  /*4550*/  LOP3.LUT R18, R6, 0xff, RZ, 0xc0, !PT ;  /* 0x000000ff06127812 */ /* 0x000fe400078ec0ff */
[----:B------:R-:W-:Y:S02]  /*4560*/  LOP3.LUT R4, R4, 0xffff, RZ, 0xc0, !PT ;  /* 0x0000ffff04047812 */ /* 0x000fe400078ec0ff */
[----:B------:R-:W-:Y:S02]  /*4570*/  SHF.R.U32.HI R32, RZ, 0x10, R6 ;  /* 0x00000010ff207819 */ /* 0x000fe40000011606 */
[----:B------:R-:W-:Y:S02]  /*4580*/  ISETP.LE.U32.AND P2, PT, R4, UR23, PT ;  /* 0x0000001704007c0c */ /* 0x000fe4000bf43070 */
[C---:B------:R-:W-:Y:S01]  /*4590*/  LOP3.LUT R4, R0.reuse, 0xffff, RZ, 0xc0, !PT ;  /* 0x0000ffff00047812 */ /* 0x040fe200078ec0ff */
[----:B------:R-:W-:Y:S01]  /*45a0*/  MUFU.EX2 R152, R149 ;  /* 0x0000009500987308 */ /* 0x000fe20000000800 */
[----:B------:R-:W-:Y:S02]  /*45b0*/  ISETP.LE.U32.AND P3, PT, R5, UR23, PT ;  /* 0x0000001705007c0c */ /* 0x000fe4000bf63070 */
[--C-:B------:R-:W-:Y:S02]  /*45c0*/  SHF.R.U32.HI R5, RZ, 0x18, R12.reuse ;  /* 0x00000018ff057819 */ /* 0x100fe4000001160c */
[----:B------:R-:W-:Y:S02]  /*45d0*/  SHF.R.U32.HI R12, RZ, 0x10, R12 ;  /* 0x00000010ff0c7819 */ /* 0x000fe4000001160c */
[----:B------:R-:W-:Y:S02]  /*45e0*/  LOP3.LUT R6, R0, 0xff, RZ, 0xc0, !PT ;  /* 0x000000ff00067812 */ /* 0x000fe400078ec0ff */
[----:B------:R-:W-:Y:S01]  /*45f0*/  LOP3.LUT R12, R12, 0xff, RZ, 0xc0, !PT ;  /* 0x000000ff0c0c7812 */ /* 0x000fe200078ec0ff */
[----:B------:R-:W-:Y:S01]  /*4600*/  MUFU.EX2 R157, R52 ;  /* 0x00000034009d7308 */ /* 0x000fe20000000800 */
[----:B------:R-:W-:Y:S01]  /*4610*/  SHF.R.U32.HI R4, RZ, 0x8, R4 ;  /* 0x00000008ff047819 */ /* 0x000fe20000011604 */
[----:B------:R-:W-:Y:S01]  /*4620*/  @!P2 FADD.FTZ R208, -R208, -RZ ;  /* 0x800000ffd0d0a221 */ /* 0x000fe20000010100 */
[----:B------:R-:W-:Y:S01]  /*4630*/  ISETP.LE.U32.AND P6, PT, R5, UR23, PT ;  /* 0x0000001705007c0c */ /* 0x000fe2000bfc3070 */
[----:B------:R-:W-:Y:S01]  /*4640*/  @!P3 FADD.FTZ R211, -R211, -RZ ;  /* 0x800000ffd3d3b221 */ /* 0x000fe20000010100 */
[----:B------:R-:W-:Y:S02]  /*4650*/  ISETP.LE.U32.AND P4, PT, R6, UR23, PT ;  /* 0x0000001706007c0c */ /* 0x000fe4000bf83070 */
[----:B------:R-:W-:Y:S02]  /*4660*/  ISETP.LE.U32.AND P0, PT, R12, UR23, PT ;  /* 0x000000170c007c0c */ /* 0x000fe4000bf03070 */
[--C-:B------:R-:W-:Y:S01]  /*4670*/  SHF.R.U32.HI R5, RZ, 0x10, R0.reuse ;  /* 0x00000010ff057819 */ /* 0x100fe20000011600 */
[----:B------:R-:W-:Y:S01]  /*4680*/  MUFU.EX2 R158, R2 ;  /* 0x00000002009e7308 */ /* 0x000fe20000000800 */
[----:B------:R-:W-:Y:S02]  /*4690*/  LOP3.LUT R12, R31, 0xff, RZ, 0xc0, !PT ;  /* 0x000000ff1f0c7812 */ /* 0x000fe400078ec0ff */
[----:B------:R-:W-:Y:S02]  /*46a0*/  LOP3.LUT R4, R4, 0xffff, RZ, 0xc0, !PT ;  /* 0x0000ffff04047812 */ /* 0x000fe400078ec0ff */
[----:B------:R-:W-:Y:S01]  /*46b0*/  LOP3.LUT R5, R5, 0xff, RZ, 0xc0, !PT ;  /* 0x000000ff05057812 */ /* 0x000fe200078ec0ff */
[----:B------:R-:W-:Y:S01]  /*46c0*/  @!P6 FADD.FTZ R220, -R220, -RZ ;  /* 0x800000ffdcdce221 */ /* 0x000fe20000010100 */
[----:B------:R-:W-:Y:S01]  /*46d0*/  ISETP.LE.U32.AND P2, PT, R4, UR23, PT ;  /* 0x0000001704007c0c */ /* 0x000fe2000bf43070 */
[----:B------:R-:W-:Y:S01]  /*46e0*/  @!P4 FADD.FTZ R223, -R223, -RZ ;  /* 0x800000ffdfdfc221 */ /* 0x000fe20000010100 */
[----:B------:R-:W-:Y:S01]  /*46f0*/  SHF.R.U32.HI R4, RZ, 0x18, R0 ;  /* 0x00000018ff047819 */ /* 0x000fe20000011600 */
[----:B------:R-:W-:Y:S01]  /*4700*/  @!P0 FADD.FTZ R206, -R206, -RZ ;  /* 0x800000ffcece8221 */ /* 0x000fe20000010100 */
[----:B------:R-:W-:Y:S01]  /*4710*/  SHF.R.U32.HI R0, RZ, 0x8, R7 ;  /* 0x00000008ff007819 */ /* 0x000fe20000011607 */
[----:B------:R-:W-:Y:S01]  /*4720*/  IMAD.WIDE.U32 R6, R134, -0x2daee0ad, RZ ;  /* 0xd2511f5386067825 */ /* 0x000fe200078e00ff */
[----:B------:R-:W-:Y:S01]  /*4730*/  ISETP.LE.U32.AND P3, PT, R5, UR23, PT ;  /* 0x0000001705007c0c */ /* 0x000fe2000bf63070 */
[----:B------:R-:W-:Y:S01]  /*4740*/  MUFU.EX2 R162, R54 ;  /* 0x0000003600a27308 */ /* 0x000fe20000000800 */
[----:B------:R-:W-:Y:S02]  /*4750*/  LOP3.LUT R0, R0, 0xffff, RZ, 0xc0, !PT ;  /* 0x0000ffff00007812 */ /* 0x000fe400078ec0ff */
[----:B------:R-:W-:Y:S02]  /*4760*/  ISETP.LE.U32.AND P0, PT, R4, UR23, PT ;  /* 0x0000001704007c0c */ /* 0x000fe4000bf03070 */
[----:B------:R-:W-:Y:S01]  /*4770*/  ISETP.LE.U32.AND P4, PT, R0, UR23, PT ;  /* 0x0000001700007c0c */ /* 0x000fe2000bf83070 */
[----:B------:R-:W-:Y:S01]  /*4780*/  @!P2 FADD.FTZ R224, -R224, -RZ ;  /* 0x800000ffe0e0a221 */ /* 0x000fe20000010100 */
[----:B------:R-:W-:Y:S02]  /*4790*/  SHF.R.U32.HI R0, RZ, 0x8, R21 ;  /* 0x00000008ff007819 */ /* 0x000fe40000011615 */
[----:B------:R-:W-:Y:S01]  /*47a0*/  ISETP.LE.U32.AND P5, PT, R15, UR23, PT ;  /* 0x000000170f007c0c */ /* 0x000fe2000bfa3070 */
[----:B------:R-:W-:Y:S01]  /*47b0*/  MUFU.EX2 R166, R57 ;  /* 0x0000003900a67308 */ /* 0x000fe20000000800 */
[----:B------:R-:W-:Y:S01]  /*47c0*/  LOP3.LUT R0, R0, 0xffff, RZ, 0xc0, !PT ;  /* 0x0000ffff00007812 */ /* 0x000fe200078ec0ff */
[----:B------:R-:W-:Y:S01]  /*47d0*/  @!P3 FADD.FTZ R228, -R228, -RZ ;  /* 0x800000ffe4e4b221 */ /* 0x000fe20000010100 */
[----:B------:R-:W-:Y:S02]  /*47e0*/  LOP3.LUT R4, R13, 0xff, RZ, 0xc0, !PT ;  /* 0x000000ff0d047812 */ /* 0x000fe400078ec0ff */
[----:B------:R-:W-:Y:S01]  /*47f0*/  ISETP.LE.U32.AND P3, PT, R11, UR23, PT ;  /* 0x000000170b007c0c */ /* 0x000fe2000bf63070 */
[----:B----4-:R-:W-:Y:S01]  /*4800*/  @!P0 FADD.FTZ R227, -R227, -RZ ;  /* 0x800000ffe3e38221 */ /* 0x010fe20000010100 */
[----:B------:R-:W-:Y:S01]  /*4810*/  ISETP.LE.U32.AND P2, PT, R4, UR23, PT ;  /* 0x0000001704007c0c */ /* 0x000fe2000bf43070 */
[----:B------:R-:W-:Y:S01]  /*4820*/  @!P4 FADD.FTZ R221, -R221, -RZ ;  /* 0x800000ffddddc221 */ /* 0x000fe20000010100 */
[----:B------:R-:W-:Y:S01]  /*4830*/  ISETP.LE.U32.AND P4, PT, R0, UR23, PT ;  /* 0x0000001700007c0c */ /* 0x000fe2000bf83070 */
[----:B------:R-:W-:Y:S01]  /*4840*/  MUFU.EX2 R168, R59 ;  /* 0x0000003b00a87308 */ /* 0x000fe20000000800 */
[----:B------:R-:W-:Y:S01]  /*4850*/  ISETP.LE.U32.AND P0, PT, R23, UR23, PT ;  /* 0x0000001717007c0c */ /* 0x000fe2000bf03070 */
[----:B------:R-:W-:Y:S01]  /*4860*/  @!P5 FADD.FTZ R210, -R210, -RZ ;  /* 0x800000ffd2d2d221 */ /* 0x000fe20000010100 */
[----:B------:R-:W-:Y:S02]  /*4870*/  LOP3.LUT R0, R25, 0xff, RZ, 0xc0, !PT ;  /* 0x000000ff19007812 */ /* 0x000fe400078ec0ff */
[----:B------:R-:W-:Y:S02]  /*4880*/  LOP3.LUT R4, R9, 0xff, RZ, 0xc0, !PT ;  /* 0x000000ff09047812 */ /* 0x000fe400078ec0ff */
[----:B------:R-:W-:Y:S01]  /*4890*/  SHF.R.U32.HI R11, RZ, 0x8, R30 ;  /* 0x00000008ff0b7819 */ /* 0x000fe2000001161e */
[----:B------:R-:W-:Y:S01]  /*48a0*/  @!P3 FADD.FTZ R225, -R225, -RZ ;  /* 0x800000ffe1e1b221 */ /* 0x000fe20000010100 */
[----:B------:R-:W-:Y:S01]  /*48b0*/  ISETP.LE.U32.AND P5, PT, R4, UR23, PT ;  /* 0x0000001704007c0c */ /* 0x000fe2000bfa3070 */
[----:B------:R-:W-:Y:S01]  /*48c0*/  @!P2 FADD.FTZ R226, -R226, -RZ ;  /* 0x800000ffe2e2a221 */ /* 0x000fe20000010100 */
[----:B------:R-:W-:Y:S01]  /*48d0*/  ISETP.LE.U32.AND P3, PT, R0, UR23, PT ;  /* 0x0000001700007c0c */ /* 0x000fe2000bf63070 */
[----:B------:R-:W-:Y:S01]  /*48e0*/  @!P4 FADD.FTZ R207, -R207, -RZ ;  /* 0x800000ffcfcfc221 */ /* 0x000fe20000010100 */
[----:B------:R-:W-:Y:S01]  /*48f0*/  LOP3.LUT R0, R9, 0xffff, RZ, 0xc0, !PT ;  /* 0x0000ffff09007812 */ /* 0x000fe200078ec0ff */
[----:B------:R-:W-:Y:S01]  /*4900*/  @!P0 FADD.FTZ R213, -R213, -RZ ;  /* 0x800000ffd5d58221 */ /* 0x000fe20000010100 */
[--C-:B------:R-:W-:Y:S01]  /*4910*/  SHF.R.U32.HI R4, RZ, 0x18, R9.reuse ;  /* 0x00000018ff047819 */ /* 0x100fe20000011609 */
[----:B------:R-:W-:Y:S01]  /*4920*/  MUFU.EX2 R156, R53 ;  /* 0x00000035009c7308 */ /* 0x000fe20000000800 */
[----:B------:R-:W-:Y:S02]  /*4930*/  SHF.R.U32.HI R9, RZ, 0x10, R9 ;  /* 0x00000010ff097819 */ /* 0x000fe40000011609 */
[----:B------:R-:W-:Y:S02]  /*4940*/  ISETP.LE.U32.AND P4, PT, R4, UR23, PT ;  /* 0x0000001704007c0c */ /* 0x000fe4000bf83070 */
[----:B------:R-:W-:Y:S01]  /*4950*/  LOP3.LUT R4, R9, 0xff, RZ, 0xc0, !PT ;  /* 0x000000ff09047812 */ /* 0x000fe200078ec0ff */
[----:B------:R-:W-:Y:S01]  /*4960*/  @!P5 FADD.FTZ R202, -R202, -RZ ;  /* 0x800000ffcacad221 */ /* 0x000fe20000010100 */
[----:B------:R-:W-:Y:S01]  /*4970*/  SHF.R.U32.HI R0, RZ, 0x8, R0 ;  /* 0x00000008ff007819 */ /* 0x000fe20000011600 */
[----:B------:R-:W-:Y:S01]  /*4980*/  @!P3 FADD.FTZ R215, -R215, -RZ ;  /* 0x800000ffd7d7b221 */ /* 0x000fe20000010100 */
[----:B------:R-:W-:Y:S01]  /*4990*/  ISETP.LE.U32.AND P0, PT, R4, UR23, PT ;  /* 0x0000001704007c0c */ /* 0x000fe2000bf03070 */
[----:B------:R-:W-:Y:S01]  /*49a0*/  MUFU.EX2 R159, R55 ;  /* 0x00000037009f7308 */ /* 0x000fe20000000800 */
[----:B------:R-:W-:Y:S02]  /*49b0*/  LOP3.LUT R4, R8, 0xff, RZ, 0xc0, !PT ;  /* 0x000000ff08047812 */ /* 0x000fe400078ec0ff */
[----:B------:R-:W-:Y:S02]  /*49c0*/  LOP3.LUT R0, R0, 0xffff, RZ, 0xc0, !PT ;  /* 0x0000ffff00007812 */ /* 0x000fe400078ec0ff */
[----:B------:R-:W-:Y:S01]  /*49d0*/  ISETP.LE.U32.AND P5, PT, R4, UR23, PT ;  /* 0x0000001704007c0c */ /* 0x000fe2000bfa3070 */
[----:B------:R-:W-:Y:S01]  /*49e0*/  @!P4 FADD.FTZ R203, -R203, -RZ ;  /* 0x800000ffcbcbc221 */ /* 0x000fe20000010100 */
[----:B------:R-:W-:Y:S02]  /*49f0*/  ISETP.LE.U32.AND P3, PT, R0, UR23, PT ;  /* 0x0000001700007c0c */ /* 0x000fe4000bf63070 */
[----:B------:R-:W-:Y:S01]  /*4a00*/  SHF.R.U32.HI R5, RZ, 0x10, R8 ;  /* 0x00000010ff057819 */ /* 0x000fe20000011608 */
[----:B------:R-:W-:Y:S01]  /*4a10*/  MUFU.EX2 R167, R56 ;  /* 0x0000003800a77308 */ /* 0x000fe20000000800 */
[----:B------:R-:W-:Y:S01]  /*4a20*/  LOP3.LUT R0, R8, 0xffff, RZ, 0xc0, !PT ;  /* 0x0000ffff08007812 */ /* 0x000fe200078ec0ff */
[----:B------:R-:W-:Y:S01]  /*4a30*/  @!P0 FADD.FTZ R205, -R205, -RZ ;  /* 0x800000ffcdcd8221 */ /* 0x000fe20000010100 */
[----:B------:R-:W-:Y:S02]  /*4a40*/  LOP3.LUT R4, R5, 0xff, RZ, 0xc0, !PT ;  /* 0x000000ff05047812 */ /* 0x000fe400078ec0ff */
[----:B------:R-:W-:Y:S02]  /*4a50*/  SHF.R.U32.HI R0, RZ, 0x8, R0 ;  /* 0x00000008ff007819 */ /* 0x000fe40000011600 */
[----:B------:R-:W-:Y:S01]  /*4a60*/  ISETP.LE.U32.AND P0, PT, R4, UR23, PT ;  /* 0x0000001704007c0c */ /* 0x000fe2000bf03070 */
[----:B------:R-:W-:Y:S01]  /*4a70*/  IMAD.WIDE.U32 R4, R133, -0x326172a9, RZ ;  /* 0xcd9e8d5785047825 */ /* 0x000fe200078e00ff */
        /* <DEDUP_REMOVED lines=8> */
[----:B------:R-:W-:Y:S01]  /*4b00*/  SHF.R.U32.HI R0, RZ, 0x8, R26 ;  /* 0x00000008ff007819 */ /* 0x000fe2000001161a */
[----:B------:R-:W-:Y:S01]  /*4b10*/  @!P0 FADD.FTZ R219, -R219, -RZ ;  /* 0x800000ffdbdb8221 */ /* 0x000fe20000010100 */
[----:B------:R-:W-:Y:S01]  /*4b20*/  ISETP.LE.U32.AND P2, PT, R17, UR23, PT ;  /* 0x0000001711007c0c */ /* 0x000fe2000bf43070 */
[----:B------:R-:W-:Y:S01]  /*4b30*/  MUFU.EX2 R193, R41 ;  /* 0x0000002900c17308 */ /* 0x000fe20000000800 */
[----:B------:R-:W-:Y:S02]  /*4b40*/  LOP3.LUT R0, R0, 0xffff, RZ, 0xc0, !PT ;  /* 0x0000ffff00007812 */ /* 0x000fe400078ec0ff */
[----:B------:R-:W-:Y:S01]  /*4b50*/  ISETP.LE.U32.AND P4, PT, R19, UR23, PT ;  /* 0x0000001713007c0c */ /* 0x000fe2000bf83070 */
[----:B------:R-:W-:Y:S01]  /*4b60*/  @!P6 FADD.FTZ R222, -R222, -RZ ;  /* 0x800000ffdedee221 */ /* 0x000fe20000010100 */
[----:B------:R-:W-:Y:S01]  /*4b70*/  ISETP.LE.U32.AND P0, PT, R0, UR23, PT ;  /* 0x0000001700007c0c */ /* 0x000fe2000bf03070 */
[----:B------:R-:W-:Y:S01]  /*4b80*/  @!P3 FADD.FTZ R216, -R216, -RZ ;  /* 0x800000ffd8d8b221 */ /* 0x000fe20000010100 */
[----:B------:R-:W-:Y:S01]  /*4b90*/  LOP3.LUT R0, R29, 0xff, RZ, 0xc0, !PT ;  /* 0x000000ff1d007812 */ /* 0x000fe200078ec0ff */
[----:B------:R-:W-:Y:S01]  /*4ba0*/  @!P5 FADD.FTZ R218, -R218, -RZ ;  /* 0x800000ffdadad221 */ /* 0x000fe20000010100 */
[----:B------:R-:W-:Y:S01]  /*4bb0*/  ISETP.LE.U32.AND P6, PT, R16, UR23, PT ;  /* 0x0000001710007c0c */ /* 0x000fe2000bfc3070 */
[----:B------:R-:W1:Y:S01]  /*4bc0*/  MUFU.EX2 R171, R36 ;  /* 0x0000002400ab7308 */ /* 0x000e620000000800 */
[----:B------:R-:W-:Y:S01]  /*4bd0*/  ISETP.LE.U32.AND P5, PT, R0, UR23, PT ;  /* 0x0000001700007c0c */ /* 0x000fe2000bfa3070 */
[----:B---3--:R-:W-:Y:S01]  /*4be0*/  @!P2 FADD.FTZ R212, -R212, -RZ ;  /* 0x800000ffd4d4a221 */ /* 0x008fe20000010100 */
[----:B------:R-:W-:Y:S02]  /*4bf0*/  LOP3.LUT R11, R11, 0xffff, RZ, 0xc0, !PT ;  /* 0x0000ffff0b0b7812 */ /* 0x000fe400078ec0ff */
[----:B------:R-:W-:Y:S01]  /*4c00*/  ISETP.LE.U32.AND P3, PT, R24, UR23, PT ;  /* 0x0000001718007c0c */ /* 0x000fe2000bf63070 */
[----:B------:R-:W-:Y:S01]  /*4c10*/  @!P4 FADD.FTZ R196, -R196, -RZ ;  /* 0x800000ffc4c4c221 */ /* 0x000fe20000010100 */
[----:B------:R-:W-:Y:S01]  /*4c20*/  ISETP.LE.U32.AND P2, PT, R11, UR23, PT ;  /* 0x000000170b007c0c */ /* 0x000fe2000bf43070 */
[----:B------:R-:W-:Y:S01]  /*4c30*/  @!P0 FADD.FTZ R204, -R204, -RZ ;  /* 0x800000ffcccc8221 */ /* 0x000fe20000010100 */
[----:B------:R-:W-:Y:S01]  /*4c40*/  LOP3.LUT R11, R10, 0xffff, RZ, 0xc0, !PT ;  /* 0x0000ffff0a0b7812 */ /* 0x000fe200078ec0ff */
[----:B------:R-:W2:Y:S01]  /*4c50*/  MUFU.EX2 R172, R39 ;  /* 0x0000002700ac7308 */ /* 0x000ea20000000800 */
[----:B------:R-:W-:Y:S01]  /*4c60*/  LOP3.LUT R19, R6, 0xff, RZ, 0xc0, !PT ;  /* 0x000000ff06137812 */ /* 0x000fe200078ec0ff */
[----:B------:R-:W-:Y:S01]  /*4c70*/  @!P6 FADD.FTZ R209, -R209, -RZ ;  /* 0x800000ffd1d1e221 */ /* 0x000fe20000010100 */
[----:B------:R-:W-:Y:S01]  /*4c80*/  SHF.R.U32.HI R17, RZ, 0x10, R6 ;  /* 0x00000010ff117819 */ /* 0x000fe20000011606 */
[----:B------:R-:W-:Y:S01]  /*4c90*/  @!P5 FADD.FTZ R214, -R214, -RZ ;  /* 0x800000ffd6d6d221 */ /* 0x000fe20000010100 */
[----:B------:R-:W-:Y:S02]  /*4ca0*/  ISETP.LE.U32.AND P5, PT, R12, UR23, PT ;  /* 0x000000170c007c0c */ /* 0x000fe4000bfa3070 */
[----:B------:R-:W-:Y:S01]  /*4cb0*/  LOP3.LUT R12, R10, 0xff, RZ, 0xc0, !PT ;  /* 0x000000ff0a0c7812 */ /* 0x000fe200078ec0ff */
[----:B------:R-:W-:Y:S01]  /*4cc0*/  @!P3 FADD.FTZ R189, -R189, -RZ ;  /* 0x800000ffbdbdb221 */ /* 0x000fe20000010100 */
[----:B------:R-:W-:Y:S01]  /*4cd0*/  LOP3.LUT R9, R5, UR11, R20, 0x96, !PT ;  /* 0x0000000b05097c12 */ /* 0x000fe2000f8e9614 */
[----:B------:R-:W-:Y:S01]  /*4ce0*/  MUFU.EX2 R170, R37 ;  /* 0x0000002500aa7308 */ /* 0x000fe20000000800 */
[----:B------:R-:W-:Y:S01]  /*4cf0*/  ISETP.LE.U32.AND P4, PT, R12, UR23, PT ;  /* 0x000000170c007c0c */ /* 0x000fe2000bf83070 */
[----:B------:R-:W-:Y:S01]  /*4d00*/  @!P2 FADD.FTZ R192, -R192, -RZ ;  /* 0x800000ffc0c0a221 */ /* 0x000fe20000010100 */
[----:B------:R-:W-:Y:S02]  /*4d10*/  ISETP.LE.U32.AND P6, PT, R18, UR23, PT ;  /* 0x0000001712007c0c */ /* 0x000fe4000bfc3070 */
[----:B------:R-:W-:Y:S02]  /*4d20*/  LOP3.LUT R18, R6, 0xffff, RZ, 0xc0, !PT ;  /* 0x0000ffff06127812 */ /* 0x000fe400078ec0ff */
[----:B------:R-:W-:Y:S01]  /*4d30*/  SHF.R.U32.HI R20, RZ, 0x18, R6 ;  /* 0x00000018ff147819 */ /* 0x000fe20000011606 */
[----:B------:R-:W-:Y:S01]  /*4d40*/  @!P5 FADD.FTZ R195, -R195, -RZ ;  /* 0x800000ffc3c3d221 */ /* 0x000fe20000010100 */
[----:B------:R-:W-:Y:S01]  /*4d50*/  SHF.R.U32.HI R6, RZ, 0x10, R10 ;  /* 0x00000010ff067819 */ /* 0x000fe2000001160a */
[----:B------:R-:W3:Y:S01]  /*4d60*/  MUFU.EX2 R175, R38 ;  /* 0x0000002600af7308 */ /* 0x000ee20000000800 */
[----:B------:R-:W-:Y:S02]  /*4d70*/  LOP3.LUT R8, R7, UR9, R132, 0x96, !PT ;  /* 0x0000000907087c12 */ /* 0x000fe4000f8e9684 */
[----:B------:R-:W-:Y:S01]  /*4d80*/  SHF.R.U32.HI R7, RZ, 0x8, R11 ;  /* 0x00000008ff077819 */ /* 0x000fe2000001160b */
[----:B-1----:R-:W-:Y:S01]  /*4d90*/  @!P4 FADD.FTZ R171, -R171, -RZ ;  /* 0x800000ffababc221 */ /* 0x002fe20000010100 */
[----:B------:R-:W-:Y:S01]  /*4da0*/  SHF.R.U32.HI R11, RZ, 0x18, R10 ;  /* 0x00000018ff0b7819 */ /* 0x000fe2000001160a */
[----:B------:R-:W-:Y:S01]  /*4db0*/  @!P6 FADD.FTZ R161, -R161, -RZ ;  /* 0x800000ffa1a1e221 */ /* 0x000fe20000010100 */
[----:B------:R-:W-:Y:S02]  /*4dc0*/  LOP3.LUT R6, R6, 0xff, RZ, 0xc0, !PT ;  /* 0x000000ff06067812 */ /* 0x000fe400078ec0ff */
[----:B------:R-:W-:Y:S01]  /*4dd0*/  ISETP.LE.U32.AND P2, PT, R11, UR23, PT ;  /* 0x000000170b007c0c */ /* 0x000fe2000bf43070 */
[----:B------:R-:W-:Y:S01]  /*4de0*/  MUFU.EX2 R200, R42 ;  /* 0x0000002a00c87308 */ /* 0x000fe20000000800 */
[----:B------:R-:W-:Y:S02]  /*4df0*/  ISETP.LE.U32.AND P3, PT, R6, UR23, PT ;  /* 0x0000001706007c0c */ /* 0x000fe4000bf63070 */
[C---:B------:R-:W-:Y:S02]  /*4e00*/  LOP3.LUT R6, R9.reuse, 0xff, RZ, 0xc0, !PT ;  /* 0x000000ff09067812 */ /* 0x040fe400078ec0ff */
[----:B------:R-:W-:Y:S02]  /*4e10*/  LOP3.LUT R10, R9, 0xffff, RZ, 0xc0, !PT ;  /* 0x0000ffff090a7812 */ /* 0x000fe400078ec0ff */
[----:B------:R-:W-:Y:S02]  /*4e20*/  LOP3.LUT R7, R7, 0xffff, RZ, 0xc0, !PT ;  /* 0x0000ffff07077812 */ /* 0x000fe400078ec0ff */
[----:B------:R-:W-:Y:S01]  /*4e30*/  ISETP.LE.U32.AND P4, PT, R6, UR23, PT ;  /* 0x0000001706007c0c */ /* 0x000fe2000bf83070 */
[----:B------:R-:W1:Y:S01]  /*4e40*/  MUFU.EX2 R194, R40 ;  /* 0x0000002800c27308 */ /* 0x000e620000000800 */
[----:B------:R-:W-:Y:S01]  /*4e50*/  ISETP.LE.U32.AND P5, PT, R7, UR23, PT ;  /* 0x0000001707007c0c */ /* 0x000fe2000bfa3070 */
[----:B--2---:R-:W-:Y:S01]  /*4e60*/  @!P2 FADD.FTZ R172, -R172, -RZ ;  /* 0x800000ffacaca221 */ /* 0x004fe20000010100 */
[----:B------:R-:W-:Y:S01]  /*4e70*/  SHF.R.U32.HI R6, RZ, 0x8, R10 ;  /* 0x00000008ff067819 */ /* 0x000fe2000001160a */
[----:B---3--:R-:W-:Y:S01]  /*4e80*/  @!P3 FADD.FTZ R175, -R175, -RZ ;  /* 0x800000ffafafb221 */ /* 0x008fe20000010100 */
[--C-:B------:R-:W-:Y:S02]  /*4e90*/  SHF.R.U32.HI R7, RZ, 0x10, R9.reuse ;  /* 0x00000010ff077819 */ /* 0x100fe40000011609 */
[----:B------:R-:W-:Y:S02]  /*4ea0*/  LOP3.LUT R6, R6, 0xffff, RZ, 0xc0, !PT ;  /* 0x0000ffff06067812 */ /* 0x000fe400078ec0ff */
[--C-:B------:R-:W-:Y:S01]  /*4eb0*/  SHF.R.U32.HI R16, RZ, 0x10, R4.reuse ;  /* 0x00000010ff107819 */ /* 0x100fe20000011604 */
[----:B------:R-:W2:Y:S01]  /*4ec0*/  MUFU.EX2 R174, R45 ;  /* 0x0000002d00ae7308 */ /* 0x000ea20000000800 */
[C---:B------:R-:W-:Y:S02]  /*4ed0*/  LOP3.LUT R13, R4.reuse, 0xffff, RZ, 0xc0, !PT ;  /* 0x0000ffff040d7812 */ /* 0x040fe400078ec0ff */
[----:B------:R-:W-:Y:S01]  /*4ee0*/  LOP3.LUT R14, R4, 0xff, RZ, 0xc0, !PT ;  /* 0x000000ff040e7812 */ /* 0x000fe200078ec0ff */
[----:B------:R-:W-:Y:S01]  /*4ef0*/  @!P5 FADD.FTZ R170, -R170, -RZ ;  /* 0x800000ffaaaad221 */ /* 0x000fe20000010100 */
[----:B------:R-:W-:Y:S01]  /*4f00*/  SHF.R.U32.HI R15, RZ, 0x18, R4 ;  /* 0x00000018ff0f7819 */ /* 0x000fe20000011604 */
[----:B------:R-:W-:Y:S01]  /*4f10*/  IMAD.WIDE.U32 R4, R135, -0x2daee0ad, RZ ;  /* 0xd2511f5387047825 */ /* 0x000fe200078e00ff */
[----:B------:R-:W-:Y:S02]  /*4f20*/  ISETP.LE.U32.AND P2, PT, R6, UR23, PT ;  /* 0x0000001706007c0c */ /* 0x000fe4000bf43070 */
[----:B------:R-:W-:Y:S01]  /*4f30*/  SHF.R.U32.HI R11, RZ, 0x18, R9 ;  /* 0x00000018ff0b7819 */ /* 0x000fe20000011609 */
[----:B------:R-:W3:Y:S01]  /*4f40*/  MUFU.EX2 R173, R44 ;  /* 0x0000002c00ad7308 */ /* 0x000ee20000000800 */
[----:B------:R-:W-:Y:S02]  /*4f50*/  LOP3.LUT R7, R7, 0xff, RZ, 0xc0, !PT ;  /* 0x000000ff07077812 */ /* 0x000fe400078ec0ff */
[----:B------:R-:W-:Y:S01]  /*4f60*/  LOP3.LUT R0, R5, UR9, R22, 0x96, !PT ;  /* 0x0000000905007c12 */ /* 0x000fe2000f8e9616 */
[----:B-1----:R-:W-:Y:S01]  /*4f70*/  @!P4 FADD.FTZ R194, -R194, -RZ ;  /* 0x800000ffc2c2c221 */ /* 0x002fe20000010100 */
[----:B------:R-:W-:Y:S02]  /*4f80*/  ISETP.LE.U32.AND P5, PT, R11, UR23, PT ;  /* 0x000000170b007c0c */ /* 0x000fe4000bfa3070 */
[C---:B------:R-:W-:Y:S02]  /*4f90*/  LOP3.LUT R11, R4.reuse, 0xffff, RZ, 0xc0, !PT ;  /* 0x0000ffff040b7812 */ /* 0x040fe400078ec0ff */
[----:B------:R-:W-:Y:S01]  /*4fa0*/  SHF.R.U32.HI R5, RZ, 0x8, R13 ;  /* 0x00000008ff057819 */ /* 0x000fe2000001160d */
[----:B------:R-:W-:Y:S01]  /*4fb0*/  @!P2 FADD.FTZ R193, -R193, -RZ ;  /* 0x800000ffc1c1a221 */ /* 0x000fe20000010100 */
[----:B------:R-:W-:Y:S01]  /*4fc0*/  ISETP.LE.U32.AND P3, PT, R7, UR23, PT ;  /* 0x0000001707007c0c */ /* 0x000fe2000bf63070 */
[----:B------:R-:W1:Y:S01]  /*4fd0*/  MUFU.EX2 R198, R46 ;  /* 0x0000002e00c67308 */ /* 0x000e620000000800 */
[----:B------:R-:W-:Y:S02]  /*4fe0*/  LOP3.LUT R5, R5, 0xffff, RZ, 0xc0, !PT ;  /* 0x0000ffff05057812 */ /* 0x000fe400078ec0ff */
[----:B------:R-:W-:Y:S02]  /*4ff0*/  LOP3.LUT R10, R4, 0xff, RZ, 0xc0, !PT ;  /* 0x000000ff040a7812 */ /* 0x000fe400078ec0ff */
[----:B------:R-:W-:Y:S02]  /*5000*/  ISETP.LE.U32.AND P2, PT, R5, UR23, PT ;  /* 0x0000001705007c0c */ /* 0x000fe4000bf43070 */
[--C-:B------:R-:W-:Y:S02]  /*5010*/  SHF.R.U32.HI R7, RZ, 0x18, R4.reuse ;  /* 0x00000018ff077819 */ /* 0x100fe40000011604 */
[----:B------:R-:W-:Y:S01]  /*5020*/  SHF.R.U32.HI R9, RZ, 0x10, R4 ;  /* 0x00000010ff097819 */ /* 0x000fe20000011604 */
[----:B------:R-:W4:Y:S01]  /*5030*/  MUFU.EX2 R199, R43 ;  /* 0x0000002b00c77308 */ /* 0x000f220000000800 */
[----:B------:R-:W-:Y:S01]  /*5040*/  LOP3.LUT R4, R16, 0xff, RZ, 0xc0, !PT ;  /* 0x000000ff10047812 */ /* 0x000fe200078ec0ff */
[----:B------:R-:W-:Y:S01]  /*5050*/  @!P3 FADD.FTZ R200, -R200, -RZ ;  /* 0x800000ffc8c8b221 */ /* 0x000fe20000010100 */
[----:B------:R-:W-:Y:S02]  /*5060*/  ISETP.LE.U32.AND P4, PT, R14, UR23, PT ;  /* 0x000000170e007c0c */ /* 0x000fe4000bf83070 */
[----:B------:R-:W-:Y:S02]  /*5070*/  ISETP.LE.U32.AND P3, PT, R4, UR23, PT ;  /* 0x0000001704007c0c */ /* 0x000fe4000bf63070 */
[----:B------:R-:W-:Y:S01]  /*5080*/  SHF.R.U32.HI R4, RZ, 0x8, R33 ;  /* 0x00000008ff047819 */ /* 0x000fe20000011621 */
[----:B--2---:R-:W-:Y:S01]  /*5090*/  @!P2 FADD.FTZ R174, -R174, -RZ ;  /* 0x800000ffaeaea221 */ /* 0x004fe20000010100 */
[----:B------:R-:W-:Y:S01]  /*50a0*/  LOP3.LUT R5, R32, 0xff, RZ, 0xc0, !PT ;  /* 0x000000ff20057812 */ /* 0x000fe200078ec0ff */
[----:B------:R-:W2:Y:S01]  /*50b0*/  MUFU.EX2 R197, R47 ;  /* 0x0000002f00c57308 */ /* 0x000ea20000000800 */
[----:B------:R-:W-:Y:S02]  /*50c0*/  LOP3.LUT R4, R4, 0xffff, RZ, 0xc0, !PT ;  /* 0x0000ffff04047812 */ /* 0x000fe400078ec0ff */
[----:B------:R-:W-:Y:S02]  /*50d0*/  LOP3.LUT R6, R0, 0xff, RZ, 0xc0, !PT ;  /* 0x000000ff00067812 */ /* 0x000fe400078ec0ff */
[----:B------:R-:W-:Y:S01]  /*50e0*/  ISETP.LE.U32.AND P2, PT, R4, UR23, PT ;  /* 0x0000001704007c0c */ /* 0x000fe2000bf43070 */
[----:B---3--:R-:W-:Y:S01]  /*50f0*/  @!P4 FADD.FTZ R173, -R173, -RZ ;  /* 0x800000ffadadc221 */ /* 0x008fe20000010100 */
[----:B------:R-:W-:Y:S01]  /*5100*/  LOP3.LUT R4, R8, 0xffff, RZ, 0xc0, !PT ;  /* 0x0000ffff08047812 */ /* 0x000fe200078ec0ff */
[----:B-1----:R-:W-:Y:S01]  /*5110*/  @!P3 FADD.FTZ R198, -R198, -RZ ;  /* 0x800000ffc6c6b221 */ /* 0x002fe20000010100 */
[----:B------:R-:W-:Y:S02]  /*5120*/  ISETP.LE.U32.AND P4, PT, R5, UR23, PT ;  /* 0x0000001705007c0c */ /* 0x000fe4000bf83070 */
[----:B------:R-:W-:Y:S02]  /*5130*/  SHF.R.U32.HI R4, RZ, 0x8, R4 ;  /* 0x00000008ff047819 */ /* 0x000fe40000011604 */
[----:B------:R-:W-:Y:S01]  /*5140*/  LOP3.LUT R5, R8, 0xff, RZ, 0xc0, !PT ;  /* 0x000000ff08057812 */ /* 0x000fe200078ec0ff */
[----:B----4-:R-:W-:Y:S01]  /*5150*/  @!P5 FADD.FTZ R199, -R199, -RZ ;  /* 0x800000ffc7c7d221 */ /* 0x010fe20000010100 */
[----:B------:R-:W-:Y:S02]  /*5160*/  LOP3.LUT R4, R4, 0xffff, RZ, 0xc0, !PT ;  /* 0x0000ffff04047812 */ /* 0x000fe400078ec0ff */
[----:B------:R-:W-:Y:S01]  /*5170*/  ISETP.LE.U32.AND P3, PT, R5, UR23, PT ;  /* 0x0000001705007c0c */ /* 0x000fe2000bf63070 */
[----:B------:R-:W-:Y:S01]  /*5180*/  @!P2 FADD.FTZ R160, -R160, -RZ ;  /* 0x800000ffa0a0a221 */ /* 0x000fe20000010100 */
[----:B------:R-:W-:Y:S02]  /*5190*/  ISETP.LE.U32.AND P2, PT, R4, UR23, PT ;  /* 0x0000001704007c0c */ /* 0x000fe4000bf43070 */
[--C-:B------:R-:W-:Y:S01]  /*51a0*/  SHF.R.U32.HI R5, RZ, 0x18, R8.reuse ;  /* 0x00000018ff057819 */ /* 0x100fe20000011608 */
[----:B------:R-:W-:Y:S01]  /*51b0*/  @!P4 FADD.FTZ R165, -R165, -RZ ;  /* 0x800000ffa5a5c221 */ /* 0x000fe20000010100 */
[----:B------:R-:W-:Y:S02]  /*51c0*/  LOP3.LUT R4, R0, 0xffff, RZ, 0xc0, !PT ;  /* 0x0000ffff00047812 */ /* 0x000fe400078ec0ff */
[----:B------:R-:W-:Y:S02]  /*51d0*/  SHF.R.U32.HI R8, RZ, 0x10, R8 ;  /* 0x00000010ff087819 */ /* 0x000fe40000011608 */
[----:B------:R-:W-:Y:S02]  /*51e0*/  SHF.R.U32.HI R4, RZ, 0x8, R4 ;  /* 0x00000008ff047819 */ /* 0x000fe40000011604 */
[----:B------:R-:W-:Y:S01]  /*51f0*/  ISETP.LE.U32.AND P5, PT, R15, UR23, PT ;  /* 0x000000170f007c0c */ /* 0x000fe2000bfa3070 */
[----:B------:R-:W-:Y:S01]  /*5200*/  @!P3 FADD.FTZ R157, -R157, -RZ ;  /* 0x800000ff9d9db221 */ /* 0x000fe20000010100 */
[----:B------:R-:W-:Y:S01]  /*5210*/  LOP3.LUT R8, R8, 0xff, RZ, 0xc0, !PT ;  /* 0x000000ff08087812 */ /* 0x000fe200078ec0ff */
[----:B------:R-:W-:Y:S01]  /*5220*/  @!P2 FADD.FTZ R156, -R156, -RZ ;  /* 0x800000ff9c9ca221 */ /* 0x000fe20000010100 */
[----:B------:R-:W-:Y:S02]  /*5230*/  LOP3.LUT R4, R4, 0xffff, RZ, 0xc0, !PT ;  /* 0x0000ffff04047812 */ /* 0x000fe400078ec0ff */
[----:B------:R-:W-:Y:S02]  /*5240*/  ISETP.LE.U32.AND P6, PT, R8, UR23, PT ;  /* 0x0000001708007c0c */ /* 0x000fe4000bfc3070 */
[----:B------:R-:W-:Y:S02]  /*5250*/  ISETP.LE.U32.AND P3, PT, R4, UR23, PT ;  /* 0x0000001704007c0c */ /* 0x000fe4000bf63070 */
[----:B------:R-:W-:Y:S02]  /*5260*/  SHF.R.U32.HI R4, RZ, 0x8, R18 ;  /* 0x00000008ff047819 */ /* 0x000fe40000011612 */
[----:B------:R-:W-:Y:S01]  /*5270*/  ISETP.LE.U32.AND P0, PT, R27, UR23, PT ;  /* 0x000000171b007c0c */ /* 0x000fe2000bf03070 */
[----:B--2---:R-:W-:Y:S01]  /*5280*/  @!P5 FADD.FTZ R197, -R197, -RZ ;  /* 0x800000ffc5c5d221 */ /* 0x004fe20000010100 */
[----:B------:R-:W-:Y:S02]  /*5290*/  ISETP.LE.U32.AND P5, PT, R5, UR23, PT ;  /* 0x0000001705007c0c */ /* 0x000fe4000bfa3070 */
[--C-:B------:R-:W-:Y:S02]  /*52a0*/  SHF.R.U32.HI R5, RZ, 0x10, R0.reuse ;  /* 0x00000010ff057819 */ /* 0x100fe40000011600 */
[----:B------:R-:W-:Y:S01]  /*52b0*/  SHF.R.U32.HI R0, RZ, 0x18, R0 ;  /* 0x00000018ff007819 */ /* 0x000fe20000011600 */
[----:B------:R-:W-:Y:S01]  /*52c0*/  @!P6 FADD.FTZ R162, -R162, -RZ ;  /* 0x800000ffa2a2e221 */ /* 0x000fe20000010100 */
[----:B------:R-:W-:Y:S01]  /*52d0*/  LOP3.LUT R5, R5, 0xff, RZ, 0xc0, !PT ;  /* 0x000000ff05057812 */ /* 0x000fe200078ec0ff */
[----:B------:R-:W-:Y:S01]  /*52e0*/  @!P3 FADD.FTZ R166, -R166, -RZ ;  /* 0x800000ffa6a6b221 */ /* 0x000fe20000010100 */
[----:B------:R-:W-:Y:S02]  /*52f0*/  ISETP.LE.U32.AND P6, PT, R0, UR23, PT ;  /* 0x0000001700007c0c */ /* 0x000fe4000bfc3070 */
[----:B------:R-:W-:Y:S01]  /*5300*/  LOP3.LUT R0, R4, 0xffff, RZ, 0xc0, !PT ;  /* 0x0000ffff04007812 */ /* 0x000fe200078ec0ff */
[----:B------:R-:W-:Y:S01]  /*5310*/  @!P0 FADD.FTZ R164, -R164, -RZ ;  /* 0x800000ffa4a48221 */ /* 0x000fe20000010100 */
[----:B------:R-:W-:Y:S01]  /*5320*/  ISETP.LE.U32.AND P0, PT, R5, UR23, PT ;  /* 0x0000001705007c0c */ /* 0x000fe2000bf03070 */
[----:B------:R-:W-:Y:S01]  /*5330*/  @!P5 FADD.FTZ R159, -R159, -RZ ;  /* 0x800000ff9f9fd221 */ /* 0x000fe20000010100 */
[----:B------:R-:W-:Y:S02]  /*5340*/  ISETP.LE.U32.AND P3, PT, R0, UR23, PT ;  /* 0x0000001700007c0c */ /* 0x000fe4000bf63070 */
[----:B------:R-:W-:Y:S02]  /*5350*/  LOP3.LUT R0, R17, 0xff, RZ, 0xc0, !PT ;  /* 0x000000ff11007812 */ /* 0x000fe400078ec0ff */
[----:B------:R-:W-:Y:S02]  /*5360*/  SHF.R.U32.HI R5, RZ, 0x8, R11 ;  /* 0x00000008ff057819 */ /* 0x000fe4000001160b */
[----:B------:R-:W-:Y:S01]  /*5370*/  ISETP.LE.U32.AND P4, PT, R6, UR23, PT ;  /* 0x0000001706007c0c */ /* 0x000fe2000bf83070 */
[----:B------:R-:W-:Y:S01]  /*5380*/  @!P6 FADD.FTZ R168, -R168, -RZ ;  /* 0x800000ffa8a8e221 */ /* 0x000fe20000010100 */
[----:B------:R-:W-:Y:S02]  /*5390*/  F2FP.RELU.BF16.PACK_AB R6, R208, R211 ;  /* 0x000000d3d006723e */ /* 0x000fe400000018ff */
[----:B------:R-:W-:Y:S01]  /*53a0*/  ISETP.LE.U32.AND P6, PT, R0, UR23, PT ;  /* 0x0000001700007c0c */ /* 0x000fe2000bfc3070 */
[----:B------:R-:W-:Y:S01]  /*53b0*/  @!P0 FADD.FTZ R169, -R169, -RZ ;  /* 0x800000ffa9a98221 */ /* 0x000fe20000010100 */
[----:B------:R-:W-:Y:S01]  /*53c0*/  LOP3.LUT R0, R5, 0xffff, RZ, 0xc0, !PT ;  /* 0x0000ffff05007812 */ /* 0x000fe200078ec0ff */
[----:B------:R-:W-:Y:S01]  /*53d0*/  @!P3 FADD.FTZ R152, -R152, -RZ ;  /* 0x800000ff9898b221 */ /* 0x000fe20000010100 */
[----:B------:R-:W-:Y:S01]  /*53e0*/  F2FP.RELU.BF16.PACK_AB R5, R220, R206 ;  /* 0x000000cedc05723e */ /* 0x000fe200000018ff */
[----:B------:R1:W-:Y:S01]  /*53f0*/  STS [R229+0x1c000], R6 ;  /* 0x01c00006e5007388 */ /* 0x0003e20000000800 */
[----:B------:R-:W-:Y:S02]  /*5400*/  ISETP.LE.U32.AND P3, PT, R0, UR23, PT ;  /* 0x0000001700007c0c */ /* 0x000fe4000bf63070 */
[----:B------:R-:W-:Y:S01]  /*5410*/  F2FP.RELU.BF16.PACK_AB R0, R213, R215 ;  /* 0x000000d7d500723e */ /* 0x000fe200000018ff */
[----:B------:R2:W-:Y:S01]  /*5420*/  STS [R229+0x1c400], R5 ;  /* 0x01c40005e5007388 */ /* 0x0005e20000000800 */
[----:B------:R-:W-:Y:S01]  /*5430*/  ISETP.LE.U32.AND P2, PT, R19, UR23, PT ;  /* 0x0000001713007c0c */ /* 0x000fe2000bf43070 */
[----:B------:R-:W-:Y:S01]  /*5440*/  @!P4 FADD.FTZ R167, -R167, -RZ ;  /* 0x800000ffa7a7c221 */ /* 0x000fe20000010100 */
[----:B------:R-:W-:Y:S01]  /*5450*/  LOP3.LUT R4, R9, 0xff, RZ, 0xc0, !PT ;  /* 0x000000ff09047812 */ /* 0x000fe200078ec0ff */
[----:B------:R3:W-:Y:S01]  /*5460*/  STS [R232+0x1c400], R0 ;  /* 0x01c40000e8007388 */ /* 0x0007e20000000800 */
[----:B------:R-:W-:Y:S01]  /*5470*/  F2FP.RELU.BF16.PACK_AB R2, R199, R200 ;  /* 0x000000c8c702723e */ /* 0x000fe200000018ff */
[----:B------:R-:W-:Y:S01]  /*5480*/  @!P6 FADD.FTZ R151, -R151, -RZ ;  /* 0x800000ff9797e221 */ /* 0x000fe20000010100 */
[----:B------:R-:W-:Y:S02]  /*5490*/  ISETP.LE.U32.AND P5, PT, R20, UR23, PT ;  /* 0x0000001714007c0c */ /* 0x000fe4000bfa3070 */
[----:B------:R-:W-:Y:S01]  /*54a0*/  ISETP.LE.U32.AND P0, PT, R7, UR23, PT ;  /* 0x0000001707007c0c */ /* 0x000fe2000bf03070 */
[----:B------:R-:W-:Y:S01]  /*54b0*/  @!P3 FADD.FTZ R154, -R154, -RZ ;  /* 0x800000ff9a9ab221 */ /* 0x000fe20000010100 */
[----:B------:R-:W-:Y:S02]  /*54c0*/  ISETP.LE.U32.AND P4, PT, R10, UR23, PT ;  /* 0x000000170a007c0c */ /* 0x000fe4000bf83070 */
[----:B------:R-:W-:Y:S01]  /*54d0*/  FSETP.GE.FTZ.AND P3, PT, R211, RZ, PT ;  /* 0x000000ffd300720b */ /* 0x000fe20003f76000 */
[----:B------:R-:W-:Y:S01]  /*54e0*/  @!P2 FADD.FTZ R153, -R153, -RZ ;  /* 0x800000ff9999a221 */ /* 0x000fe20000010100 */
[----:B------:R-:W-:Y:S02]  /*54f0*/  ISETP.LE.U32.AND P2, PT, R4, UR23, PT ;  /* 0x0000001704007c0c */ /* 0x000fe4000bf43070 */
[----:B------:R-:W-:Y:S03]  /*5500*/  F2FP.RELU.BF16.PACK_AB R4, R207, R210 ;  /* 0x000000d2cf04723e */ /* 0x000fe600000018ff */
[----:B------:R-:W-:Y:S01]  /*5510*/  @!P5 FADD.FTZ R150, -R150, -RZ ;  /* 0x800000ff9696d221 */ /* 0x000fe20000010100 */
[----:B-1----:R-:W-:Y:S01]  /*5520*/  F2FP.RELU.BF16.PACK_AB R6, R224, R223 ;  /* 0x000000dfe006723e */ /* 0x002fe200000018ff */
[----:B------:R1:W-:Y:S01]  /*5530*/  STS [R232+0x1c000], R4 ;  /* 0x01c00004e8007388 */ /* 0x0003e20000000800 */
[----:B------:R-:W-:Y:S01]  /*5540*/  @!P0 FADD.FTZ R158, -R158, -RZ ;  /* 0x800000ff9e9e8221 */ /* 0x000fe20000010100 */
[----:B------:R-:W-:Y:S01]  /*5550*/  FSETP.GE.FTZ.AND P5, PT, R196, RZ, PT ;  /* 0x000000ffc400720b */ /* 0x000fe20003fb6000 */
[----:B------:R-:W-:Y:S01]  /*5560*/  @!P4 FADD.FTZ R155, -R155, -RZ ;  /* 0x800000ff9b9bc221 */ /* 0x000fe20000010100 */
[----:B--2---:R-:W-:Y:S01]  /*5570*/  F2FP.RELU.BF16.PACK_AB R5, R227, R228 ;  /* 0x000000e4e305723e */ /* 0x004fe200000018ff */
[----:B------:R2:W-:Y:S01]  /*5580*/  STS [R229+0x1e000], R6 ;  /* 0x01e00006e5007388 */ /* 0x0005e20000000800 */
[----:B------:R-:W-:Y:S01]  /*5590*/  @!P2 FADD.FTZ R163, -R163, -RZ ;  /* 0x800000ffa3a3a221 */ /* 0x000fe20000010100 */
[----:B---3--:R-:W-:Y:S02]  /*55a0*/  F2FP.RELU.BF16.PACK_AB R0, R225, R226 ;  /* 0x000000e2e100723e */ /* 0x008fe400000018ff */
[----:B------:R3:W-:Y:S01]  /*55b0*/  STS [R229+0x1e400], R5 ;  /* 0x01e40005e5007388 */ /* 0x0007e20000000800 */
[----:B------:R-:W-:Y:S02]  /*55c0*/  FSETP.GE.FTZ.AND P2, PT, R208, RZ, PT ;  /* 0x000000ffd000720b */ /* 0x000fe40003f56000 */
[----:B------:R-:W-:Y:S01]  /*55d0*/  FSETP.GE.FTZ.AND P4, PT, R210, RZ, PT ;  /* 0x000000ffd200720b */ /* 0x000fe20003f96000 */
[----:B------:R4:W-:Y:S01]  /*55e0*/  STS [R232+0x1e400], R0 ;  /* 0x01e40000e8007388 */ /* 0x0009e20000000800 */
[----:B-1----:R-:W-:Y:S02]  /*55f0*/  F2FP.RELU.BF16.PACK_AB R4, R221, R222 ;  /* 0x000000dedd04723e */ /* 0x002fe400000018ff */
[----:B--2---:R-:W-:Y:S03]  /*5600*/  F2FP.RELU.BF16.PACK_AB R6, R201, R202 ;  /* 0x000000cac906723e */ /* 0x004fe600000018ff */
[----:B------:R1:W-:Y:S01]  /*5610*/  STS [R232+0x1e000], R4 ;  /* 0x01e00004e8007388 */ /* 0x0003e20000000800 */
[----:B---3--:R-:W-:Y:S03]  /*5620*/  F2FP.RELU.BF16.PACK_AB R5, R203, R205 ;  /* 0x000000cdcb05723e */ /* 0x008fe600000018ff */
[----:B------:R2:W-:Y:S01]  /*5630*/  STS [R236+0x1c000], R6 ;  /* 0x01c00006ec007388 */ /* 0x0005e20000000800 */
[----:B----4-:R-:W-:Y:S03]  /*5640*/  F2FP.RELU.BF16.PACK_AB R0, R189, R195 ;  /* 0x000000c3bd00723e */ /* 0x010fe600000018ff */
[----:B------:R3:W-:Y:S04]  /*5650*/  STS [R236+0x1c400], R5 ;  /* 0x01c40005ec007388 */ /* 0x0007e80000000800 */
[----:B------:R4:W-:Y:S01]  /*5660*/  STS [R235+0x1c400], R0 ;  /* 0x01c40000eb007388 */ /* 0x0009e20000000800 */
[----:B-1----:R-:W-:Y:S02]  /*5670*/  F2FP.RELU.BF16.PACK_AB R4, R192, R196 ;  /* 0x000000c4c004723e */ /* 0x002fe400000018ff */
[----:B--2---:R-:W-:Y:S03]  /*5680*/  F2FP.RELU.BF16.PACK_AB R6, R218, R219 ;  /* 0x000000dbda06723e */ /* 0x004fe600000018ff */
[----:B------:R1:W-:Y:S01]  /*5690*/  STS [R235+0x1c000], R4 ;  /* 0x01c00004eb007388 */ /* 0x0003e20000000800 */
[----:B---3--:R-:W-:Y:S03]  /*56a0*/  F2FP.RELU.BF16.PACK_AB R5, R204, R209 ;  /* 0x000000d1cc05723e */ /* 0x008fe600000018ff */
[----:B------:R2:W-:Y:S01]  /*56b0*/  STS [R236+0x1e400], R6 ;  /* 0x01e40006ec007388 */ /* 0x0005e20000000800 */
[----:B----4-:R-:W-:Y:S05]  /*56c0*/  F2FP.RELU.BF16.PACK_AB R0, R216, R217 ;  /* 0x000000d9d800723e */ /* 0x010fea00000018ff */
[----:B------:R3:W-:Y:S04]  /*56d0*/  STS [R236+0x1e000], R0 ;  /* 0x01e00000ec007388 */ /* 0x0007e80000000800 */
[----:B------:R4:W-:Y:S01]  /*56e0*/  STS [R235+0x1e000], R5 ;  /* 0x01e00005eb007388 */ /* 0x0009e20000000800 */
[----:B-1----:R-:W-:Y:S02]  /*56f0*/  F2FP.RELU.BF16.PACK_AB R4, R212, R214 ;  /* 0x000000d6d404723e */ /* 0x002fe400000018ff */
[----:B--2---:R-:W-:Y:S03]  /*5700*/  F2FP.RELU.BF16.PACK_AB R6, R172, R175 ;  /* 0x000000afac06723e */ /* 0x004fe600000018ff */
[----:B------:R1:W-:Y:S04]  /*5710*/  STS [R235+0x1e400], R4 ;  /* 0x01e40004eb007388 */ /* 0x0003e80000000800 */
[----:B------:R2:W-:Y:S01]  /*5720*/  STS [R230+0x1c400], R6 ;  /* 0x01c40006e6007388 */ /* 0x0005e20000000800 */
[----:B---3--:R-:W-:Y:S02]  /*5730*/  F2FP.RELU.BF16.PACK_AB R0, R170, R171 ;  /* 0x000000abaa00723e */ /* 0x008fe400000018ff */
[----:B----4-:R-:W-:Y:S03]  /*5740*/  F2FP.RELU.BF16.PACK_AB R5, R193, R194 ;  /* 0x000000c2c105723e */ /* 0x010fe600000018ff */
[----:B------:R3:W-:Y:S01]  /*5750*/  STS [R230+0x1c000], R0 ;  /* 0x01c00000e6007388 */ /* 0x0007e20000000800 */
[----:B-1----:R-:W-:Y:S02]  /*5760*/  F2FP.RELU.BF16.PACK_AB R4, R160, R161 ;  /* 0x000000a1a004723e */ /* 0x002fe400000018ff */
[----:B--2---:R-:W-:Y:S03]  /*5770*/  F2FP.RELU.BF16.PACK_AB R6, R174, R173 ;  /* 0x000000adae06723e */ /* 0x004fe600000018ff */
[----:B------:R1:W-:Y:S01]  /*5780*/  STS [R231+0x1c000], R4 ;  /* 0x01c00004e7007388 */ /* 0x0003e20000000800 */
[----:B---3--:R-:W-:Y:S05]  /*5790*/  F2FP.RELU.BF16.PACK_AB R0, R164, R165 ;  /* 0x000000a5a400723e */ /* 0x008fea00000018ff */
[----:B------:R2:W-:Y:S04]  /*57a0*/  STS [R231+0x1c400], R0 ;  /* 0x01c40000e7007388 */ /* 0x0005e80000000800 */
[----:B------:R3:W-:Y:S04]  /*57b0*/  STS [R230+0x1e000], R5 ;  /* 0x01e00005e6007388 */ /* 0x0007e80000000800 */
[----:B------:R4:W-:Y:S04]  /*57c0*/  STS [R230+0x1e400], R2 ;  /* 0x01e40002e6007388 */ /* 0x0009e80000000800 */
[----:B------:R4:W-:Y:S01]  /*57d0*/  STS [R231+0x1e000], R6 ;  /* 0x01e00006e7007388 */ /* 0x0009e20000000800 */
[----:B-1----:R-:W-:Y:S02]  /*57e0*/  F2FP.RELU.BF16.PACK_AB R4, R156, R157 ;  /* 0x0000009d9c04723e */ /* 0x002fe400000018ff */
[----:B--2---:R-:W-:Y:S02]  /*57f0*/  F2FP.RELU.BF16.PACK_AB R0, R152, R153 ;  /* 0x000000999800723e */ /* 0x004fe400000018ff */
[----:B---3--:R-:W-:Y:S02]  /*5800*/  F2FP.RELU.BF16.PACK_AB R5, R197, R198 ;  /* 0x000000c6c505723e */ /* 0x008fe400000018ff */
        /* <DEDUP_REMOVED lines=199> */
[----:B------:R-:W-:Y:S02]  /*6480*/  FSETP.GE.FTZ.AND P4, PT, R222, RZ, PT ;  /* 0x000000ffde00720b */ /* 0x000fe40003f96000 */
[----:B------:R-:W-:Y:S01]  /*6490*/  FSEL R18, R18, R144, P2 ;  /* 0x0000009012127208 */ /* 0x000fe20001000000 */
[----:B------:R-:W-:Y:S01]  /*64a0*/  FADD.FTZ R64, -R146, R64 ;  /* 0x0000004092407221 */ /* 0x000fe20000010100 */
[----:B------:R-:W-:Y:S01]  /*64b0*/  FSETP.GE.FTZ.AND P2, PT, R205, RZ, PT ;  /* 0x000000ffcd00720b */ /* 0x000fe20003f56000 */
[----:B------:R-:W-:Y:S03]  /*64c0*/  FADD.FTZ R5, -R144, R66 ;  /* 0x0000004290057221 */ /* 0x000fe60000010100 */
[----:B------:R-:W-:Y:S01]  /*64d0*/  FSEL R64, R64, R146, P3 ;  /* 0x0000009240407208 */ /* 0x000fe20001800000 */
[----:B------:R-:W-:Y:S01]  /*64e0*/  @P0 FADD.FTZ R146, -R146, R65 ;  /* 0x0000004192920221 */ /* 0x000fe20000010100 */
        /* <DEDUP_REMOVED lines=34> */
[----:B------:R-:W-:Y:S01]  /*6710*/  FADD.FTZ R45, -R2, R45 ;  /* 0x0000002d022d7221 */ /* 0x000fe20000010100 */
[----:B------:R-:W-:Y:S01]  /*6720*/  FSETP.GE.FTZ.AND P2, PT, R150, RZ, PT ;  /* 0x000000ff9600720b */ /* 0x000fe20003f56000 */
[----:B----4-:R-:W-:Y:S01]  /*6730*/  FADD.FTZ R10, -R0, R10 ;  /* 0x0000000a000a7221 */ /* 0x010fe20000010100 */
[----:B------:R-:W-:Y:S01]  /*6740*/  FSEL R4, R4, R2, P0 ;  /* 0x0000000204047208 */ /* 0x000fe20000000000 */
[C---:B------:R-:W-:Y:S01]  /*6750*/  FADD.FTZ R26, -R0.reuse, R26 ;  /* 0x0000001a001a7221 */ /* 0x040fe20000010100 */
        /* <DEDUP_REMOVED lines=155> */
.L_x_981:
        /* <DEDUP_REMOVED lines=190> */
.L_x_982:
        /* <DEDUP_REMOVED lines=23> */
[----:B------:R-:W-:Y:S02]  /*7e60*/  IMAD R149, R149, 0x18, RZ ;  /* 0x0000001895957824 */ /* 0x000fe400078e02ff */
        /* <DEDUP_REMOVED lines=9> */
[----:B------:R-:W3:Y:S04]  /*7f00*/  LDSM.16.MT88.4 R132, [R2+0xd000] ;  /* 0x00d000000284783b */ /* 0x000ee80000004200 */
[-C--:B------:R-:W-:Y:S01]  /*7f10*/  HMMA.16816.F32.BF16 R12, R28, R18.reuse, RZ ;  /* 0x000000121c0c723c */ /* 0x080fe200000418ff */
[----:B------:R-:W-:Y:S05]  /*7f20*/  LDSM.16.M88.4 R136, [R144+0x16000] ;  /* 0x016000009088783b */ /* 0x000fea0000000200 */
[----:B------:R-:W-:Y:S02]  /*7f30*/  LDSM.16.MT88.4 R140, [R2+0xd800] ;  /* 0x00d80000028c783b */ /* 0x000fe40000004200 */
[C---:B------:R-:W-:Y:S08]  /*7f40*/  HMMA.16816.F32.BF16 R16, R32.reuse, R18, RZ ;  /* 0x000000122010723c */ /* 0x040ff000000418ff */
        /* <DEDUP_REMOVED lines=22> */
[-C--:B---3--:R-:W-:Y:S08]  /*80b0*/  HMMA.16816.F32.BF16 R20, R56, R132.reuse, R20 ;  /* 0x000000843814723c */ /* 0x088ff00000041814 */
        /* <DEDUP_REMOVED lines=26> */
[----:B------:R1:W-:Y:S07]  /*8260*/  LDSM.16.MT88.4 R52, [R0+0xf800] ;  /* 0x00f800000034783b */ /* 0x0003ee0000004200 */
[----:B------:R-:W-:Y:S01]  /*8270*/  HMMA.16816.F32.BF16 R32, R40, R62, R32 ;  /* 0x0000003e2820723c */ /* 0x000fe20000041820 */
[----:B------:R-:W4:Y:S05]  /*8280*/  LDSM.16.M88.4 R40, [R144+0x18000] ;  /* 0x018000009028783b */ /* 0x000f2a0000000200 */
[----:B------:R3:W-:Y:S02]  /*8290*/  LDSM.16.MT88.4 R60, [R2+0xf800] ;  /* 0x00f80000023c783b */ /* 0x0007e40000004200 */
[-C--:B--2---:R-:W-:Y:S08]  /*82a0*/  HMMA.16816.F32.BF16 R4, R44, R56.reuse, R4 ;  /* 0x000000382c04723c */ /* 0x084ff00000041804 */
[C---:B------:R-:W-:Y:S01]  /*82b0*/  HMMA.16816.F32.BF16 R8, R64.reuse, R56, R8 ;  /* 0x000000384008723c */ /* 0x040fe20000041808 */
[----:B-1----:R-:W-:Y:S04]  /*82c0*/  IMAD.MOV.U32 R0, RZ, RZ, c[0x0][0x22c] ;  /* 0x00008b00ff007624 */ /* 0x002fe800078e00ff */
[----:B------:R-:W-:Y:S03]  /*82d0*/  IMAD R0, R0, c[0x0][0x1c0], RZ ;  /* 0x0000700000007a24 */ /* 0x000fe600078e02ff */
[-C--:B------:R-:W-:Y:S04]  /*82e0*/  HMMA.16816.F32.BF16 R12, R64, R58.reuse, R12 ;  /* 0x0000003a400c723c */ /* 0x080fe8000004180c */
[----:B------:R-:W-:Y:S02]  /*82f0*/  IMAD.SHL.U32 R0, R0, 0x40, RZ ;  /* 0x0000004000007824 */ /* 0x000fe400078e00ff */
        /* <DEDUP_REMOVED lines=20> */
[CC--:B------:R-:W-:Y:S01]  /*8440*/  LEA R38, P2, R146.reuse, R190.reuse, 0x2 ;  /* 0x000000be92267211 */ /* 0x0c0fe200078410ff */
[-C--:B----4-:R-:W-:Y:S05]  /*8450*/  HMMA.16816.F32.BF16 R4, R40, R52.reuse, R4 ;  /* 0x000000342804723c */ /* 0x090fea0000041804 */
[----:B------:R-:W-:Y:S02]  /*8460*/  LEA.HI.X.SX32 R39, R146, R191, 0x2, P2 ;  /* 0x000000bf92277211 */ /* 0x000fe400010f16ff */
        /* <DEDUP_REMOVED lines=15> */
[----:B------:R-:W-:Y:S01]  /*8560*/  IMAD.SHL.U32 R147, R147, 0x20, RZ ;  /* 0x0000002093937824 */ /* 0x000fe200078e00ff */
        /* <DEDUP_REMOVED lines=13> */
[----:B------:R-:W-:Y:S01]  /*8640*/  IMAD.MOV.U32 R147, RZ, RZ, c[0x0][0x22c] ;  /* 0x00008b00ff937624 */ /* 0x000fe200078e00ff */
[CC--:B-1----:R-:W-:Y:S01]  /*8650*/  LEA R36, P2, R150.reuse, R190.reuse, 0x2 ;  /* 0x000000be96247211 */ /* 0x0c2fe200078410ff */
[----:B------:R1:W-:Y:S01]  /*8660*/  RED.E.ADD.F32.FTZ.RN.STRONG.GPU [R40.64], R7 ;  /* 0x000000072800798e */ /* 0x0003e2000c10e7a6 */
[----:B------:R-:W-:Y:S02]  /*8670*/  IMAD R149, R149, c[0x0][0x1c0], RZ ;  /* 0x0000700095957a24 */ /* 0x000fe400078e02ff */
[-C--:B------:R-:W-:Y:S01]  /*8680*/  LEA.HI.X.SX32 R37, R150, R191.reuse, 0x2, P2 ;  /* 0x000000bf96257211 */ /* 0x080fe200010f16ff */
[----:B------:R-:W-:Y:S01]  /*8690*/  IMAD R147, R147, c[0x0][0x1c0], RZ ;  /* 0x0000700093937a24 */ /* 0x000fe200078e02ff */
        /* <DEDUP_REMOVED lines=11> */
[----:B------:R-:W4:Y:S01]  /*8750*/  LDL R40, [R1+0x10] ;  /* 0x0000100001287983 */ /* 0x000f220000100800 */
[----:B------:R-:W-:Y:S01]  /*8760*/  IMAD.MOV.U32 R149, RZ, RZ, c[0x0][0x22c] ;  /* 0x00008b00ff957624 */ /* 0x000fe200078e00ff */
[-C--:B--2---:R-:W-:Y:S03]  /*8770*/  LEA R4, P2, R147, R190.reuse, 0x2 ;  /* 0x000000be93047211 */ /* 0x084fe600078410ff */
[----:B------:R1:W-:Y:S01]  /*8780*/  RED.E.ADD.F32.FTZ.RN.STRONG.GPU [R6.64], R10 ;  /* 0x0000000a0600798e */ /* 0x0003e2000c10e7a6 */
[CC--:B------:R-:W-:Y:S01]  /*8790*/  LEA R8, P0, R0.reuse, R190.reuse, 0x2 ;  /* 0x000000be00087211 */ /* 0x0c0fe200078010ff */
[----:B------:R-:W-:Y:S01]  /*87a0*/  IMAD R149, R149, c[0x0][0x1c0], RZ ;  /* 0x0000700095957a24 */ /* 0x000fe200078e02ff */
[-C--:B------:R-:W-:Y:S01]  /*87b0*/  LEA.HI.X.SX32 R5, R147, R191.reuse, 0x2, P2 ;  /* 0x000000bf93057211 */ /* 0x080fe200010f16ff */
[----:B------:R-:W-:Y:S01]  /*87c0*/  IMAD.MOV.U32 R147, RZ, RZ, c[0x0][0x22c] ;  /* 0x00008b00ff937624 */ /* 0x000fe200078e00ff */
[-C--:B---3--:R-:W-:Y:S01]  /*87d0*/  LEA.HI.X.SX32 R9, R0, R191.reuse, 0x2, P0 ;  /* 0x000000bf00097211 */ /* 0x088fe200000f16ff */
[----:B------:R-:W2:Y:S01]  /*87e0*/  LDL R37, [R1+0xc] ;  /* 0x00000c0001257983 */ /* 0x000ea20000100800 */
[----:B------:R-:W-:Y:S02]  /*87f0*/  IMAD.MOV.U32 R0, RZ, RZ, c[0x0][0x22c] ;  /* 0x00008b00ff007624 */ /* 0x000fe400078e00ff */
[----:B------:R-:W-:Y:S02]  /*8800*/  IMAD.SHL.U32 R149, R149, 0x10, RZ ;  /* 0x0000001095957824 */ /* 0x000fe400078e00ff */
[----:B------:R3:W-:Y:S01]  /*8810*/  RED.E.ADD.F32.FTZ.RN.STRONG.GPU [R4.64], R11 ;  /* 0x0000000b0400798e */ /* 0x0007e2000c10e7a6 */
[----:B------:R-:W-:Y:S02]  /*8820*/  IMAD R0, R0, c[0x0][0x1c0], RZ ;  /* 0x0000700000007a24 */ /* 0x000fe400078e02ff */
[----:B------:R-:W-:Y:S01]  /*8830*/  IMAD R147, R147, c[0x0][0x1c0], RZ ;  /* 0x0000700093937a24 */ /* 0x000fe200078e02ff */
[----:B------:R-:W-:Y:S01]  /*8840*/  IADD3 R41, R149, 0x20, RZ ;  /* 0x0000002095297810 */ /* 0x000fe20007ffe0ff */
[----:B------:R3:W-:Y:S01]  /*8850*/  RED.E.ADD.F32.FTZ.RN.STRONG.GPU [R8.64], R16 ;  /* 0x000000100800798e */ /* 0x0007e2000c10e7a6 */
[----:B------:R-:W-:Y:S02]  /*8860*/  IMAD R0, R0, 0x58, RZ ;  /* 0x0000005800007824 */ /* 0x000fe400078e02ff */
[----:B------:R-:W-:Y:S02]  /*8870*/  IMAD.SHL.U32 R147, R147, 0x8, RZ ;  /* 0x0000000893937824 */ /* 0x000fe400078e00ff */
[----:B------:R-:W2:Y:S01]  /*8880*/  LDL R36, [R1+0x8] ;  /* 0x0000080001247983 */ /* 0x000ea20000100800 */
        /* <DEDUP_REMOVED lines=20> */
[----:B------:R-:W-:Y:S01]  /*89d0*/  IADD3 R43, R148, 0x20, RZ ;  /* 0x00000020942b7810 */ /* 0x000fe20007ffe0ff */
[----:B------:R1:W-:Y:S01]  /*89e0*/  RED.E.ADD.F32.FTZ.RN.STRONG.GPU [R10.64], R12 ;  /* 0x0000000c0a00798e */ /* 0x0003e2000c10e7a6 */
[-C--:B---3--:R-:W-:Y:S02]  /*89f0*/  LEA R4, P0, R42, R190.reuse, 0x2 ;  /* 0x000000be2a047211 */ /* 0x088fe400078010ff */
[-C--:B------:R-:W-:Y:S01]  /*8a00*/  LEA R8, P3, R0, R190.reuse, 0x2 ;  /* 0x000000be00087211 */ /* 0x080fe200078610ff */
[C---:B------:R-:W-:Y:S01]  /*8a10*/  IMAD.IADD R43, R147.reuse, 0x1, R43 ;  /* 0x00000001932b7824 */ /* 0x040fe200078e022b */
[-C--:B------:R-:W-:Y:S02]  /*8a20*/  LEA.HI.X.SX32 R5, R42, R191.reuse, 0x2, P0 ;  /* 0x000000bf2a057211 */ /* 0x080fe400000f16ff */
[-C--:B------:R-:W-:Y:S02]  /*8a30*/  LEA.HI.X.SX32 R9, R0, R191.reuse, 0x2, P3 ;  /* 0x000000bf00097211 */ /* 0x080fe400018f16ff */
[----:B------:R-:W3:Y:S01]  /*8a40*/  LDL R0, [R1] ;  /* 0x0000000001007983 */ /* 0x000ee20000100800 */
[C---:B------:R-:W-:Y:S04]  /*8a50*/  IADD3 R42, R148.reuse, 0x20, RZ ;  /* 0x00000020942a7810 */ /* 0x040fe80007ffe0ff */
        /* <DEDUP_REMOVED lines=61> */
[----:B------:R-:W-:Y:S01]  /*8e30*/  IMAD.MOV.U32 R0, RZ, RZ, 0x40 ;  /* 0x00000040ff007424 */ /* 0x000fe200078e00ff */
[----:B------:R-:W-:Y:S02]  /*8e40*/  PLOP3.LUT P0, PT, PT, PT, UP2, 0x80, 0x0 ;  /* 0x000000000000781c */ /* 0x000fe40003f0f028 */
[----:B------:R-:W-:Y:S02]  /*8e50*/  LDSM.16.MT88.4 R32, [R3+0x18800] ;  /* 0x018800000320783b */ /* 0x000fe40000004200 */
        /* <DEDUP_REMOVED lines=97> */
.L_x_980:
[----:B-1----:R-:W2:Y:S04]  /*9470*/  LDL R31, [R1+0x1c] ;  /* 0x00001c00011f7983 */ /* 0x002ea80000100800 */
[----:B------:R-:W3:Y:S04]  /*9480*/  LDL R30, [R1+0x18] ;  /* 0x00001800011e7983 */ /* 0x000ee80000100800 */
[----:B------:R-:W1:Y:S01]  /*9490*/  S2R R11, SR_TID.X ;  /* 0x00000000000b7919 */ /* 0x000e620000002100 */
[----:B------:R-:W-:Y:S01]  /*94a0*/  FMUL.FTZ R100, R100, c[0x0][0x2e0] ;  /* 0x0000b80064647a20 */ /* 0x000fe20000410000 */
[----:B------:R-:W-:-:S02]  /*94b0*/  ULDC.64 UR6, c[0x0][0x3a0] ;  /* 0x0000e80000067ab9 */ /* 0x000fc40000000a00 */
[----:B------:R-:W4:Y:S01]  /*94c0*/  LDL R46, [R1+0x4c] ;  /* 0x00004c00012e7983 */ /* 0x000f220000100800 */
[----:B------:R-:W-:Y:S01]  /*94d0*/  FMUL.FTZ R101, R101, c[0x0][0x2e0] ;  /* 0x0000b80065657a20 */ /* 0x000fe20000410000 */
[----:B------:R-:W-:Y:S02]  /*94e0*/  ULDC.64 UR4, c[0x0][0x3a8] ;  /* 0x0000ea0000047ab9 */ /* 0x000fe40000000a00 */
        /* <DEDUP_REMOVED lines=11> */
[----:B------:R-:W1:Y:S04]  /*95a0*/  S2R R6, SR_TID.X ;  /* 0x0000000000067919 */ /* 0x000e680000002100 */
[----:B------:R-:W1:Y:S02]  /*95b0*/  S2R R8, SR_TID.X ;  /* 0x0000000000087919 */ /* 0x000e640000002100 */
[----:B-1----:R-:W-:-:S04]  /*95c0*/  SHF.R.S32.HI R7, RZ, 0x1f, R11 ;  /* 0x0000001fff077819 */ /* 0x002fc8000001140b */
[----:B------:R-:W-:-:S04]  /*95d0*/  LEA.HI R4, R7, R11, RZ, 0x2 ;  /* 0x0000000b07047211 */ /* 0x000fc800078f10ff */
[--C-:B------:R-:W-:Y:S02]  /*95e0*/  SHF.R.S32.HI R5, RZ, 0x2, R4.reuse ;  /* 0x00000002ff057819 */ /* 0x100fe40000011404 */
[----:B------:R-:W-:-:S04]  /*95f0*/  SHF.R.S32.HI R0, RZ, 0x1f, R4 ;  /* 0x0000001fff007819 */ /* 0x000fc80000011404 */
[----:B------:R-:W-:Y:S01]  /*9600*/  LEA.HI R0, R0, R5, RZ, 0x3 ;  /* 0x0000000500007211 */ /* 0x000fe200078f18ff */
[----:B------:R-:W1:Y:S01]  /*9610*/  S2R R33, SR_CTAID.Y ;  /* 0x0000000000217919 */ /* 0x000e620000002600 */
[----:B------:R-:W-:Y:S02]  /*9620*/  LEA.HI R7, R7, R11, RZ, 0x3 ;  /* 0x0000000b07077211 */ /* 0x000fe400078f18ff */
[----:B------:R-:W-:Y:S02]  /*9630*/  LOP3.LUT R2, R0, 0xfffffff8, RZ, 0xc0, !PT ;  /* 0xfffffff800027812 */ /* 0x000fe400078ec0ff */
[----:B------:R-:W-:Y:S02]  /*9640*/  SHF.R.S32.HI R6, RZ, 0x1f, R6 ;  /* 0x0000001fff067819 */ /* 0x000fe40000011406 */
[----:B------:R-:W-:Y:S02]  /*9650*/  IADD3 R2, R5, -R2, RZ ;  /* 0x8000000205027210 */ /* 0x000fe40007ffe0ff */
[----:B------:R-:W-:-:S02]  /*9660*/  LEA.HI R6, R6, R8, RZ, 0x7 ;  /* 0x0000000806067211 */ /* 0x000fc400078f38ff */
[----:B------:R-:W-:Y:S02]  /*9670*/  SHF.R.S32.HI R0, RZ, 0x3, R7 ;  /* 0x00000003ff007819 */ /* 0x000fe40000011407 */
[----:B------:R-:W-:Y:S02]  /*9680*/  LOP3.LUT R4, R4, 0x7ffffffc, RZ, 0xc0, !PT ;  /* 0x7ffffffc04047812 */ /* 0x000fe400078ec0ff */
[----:B------:R-:W-:Y:S02]  /*9690*/  SHF.R.S32.HI R6, RZ, 0x7, R6 ;  /* 0x00000007ff067819 */ /* 0x000fe40000011406 */
[----:B------:R-:W-:Y:S01]  /*96a0*/  SHF.L.U32 R2, R2, 0x6, RZ ;  /* 0x0000000602027819 */ /* 0x000fe200000006ff */
[----:B------:R-:W-:Y:S01]  /*96b0*/  IMAD.IADD R4, R11, 0x1, -R4 ;  /* 0x000000010b047824 */ /* 0x000fe200078e0a04 */
[----:B------:R-:W-:Y:S02]  /*96c0*/  SHF.R.S32.HI R10, RZ, 0x1f, R0 ;  /* 0x0000001fff0a7819 */ /* 0x000fe40000011400 */
[----:B------:R-:W-:-:S02]  /*96d0*/  SHF.L.U32 R5, R6, 0x3, RZ ;  /* 0x0000000306057819 */ /* 0x000fc400000006ff */
[----:B------:R-:W-:Y:S01]  /*96e0*/  LOP3.LUT R2, R2, 0x1c0, RZ, 0xc0, !PT ;  /* 0x000001c002027812 */ /* 0x000fe200078ec0ff */
[----:B------:R-:W-:Y:S01]  /*96f0*/  IMAD R8, R10, c[0x0][0x3a0], RZ ;  /* 0x0000e8000a087a24 */ /* 0x000fe200078e02ff */
[----:B------:R-:W-:Y:S02]  /*9700*/  LOP3.LUT R5, R5, 0x8, RZ, 0xc0, !PT ;  /* 0x0000000805057812 */ /* 0x000fe400078ec0ff */
[----:B------:R-:W-:Y:S02]  /*9710*/  SHF.R.U32.HI R6, RZ, 0x3, R2 ;  /* 0x00000003ff067819 */ /* 0x000fe40000011602 */
[----:B------:R-:W-:Y:S01]  /*9720*/  SHF.L.U32 R4, R4, 0x1, RZ ;  /* 0x0000000104047819 */ /* 0x000fe200000006ff */
[----:B------:R-:W-:Y:S01]  /*9730*/  IMAD.WIDE.U32 R12, R0, c[0x0][0x3a0], RZ ;  /* 0x0000e800000c7a25 */ /* 0x000fe200078e00ff */
[----:B------:R-:W-:-:S03]  /*9740*/  LOP3.LUT R2, R6, R2, R5, 0x1e, !PT ;  /* 0x0000000206027212 */ /* 0x000fc600078e1e05 */
[----:B------:R-:W-:Y:S01]  /*9750*/  IMAD R8, R0, c[0x0][0x3a4], R8 ;  /* 0x0000e90000087a24 */ /* 0x000fe200078e0208 */
[----:B-1----:R-:W-:Y:S01]  /*9760*/  SHF.R.S32.HI R6, RZ, 0x1f, R33 ;  /* 0x0000001fff067819 */ /* 0x002fe20000011421 */
[----:B------:R-:W-:Y:S01]  /*9770*/  FMUL.FTZ R102, R102, c[0x0][0x2e0] ;  /* 0x0000b80066667a20 */ /* 0x000fe20000410000 */
[----:B------:R-:W-:Y:S02]  /*9780*/  LOP3.LUT R7, R7, 0xfffffff8, RZ, 0xc0, !PT ;  /* 0xfffffff807077812 */ /* 0x000fe400078ec0ff */
[----:B------:R-:W-:Y:S01]  /*9790*/  IADD3 R9, R13, R8, RZ ;  /* 0x000000080d097210 */ /* 0x000fe20007ffe0ff */
[----:B------:R-:W-:Y:S02]  /*97a0*/  IMAD.MOV.U32 R8, RZ, RZ, R12 ;  /* 0x000000ffff087224 */ /* 0x000fe400078e000c */
[----:B------:R-:W-:Y:S02]  /*97b0*/  FMUL.FTZ R103, R103, c[0x0][0x2e0] ;  /* 0x0000b80067677a20 */ /* 0x000fe40000410000 */
        /* <DEDUP_REMOVED lines=8> */
[----:B------:R-:W-:Y:S01]  /*9840*/  IMAD R32, R6, c[0x0][0x390], RZ ;  /* 0x0000e40006207a24 */ /* 0x000fe200078e02ff */
[----:B------:R-:W-:Y:S01]  /*9850*/  F2FP.BF16.PACK_AB R100, R101, R100 ;  /* 0x000000646564723e */ /* 0x000fe200000010ff */
[----:B------:R-:W-:Y:S01]  /*9860*/  FMUL.FTZ R108, R108, c[0x0][0x2e0] ;  /* 0x0000b8006c6c7a20 */ /* 0x000fe20000410000 */
[----:B------:R-:W-:Y:S01]  /*9870*/  F2FP.BF16.PACK_AB R102, R103, R102 ;  /* 0x000000666766723e */ /* 0x000fe200000010ff */
        /* <DEDUP_REMOVED lines=31> */
[----:B------:R-:W-:Y:S02]  /*9a70*/  FMUL.FTZ R29, R69, c[0x0][0x2dc] ;  /* 0x0000b700451d7a20 */ /* 0x000fe40000410000 */
        /* <DEDUP_REMOVED lines=49> */
[----:B------:R-:W-:Y:S01]  /*9d90*/  MOV R13, UR40 ;  /* 0x00000028000d7c02 */ /* 0x000fe20008000f00 */
[----:B--2---:R-:W-:Y:S01]  /*9da0*/  IMAD R5, R31, 0x400, R4 ;  /* 0x000004001f057824 */ /* 0x004fe200078e0204 */
[----:B------:R-:W-:-:S04]  /*9db0*/  IADD3 R4, -R7, R11, RZ ;  /* 0x0000000b07047210 */ /* 0x000fc80007ffe1ff */
[----:B------:R-:W-:Y:S01]  /*9dc0*/  IADD3 R12, R5, R2, RZ ;  /* 0x00000002050c7210 */ /* 0x000fe20007ffe0ff */
[----:B------:R-:W-:Y:S02]  /*9dd0*/  IMAD R2, R10, c[0x0][0x3a8], RZ ;  /* 0x0000ea000a027a24 */ /* 0x000fe400078e02ff */
[----:B------:R-:W-:Y:S02]  /*9de0*/  IMAD R31, R6, c[0x0][0x388], RZ ;  /* 0x0000e200061f7a24 */ /* 0x000fe400078e02ff */
[C---:B------:R-:W-:Y:S02]  /*9df0*/  IMAD R2, R0.reuse, c[0x0][0x3ac], R2 ;  /* 0x0000eb0000027a24 */ /* 0x040fe400078e0202 */
[----:B------:R-:W-:Y:S01]  /*9e00*/  IMAD.WIDE.U32 R6, R0, c[0x0][0x3a8], RZ ;  /* 0x0000ea0000067a25 */ /* 0x000fe200078e00ff */
[----:B------:R-:W-:Y:S01]  /*9e10*/  LEA R0, R12, 0xc000, 0x1 ;  /* 0x0000c0000c007811 */ /* 0x000fe200078e08ff */
[----:B------:R-:W-:Y:S01]  /*9e20*/  BAR.SYNC.DEFER_BLOCKING 0x0 ;  /* 0x0000000000007b1d */ /* 0x000fe20000010000 */
[----:B---3--:R-:W-:-:S05]  /*9e30*/  MOV R34, R30 ;  /* 0x0000001e00227202 */ /* 0x008fca0000000f00 */
[----:B------:R-:W-:Y:S04]  /*9e40*/  STS [R0], R100 ;  /* 0x0000006400007388 */ /* 0x000fe80000000800 */
[----:B------:R-:W-:Y:S04]  /*9e50*/  STS [R0+0x400], R102 ;  /* 0x0004006600007388 */ /* 0x000fe80000000800 */
[----:B----4-:R-:W-:Y:S04]  /*9e60*/  STS [R46], R112 ;  /* 0x000000702e007388 */ /* 0x010fe80000000800 */
[----:B------:R-:W-:Y:S04]  /*9e70*/  STS [R45], R114 ;  /* 0x000000722d007388 */ /* 0x000fe80000000800 */
[----:B------:R-:W-:Y:S04]  /*9e80*/  STS [R0+0x2000], R104 ;  /* 0x0020006800007388 */ /* 0x000fe80000000800 */
[----:B------:R-:W-:Y:S04]  /*9e90*/  STS [R0+0x2400], R106 ;  /* 0x0024006a00007388 */ /* 0x000fe80000000800 */
[----:B------:R-:W-:Y:S04]  /*9ea0*/  STS [R44], R108 ;  /* 0x0000006c2c007388 */ /* 0x000fe80000000800 */
        /* <DEDUP_REMOVED lines=14> */
[----:B------:R1:W-:Y:S04]  /*9f90*/  STS [R0+0x6400], R26 ;  /* 0x0064001a00007388 */ /* 0x0003e80000000800 */
[----:B------:R-:W-:Y:S04]  /*9fa0*/  STS [R44+0x4000], R23 ;  /* 0x004000172c007388 */ /* 0x000fe80000000800 */
[----:B------:R-:W-:Y:S01]  /*9fb0*/  STS [R43+0x4000], R22 ;  /* 0x004000162b007388 */ /* 0x000fe20000000800 */
[----:B------:R-:W-:-:S03]  /*9fc0*/  IMAD.U32 R30, RZ, RZ, UR40 ;  /* 0x00000028ff1e7e24 */ /* 0x000fc6000f8e00ff */
[----:B------:R-:W-:Y:S01]  /*9fd0*/  STS [R42+0x4000], R21 ;  /* 0x004000152a007388 */ /* 0x000fe20000000800 */
[----:B------:R-:W-:-:S03]  /*9fe0*/  IADD3 R7, R7, R2, RZ ;  /* 0x0000000207077210 */ /* 0x000fc60007ffe0ff */
[----:B------:R-:W-:Y:S04]  /*9ff0*/  STS [R41+0x4000], R20 ;  /* 0x0040001429007388 */ /* 0x000fe80000000800 */
[----:B------:R-:W-:Y:S04]  /*a000*/  STS [R40+0x4000], R17 ;  /* 0x0040001128007388 */ /* 0x000fe80000000800 */
[----:B------:R-:W-:Y:S01]  /*a010*/  STS [R39+0x4000], R16 ;  /* 0x0040001027007388 */ /* 0x000fe20000000800 */
[----:B------:R-:W-:-:S03]  /*a020*/  IMAD.WIDE.U32 R12, R13, c[0x0][0x3a0], R8 ;  /* 0x0000e8000d0c7a25 */ /* 0x000fc600078e0008 */
[----:B------:R-:W-:Y:S01]  /*a030*/  STS [R38+0x4000], R19 ;  /* 0x0040001326007388 */ /* 0x000fe20000000800 */
[----:B------:R-:W-:-:S03]  /*a040*/  IMAD.WIDE.U32 R8, R30, c[0x0][0x3a8], R6 ;  /* 0x0000ea001e087a25 */ /* 0x000fc600078e0006 */
[----:B------:R-:W-:Y:S04]  /*a050*/  STS [R37+0x4000], R18 ;  /* 0x0040001225007388 */ /* 0x000fe80000000800 */
[----:B------:R-:W-:Y:S04]  /*a060*/  STS [R36+0x4000], R15 ;  /* 0x0040000f24007388 */ /* 0x000fe80000000800 */
[----:B------:R-:W-:Y:S04]  /*a070*/  STS [R35+0x4000], R14 ;  /* 0x0040000e23007388 */ /* 0x000fe80000000800 */
[----:B------:R-:W2:Y:S01]  /*a080*/  S2R R30, SR_CTAID.Z ;  /* 0x00000000001e7919 */ /* 0x000ea20000002700 */
[----:B------:R-:W-:-:S02]  /*a090*/  SHF.L.U32 R4, R4, 0x3, RZ ;  /* 0x0000000304047819 */ /* 0x000fc400000006ff */
[----:B-1----:R-:W-:Y:S01]  /*a0a0*/  SHF.L.U32 R0, R34, 0x1, RZ ;  /* 0x0000000122007819 */ /* 0x002fe200000006ff */
[----:B------:R-:W-:Y:S01]  /*a0b0*/  BAR.SYNC.DEFER_BLOCKING 0x0 ;  /* 0x0000000000007b1d */ /* 0x000fe20000010000 */
[----:B------:R-:W-:Y:S01]  /*a0c0*/  SHF.R.S32.HI R5, RZ, 0x1f, R4 ;  /* 0x0000001fff057819 */ /* 0x000fe20000011404 */
[----:B------:R-:W-:-:S04]  /*a0d0*/  IMAD R31, R33, c[0x0][0x38c], R31 ;  /* 0x0000e300211f7a24 */ /* 0x000fc800078e021f */
[----:B------:R-:W-:-:S04]  /*a0e0*/  IMAD.WIDE.U32 R10, R33, c[0x0][0x388], R4 ;  /* 0x0000e200210a7a25 */ /* 0x000fc800078e0004 */
[C---:B------:R-:W-:Y:S02]  /*a0f0*/  IMAD R32, R33.reuse, c[0x0][0x394], R32 ;  /* 0x0000e50021207a24 */ /* 0x040fe400078e0220 */
[----:B------:R-:W-:Y:S01]  /*a100*/  IMAD.WIDE.U32 R4, R33, c[0x0][0x390], R4 ;  /* 0x0000e40021047a25 */ /* 0x000fe200078e0004 */
[----:B------:R-:W-:Y:S02]  /*a110*/  MOV R6, R10 ;  /* 0x0000000a00067202 */ /* 0x000fe40000000f00 */
[----:B------:R-:W-:Y:S02]  /*a120*/  IADD3 R7, R11, R31, RZ ;  /* 0x0000001f0b077210 */ /* 0x000fe40007ffe0ff */
[----:B--2---:R-:W-:Y:S01]  /*a130*/  SHF.R.S32.HI R2, RZ, 0x1f, R30 ;  /* 0x0000001fff027819 */ /* 0x004fe2000001141e */
[----:B------:R-:W1:Y:S04]  /*a140*/  LDS.128 R36, [R0+0xc000] ;  /* 0x00c0000000247984 */ /* 0x000e680000000c00 */
[----:B------:R-:W-:Y:S01]  /*a150*/  IMAD R10, R2, c[0x0][0x3b8], RZ ;  /* 0x0000ee00020a7a24 */ /* 0x000fe200078e02ff */
[----:B------:R-:W2:Y:S01]  /*a160*/  LDS.128 R44, [R0+0xd000] ;  /* 0x00d00000002c7984 */ /* 0x000ea20000000c00 */
[----:B------:R-:W-:-:S03]  /*a170*/  IMAD.IADD R5, R5, 0x1, R32 ;  /* 0x0000000105057824 */ /* 0x000fc600078e0220 */
[----:B------:R-:W3:Y:S01]  /*a180*/  LDS.128 R40, [R0+0xe000] ;  /* 0x00e0000000287984 */ /* 0x000ee20000000c00 */
[----:B------:R-:W-:Y:S02]  /*a190*/  IMAD R11, R2, c[0x0][0x3c0], RZ ;  /* 0x0000f000020b7a24 */ /* 0x000fe400078e02ff */
[C---:B------:R-:W-:Y:S01]  /*a1a0*/  IMAD R2, R30.reuse, c[0x0][0x3bc], R10 ;  /* 0x0000ef001e027a24 */ /* 0x040fe200078e020a */
[----:B------:R-:W4:Y:S01]  /*a1b0*/  LDS.128 R32, [R0+0xf000] ;  /* 0x00f0000000207984 */ /* 0x000f220000000c00 */
[C---:B------:R-:W-:Y:S01]  /*a1c0*/  IMAD.WIDE.U32 R6, R30.reuse, c[0x0][0x3b8], R6 ;  /* 0x0000ee001e067a25 */ /* 0x040fe200078e0006 */
[----:B------:R-:W-:Y:S02]  /*a1d0*/  UIMAD UR8, UR48, UR6, URZ ;  /* 0x00000006300872a4 */ /* 0x000fe4000f8e023f */
[----:B------:R-:W-:Y:S01]  /*a1e0*/  LDS.128 R24, [R0+0x11000] ;  /* 0x0110000000187984 */ /* 0x000fe20000000c00 */
[C---:B------:R-:W-:Y:S02]  /*a1f0*/  IMAD R10, R30.reuse, c[0x0][0x3c4], R11 ;  /* 0x0000f1001e0a7a24 */ /* 0x040fe400078e020b */
[----:B------:R-:W-:Y:S01]  /*a200*/  IMAD.WIDE.U32 R4, R30, c[0x0][0x3c0], R4 ;  /* 0x0000f0001e047a25 */ /* 0x000fe200078e0004 */
[----:B------:R-:W-:Y:S04]  /*a210*/  LDS.128 R20, [R0+0x12000] ;  /* 0x0120000000147984 */ /* 0x000fe80000000c00 */
[----:B------:R-:W3:Y:S01]  /*a220*/  LDS.128 R28, [R0+0x10000] ;  /* 0x01000000001c7984 */ /* 0x000ee20000000c00 */
[----:B------:R-:W-:-:S03]  /*a230*/  UIMAD UR8, UR40, UR7, UR8 ;  /* 0x00000007280872a4 */ /* 0x000fc6000f8e0208 */
[----:B------:R-:W4:Y:S01]  /*a240*/  LDS.128 R16, [R0+0x13000] ;  /* 0x0130000000107984 */ /* 0x000f220000000c00 */
[----:B------:R-:W-:Y:S01]  /*a250*/  IADD3 R7, R7, R2, RZ ;  /* 0x0000000207077210 */ /* 0x000fe20007ffe0ff */
[----:B------:R-:W-:Y:S01]  /*a260*/  UIMAD UR48, UR48, UR4, URZ ;  /* 0x00000004303072a4 */ /* 0x000fe2000f8e023f */
[----:B------:R-:W-:Y:S02]  /*a270*/  IADD3 R2, P1, R6, R12, RZ ;  /* 0x0000000c06027210 */ /* 0x000fe40007f3e0ff */
[----:B------:R-:W-:Y:S01]  /*a280*/  IADD3 R6, P0, R4, R8, RZ ;  /* 0x0000000804067210 */ /* 0x000fe20007f1e0ff */
[----:B------:R-:W-:Y:S01]  /*a290*/  UIMAD UR48, UR40, UR5, UR48 ;  /* 0x00000005283072a4 */ /* 0x000fe2000f8e0230 */
        /* <DEDUP_REMOVED lines=31> */
.L_x_977:
        /* <DEDUP_REMOVED lines=11> */
.L_x_984:
[----:B------:R-:W-:Y:S05]  /*a540*/  EXIT ;  /* 0x000000000000794d */ /* 0x000fea0003800000 */
.L_x_986:
        /* <DEDUP_REMOVED lines=11> */
.L_x_1273:


//--------------------- .text._ZN5flash44flash_bwd_dq_dk_dv_loop_seqk_parallel_kernelI23Flash_bwd_kernel_traitsILi64ELi128ELi128ELi8ELi4ELi4ELi4ELb0ELb0EN7cutlass10bfloat16_tE19Flash_kernel_traitsILi64ELi128ELi128ELi8ES3_EELb0ELb1ELb0ELb0ELb1ELb1ELb1EEEvNS_16Flash_bwd_paramsE --------------------------
	.section	.text._ZN5flash44flash_bwd_dq_dk_dv_loop_seqk_parallel_kernelI23Flash_bwd_kernel_traitsILi64ELi128ELi128ELi8ELi4ELi4ELi4ELb0ELb0EN7cutlass10bfloat16_tE19Flash_kernel_traitsILi64ELi128ELi128ELi8ES3_EELb0ELb1ELb0ELb0ELb1ELb1ELb1EEEvNS_16Flash_bwd_paramsE,"ax",@progbits
	.sectioninfo	@"SHI_REGISTERS=255"
	.align	128
        .global         _ZN5flash44flash_bwd_dq_dk_dv_loop_seqk_parallel_kernelI23Flash_bwd_kernel_traitsILi64ELi128ELi128ELi8ELi4ELi4ELi4ELb0ELb0EN7cutlass10bfloat16_tE19Flash_kernel_traitsILi64ELi128ELi128ELi8ES3_EELb0ELb1ELb0ELb0ELb1ELb1ELb1EEEvNS_16Flash_bwd_paramsE
        .type           _ZN5flash44flash_bwd_dq_dk_dv_loop_seqk_parallel_kernelI23Flash_bwd_kernel_traitsILi64ELi128ELi128ELi8ELi4ELi4ELi4ELb0ELb0EN7cutlass10bfloat16_tE19Flash_kernel_traitsILi64ELi128ELi128ELi8ES3_EELb0ELb1ELb0ELb0ELb1ELb1ELb1EEEvNS_16Flash_bwd_paramsE,@function
        .size           _ZN5flash44flash_bwd_dq_dk_dv_loop_seqk_parallel_kernelI23Flash_bwd_kernel_traitsILi64ELi128ELi128ELi8ELi4ELi4ELi4ELb0ELb0EN7cutlass10bfloat16_tE19Flash_kernel_traitsILi64ELi128ELi128ELi8ES3_EELb0ELb1ELb0ELb0ELb1ELb1ELb1EEEvNS_16Flash_bwd_paramsE,(.L_x_1274 - _ZN5flash44flash_bwd_dq_dk_dv_loop_seqk_parallel_kernelI23Flash_bwd_kernel_traitsILi64ELi128ELi128ELi8ELi4ELi4ELi4ELb0ELb0EN7cutlass10bfloat16_tE19Flash_kernel_traitsILi64ELi128ELi128ELi8ES3_EELb0ELb1ELb0ELb0ELb1ELb1ELb1EEEvNS_16Flash_bwd_paramsE)
        .other          _ZN5flash44flash_bwd_dq_dk_dv_loop_seqk_parallel_kernelI23Flash_bwd_kernel_traitsILi64ELi128ELi128ELi8ELi4ELi4ELi4ELb0ELb0EN7cutlass10bfloat16_tE19Flash_kernel_traitsILi64ELi128ELi128ELi8ES3_EELb0ELb1ELb0ELb0ELb1ELb1ELb1EEEvNS_16Flash_bwd_paramsE,@"STO_CUDA_ENTRY STV_DEFAULT"
_ZN5flash44flash_bwd_dq_dk_dv_loop_seqk_parallel_kernelI23Flash_bwd_kernel_traitsILi64ELi128ELi128ELi8ELi4ELi4ELi4ELb0ELb0EN7cutlass10bfloat16_tE19Flash_kernel_traitsILi64ELi128ELi128ELi8ES3_EELb0ELb1ELb0ELb0ELb1ELb1ELb1EEEvNS_16Flash_bwd_paramsE:
.text._ZN5flash44flash_bwd_dq_dk_dv_loop_seqk_parallel_kernelI23Flash_bwd_kernel_traitsILi64ELi128ELi128ELi8ELi4ELi4ELi4ELb0ELb0EN7cutlass10bfloat16_tE19Flash_kernel_traitsILi64ELi128ELi128ELi8ES3_EELb0ELb1ELb0ELb0ELb1ELb1ELb1EEEvNS_16Flash_bwd_paramsE:
        /* <DEDUP_REMOVED lines=30> */
[----:B------:R-:W-:Y:S01]  /*01e0*/  LEA.HI R5, R13, R14, RZ, 0x5 ;  /* 0x0000000e0d057211 */ /* 0x000fe200078f28ff */
        /* <DEDUP_REMOVED lines=23> */
[--C-:B------:R-:W-:Y:S01]  /*0360*/  SHF.R.S32.HI R7, RZ, 0x2, R15.reuse ;  /* 0x00000002ff077819 */ /* 0x100fe2000001140f */
        /* <DEDUP_REMOVED lines=25> */
[----:B------:R-:W-:Y:S01]  /*0500*/  LOP3.LUT R4, R6, R4, RZ, 0x3c, !PT ;  /* 0x0000000406047212 */ /* 0x000fe200078e3cff */
[----:B------:R-:W-:Y:S01]  /*0510*/  IMAD.SHL.U32 R6, R11, 0x200, RZ ;  /* 0x000002000b067824 */ /* 0x000fe200078e00ff */
[----:B------:R-:W-:Y:S01]  /*0520*/  LOP3.LUT P4, RZ, R0, 0x2, RZ, 0xc0, !PT ;  /* 0x0000000200ff7812 */ /* 0x000fe2000788c0ff */
[----:B------:R-:W-:Y:S01]  /*0530*/  IMAD.IADD R12, R2, 0x1, -R3 ;  /* 0x00000001020c7824 */ /* 0x000fe200078e0a03 */
[----:B------:R-:W-:-:S02]  /*0540*/  LOP3.LUT R2, R4, 0xfffffe00, R5, 0xf8, !PT ;  /* 0xfffffe0004027812 */ /* 0x000fc400078ef805 */
[C---:B------:R-:W-:Y:S01]  /*0550*/  LOP3.LUT P3, RZ, R0.reuse, 0x4, RZ, 0xc0, !PT ;  /* 0x0000000400ff7812 */ /* 0x040fe2000786c0ff */
[----:B------:R-:W-:Y:S01]  /*0560*/  IMAD.SHL.U32 R0, R0, 0x40, RZ ;  /* 0x0000004000007824 */ /* 0x000fe200078e00ff */
[----:B------:R-:W-:Y:S01]  /*0570*/  LEA.HI R4, R13, R14, RZ, 0x7 ;  /* 0x0000000e0d047211 */ /* 0x000fe200078f38ff */
[----:B------:R1:W-:Y:S01]  /*0580*/  STL [R1+0x38], R2 ;  /* 0x0000380201007387 */ /* 0x0003e20000100800 */
[----:B------:R-:W-:Y:S02]  /*0590*/  SEL R184, R198, 0xffffffe0, !P4 ;  /* 0xffffffe0c6b87807 */ /* 0x000fe40006000000 */
[----:B------:R-:W-:Y:S02]  /*05a0*/  LOP3.LUT R0, R0, 0x1c0, RZ, 0xc0, !PT ;  /* 0x000001c000007812 */ /* 0x000fe400078ec0ff */
[----:B------:R-:W-:Y:S02]  /*05b0*/  SHF.R.S32.HI R4, RZ, 0x7, R4 ;  /* 0x00000007ff047819 */ /* 0x000fe40000011404 */
[----:B------:R-:W-:-:S02]  /*05c0*/  LOP3.LUT R182, R0, 0x8, R16, 0xf8, !PT ;  /* 0x0000000800b67812 */ /* 0x000fc400078ef810 */
[----:B------:R-:W-:-:S04]  /*05d0*/  SHF.R.U32.HI R5, RZ, 0x3, R0 ;  /* 0x00000003ff057819 */ /* 0x000fc80000011600 */
[----:B------:R-:W-:Y:S02]  /*05e0*/  LOP3.LUT R182, R182, R5, RZ, 0x3c, !PT ;  /* 0x00000005b6b67212 */ /* 0x000fe400078e3cff */
[----:B-1----:R-:W-:-:S04]  /*05f0*/  LOP3.LUT R2, R7, 0x1, RZ, 0xc0, !PT ;  /* 0x0000000107027812 */ /* 0x002fc800078ec0ff */
[----:B------:R-:W-:Y:S01]  /*0600*/  ISETP.NE.U32.AND P0, PT, R2, 0x1, PT ;  /* 0x000000010200780c */ /* 0x000fe20003f05070 */
[----:B------:R-:W-:-:S03]  /*0610*/  IMAD.SHL.U32 R2, R191, 0x10, RZ ;  /* 0x00000010bf027824 */ /* 0x000fc600078e00ff */
[C---:B------:R-:W-:Y:S02]  /*0620*/  R2P PR, R7.reuse, 0x6 ;  /* 0x0000000607007804 */ /* 0x040fe40000000000 */
        /* <DEDUP_REMOVED lines=9> */
[C---:B------:R-:W-:Y:S01]  /*06c0*/  IMAD.SHL.U32 R6, R14.reuse, 0x2, RZ ;  /* 0x000000020e067824 */ /* 0x040fe200078e00ff */
[----:B------:R-:W-:Y:S01]  /*06d0*/  STL [R1+0x58], R17 ;  /* 0x0000581101007387 */ /* 0x000fe20000100800 */
[----:B------:R-:W-:Y:S01]  /*06e0*/  IMAD.IADD R0, R14, 0x1, -R0 ;  /* 0x000000010e007824 */ /* 0x000fe200078e0a00 */
[----:B------:R-:W-:Y:S01]  /*06f0*/  SEL R198, R198, 0xffffffe0, !P1 ;  /* 0xffffffe0c6c67807 */ /* 0x000fe20004800000 */
[----:B------:R-:W-:Y:S01]  /*0700*/  IMAD.SHL.U32 R5, R4, 0x8, RZ ;  /* 0x0000000804057824 */ /* 0x000fe200078e00ff */
[----:B------:R-:W-:Y:S01]  /*0710*/  LOP3.LUT R6, R6, 0x6, RZ, 0xc0, !PT ;  /* 0x0000000606067812 */ /* 0x000fe200078ec0ff */
[----:B------:R-:W-:Y:S01]  /*0720*/  IMAD.SHL.U32 R8, R0, 0x2, RZ ;  /* 0x0000000200087824 */ /* 0x000fe200078e00ff */
[----:B------:R-:W-:Y:S01]  /*0730*/  LOP3.LUT R0, R2, 0x1c0, RZ, 0xc0, !PT ;  /* 0x000001c002007812 */ /* 0x000fe200078ec0ff */
[----:B------:R-:W-:Y:S01]  /*0740*/  IMAD.SHL.U32 R182, R182, 0x2, RZ ;  /* 0x00000002b6b67824 */ /* 0x000fe200078e00ff */
[----:B------:R-:W-:Y:S01]  /*0750*/  LOP3.LUT R2, R5, 0x8, RZ, 0xc0, !PT ;  /* 0x0000000805027812 */ /* 0x000fe200078ec0ff */
[----:B------:R-:W-:Y:S01]  /*0760*/  IMAD R6, R4, 0x40, R6 ;  /* 0x0000004004067824 */ /* 0x000fe200078e0206 */
[----:B------:R-:W-:Y:S01]  /*0770*/  SEL R196, R196, 0x10, !P0 ;  /* 0x00000010c4c47807 */ /* 0x000fe20004000000 */
[----:B------:R-:W-:Y:S01]  /*0780*/  IMAD R5, R4, 0x2000, R8 ;  /* 0x0000200004057824 */ /* 0x000fe200078e0208 */
[----:B------:R-:W-:Y:S01]  /*0790*/  SHF.R.U32.HI R4, RZ, 0x3, R0 ;  /* 0x00000003ff047819 */ /* 0x000fe20000011600 */
[----:B------:R-:W-:Y:S01]  /*07a0*/  IMAD.IADD R185, R182, 0x1, R184 ;  /* 0x00000001b6b97824 */ /* 0x000fe200078e02b8 */
[----:B------:R-:W-:Y:S01]  /*07b0*/  LOP3.LUT R9, R2, 0x10, R7, 0xf8, !PT ;  /* 0x0000001002097812 */ /* 0x000fe200078ef807 */
[----:B------:R1:W-:Y:S01]  /*07c0*/  STL [R1+0x50], R6 ;  /* 0x0000500601007387 */ /* 0x0003e20000100800 */
[----:B------:R-:W-:Y:S01]  /*07d0*/  LOP3.LUT R7, R4, R0, R2, 0x1e, !PT ;  /* 0x0000000004077212 */ /* 0x000fe200078e1e02 */
[----:B------:R-:W-:-:S02]  /*07e0*/  IMAD.SHL.U32 R2, R12, 0x40, RZ ;  /* 0x000000400c027824 */ /* 0x000fc400078e00ff */
[----:B------:R-:W-:Y:S02]  /*07f0*/  IMAD R5, R191, 0x400, R5 ;  /* 0x00000400bf057824 */ /* 0x000fe400078e0205 */
[----:B------:R-:W-:Y:S01]  /*0800*/  IMAD.SHL.U32 R3, R3, 0x2, RZ ;  /* 0x0000000203037824 */ /* 0x000fe200078e00ff */
[----:B------:R-:W-:Y:S02]  /*0810*/  LOP3.LUT R2, R2, 0x1c0, RZ, 0xc0, !PT ;  /* 0x000001c002027812 */ /* 0x000fe400078ec0ff */
[----:B-1----:R-:W-:Y:S01]  /*0820*/  LOP3.LUT R6, R4, R0, RZ, 0xfc, !PT ;  /* 0x0000000004067212 */ /* 0x002fe200078efcff */
[----:B------:R-:W-:Y:S01]  /*0830*/  IMAD.SHL.U32 R0, R10, 0x40, RZ ;  /* 0x000000400a007824 */ /* 0x000fe200078e00ff */
[----:B------:R-:W-:-:S03]  /*0840*/  SHF.R.U32.HI R4, RZ, 0x3, R2 ;  /* 0x00000003ff047819 */ /* 0x000fc60000011602 */
[----:B------:R-:W-:Y:S01]  /*0850*/  IMAD.IADD R194, R6, 0x1, R5 ;  /* 0x0000000106c27824 */ /* 0x000fe200078e0205 */
[----:B------:R-:W-:Y:S01]  /*0860*/  LOP3.LUT R0, R0, 0xfffffe00, RZ, 0xc0, !PT ;  /* 0xfffffe0000007812 */ /* 0x000fe200078ec0ff */
[----:B------:R-:W-:Y:S02]  /*0870*/  IMAD.SHL.U32 R5, R11, 0x8, RZ ;  /* 0x000000080b057824 */ /* 0x000fe400078e00ff */
[C---:B------:R-:W-:Y:S02]  /*0880*/  IMAD R6, R191.reuse, 0x400, R8 ;  /* 0x00000400bf067824 */ /* 0x040fe400078e0208 */
[----:B------:R-:W-:Y:S01]  /*0890*/  IMAD R191, R191, 0x400, R0 ;  /* 0x00000400bfbf7824 */ /* 0x000fe200078e0200 */
[----:B------:R-:W-:Y:S01]  /*08a0*/  LOP3.LUT R5, R2, 0x8, R5, 0xf8, !PT ;  /* 0x0000000802057812 */ /* 0x000fe200078ef805 */
[----:B------:R-:W-:Y:S01]  /*08b0*/  IMAD.IADD R6, R6, 0x1, R7 ;  /* 0x0000000106067824 */ /* 0x000fe200078e0207 */
[----:B------:R-:W-:Y:S01]  /*08c0*/  LOP3.LUT R2, R4, R9, R2, 0x1e, !PT ;  /* 0x0000000904027212 */ /* 0x000fe200078e1e02 */
[----:B------:R-:W-:Y:S01]  /*08d0*/  IMAD.MOV.U32 R7, RZ, RZ, 0x1 ;  /* 0x00000001ff077424 */ /* 0x000fe200078e00ff */
[----:B------:R-:W-:Y:S01]  /*08e0*/  LOP3.LUT R5, R5, R4, RZ, 0x3c, !PT ;  /* 0x0000000405057212 */ /* 0x000fe200078e3cff */
[----:B------:R-:W-:Y:S01]  /*08f0*/  IMAD.MOV.U32 R4, RZ, RZ, 0x40 ;  /* 0x00000040ff047424 */ /* 0x000fe200078e00ff */
[----:B------:R-:W-:Y:S01]  /*0900*/  LOP3.LUT R190, R2, R0, RZ, 0xfc, !PT ;  /* 0x0000000002be7212 */ /* 0x000fe200078efcff */
[----:B------:R-:W-:Y:S01]  /*0910*/  IMAD.SHL.U32 R194, R194, 0x2, RZ ;  /* 0x00000002c2c27824 */ /* 0x000fe200078e00ff */
[----:B------:R-:W-:Y:S01]  /*0920*/  IADD3 R0, R17, -0x80, RZ ;  /* 0xffffff8011007810 */ /* 0x000fe20007ffe0ff */
[----:B------:R-:W-:Y:S01]  /*0930*/  IMAD.IADD R191, R191, 0x1, R5 ;  /* 0x00000001bfbf7824 */ /* 0x000fe200078e0205 */
[----:B------:R-:W-:Y:S01]  /*0940*/  SEL R183, R4, 0xffffffc0, !P3 ;  /* 0xffffffc004b77807 */ /* 0x000fe20005800000 */
[----:B------:R-:W-:Y:S01]  /*0950*/  IMAD.MOV.U32 R5, RZ, RZ, 0x440 ;  /* 0x00000440ff057424 */ /* 0x000fe200078e00ff */
[----:B------:R-:W-:Y:S01]  /*0960*/  SHF.R.S32.HI R2, RZ, 0x1f, R0 ;  /* 0x0000001fff027819 */ /* 0x000fe20000011400 */
[----:B------:R-:W-:Y:S01]  /*0970*/  IMAD.IADD R197, R194, 0x1, R196 ;  /* 0x00000001c2c57824 */ /* 0x000fe200078e02c4 */
[----:B------:R-:W-:Y:S01]  /*0980*/  IADD3 R7, R17, -c[0x0][0x214], R7 ;  /* 0x8000850011077a10 */ /* 0x000fe20007ffe007 */
[----:B------:R-:W-:Y:S01]  /*0990*/  IMAD.IADD R183, R182, 0x1, R183 ;  /* 0x00000001b6b77824 */ /* 0x000fe200078e02b7 */
[----:B------:R-:W-:Y:S01]  /*09a0*/  SEL R4, R4, 0xffffffc0, !P2 ;  /* 0xffffffc004047807 */ /* 0x000fe20005000000 */
[----:B------:R-:W-:Y:S01]  /*09b0*/  IMAD.IADD R201, R194, 0x1, R198 ;  /* 0x00000001c2c97824 */ /* 0x000fe200078e02c6 */
[----:B------:R-:W-:Y:S01]  /*09c0*/  LEA R8, R6, 0xc000, 0x1 ;  /* 0x0000c00006087811 */ /* 0x000fe200078e08ff */
[----:B------:R1:W-:Y:S01]  /*09d0*/  STL [R1+0x4c], R7 ;  /* 0x00004c0701007387 */ /* 0x0003e20000100800 */
[C---:B------:R-:W-:Y:S01]  /*09e0*/  SHF.L.U64.HI R2, R0.reuse, 0x2, R2 ;  /* 0x0000000200027819 */ /* 0x040fe20000010202 */
[----:B------:R-:W-:Y:S01]  /*09f0*/  IMAD.SHL.U32 R0, R0, 0x4, RZ ;  /* 0x0000000400007824 */ /* 0x000fe200078e00ff */
[----:B------:R-:W-:Y:S01]  /*0a00*/  SEL R5, R5, 0x3c0, !P2 ;  /* 0x000003c005057807 */ /* 0x000fe20005000000 */
[----:B------:R-:W-:Y:S01]  /*0a10*/  IMAD.IADD R6, R198, 0x1, R8 ;  /* 0x00000001c6067824 */ /* 0x000fe200078e0208 */
[C---:B------:R-:W-:Y:S01]  /*0a20*/  IADD3 R11, R8.reuse, 0x420, RZ ;  /* 0x00000420080b7810 */ /* 0x040fe20007ffe0ff */
[----:B------:R2:W-:Y:S01]  /*0a30*/  STL [R1+0x48], R2 ;  /* 0x0000480201007387 */ /* 0x0005e20000100800 */
[----:B------:R-:W-:Y:S01]  /*0a40*/  @P1 IADD3 R11, R8, 0x3e0, RZ ;  /* 0x000003e0080b1810 */ /* 0x000fe20007ffe0ff */
[----:B------:R-:W-:Y:S01]  /*0a50*/  IMAD.IADD R195, R194, 0x1, R4 ;  /* 0x00000001c2c37824 */ /* 0x000fe200078e0204 */
[C---:B------:R-:W-:Y:S01]  /*0a60*/  IADD3 R10, R8.reuse, 0x2420, RZ ;  /* 0x00002420080a7810 */ /* 0x040fe20007ffe0ff */
[----:B------:R3:W-:Y:S01]  /*0a70*/  STL [R1+0x44], R0 ;  /* 0x0000440001007387 */ /* 0x0007e20000100800 */
[----:B------:R-:W-:Y:S01]  /*0a80*/  IADD3 R9, R8, 0x2040, RZ ;  /* 0x0000204008097810 */ /* 0x000fe20007ffe0ff */
[----:B------:R-:W-:Y:S01]  /*0a90*/  IMAD.IADD R196, R196, 0x1, R195 ;  /* 0x00000001c4c47824 */ /* 0x000fe200078e02c3 */
[C---:B------:R-:W-:Y:S01]  /*0aa0*/  @P1 IADD3 R10, R8.reuse, 0x23e0, RZ ;  /* 0x000023e0080a1810 */ /* 0x040fe20007ffe0ff */
[----:B------:R-:W-:Y:S01]  /*0ab0*/  STL [R1+0x54], R8 ;  /* 0x0000540801007387 */ /* 0x000fe20000100800 */
[----:B------:R-:W-:Y:S01]  /*0ac0*/  @P2 IADD3 R9, R8, 0x1fc0, RZ ;  /* 0x00001fc008092810 */ /* 0x000fe20007ffe0ff */
[----:B------:R-:W-:-:S02]  /*0ad0*/  IMAD.IADD R200, R197, 0x1, R198 ;  /* 0x00000001c5c87824 */ /* 0x000fc400078e02c6 */
[----:B------:R-:W-:Y:S02]  /*0ae0*/  IMAD.IADD R199, R198, 0x1, R195 ;  /* 0x00000001c6c77824 */ /* 0x000fe400078e02c3 */
[----:B------:R-:W-:Y:S02]  /*0af0*/  IMAD.IADD R184, R184, 0x1, R183 ;  /* 0x00000001b8b87824 */ /* 0x000fe400078e02b7 */
[----:B-1----:R-:W-:-:S05]  /*0b00*/  IMAD.IADD R7, R4, 0x1, R8 ;  /* 0x0000000104077824 */ /* 0x002fca00078e0208 */
[----:B------:R-:W-:Y:S01]  /*0b10*/  STL [R1+0x6c], R7 ;  /* 0x00006c0701007387 */ /* 0x000fe20000100800 */
[C---:B--2---:R-:W-:Y:S02]  /*0b20*/  IADD3 R2, R8.reuse, 0x2020, RZ ;  /* 0x0000202008027810 */ /* 0x044fe40007ffe0ff */
[C---:B------:R-:W-:Y:S01]  /*0b30*/  @P1 IADD3 R2, R8.reuse, 0x1fe0, RZ ;  /* 0x00001fe008021810 */ /* 0x040fe20007ffe0ff */
[----:B------:R1:W-:Y:S01]  /*0b40*/  STL [R1+0x88], R6 ;  /* 0x0000880601007387 */ /* 0x0003e20000100800 */
[----:B---3--:R-:W-:-:S03]  /*0b50*/  IMAD.IADD R0, R8, 0x1, R5 ;  /* 0x0000000108007824 */ /* 0x008fc600078e0205 */
[----:B------:R-:W-:Y:S02]  /*0b60*/  IMAD.IADD R4, R4, 0x1, R2 ;  /* 0x0000000104047824 */ /* 0x000fe400078e0202 */
[----:B------:R2:W-:Y:S04]  /*0b70*/  STL [R1+0x68], R0 ;  /* 0x0000680001007387 */ /* 0x0005e80000100800 */
[----:B------:R-:W-:Y:S04]  /*0b80*/  STL [R1+0x74], R11 ;  /* 0x0000740b01007387 */ /* 0x000fe80000100800 */
[----:B------:R-:W-:Y:S04]  /*0b90*/  STL [R1+0x5c], R2 ;  /* 0x00005c0201007387 */ /* 0x000fe80000100800 */
[----:B------:R-:W-:Y:S04]  /*0ba0*/  STL [R1+0x70], R10 ;  /* 0x0000700a01007387 */ /* 0x000fe80000100800 */
[----:B------:R-:W-:Y:S01]  /*0bb0*/  STL [R1+0x64], R9 ;  /* 0x0000640901007387 */ /* 0x000fe20000100800 */
[----:B-1----:R-:W-:-:S02]  /*0bc0*/  IADD3 R6, R8, 0x2440, RZ ;  /* 0x0000244008067810 */ /* 0x002fc40007ffe0ff */
[----:B------:R-:W-:Y:S01]  /*0bd0*/  @P2 IADD3 R6, R8, 0x23c0, RZ ;  /* 0x000023c008062810 */ /* 0x000fe20007ffe0ff */
[----:B--2---:R-:W-:-:S04]  /*0be0*/  IMAD.IADD R0, R198, 0x1, R0 ;  /* 0x00000001c6007824 */ /* 0x004fc800078e0200 */
[----:B------:R1:W-:Y:S02]  /*0bf0*/  STL [R1+0x60], R6 ;  /* 0x0000600601007387 */ /* 0x0003e40000100800 */
[C---:B-1----:R-:W-:Y:S02]  /*0c00*/  IMAD.IADD R6, R198.reuse, 0x1, R7 ;  /* 0x00000001c6067824 */ /* 0x042fe400078e0207 */
[----:B------:R-:W-:-:S03]  /*0c10*/  IMAD.IADD R198, R198, 0x1, R196 ;  /* 0x00000001c6c67824 */ /* 0x000fc600078e02c4 */
[----:B------:R-:W-:Y:S04]  /*0c20*/  STL [R1+0x84], R6 ;  /* 0x0000840601007387 */ /* 0x000fe80000100800 */
[----:B------:R1:W-:Y:S04]  /*0c30*/  STL [R1+0x80], R0 ;  /* 0x0000800001007387 */ /* 0x0003e80000100800 */
[----:B------:R2:W-:Y:S01]  /*0c40*/  STL [R1+0x7c], R4 ;  /* 0x00007c0401007387 */ /* 0x0005e20000100800 */
[----:B-1----:R-:W-:-:S05]  /*0c50*/  IMAD.IADD R0, R5, 0x1, R2 ;  /* 0x0000000105007824 */ /* 0x002fca00078e0202 */
[----:B------:R2:W-:Y:S02]  /*0c60*/  STL [R1+0x78], R0 ;  /* 0x0000780001007387 */ /* 0x0005e40000100800 */
.L_x_995:
        /* <DEDUP_REMOVED lines=31> */
[----:B------:R-:W-:Y:S05]  /*0e60*/  @P0 BRA `(.L_x_987) ;  /* 0x0000945000000947 */ /* 0x000fea0003800000 */
        /* <DEDUP_REMOVED lines=73> */
.L_x_988:
[----:B------:R-:W-:-:S04]  /*1300*/  UIMAD UR41, UR10, UR18, UR45 ;  /* 0x000000120a2972a4 */ /* 0x000fc8000f8e022d */
[----:B------:R-:W-:Y:S02]  /*1310*/  UIMAD UR41, UR41, UR17, URZ ;  /* 0x00000011292972a4 */ /* 0x000fe4000f8e023f */
.L_x_989:
[----:B------:R-:W1:Y:S01]  /*1320*/  S2R R22, SR_TID.X ;  /* 0x0000000000167919 */ /* 0x000e620000002100 */
[----:B------:R-:W-:-:S03]  /*1330*/  IMAD.U32 R8, RZ, RZ, UR5 ;  /* 0x00000005ff087e24 */ /* 0x000fc6000f8e00ff */
[----:B------:R-:W2:Y:S01]  /*1340*/  LDL R25, [R1+0x38] ;  /* 0x0000380001197983 */ /* 0x000ea20000100800 */
[----:B------:R-:W-:Y:S01]  /*1350*/  IMAD.U32 R5, RZ, RZ, UR4 ;  /* 0x00000004ff057e24 */ /* 0x000fe2000f8e00ff */
[----:B------:R-:W-:Y:S01]  /*1360*/  UIADD3 UR38, UP0, UR39, UR38, URZ ;  /* 0x0000002627267290 */ /* 0x000fe2000ff1e03f */
[----:B------:R-:W-:Y:S01]  /*1370*/  IMAD.U32 R15, RZ, RZ, UR35 ;  /* 0x00000023ff0f7e24 */ /* 0x000fe2000f8e00ff */
        /* <DEDUP_REMOVED lines=32> */
[----:B------:R-:W-:Y:S02]  /*1580*/  IMAD R6, R10, c[0x0][0x1a4], R6 ;  /* 0x000069000a067a24 */ /* 0x000fe400078e0206 */
[----:B------:R-:W-:Y:S01]  /*1590*/  IMAD.X R9, R2, 0x1, R9, P0 ;  /* 0x0000000102097824 */ /* 0x000fe200000e0609 */
[----:B------:R-:W-:Y:S01]  /*15a0*/  LOP3.LUT R2, R11, 0xfffffff8, RZ, 0xc0, !PT ;  /* 0xfffffff80b027812 */ /* 0x000fe200078ec0ff */
[----:B------:R-:W-:Y:S02]  /*15b0*/  IMAD.IADD R5, R17, 0x1, R4 ;  /* 0x0000000111057824 */ /* 0x000fe400078e0204 */
[----:B------:R-:W-:Y:S02]  /*15c0*/  IMAD.IADD R7, R13, 0x1, R6 ;  /* 0x000000010d077824 */ /* 0x000fe400078e0206 */
[----:B------:R-:W-:Y:S02]  /*15d0*/  IMAD.MOV.U32 R4, RZ, RZ, R16 ;  /* 0x000000ffff047224 */ /* 0x000fe400078e0010 */
[----:B------:R-:W-:-:S02]  /*15e0*/  IMAD.U32 R11, RZ, RZ, UR38 ;  /* 0x00000026ff0b7e24 */ /* 0x000fc4000f8e00ff */
[----:B------:R-:W-:Y:S01]  /*15f0*/  IMAD.MOV.U32 R6, RZ, RZ, R12 ;  /* 0x000000ffff067224 */ /* 0x000fe200078e000c */
[----:B------:R-:W-:Y:S01]  /*1600*/  IADD3 R12, P0, R10, UR48, RZ ;  /* 0x000000300a0c7c10 */ /* 0x000fe2000ff1e0ff */
[----:B------:R-:W-:Y:S02]  /*1610*/  IMAD.IADD R2, R22, 0x1, -R2 ;  /* 0x0000000116027824 */ /* 0x000fe400078e0a02 */
[----:B------:R-:W-:Y:S01]  /*1620*/  IMAD.WIDE.U32 R18, R11, c[0x0][0x198], R4 ;  /* 0x000066000b127a25 */ /* 0x000fe200078e0004 */
[----:B------:R-:W-:Y:S01]  /*1630*/  IADD3.X R20, R14, UR49, RZ, P0, !PT ;  /* 0x000000310e147c10 */ /* 0x000fe200087fe4ff */
[----:B------:R-:W-:Y:S02]  /*1640*/  UIADD3 UR49, UP1, UR52, UR7, URZ ;  /* 0x0000000734317290 */ /* 0x000fe4000ff3e03f */
[----:B------:R-:W-:Y:S02]  /*1650*/  IMAD.SHL.U32 R4, R2, 0x8, RZ ;  /* 0x0000000802047824 */ /* 0x000fe400078e00ff */
[----:B------:R-:W-:Y:S01]  /*1660*/  IMAD R2, R20, c[0x0][0x190], RZ ;  /* 0x0000640014027a24 */ /* 0x000fe200078e02ff */
[----:B------:R-:W-:Y:S01]  /*1670*/  UIADD3.X UR50, UR53, UR50, URZ, UP1, !UPT ;  /* 0x0000003235327290 */ /* 0x000fe20008ffe43f */
[----:B------:R-:W-:Y:S01]  /*1680*/  IMAD.U32 R14, RZ, RZ, UR34 ;  /* 0x00000022ff0e7e24 */ /* 0x000fe2000f8e00ff */
[----:B------:R-:W-:Y:S01]  /*1690*/  SHF.R.S32.HI R5, RZ, 0x1f, R4 ;  /* 0x0000001fff057819 */ /* 0x000fe20000011404 */
[----:B------:R-:W-:Y:S01]  /*16a0*/  IMAD.U32 R13, RZ, RZ, UR38 ;  /* 0x00000026ff0d7e24 */ /* 0x000fe2000f8e00ff */
[----:B------:R-:W-:Y:S01]  /*16b0*/  UIMAD UR51, UR51, UR49, URZ ;  /* 0x00000031333372a4 */ /* 0x000fe2000f8e023f */
[----:B------:R-:W-:-:S02]  /*16c0*/  IMAD R2, R12, c[0x0][0x194], R2 ;  /* 0x000065000c027a24 */ /* 0x000fc400078e0202 */
[----:B------:R-:W-:Y:S01]  /*16d0*/  IMAD.WIDE.U32 R10, R12, c[0x0][0x190], R4 ;  /* 0x000064000c0a7a25 */ /* 0x000fe200078e0004 */
[----:B------:R-:W-:-:S03]  /*16e0*/  UIMAD UR50, UR50, UR34, UR51 ;  /* 0x00000022323272a4 */ /* 0x000fc6000f8e0233 */
[----:B------:R-:W-:-:S04]  /*16f0*/  IMAD.WIDE.U32 R14, R14, UR49, R8 ;  /* 0x000000310e0e7c25 */ /* 0x000fc8000f8e0008 */
[----:B---3--:R-:W-:Y:S01]  /*1700*/  IMAD.WIDE.U32 R8, R24, c[0x0][0x368], R4 ;  /* 0x0000da0018087a25 */ /* 0x008fe200078e0004 */
[----:B------:R-:W-:-:S03]  /*1710*/  LEA R192, P0, R14, c[0x0][0x350], 0x2 ;  /* 0x0000d4000ec07a11 */ /* 0x000fc600078010ff */
[----:B------:R-:W-:Y:S01]  /*1720*/  IMAD.WIDE.U32 R16, R13, c[0x0][0x1a0], R6 ;  /* 0x000068000d107a25 */ /* 0x000fe200078e0006 */
[----:B------:R-:W-:Y:S01]  /*1730*/  IADD3 R9, R9, UR6, RZ ;  /* 0x0000000609097c10 */ /* 0x000fe2000fffe0ff */
[----:B------:R-:W-:Y:S02]  /*1740*/  ULDC.64 UR6, c[0x0][0x198] ;  /* 0x0000660000067ab9 */ /* 0x000fe40000000a00 */
[----:B------:R-:W-:Y:S02]  /*1750*/  IMAD.IADD R11, R11, 0x1, R2 ;  /* 0x000000010b0b7824 */ /* 0x000fe400078e0202 */
[----:B------:R-:W-:-:S04]  /*1760*/  IMAD.WIDE.U32 R6, R24, c[0x0][0x180], R4 ;  /* 0x0000600018067a25 */ /* 0x000fc800078e0004 */
[----:B------:R-:W-:Y:S01]  /*1770*/  IMAD R2, R20, c[0x0][0x370], RZ ;  /* 0x0000dc0014027a24 */ /* 0x000fe200078e02ff */
[----:B------:R-:W-:Y:S01]  /*1780*/  IADD3 R7, R7, UR8, RZ ;  /* 0x0000000807077c10 */ /* 0x000fe2000fffe0ff */
[----:B------:R-:W-:Y:S01]  /*1790*/  IMAD.WIDE.U32 R4, R24, c[0x0][0x188], R4 ;  /* 0x0000620018047a25 */ /* 0x000fe200078e0004 */
[----:B------:R-:W-:Y:S02]  /*17a0*/  ULDC.64 UR8, c[0x0][0x178] ;  /* 0x00005e0000087ab9 */ /* 0x000fe40000000a00 */
[----:B------:R-:W-:Y:S01]  /*17b0*/  UIMAD UR49, UR11, UR8, URZ ;  /* 0x000000080b3172a4 */ /* 0x000fe2000f8e023f */
[C---:B------:R-:W-:Y:S01]  /*17c0*/  IMAD R20, R12.reuse, c[0x0][0x374], R2 ;  /* 0x0000dd000c147a24 */ /* 0x040fe200078e0202 */
[----:B------:R-:W-:Y:S01]  /*17d0*/  IADD3 R5, R5, UR5, RZ ;  /* 0x0000000505057c10 */ /* 0x000fe2000fffe0ff */
[----:B------:R-:W-:Y:S01]  /*17e0*/  IMAD R2, R21, c[0x0][0x1b8], RZ ;  /* 0x00006e0015027a24 */ /* 0x000fe200078e02ff */
[----:B------:R-:W-:Y:S01]  /*17f0*/  ULDC.64 UR4, c[0x0][0x1a0] ;  /* 0x0000680000047ab9 */ /* 0x000fe20000000a00 */
[----:B------:R-:W-:Y:S01]  /*1800*/  IMAD.WIDE.U32 R8, R12, c[0x0][0x370], R8 ;  /* 0x0000dc000c087a25 */ /* 0x000fe200078e0008 */
[----:B------:R-:W-:-:S02]  /*1810*/  UIMAD UR47, UR44, UR4, URZ ;  /* 0x000000042c2f72a4 */ /* 0x000fc4000f8e023f */
[----:B------:R-:W-:Y:S01]  /*1820*/  UIMAD UR8, UR44, UR6, URZ ;  /* 0x000000062c0872a4 */ /* 0x000fe2000f8e023f */
[----:B------:R-:W-:Y:S01]  /*1830*/  IMAD R12, R21, c[0x0][0x1b0], RZ ;  /* 0x00006c00150c7a24 */ /* 0x000fe200078e02ff */
[----:B------:R-:W-:Y:S01]  /*1840*/  UIMAD UR47, UR38, UR5, UR47 ;  /* 0x00000005262f72a4 */ /* 0x000fe2000f8e022f */
[C---:B------:R-:W-:Y:S01]  /*1850*/  IMAD R13, R0.reuse, c[0x0][0x1bc], R2 ;  /* 0x00006f00000d7a24 */ /* 0x040fe200078e0202 */
[----:B------:R-:W-:Y:S01]  /*1860*/  IADD3 R2, R15, UR50, RZ ;  /* 0x000000320f027c10 */ /* 0x000fe2000fffe0ff */
[----:B------:R-:W-:Y:S01]  /*1870*/  IMAD.WIDE.U32 R6, R0, c[0x0][0x1b0], R6 ;  /* 0x00006c0000067a25 */ /* 0x000fe200078e0006 */
[----:B------:R-:W-:Y:S01]  /*1880*/  UIMAD UR8, UR38, UR7, UR8 ;  /* 0x00000007260872a4 */ /* 0x000fe2000f8e0208 */
[----:B------:R-:W1:Y:S01]  /*1890*/  S2R R21, SR_CTAID.Z ;  /* 0x0000000000157919 */ /* 0x000e620000002700 */
[----:B------:R-:W-:Y:S01]  /*18a0*/  LEA.HI.X R193, R14, c[0x0][0x354], R2, 0x2, P0 ;  /* 0x0000d5000ec17a11 */ /* 0x000fe200000f1402 */
[----:B------:R-:W-:Y:S01]  /*18b0*/  IMAD.WIDE.U32 R4, R0, c[0x0][0x1b8], R4 ;  /* 0x00006e0000047a25 */ /* 0x000fe200078e0004 */
[----:B------:R-:W-:Y:S01]  /*18c0*/  IADD3 R2, P2, R6, R18, RZ ;  /* 0x0000001206027210 */ /* 0x000fe20007f5e0ff */
[----:B------:R-:W-:-:S02]  /*18d0*/  UIMAD UR49, UR10, UR9, UR49 ;  /* 0x000000090a3172a4 */ /* 0x000fc4000f8e0231 */
[----:B------:R-:W-:Y:S01]  /*18e0*/  IMAD R12, R0, c[0x0][0x1b4], R12 ;  /* 0x00006d00000c7a24 */ /* 0x000fe200078e020c */
[----:B------:R-:W-:Y:S01]  /*18f0*/  IADD3 R15, P0, R4, R16, RZ ;  /* 0x00000010040f7210 */ /* 0x000fe20007f1e0ff */
[----:B------:R-:W-:Y:S01]  /*1900*/  IMAD.IADD R6, R5, 0x1, R13 ;  /* 0x0000000105067824 */ /* 0x000fe200078e020d */
[----:B------:R-:W-:Y:S01]  /*1910*/  ULDC.64 UR10, c[0x0][0x1a8] ;  /* 0x00006a00000a7ab9 */ /* 0x000fe20000000a00 */
[----:B------:R-:W-:Y:S01]  /*1920*/  IMAD.IADD R0, R7, 0x1, R12 ;  /* 0x0000000107007824 */ /* 0x000fe200078e020c */
[----:B------:R-:W-:Y:S01]  /*1930*/  UIMAD UR10, UR46, UR10, URZ ;  /* 0x0000000a2e0a72a4 */ /* 0x000fe2000f8e023f */
[----:B------:R-:W-:Y:S01]  /*1940*/  IMAD.WIDE.U32 R10, R24, c[0x0][0x178], R10 ;  /* 0x00005e00180a7a25 */ /* 0x000fe200078e000a */
[----:B------:R-:W-:Y:S02]  /*1950*/  IADD3.X R16, R6, UR47, R17, P0, !PT ;  /* 0x0000002f06107c10 */ /* 0x000fe400087fe411 */
[----:B------:R-:W-:Y:S01]  /*1960*/  IADD3.X R18, R0, UR8, R19, P2, !PT ;  /* 0x0000000800127c10 */ /* 0x000fe200097fe413 */
[----:B------:R-:W-:Y:S01]  /*1970*/  ULDC.64 UR8, c[0x0][0x378] ;  /* 0x0000de0000087ab9 */ /* 0x000fe20000000a00 */
[C---:B------:R-:W-:Y:S01]  /*1980*/  LEA R12, P0, R2.reuse, c[0x0][0x168], 0x1 ;  /* 0x00005a00020c7a11 */ /* 0x040fe200078008ff */
[----:B------:R-:W-:Y:S01]  /*1990*/  UIMAD UR8, UR46, UR8, URZ ;  /* 0x000000082e0872a4 */ /* 0x000fe2000f8e023f */
[----:B------:R-:W-:Y:S01]  /*19a0*/  IMAD.IADD R5, R9, 0x1, R20 ;  /* 0x0000000109057824 */ /* 0x000fe200078e0214 */
[----:B------:R-:W-:Y:S01]  /*19b0*/  IADD3 R7, R11, UR49, RZ ;  /* 0x000000310b077c10 */ /* 0x000fe2000fffe0ff */
[----:B------:R-:W-:Y:S01]  /*19c0*/  IMAD.MOV.U32 R4, RZ, RZ, R8 ;  /* 0x000000ffff047224 */ /* 0x000fe200078e0008 */
[----:B------:R-:W-:Y:S01]  /*19d0*/  LEA.HI.X R13, R2, c[0x0][0x16c], R18, 0x1, P0 ;  /* 0x00005b00020d7a11 */ /* 0x000fe200000f0c12 */
[----:B------:R-:W-:Y:S01]  /*19e0*/  UIMAD UR8, UR45, UR9, UR8 ;  /* 0x000000092d0872a4 */ /* 0x000fe2000f8e0208 */
[----:B------:R-:W-:Y:S01]  /*19f0*/  LEA R14, P0, R15, c[0x0][0x170], 0x1 ;  /* 0x00005c000f0e7a11 */ /* 0x000fe200078008ff */
[----:B-1----:R-:W-:Y:S01]  /*1a00*/  IMAD.WIDE.U32 R4, R21, c[0x0][0x378], R4 ;  /* 0x0000de0015047a25 */ /* 0x002fe200078e0004 */
[----:B------:R-:W-:-:S02]  /*1a10*/  UIMAD UR11, UR45, UR11, UR10 ;  /* 0x0000000b2d0b72a4 */ /* 0x000fc4000f8e020a */
[----:B------:R-:W-:Y:S01]  /*1a20*/  LEA.HI.X R15, R15, c[0x0][0x174], R16, 0x1, P0 ;  /* 0x00005d000f0f7a11 */ /* 0x000fe200000f0c10 */
[----:B------:R-:W-:Y:S01]  /*1a30*/  IMAD.MOV.U32 R6, RZ, RZ, R10 ;  /* 0x000000ffff067224 */ /* 0x000fe200078e000a */
[----:B------:R-:W3:Y:S01]  /*1a40*/  LDL R16, [R1+0x58] ;  /* 0x0000580001107983 */ /* 0x000ee20000100800 */
[----:B------:R-:W-:Y:S01]  /*1a50*/  IADD3 R0, R5, UR8, RZ ;  /* 0x0000000805007c10 */ /* 0x000fe2000fffe0ff */
[----:B------:R-:W-:Y:S01]  /*1a60*/  ULDC.64 UR8, c[0x0][0x370] ;  /* 0x0000dc0000087ab9 */ /* 0x000fe20000000a00 */
[----:B------:R-:W-:Y:S01]  /*1a70*/  IMAD.WIDE.U32 R6, R21, c[0x0][0x1a8], R6 ;  /* 0x00006a0015067a25 */ /* 0x000fe200078e0006 */
[C---:B------:R-:W-:Y:S01]  /*1a80*/  LEA R204, P2, R4.reuse, c[0x0][0x330], 0x1 ;  /* 0x0000cc0004cc7a11 */ /* 0x040fe200078408ff */
[----:B------:R-:W-:Y:S02]  /*1a90*/  UIADD3 UR10, UR43, -0x1, URZ ;  /* 0xffffffff2b0a7890 */ /* 0x000fe4000fffe03f */
[----:B------:R-:W-:Y:S01]  /*1aa0*/  USHF.L.U64.HI UR45, UR8, UR22, UR9 ;  /* 0x00000016082d7299 */ /* 0x000fe20008010209 */
[----:B------:R-:W-:Y:S01]  /*1ab0*/  LEA.HI.X R205, R4, c[0x0][0x334], R0, 0x1, P2 ;  /* 0x0000cd0004cd7a11 */ /* 0x000fe200010f0c00 */
[----:B------:R-:W-:Y:S01]  /*1ac0*/  ULEA.HI UR46, UR10, UR10, URZ, 0x1 ;  /* 0x0000000a0a2e7291 */ /* 0x000fe2000f8f083f */
[----:B------:R-:W-:Y:S01]  /*1ad0*/  IADD3 R0, R7, UR11, RZ ;  /* 0x0000000b07007c10 */ /* 0x000fe2000fffe0ff */
[----:B------:R-:W-:Y:S01]  /*1ae0*/  USHF.L.U32 UR11, UR8, 0x6, URZ ;  /* 0x00000006080b7899 */ /* 0x000fe2000800063f */
[----:B------:R-:W-:Y:S01]  /*1af0*/  LEA R202, P2, R6, c[0x0][0x160], 0x1 ;  /* 0x0000580006ca7a11 */ /* 0x000fe200078408ff */
[----:B------:R-:W-:-:S02]  /*1b00*/  ULOP3.LUT UR46, UR46, 0xfffffffe, URZ, 0xc0, !UPT ;  /* 0xfffffffe2e2e7892 */ /* 0x000fc4000f8ec03f */
[----:B------:R-:W-:Y:S01]  /*1b10*/  ULDC.64 UR8, c[0x0][0x190] ;  /* 0x0000640000087ab9 */ /* 0x000fe20000000a00 */
[----:B------:R-:W-:Y:S01]  /*1b20*/  LEA.HI.X R203, R6, c[0x0][0x164], R0, 0x1, P2 ;  /* 0x0000590006cb7a11 */ /* 0x000fe200010f0c00 */
[----:B------:R-:W-:Y:S01]  /*1b30*/  UIADD3 UR46, UR10, -UR46, URZ ;  /* 0x8000002e0a2e7290 */ /* 0x000fe2000fffe03f */
[----:B------:R-:W-:Y:S01]  /*1b40*/  IADD3 R4, P0, R204, UR11, RZ ;  /* 0x0000000bcc047c10 */ /* 0x000fe2000ff1e0ff */
[----:B------:R-:W-:Y:S02]  /*1b50*/  USHF.L.U64.HI UR9, UR8, UR22, UR9 ;  /* 0x0000001608097299 */ /* 0x000fe40008010209 */
[----:B------:R-:W-:Y:S01]  /*1b60*/  USHF.L.U32 UR8, UR8, 0x6, URZ ;  /* 0x0000000608087899 */ /* 0x000fe2000800063f */
[----:B------:R-:W-:Y:S01]  /*1b70*/  IADD3.X R5, R205, UR45, RZ, P0, !PT ;  /* 0x0000002dcd057c10 */ /* 0x000fe200087fe4ff */
[----:B------:R-:W-:Y:S01]  /*1b80*/  UISETP.NE.AND UP0, UPT, UR46, 0x1, UPT ;  /* 0x000000012e00788c */ /* 0x000fe2000bf05270 */
[----:B------:R-:W-:-:S04]  /*1b90*/  IADD3 R8, P0, R4, UR11, RZ ;  /* 0x0000000b04087c10 */ /* 0x000fc8000ff1e0ff */
[----:B------:R-:W-:Y:S02]  /*1ba0*/  IADD3.X R9, R5, UR45, RZ, P0, !PT ;  /* 0x0000002d05097c10 */ /* 0x000fe400087fe4ff */
[----:B------:R-:W-:Y:S02]  /*1bb0*/  IADD3 R6, P0, R202, UR8, RZ ;  /* 0x00000008ca067c10 */ /* 0x000fe4000ff1e0ff */
[----:B------:R-:W-:Y:S02]  /*1bc0*/  PLOP3.LUT P2, PT, PT, PT, UP0, 0x80, 0x0 ;  /* 0x000000000000781c */ /* 0x000fe40003f4f008 */
        /* <DEDUP_REMOVED lines=100> */
[----:B------:R1:W2:Y:S04]  /*2210*/  LDG.E R9, [R4.64] ;  /* 0x0000002404097981 */ /* 0x0002a8000c1e1900 */
[----:B------:R1:W3:Y:S04]  /*2220*/  LDG.E R8, [R4.64+0x20] ;  /* 0x0000202404087981 */ /* 0x0002e8000c1e1900 */
[----:B------:R1:W4:Y:S04]  /*2230*/  LDG.E R7, [R4.64+0x100] ;  /* 0x0001002404077981 */ /* 0x000328000c1e1900 */
[----:B-1----:R1:W5:Y:S01]  /*2240*/  LDG.E R5, [R4.64+0x120] ;  /* 0x0001202404057981 */ /* 0x002362000c1e1900 */
[----:B------:R-:W-:Y:S01]  /*2250*/  LEA.HI R0, R23, R22, RZ, 0x4 ;  /* 0x0000001617007211 */ /* 0x000fe200078f20ff */
[----:B------:R-:W-:Y:S01]  /*2260*/  IMAD.MOV.U32 R206, RZ, RZ, R2 ;  /* 0x000000ffffce7224 */ /* 0x000fe200078e0002 */
[----:B------:R-:W-:Y:S01]  /*2270*/  IADD3 R2, R191, 0x2000, RZ ;  /* 0x00002000bf027810 */ /* 0x000fe20007ffe0ff */
[----:B------:R-:W-:Y:S01]  /*2280*/  IMAD.MOV.U32 R189, RZ, RZ, 0x20 ;  /* 0x00000020ffbd7424 */ /* 0x000fe200078e00ff */
[----:B------:R-:W-:Y:S01]  /*2290*/  LOP3.LUT R0, R0, 0xfffffff0, RZ, 0xc0, !PT ;  /* 0xfffffff000007812 */ /* 0x000fe200078ec0ff */
[----:B------:R-:W-:Y:S01]  /*22a0*/  IMAD.MOV.U32 R181, RZ, RZ, 0x40 ;  /* 0x00000040ffb57424 */ /* 0x000fe200078e00ff */
[----:B------:R-:W-:Y:S01]  /*22b0*/  SEL R2, R2, R191, !P2 ;  /* 0x000000bf02027207 */ /* 0x000fe20005000000 */
[----:B------:R-:W-:Y:S01]  /*22c0*/  UIADD3 UR9, UR39, UR12, URZ ;  /* 0x0000000c27097290 */ /* 0x000fe2000fffe03f */
[----:B------:R-:W-:Y:S01]  /*22d0*/  IMAD.MOV.U32 R127, RZ, RZ, RZ ;  /* 0x000000ffff7f7224 */ /* 0x000fe200078e00ff */
[----:B------:R-:W-:Y:S01]  /*22e0*/  UMOV UR8, UR42 ;  /* 0x0000002a00087c82 */ /* 0x000fe20008000000 */
[----:B------:R-:W-:Y:S01]  /*22f0*/  IMAD.IADD R0, R22, 0x1, -R0 ;  /* 0x0000000116007824 */ /* 0x000fe200078e0a00 */
[----:B------:R-:W-:Y:S01]  /*2300*/  UIADD3 UR9, -UR40, 0x80, UR9 ;  /* 0x0000008028097890 */ /* 0x000fe2000fffe109 */
[----:B------:R-:W-:Y:S01]  /*2310*/  IMAD.SHL.U32 R188, R2, 0x2, RZ ;  /* 0x0000000202bc7824 */ /* 0x000fe200078e00ff */
[----:B------:R-:W-:-:S02]  /*2320*/  UMOV UR11, UR43 ;  /* 0x0000002b000b7c82 */ /* 0x000fc40008000000 */
        /* <DEDUP_REMOVED lines=10> */
[----:B------:R-:W-:Y:S01]  /*23d0*/  IMAD.SHL.U32 R180, R0, 0x2, RZ ;  /* 0x0000000200b47824 */ /* 0x000fe200078e00ff */
[----:B-----5:R1:W-:Y:S04]  /*23e0*/  STL [R1], R5 ;  /* 0x0000000501007387 */ /* 0x0203e80000100800 */
[----:B--2---:R1:W-:Y:S04]  /*23f0*/  STL [R1+0xc], R9 ;  /* 0x00000c0901007387 */ /* 0x0043e80000100800 */
[----:B----4-:R1:W-:Y:S04]  /*2400*/  STL [R1+0x4], R7 ;  /* 0x0000040701007387 */ /* 0x0103e80000100800 */
[----:B---3--:R1:W-:Y:S02]  /*2410*/  STL [R1+0x8], R8 ;  /* 0x0000080801007387 */ /* 0x0083e40000100800 */
[----:B------:R-:W-:Y:S01]  /*2420*/  IMAD.MOV.U32 R0, RZ, RZ, c[0x0][0x22c] ;  /* 0x00008b00ff007624 */ /* 0x000fe200078e00ff */
[----:B------:R-:W-:-:S03]  /*2430*/  SHF.L.U32 R186, R191, 0x1, RZ ;  /* 0x00000001bfba7819 */ /* 0x000fc600000006ff */
[----:B------:R-:W-:Y:S01]  /*2440*/  IMAD R0, R0, c[0x0][0x1c0], RZ ;  /* 0x0000700000007a24 */ /* 0x000fe200078e02ff */
[----:B------:R-:W-:-:S03]  /*2450*/  IADD3 R187, R189, R186, RZ ;  /* 0x000000babdbb7210 */ /* 0x000fc60007ffe0ff */
[C---:B------:R-:W-:Y:S01]  /*2460*/  IMAD.SHL.U32 R4, R0.reuse, 0x8, RZ ;  /* 0x0000000800047824 */ /* 0x040fe200078e00ff */
[----:B------:R-:W-:-:S04]  /*2470*/  SHF.L.U32 R2, R0, 0x4, RZ ;  /* 0x0000000400027819 */ /* 0x000fc800000006ff */
[----:B------:R-:W-:-:S04]  /*2480*/  IADD3 R2, R2, 0x20, RZ ;  /* 0x0000002002027810 */ /* 0x000fc80007ffe0ff */
[----:B------:R-:W-:Y:S02]  /*2490*/  IADD3 R0, R4, R2, RZ ;  /* 0x0000000204007210 */ /* 0x000fe40007ffe0ff */
[----:B------:R-:W-:-:S03]  /*24a0*/  SHF.L.U64.HI R2, R16, 0x2, R6 ;  /* 0x0000000210027819 */ /* 0x000fc60000010206 */
[----:B------:R-:W-:-:S05]  /*24b0*/  IMAD.IADD R0, R4, 0x1, R0 ;  /* 0x0000000104007824 */ /* 0x000fca00078e0200 */
[----:B------:R-:W-:-:S05]  /*24c0*/  IADD3 R0, R4, R0, RZ ;  /* 0x0000000004007210 */ /* 0x000fca0007ffe0ff */
[----:B------:R-:W-:-:S05]  /*24d0*/  IMAD.IADD R0, R4, 0x1, R0 ;  /* 0x0000000104007824 */ /* 0x000fca00078e0200 */
[----:B------:R2:W-:Y:S02]  /*24e0*/  STL [R1+0x30], R0 ;  /* 0x0000300001007387 */ /* 0x0005e40000100800 */
[----:B--2---:R-:W-:-:S05]  /*24f0*/  IADD3 R0, R4, R0, RZ ;  /* 0x0000000004007210 */ /* 0x004fca0007ffe0ff */
[----:B------:R2:W-:Y:S02]  /*2500*/  STL [R1+0x2c], R0 ;  /* 0x00002c0001007387 */ /* 0x0005e40000100800 */
[----:B--2---:R-:W-:-:S05]  /*2510*/  IMAD.IADD R0, R4, 0x1, R0 ;  /* 0x0000000104007824 */ /* 0x004fca00078e0200 */
[----:B------:R2:W-:Y:S04]  /*2520*/  STL [R1+0x28], R0 ;  /* 0x0000280001007387 */ /* 0x0005e80000100800 */
[----:B------:R3:W-:Y:S01]  /*2530*/  STL [R1+0x3c], R2 ;  /* 0x00003c0201007387 */ /* 0x0007e20000100800 */
[----:B--2---:R-:W-:Y:S01]  /*2540*/  IMAD.IADD R0, R4, 0x1, R0 ;  /* 0x0000000104007824 */ /* 0x004fe200078e0200 */
[----:B---3--:R-:W-:-:S03]  /*2550*/  SHF.L.U32 R2, R16, 0x2, RZ ;  /* 0x0000000210027819 */ /* 0x008fc600000006ff */
[C---:B-1----:R-:W-:Y:S01]  /*2560*/  IMAD.IADD R5, R4.reuse, 0x1, R0 ;  /* 0x0000000104057824 */ /* 0x042fe200078e0200 */
[----:B------:R-:W-:Y:S04]  /*2570*/  STL [R1+0x24], R0 ;  /* 0x0000240001007387 */ /* 0x000fe80000100800 */
[----:B------:R1:W-:Y:S04]  /*2580*/  STL [R1+0x40], R2 ;  /* 0x0000400201007387 */ /* 0x0003e80000100800 */
[----:B------:R-:W-:Y:S01]  /*2590*/  STL [R1+0x20], R5 ;  /* 0x0000200501007387 */ /* 0x000fe20000100800 */
[----:B-1----:R-:W-:-:S05]  /*25a0*/  IMAD.IADD R2, R4, 0x1, R5 ;  /* 0x0000000104027824 */ /* 0x002fca00078e0205 */
[----:B------:R1:W-:Y:S02]  /*25b0*/  STL [R1+0x1c], R2 ;  /* 0x00001c0201007387 */ /* 0x0003e40000100800 */
[----:B-1----:R-:W-:-:S05]  /*25c0*/  IADD3 R2, R4, R2, RZ ;  /* 0x0000000204027210 */ /* 0x002fca0007ffe0ff */
[----:B------:R1:W-:Y:S02]  /*25d0*/  STL [R1+0x18], R2 ;  /* 0x0000180201007387 */ /* 0x0003e40000100800 */
[----:B-1----:R-:W-:-:S05]  /*25e0*/  IMAD.IADD R2, R4, 0x1, R2 ;  /* 0x0000000104027824 */ /* 0x002fca00078e0202 */
[----:B------:R1:W-:Y:S02]  /*25f0*/  STL [R1+0x14], R2 ;  /* 0x0000140201007387 */ /* 0x0003e40000100800 */
[----:B-1----:R-:W-:-:S05]  /*2600*/  IADD3 R2, R4, R2, RZ ;  /* 0x0000000204027210 */ /* 0x002fca0007ffe0ff */
[----:B------:R-:W-:Y:S01]  /*2610*/  IMAD.IADD R0, R4, 0x1, R2 ;  /* 0x0000000104007824 */ /* 0x000fe200078e0202 */
[----:B------:R1:W-:Y:S04]  /*2620*/  STL [R1+0x10], R2 ;  /* 0x0000100201007387 */ /* 0x0003e80000100800 */
[----:B------:R1:W-:Y:S02]  /*2630*/  STL [R1+0x34], R0 ;  /* 0x0000340001007387 */ /* 0x0003e40000100800 */
.L_x_993:
[----:B------:R-:W0:Y:S01]  /*2640*/  LDGDEPBAR ;  /* 0x00000000000079af */ /* 0x000e220000000000 */
[C---:B-1----:R-:W-:Y:S01]  /*2650*/  IADD3 R0, R188.reuse, R189, RZ ;  /* 0x000000bdbc007210 */ /* 0x042fe20007ffe0ff */
[----:B------:R-:W-:Y:S01]  /*2660*/  USHF.L.U32 UR7, UR10, 0x7, URZ ;  /* 0x000000070a077899 */ /* 0x000fe2000800063f */
[-C--:B------:R-:W-:Y:S01]  /*2670*/  IADD3 R164, R188, R181.reuse, RZ ;  /* 0x000000b5bca47210 */ /* 0x080fe20007ffe0ff */
[----:B------:R-:W-:Y:S02]  /*2680*/  UISETP.GT.AND UP3, UPT, UR10, UR4, UPT ;  /* 0x000000040a00728c */ /* 0x000fe4000bf64270 */
[----:B------:R-:W-:Y:S02]  /*2690*/  UISETP.GE.AND UP0, UPT, UR7, UR9, UPT ;  /* 0x000000090700728c */ /* 0x000fe4000bf06270 */
[----:B------:R-:W2:Y:S01]  /*26a0*/  LDL R210, [R1+0x4c] ;  /* 0x00004c0001d27983 */ /* 0x000ea20000100800 */
[----:B------:R-:W-:Y:S03]  /*26b0*/  MOV R2, UR7 ;  /* 0x0000000700027c02 */ /* 0x000fe60008000f00 */
[----:B------:R-:W3:Y:S01]  /*26c0*/  LDL R208, [R1+0xc] ;  /* 0x00000c0001d07983 */ /* 0x000ee20000100800 */
[----:B------:R-:W-:Y:S03]  /*26d0*/  PLOP3.LUT P0, PT, PT, PT, UP0, 0x80, 0x0 ;  /* 0x000000000000781c */ /* 0x000fe60003f0f008 */
[----:B------:R-:W4:Y:S04]  /*26e0*/  LDL R209, [R1+0x50] ;  /* 0x0000500001d17983 */ /* 0x000f280000100800 */
[----:B------:R-:W4:Y:S04]  /*26f0*/  LDL R207, [R1+0x8] ;  /* 0x0000080001cf7983 */ /* 0x000f280000100800 */
        /* <DEDUP_REMOVED lines=50> */
[----:B------:R1:W-:Y:S04]  /*2a20*/  STL [R1+0x8c], R3 ;  /* 0x00008c0301007387 */ /* 0x0003e80000100800 */
[----:B-1----:R-:W4:Y:S01]  /*2a30*/  LDL R3, [R1] ;  /* 0x0000000001037983 */ /* 0x002f220000100800 */
[----:B------:R-:W-:Y:S04]  /*2a40*/  DEPBAR.LE SB0, 0x0 ;  /* 0x000080000000791a */ /* 0x000fe80000000000 */
[----:B------:R-:W-:Y:S08]  /*2a50*/  BAR.SYNC.DEFER_BLOCKING 0x0 ;  /* 0x0000000000007b1d */ /* 0x000ff00000010000 */
[----:B------:R-:W-:Y:S08]  /*2a60*/  LDSM.16.M88.4 R64, [R188] ;  /* 0x00000000bc40783b */ /* 0x000ff00000000200 */
[----:B------:R-:W1:Y:S08]  /*2a70*/  LDSM.16.M88.4 R16, [R182+0xc000] ;  /* 0x00c00000b610783b */ /* 0x000e700000000200 */
[----:B------:R-:W1:Y:S08]  /*2a80*/  LDSM.16.M88.4 R60, [R188+0x2000] ;  /* 0x00200000bc3c783b */ /* 0x000e700000000200 */
[----:B------:R-:W1:Y:S01]  /*2a90*/  LDSM.16.M88.4 R32, [R182+0xc800] ;  /* 0x00c80000b620783b */ /* 0x000e620000000200 */
[----:B--2---:R-:W-:Y:S07]  /*2aa0*/  @!P0 IADD3 R2, R2, UR40, R210 ;  /* 0x0000002802028c10 */ /* 0x004fee000fffe0d2 */
[----:B------:R-:W2:Y:S01]  /*2ab0*/  LDSM.16.M88.4 R48, [R182+0xd000] ;  /* 0x00d00000b630783b */ /* 0x000ea20000000200 */
[----:B---3--:R-:W-:Y:S07]  /*2ac0*/  FSETP.NEU.FTZ.AND P2, PT, R208, -INF , PT ;  /* 0xff800000d000780b */ /* 0x008fee0003f5d000 */
[----:B------:R-:W3:Y:S01]  /*2ad0*/  LDSM.16.M88.4 R132, [R182+0xd800] ;  /* 0x00d80000b684783b */ /* 0x000ee20000000200 */
[-C--:B-1----:R-:W-:Y:S07]  /*2ae0*/  HMMA.16816.F32.BF16 R4, R64, R16.reuse, RZ ;  /* 0x000000104004723c */ /* 0x082fee00000418ff */
[----:B------:R-:W-:Y:S01]  /*2af0*/  LDSM.16.M88.4 R136, [R0] ;  /* 0x000000000088783b */ /* 0x000fe20000000200 */
[C---:B------:R-:W-:Y:S07]  /*2b00*/  HMMA.16816.F32.BF16 R8, R60.reuse, R16, RZ ;  /* 0x000000103c08723c */ /* 0x040fee00000418ff */
        /* <DEDUP_REMOVED lines=8> */
[----:B------:R-:W-:Y:S01]  /*2b90*/  LDSM.16.M88.4 R156, [R164] ;  /* 0x00000000a49c783b */ /* 0x000fe20000000200 */
[----:B--2---:R-:W-:Y:S01]  /*2ba0*/  IADD3 R0, R0, R181, RZ ;  /* 0x000000b500007210 */ /* 0x004fe20007ffe0ff */
[-C--:B------:R-:W-:Y:S06]  /*2bb0*/  HMMA.16816.F32.BF16 R28, R60, R34.reuse, RZ ;  /* 0x000000223c1c723c */ /* 0x080fec00000418ff */
[----:B------:R-:W-:Y:S02]  /*2bc0*/  LDSM.16.M88.4 R160, [R183+0xc000] ;  /* 0x00c00000b7a0783b */ /* 0x000fe40000000200 */
[C---:B------:R-:W-:Y:S06]  /*2bd0*/  HMMA.16816.F32.BF16 R32, R64.reuse, R34, RZ ;  /* 0x000000224020723c */ /* 0x040fec00000418ff */
[----:B------:R-:W-:Y:S02]  /*2be0*/  LDSM.16.M88.4 R164, [R164+0x2000] ;  /* 0x00200000a4a4783b */ /* 0x000fe40000000200 */
[-C--:B------:R-:W-:Y:S06]  /*2bf0*/  HMMA.16816.F32.BF16 R36, R64, R48.reuse, RZ ;  /* 0x000000304024723c */ /* 0x080fec00000418ff */
[----:B------:R-:W-:Y:S02]  /*2c00*/  LDSM.16.M88.4 R168, [R183+0xd000] ;  /* 0x00d00000b7a8783b */ /* 0x000fe40000000200 */
[C---:B------:R-:W-:Y:S06]  /*2c10*/  HMMA.16816.F32.BF16 R40, R60.reuse, R48, RZ ;  /* 0x000000303c28723c */ /* 0x040fec00000418ff */
[----:B------:R-:W-:Y:S02]  /*2c20*/  LDSM.16.M88.4 R172, [R183+0xd800] ;  /* 0x00d80000b7ac783b */ /* 0x000fe40000000200 */
[-C--:B------:R-:W-:Y:S06]  /*2c30*/  HMMA.16816.F32.BF16 R44, R60, R50.reuse, RZ ;  /* 0x000000323c2c723c */ /* 0x080fec00000418ff */
[----:B------:R-:W-:Y:S02]  /*2c40*/  LDSM.16.M88.4 R176, [R184+0xc000] ;  /* 0x00c00000b8b0783b */ /* 0x000fe40000000200 */
[C---:B------:R-:W-:Y:S08]  /*2c50*/  HMMA.16816.F32.BF16 R48, R64.reuse, R50, RZ ;  /* 0x000000324030723c */ /* 0x040ff000000418ff */
[-C--:B---3--:R-:W-:Y:S08]  /*2c60*/  HMMA.16816.F32.BF16 R52, R64, R132.reuse, RZ ;  /* 0x000000844034723c */ /* 0x088ff000000418ff */
        /* <DEDUP_REMOVED lines=18> */
[----:B------:R2:W1:Y:S07]  /*2d90*/  LDSM.16.M88.4 R132, [R0+0x2000] ;  /* 0x002000000084783b */ /* 0x00046e0000000200 */
[-C--:B------:R-:W-:Y:S08]  /*2da0*/  HMMA.16816.F32.BF16 R52, R136, R152.reuse, R52 ;  /* 0x000000988834723c */ /* 0x080ff00000041834 */
[C---:B------:R-:W-:Y:S08]  /*2db0*/  HMMA.16816.F32.BF16 R56, R144.reuse, R152, R56 ;  /* 0x000000989038723c */ /* 0x040ff00000041838 */
[-C--:B------:R-:W-:Y:S01]  /*2dc0*/  HMMA.16816.F32.BF16 R60, R144, R154.reuse, R60 ;  /* 0x0000009a903c723c */ /* 0x080fe2000004183c */
[----:B--2---:R-:W-:Y:S04]  /*2dd0*/  MOV R0, UR29 ;  /* 0x0000001d00007c02 */ /* 0x004fe80008000f00 */
[----:B----4-:R-:W-:Y:S03]  /*2de0*/  @!P0 LEA R0, R0, R209, 0x7 ;  /* 0x000000d100008211 */ /* 0x010fe600078e38ff */
        /* <DEDUP_REMOVED lines=18> */
[C---:B------:R-:W-:Y:S08]  /*2f10*/  HMMA.16816.F32.BF16 R8, R132.reuse, R176, R8 ;  /* 0x000000b08408723c */ /* 0x040ff00000041808 */
        /* <DEDUP_REMOVED lines=21> */
[----:B------:R-:W2:Y:S10]  /*3070*/  MUFU.TANH R244, R6 ;  /* 0x0000000600f47308 */ /* 0x000eb40000002400 */
[----:B------:R1:W-:Y:S01]  /*3080*/  MUFU.TANH R217, R16 ;  /* 0x0000001000d97308 */ /* 0x0003e20000002400 */
[----:B---3--:R-:W-:Y:S04]  /*3090*/  @!P0 IMNMX R14, R2, UR40, PT ;  /* 0x00000028020e8c17 */ /* 0x008fe8000b800200 */
[-C--:B------:R-:W-:Y:S05]  /*30a0*/  @!P0 ISETP.GE.AND P3, PT, R0, R14.reuse, PT ;  /* 0x0000000e0000820c */ /* 0x080fea0003f66270 */
[----:B------:R3:W2:Y:S10]  /*30b0*/  MUFU.TANH R243, R7 ;  /* 0x0000000700f37308 */ /* 0x0006b40000002400 */
[----:B------:R2:W-:Y:S01]  /*30c0*/  MUFU.TANH R107, R12 ;  /* 0x0000000c006b7308 */ /* 0x0005e20000002400 */
[----:B-1----:R-:W4:Y:S09]  /*30d0*/  LDL R16, [R1+0x4] ;  /* 0x0000040001107983 */ /* 0x002f320000100800 */
[----:B------:R-:W-:Y:S01]  /*30e0*/  MUFU.TANH R236, R19 ;  /* 0x0000001300ec7308 */ /* 0x000fe20000002400 */
[----:B---3--:R-:W1:Y:S09]  /*30f0*/  LDSM.16.M88.4 R4, [R184+0xc800] ;  /* 0x00c80000b804783b */ /* 0x008e720000000200 */
[----:B------:R3:W-:Y:S01]  /*3100*/  MUFU.TANH R86, R15 ;  /* 0x0000000f00567308 */ /* 0x0007e20000002400 */
[----:B--2---:R-:W-:Y:S05]  /*3110*/  FMUL.FTZ R12, R208, 1.4426950216293334961 ;  /* 0x3fb8aa3bd00c7820 */ /* 0x004fea0000410000 */
[----:B------:R-:W-:Y:S04]  /*3120*/  FSEL R12, R12, RZ, P2 ;  /* 0x000000ff0c0c7208 */ /* 0x000fe80001000000 */
[----:B------:R2:W-:Y:S10]  /*3130*/  MUFU.TANH R109, R8 ;  /* 0x00000008006d7308 */ /* 0x0005f40000002400 */
[----:B------:R2:W2:Y:S01]  /*3140*/  MUFU.TANH R108, R9 ;  /* 0x00000009006c7308 */ /* 0x0004a20000002400 */
[----:B---3--:R-:W-:Y:S04]  /*3150*/  @!P0 IADD3 R15, R0, 0x1, RZ ;  /* 0x00000001000f8810 */ /* 0x008fe80007ffe0ff */
[----:B------:R-:W-:Y:S05]  /*3160*/  @!P0 ISETP.GE.AND P2, PT, R15, R14, PT ;  /* 0x0000000e0f00820c */ /* 0x000fea0003f46270 */
[----:B------:R3:W-:Y:S01]  /*3170*/  MUFU.TANH R106, R13 ;  /* 0x0000000d006a7308 */ /* 0x0007e20000002400 */
[-C--:B-1----:R-:W-:Y:S01]  /*3180*/  HMMA.16816.F32.BF16 R20, R148, R4.reuse, R20 ;  /* 0x000000049414723c */ /* 0x082fe20000041814 */
[----:B--2---:R-:W-:Y:S02]  /*3190*/  MOV R8, R152 ;  /* 0x0000009800087202 */ /* 0x004fe40000000f00 */
[----:B------:R-:W-:Y:S06]  /*31a0*/  @!P0 FSEL R8, R152, -INF , !P3 ;  /* 0xff80000098088808 */ /* 0x000fec0005800000 */
[----:B------:R1:W-:Y:S01]  /*31b0*/  MUFU.TANH R88, R11 ;  /* 0x0000000b00587308 */ /* 0x0003e20000002400 */
[C---:B------:R-:W-:Y:S02]  /*31c0*/  HMMA.16816.F32.BF16 R24, R132.reuse, R4, R24 ;  /* 0x000000048418723c */ /* 0x040fe40000041818 */
[--C-:B------:R-:W-:Y:S01]  /*31d0*/  FFMA.FTZ R9, R8, c[0x0][0x23c], -R12.reuse ;  /* 0x00008f0008097a23 */ /* 0x100fe2000001080c */
[----:B------:R-:W-:Y:S02]  /*31e0*/  MOV R8, R156 ;  /* 0x0000009c00087202 */ /* 0x000fe40000000f00 */
[----:B------:R-:W-:Y:S04]  /*31f0*/  @!P0 FSEL R8, R156, -INF , !P2 ;  /* 0xff8000009c088808 */ /* 0x000fe80005000000 */
[----:B------:R2:W2:Y:S01]  /*3200*/  MUFU.TANH R89, R10 ;  /* 0x0000000a00597308 */ /* 0x0004a20000002400 */
[----:B------:R-:W-:Y:S01]  /*3210*/  FSETP.NEU.FTZ.AND P2, PT, R207, -INF , PT ;  /* 0xff800000cf00780b */ /* 0x000fe20003f5d000 */
[-C--:B------:R-:W-:Y:S01]  /*3220*/  HMMA.16816.F32.BF16 R28, R132, R6.reuse, R28 ;  /* 0x00000006841c723c */ /* 0x080fe2000004181c */
[----:B------:R-:W-:Y:S01]  /*3230*/  FFMA.FTZ R5, R8, c[0x0][0x23c], -R12 ;  /* 0x00008f0008057a23 */ /* 0x000fe2000001080c */
[----:B---3--:R-:W-:Y:S02]  /*3240*/  @!P0 IADD3 R13, R2, 0x8, RZ ;  /* 0x00000008020d8810 */ /* 0x008fe40007ffe0ff */
[----:B------:R-:W-:Y:S01]  /*3250*/  MOV R4, R244 ;  /* 0x000000f400047202 */ /* 0x000fe20000000f00 */
[----:B------:R-:W-:Y:S01]  /*3260*/  FMUL.FTZ R21, R21, c[0x0][0x2ec] ;  /* 0x0000bb0015157a20 */ /* 0x000fe20000410000 */
[----:B------:R-:W-:Y:S02]  /*3270*/  @!P0 IMNMX R13, R13, UR40, PT ;  /* 0x000000280d0d8c17 */ /* 0x000fe4000b800200 */
[----:B------:R3:W-:Y:S01]  /*3280*/  MUFU.EX2 R157, R5 ;  /* 0x00000005009d7308 */ /* 0x0007e20000000800 */
[C---:B------:R-:W-:Y:S01]  /*3290*/  HMMA.16816.F32.BF16 R32, R148.reuse, R6, R32 ;  /* 0x000000069420723c */ /* 0x040fe20000041820 */
[-C--:B------:R-:W-:Y:S02]  /*32a0*/  @!P0 ISETP.GE.AND P3, PT, R0, R13.reuse, PT ;  /* 0x0000000d0000820c */ /* 0x080fe40003f66270 */
[----:B-1----:R-:W-:Y:S02]  /*32b0*/  FMUL.FTZ R11, R207, 1.4426950216293334961 ;  /* 0x3fb8aa3bcf0b7820 */ /* 0x002fe40000410000 */
[----:B------:R-:W-:Y:S01]  /*32c0*/  FMUL.FTZ R24, R24, c[0x0][0x2ec] ;  /* 0x0000bb0018187a20 */ /* 0x000fe20000410000 */
[----:B------:R-:W-:Y:S01]  /*32d0*/  @!P0 FSEL R4, R244, -INF , !P3 ;  /* 0xff800000f4048808 */ /* 0x000fe20005800000 */
[----:B------:R-:W-:Y:S01]  /*32e0*/  FMUL.FTZ R25, R25, c[0x0][0x2ec] ;  /* 0x0000bb0019197a20 */ /* 0x000fe20000410000 */
[----:B------:R-:W-:Y:S01]  /*32f0*/  FSEL R11, R11, RZ, P2 ;  /* 0x000000ff0b0b7208 */ /* 0x000fe20001000000 */
[----:B------:R1:W-:Y:S01]  /*3300*/  MUFU.EX2 R239, R9 ;  /* 0x0000000900ef7308 */ /* 0x0003e20000000800 */
[----:B------:R-:W-:Y:S02]  /*3310*/  @!P0 ISETP.GE.AND P2, PT, R15, R13, PT ;  /* 0x0000000d0f00820c */ /* 0x000fe40003f46270 */
[----:B------:R-:W-:Y:S01]  /*3320*/  FMUL.FTZ R20, R20, c[0x0][0x2ec] ;  /* 0x0000bb0014147a20 */ /* 0x000fe20000410000 */
[----:B--2---:R-:W-:Y:S01]  /*3330*/  @!P0 IADD3 R10, R2, 0x40, RZ ;  /* 0x00000040020a8810 */ /* 0x004fe20007ffe0ff */
        /* <DEDUP_REMOVED lines=8> */
[--C-:B---3--:R-:W-:Y:S01]  /*33c0*/  FFMA.FTZ R5, R4, c[0x0][0x23c], -R11.reuse ;  /* 0x00008f0004057a23 */ /* 0x108fe2000001080b */
[----:B------:R-:W-:Y:S01]  /*33d0*/  MOV R4, R243 ;  /* 0x000000f300047202 */ /* 0x000fe20000000f00 */
[----:B------:R-:W-:Y:S01]  /*33e0*/  FMUL.FTZ R32, R32, c[0x0][0x2ec] ;  /* 0x0000bb0020207a20 */ /* 0x000fe20000410000 */
[----:B------:R-:W-:Y:S01]  /*33f0*/  @!P0 FSEL R4, R243, -INF , !P2 ;  /* 0xff800000f3048808 */ /* 0x000fe20005000000 */
[----:B------:R-:W-:Y:S01]  /*3400*/  FMUL.FTZ R33, R33, c[0x0][0x2ec] ;  /* 0x0000bb0021217a20 */ /* 0x000fe20000410000 */
[----:B------:R2:W-:Y:S01]  /*3410*/  MUFU.EX2 R20, R5 ;  /* 0x0000000500147308 */ /* 0x0005e20000000800 */
[----:B------:R-:W-:Y:S02]  /*3420*/  FMUL.FTZ R34, R34, c[0x0][0x2ec] ;  /* 0x0000bb0022227a20 */ /* 0x000fe40000410000 */
[--C-:B------:R-:W-:Y:S01]  /*3430*/  FFMA.FTZ R4, R4, c[0x0][0x23c], -R11.reuse ;  /* 0x00008f0004047a23 */ /* 0x100fe2000001080b */
[----:B-1----:R-:W-:Y:S01]  /*3440*/  @!P0 IADD3 R9, R2, 0x48, RZ ;  /* 0x0000004802098810 */ /* 0x002fe20007ffe0ff */
[----:B------:R-:W-:Y:S01]  /*3450*/  FMUL.FTZ R35, R35, c[0x0][0x2ec] ;  /* 0x0000bb0023237a20 */ /* 0x000fe20000410000 */
[----:B------:R-:W-:Y:S01]  /*3460*/  MOV R2, R108 ;  /* 0x0000006c00027202 */ /* 0x000fe20000000f00 */
[----:B------:R-:W-:Y:S01]  /*3470*/  FMUL.FTZ R28, R28, c[0x0][0x2ec] ;  /* 0x0000bb001c1c7a20 */ /* 0x000fe20000410000 */
[----:B------:R-:W-:Y:S01]  /*3480*/  @!P0 IMNMX R9, R9, UR40, PT ;  /* 0x0000002809098c17 */ /* 0x000fe2000b800200 */
[----:B------:R-:W-:Y:S01]  /*3490*/  FMUL.FTZ R23, R23, c[0x0][0x2ec] ;  /* 0x0000bb0017177a20 */ /* 0x000fe20000410000 */
[----:B------:R1:W3:Y:S01]  /*34a0*/  MUFU.TANH R155, R17 ;  /* 0x00000011009b7308 */ /* 0x0002e20000002400 */
[----:B------:R-:W-:Y:S09]  /*34b0*/  FMUL.FTZ R29, R29, c[0x0][0x2ec] ;  /* 0x0000bb001d1d7a20 */ /* 0x000ff20000410000 */
[----:B------:R3:W-:Y:S01]  /*34c0*/  MUFU.EX2 R19, R4 ;  /* 0x0000000400137308 */ /* 0x0007e20000000800 */
[----:B--2---:R-:W-:Y:S09]  /*34d0*/  FMUL.FTZ R5, R3, 1.4426950216293334961 ;  /* 0x3fb8aa3b03057820 */ /* 0x004ff20000410000 */
[----:B------:R-:W2:Y:S01]  /*34e0*/  MUFU.TANH R237, R18 ;  /* 0x0000001200ed7308 */ /* 0x000ea20000002400 */
[----:B-1----:R-:W-:Y:S09]  /*34f0*/  MOV R17, R217 ;  /* 0x000000d900117202 */ /* 0x002ff20000000f00 */
[----:B------:R-:W-:Y:S01]  /*3500*/  MUFU.TANH R177, R32 ;  /* 0x0000002000b17308 */ /* 0x000fe20000002400 */
[----:B---3--:R-:W-:Y:S02]  /*3510*/  MOV R4, R109 ;  /* 0x0000006d00047202 */ /* 0x008fe40000000f00 */
[----:B------:R-:W-:Y:S02]  /*3520*/  @!P0 FSEL R4, R109, -INF , !P3 ;  /* 0xff8000006d048808 */ /* 0x000fe40005800000 */
[-C--:B------:R-:W-:Y:S05]  /*3530*/  @!P0 ISETP.GE.AND P3, PT, R0, R9.reuse, PT ;  /* 0x000000090000820c */ /* 0x080fea0003f66270 */
[----:B------:R-:W1:Y:S10]  /*3540*/  MUFU.TANH R153, R21 ;  /* 0x0000001500997308 */ /* 0x000e740000002400 */
[----:B------:R-:W-:Y:S10]  /*3550*/  MUFU.TANH R176, R33 ;  /* 0x0000002100b07308 */ /* 0x000ff40000002400 */
[----:B------:R-:W3:Y:S10]  /*3560*/  MUFU.TANH R235, R22 ;  /* 0x0000001600eb7308 */ /* 0x000ef40000002400 */
        /* <DEDUP_REMOVED lines=12> */
[----:B------:R-:W-:Y:S04]  /*3630*/  FSETP.NEU.FTZ.AND P2, PT, R16, -INF , PT ;  /* 0xff8000001000780b */ /* 0x000fe80003f5d000 */
[----:B------:R-:W-:Y:S02]  /*3640*/  FSEL R8, R8, RZ, P2 ;  /* 0x000000ff08087208 */ /* 0x000fe40001000000 */
[----:B------:R-:W-:Y:S03]  /*3650*/  @!P0 ISETP.GE.AND P2, PT, R15, R10, PT ;  /* 0x0000000a0f00820c */ /* 0x000fe60003f46270 */
[--C-:B------:R-:W-:Y:S01]  /*3660*/  FFMA.FTZ R4, R4, c[0x0][0x23c], -R8.reuse ;  /* 0x00008f0004047a23 */ /* 0x100fe20000010808 */
[----:B------:R-:W-:Y:S02]  /*3670*/  @!P0 FSEL R2, R108, -INF , !P2 ;  /* 0xff8000006c028808 */ /* 0x000fe40005000000 */
[----:B------:R-:W-:Y:S01]  /*3680*/  FSETP.NEU.FTZ.AND P2, PT, R3, -INF , PT ;  /* 0xff8000000300780b */ /* 0x000fe20003f5d000 */
[----:B------:R4:W-:Y:S02]  /*3690*/  MUFU.EX2 R113, R4 ;  /* 0x0000000400717308 */ /* 0x0009e40000000800 */
[----:B------:R-:W-:Y:S01]  /*36a0*/  FFMA.FTZ R16, R2, c[0x0][0x23c], -R8 ;  /* 0x00008f0002107a23 */ /* 0x000fe20000010808 */
[----:B------:R-:W-:Y:S02]  /*36b0*/  FSEL R2, R5, RZ, P2 ;  /* 0x000000ff05027208 */ /* 0x000fe40001000000 */
[----:B------:R-:W-:Y:S02]  /*36c0*/  @!P0 ISETP.GE.AND P2, PT, R15, R9, PT ;  /* 0x000000090f00820c */ /* 0x000fe40003f46270 */
[----:B------:R-:W-:Y:S03]  /*36d0*/  @!P0 IADD3 R15, R0, 0x8, RZ ;  /* 0x00000008000f8810 */ /* 0x000fe60007ffe0ff */
[----:B------:R1:W-:Y:S01]  /*36e0*/  MUFU.EX2 R112, R16 ;  /* 0x0000001000707308 */ /* 0x0003e20000000800 */
[----:B----4-:R-:W-:Y:S02]  /*36f0*/  MOV R4, R89 ;  /* 0x0000005900047202 */ /* 0x010fe40000000f00 */
[----:B------:R-:W-:Y:S05]  /*3700*/  @!P0 FSEL R4, R89, -INF , !P3 ;  /* 0xff80000059048808 */ /* 0x000fea0005800000 */
[--C-:B------:R-:W-:Y:S01]  /*3710*/  FFMA.FTZ R5, R4, c[0x0][0x23c], -R2.reuse ;  /* 0x00008f0004057a23 */ /* 0x100fe20000010802 */
[----:B------:R-:W-:Y:S02]  /*3720*/  MOV R4, R88 ;  /* 0x0000005800047202 */ /* 0x000fe40000000f00 */
[----:B------:R-:W-:Y:S01]  /*3730*/  @!P0 FSEL R4, R88, -INF , !P2 ;  /* 0xff80000058048808 */ /* 0x000fe20005000000 */
[----:B------:R-:W-:Y:S01]  /*3740*/  MUFU.EX2 R93, R5 ;  /* 0x00000005005d7308 */ /* 0x000fe20000000800 */
[-C--:B------:R-:W-:Y:S02]  /*3750*/  @!P0 ISETP.GE.AND P2, PT, R15, R10.reuse, PT ;  /* 0x0000000a0f00820c */ /* 0x080fe40003f46270 */
        /* <DEDUP_REMOVED lines=10> */
[----:B------:R-:W-:Y:S03]  /*3800*/  @!P0 ISETP.GE.AND P2, PT, R15, R9, PT ;  /* 0x000000090f00820c */ /* 0x000fe60003f46270 */
        /* <DEDUP_REMOVED lines=18> */
[----:B--2---:R-:W-:Y:S01]  /*3930*/  MOV R15, R237 ;  /* 0x000000ed000f7202 */ /* 0x004fe20000000f00 */
        /* <DEDUP_REMOVED lines=12> */
[C---:B--2---:R-:W-:Y:S02]  /*3a00*/  @!P0 IADD3 R16, R0.reuse, 0x11, RZ ;  /* 0x0000001100108810 */ /* 0x044fe40007ffe0ff */
[----:B----4-:R-:W-:Y:S02]  /*3a10*/  MOV R17, R154 ;  /* 0x0000009a00117202 */ /* 0x010fe40000000f00 */
[----:B-1----:R-:W-:Y:S01]  /*3a20*/  @!P0 IADD3 R15, R0, 0x10, RZ ;  /* 0x00000010000f8810 */ /* 0x002fe20007ffe0ff */
[-C--:B------:R-:W-:Y:S03]  /*3a30*/  HMMA.16816.F32.BF16 R36, R148, R4.reuse, R36 ;  /* 0x000000049424723c */ /* 0x080fe60000041824 */
[-C--:B------:R-:W-:Y:S04]  /*3a40*/  @!P0 ISETP.GE.AND P2, PT, R15, R14.reuse, PT ;  /* 0x0000000e0f00820c */ /* 0x080fe80003f46270 */
[----:B------:R-:W-:Y:S01]  /*3a50*/  @!P0 FSEL R17, R154, -INF , !P2 ;  /* 0xff8000009a118808 */ /* 0x000fe20005000000 */
[C---:B------:R-:W-:Y:S01]  /*3a60*/  HMMA.16816.F32.BF16 R40, R132.reuse, R4, R40 ;  /* 0x000000048428723c */ /* 0x040fe20000041828 */
[----:B------:R-:W-:Y:S03]  /*3a70*/  @!P0 ISETP.GE.AND P2, PT, R16, R14, PT ;  /* 0x0000000e1000820c */ /* 0x000fe60003f46270 */
[--C-:B------:R-:W-:Y:S01]  /*3a80*/  FFMA.FTZ R18, R17, c[0x0][0x23c], -R12.reuse ;  /* 0x00008f0011127a23 */ /* 0x100fe2000001080c */
[----:B------:R-:W-:Y:S02]  /*3a90*/  MOV R17, R153 ;  /* 0x0000009900117202 */ /* 0x000fe40000000f00 */
[----:B------:R-:W-:Y:S01]  /*3aa0*/  @!P0 FSEL R17, R153, -INF , !P2 ;  /* 0xff80000099118808 */ /* 0x000fe20005000000 */
[----:B------:R-:W-:Y:S01]  /*3ab0*/  MUFU.EX2 R240, R18 ;  /* 0x0000001200f07308 */ /* 0x000fe20000000800 */
[-C--:B------:R-:W-:Y:S01]  /*3ac0*/  HMMA.16816.F32.BF16 R44, R132, R6.reuse, R44 ;  /* 0x00000006842c723c */ /* 0x080fe2000004182c */
[----:B------:R-:W-:Y:S02]  /*3ad0*/  @!P0 ISETP.GE.AND P2, PT, R15, R13, PT ;  /* 0x0000000d0f00820c */ /* 0x000fe40003f46270 */
[----:B------:R-:W-:Y:S01]  /*3ae0*/  FFMA.FTZ R5, R17, c[0x0][0x23c], -R12 ;  /* 0x00008f0011057a23 */ /* 0x000fe2000001080c */
[----:B---3--:R-:W-:Y:S02]  /*3af0*/  MOV R4, R235 ;  /* 0x000000eb00047202 */ /* 0x008fe40000000f00 */
        /* <DEDUP_REMOVED lines=24> */
[-C--:B------:R-:W-:Y:S01]  /*3c80*/  @!P0 ISETP.GE.AND P2, PT, R15, R10.reuse, PT ;  /* 0x0000000a0f00820c */ /* 0x080fe20003f46270 */
        /* <DEDUP_REMOVED lines=14> */
[----:B------:R-:W-:Y:S02]  /*3d70*/  @!P0 ISETP.GE.AND P2, PT, R15, R9, PT ;  /* 0x000000090f00820c */ /* 0x000fe40003f46270 */
        /* <DEDUP_REMOVED lines=26> */
[----:B------:R-:W-:Y:S04]  /*3f20*/  @!P0 ISETP.GE.AND P2, PT, R15, R9, PT ;  /* 0x000000090f00820c */ /* 0x000fe80003f46270 */
        /* <DEDUP_REMOVED lines=8> */
[----:B------:R-:W2:Y:S10]  /*3fb0*/  MUFU.TANH R230, R41 ;  /* 0x0000002900e67308 */ /* 0x000eb40000002400 */
        /* <DEDUP_REMOVED lines=8> */
[----:B------:R-:W-:Y:S03]  /*4040*/  @!P0 ISETP.GE.AND P2, PT, R16, R14, PT ;  /* 0x0000000e1000820c */ /* 0x000fe60003f46270 */
        /* <DEDUP_REMOVED lines=26> */
[C---:B------:R-:W-:Y:S03]  /*41f0*/  @!P0 ISETP.GE.AND P2, PT, R16.reuse, R14, PT ;  /* 0x0000000e1000820c */ /* 0x040fe60003f46270 */
        /* <DEDUP_REMOVED lines=19> */
[----:B------:R-:W-:Y:S01]  /*4330*/  MOV R150, R19 ;  /* 0x0000001300967202 */ /* 0x000fe20000000f00 */
[----:B------:R-:W-:Y:S01]  /*4340*/  FMUL.FTZ R56, R56, c[0x0][0x2ec] ;  /* 0x0000bb0038387a20 */ /* 0x000fe20000410000 */
[----:B------:R-:W-:Y:S03]  /*4350*/  MOV R6, R71 ;  /* 0x0000004700067202 */ /* 0x000fe60000000f00 */
[----:B------:R-:W-:Y:S01]  /*4360*/  FMUL.FTZ R57, R57, c[0x0][0x2ec] ;  /* 0x0000bb0039397a20 */ /* 0x000fe20000410000 */
[----:B------:R-:W-:Y:S01]  /*4370*/  MOV R151, R20 ;  /* 0x0000001400977202 */ /* 0x000fe20000000f00 */
[----:B------:R-:W-:Y:S01]  /*4380*/  FMUL.FTZ R58, R58, c[0x0][0x2ec] ;  /* 0x0000bb003a3a7a20 */ /* 0x000fe20000410000 */
[----:B------:R-:W2:Y:S01]  /*4390*/  MUFU.TANH R160, R53 ;  /* 0x0000003500a07308 */ /* 0x000ea20000002400 */
[----:B------:R-:W-:Y:S01]  /*43a0*/  FMUL.FTZ R60, R60, c[0x0][0x2ec] ;  /* 0x0000bb003c3c7a20 */ /* 0x000fe20000410000 */
[----:B------:R-:W-:Y:S01]  /*43b0*/  MOV R149, R3 ;  /* 0x0000000300957202 */ /* 0x000fe20000000f00 */
        /* <DEDUP_REMOVED lines=32> */
[-C--:B------:R-:W-:Y:S04]  /*45c0*/  @!P0 ISETP.GE.AND P2, PT, R16, R9.reuse, PT ;  /* 0x000000091000820c */ /* 0x080fe80003f46270 */
        /* <DEDUP_REMOVED lines=17> */
[----:B------:R-:W-:Y:S01]  /*46e0*/  MOV R15, R226 ;  /* 0x000000e2000f7202 */ /* 0x000fe20000000f00 */
        /* <DEDUP_REMOVED lines=9> */
[--C-:B-1----:R-:W-:Y:S01]  /*4780*/  FFMA.FTZ R7, R6, c[0x0][0x23c], -R2.reuse ;  /* 0x00008f0006077a23 */ /* 0x102fe20000010802 */
[----:B----4-:R-:W-:Y:S02]  /*4790*/  MOV R6, R252 ;  /* 0x000000fc00067202 */ /* 0x010fe40000000f00 */
[----:B------:R-:W-:Y:S02]  /*47a0*/  @!P0 FSEL R6, R252, -INF , !P2 ;  /* 0xff800000fc068808 */ /* 0x000fe40005000000 */
[-C--:B------:R-:W-:Y:S04]  /*47b0*/  @!P0 ISETP.GE.AND P2, PT, R5, R14.reuse, PT ;  /* 0x0000000e0500820c */ /* 0x080fe80003f46270 */
[----:B------:R-:W-:Y:S01]  /*47c0*/  MUFU.EX2 R75, R7 ;  /* 0x00000007004b7308 */ /* 0x000fe20000000800 */
[----:B------:R-:W-:Y:S09]  /*47d0*/  FFMA.FTZ R6, R6, c[0x0][0x23c], -R2 ;  /* 0x00008f0006067a23 */ /* 0x000ff20000010802 */
[----:B------:R1:W-:Y:S10]  /*47e0*/  MUFU.EX2 R74, R6 ;  /* 0x00000006004a7308 */ /* 0x0003f40000000800 */
[----:B------:R-:W4:Y:S10]  /*47f0*/  MUFU.TANH R234, R58 ;  /* 0x0000003a00ea7308 */ /* 0x000f340000002400 */
[----:B------:R-:W2:Y:S01]  /*4800*/  MUFU.TANH R233, R59 ;  /* 0x0000003b00e97308 */ /* 0x000ea20000002400 */
[----:B-1----:R-:W-:Y:S02]  /*4810*/  MOV R6, R165 ;  /* 0x000000a500067202 */ /* 0x002fe40000000f00 */
[----:B------:R-:W-:Y:S02]  /*4820*/  @!P0 FSEL R6, R165, -INF , !P2 ;  /* 0xff800000a5068808 */ /* 0x000fe40005000000 */
[----:B------:R-:W-:Y:S05]  /*4830*/  @!P0 ISETP.GE.AND P2, PT, R4, R14, PT ;  /* 0x0000000e0400820c */ /* 0x000fea0003f46270 */
[----:B------:R-:W-:Y:S01]  /*4840*/  MUFU.EX2 R97, R16 ;  /* 0x0000001000617308 */ /* 0x000fe20000000800 */
[--C-:B------:R-:W-:Y:S01]  /*4850*/  FFMA.FTZ R7, R6, c[0x0][0x23c], -R12.reuse ;  /* 0x00008f0006077a23 */ /* 0x100fe2000001080c */
[----:B------:R-:W-:Y:S02]  /*4860*/  MOV R6, R164 ;  /* 0x000000a400067202 */ /* 0x000fe40000000f00 */
[----:B------:R-:W-:Y:S02]  /*4870*/  @!P0 FSEL R6, R164, -INF , !P2 ;  /* 0xff800000a4068808 */ /* 0x000fe40005000000 */
[----:B------:R-:W-:Y:S02]  /*4880*/  @!P0 ISETP.GE.AND P2, PT, R5, R13, PT ;  /* 0x0000000d0500820c */ /* 0x000fe40003f46270 */
[----:B------:R-:W-:Y:S01]  /*4890*/  MOV R5, R179 ;  /* 0x000000b300057202 */ /* 0x000fe20000000f00 */
[--C-:B------:R-:W-:Y:S01]  /*48a0*/  FFMA.FTZ R6, R6, c[0x0][0x23c], -R12.reuse ;  /* 0x00008f0006067a23 */ /* 0x100fe2000001080c */
[----:B------:R1:W-:Y:S01]  /*48b0*/  MUFU.EX2 R172, R7 ;  /* 0x0000000700ac7308 */ /* 0x0003e20000000800 */
[----:B------:R-:W-:Y:S02]  /*48c0*/  @!P0 FSEL R5, R179, -INF , !P2 ;  /* 0xff800000b3058808 */ /* 0x000fe40005000000 */
[----:B------:R-:W-:Y:S02]  /*48d0*/  @!P0 ISETP.GE.AND P2, PT, R4, R13, PT ;  /* 0x0000000d0400820c */ /* 0x000fe40003f46270 */
[----:B------:R-:W-:Y:S02]  /*48e0*/  MOV R4, R178 ;  /* 0x000000b200047202 */ /* 0x000fe40000000f00 */
[----:B------:R-:W-:Y:S03]  /*48f0*/  @!P0 FSEL R4, R178, -INF , !P2 ;  /* 0xff800000b2048808 */ /* 0x000fe60005000000 */
[----:B------:R3:W2:Y:S02]  /*4900*/  MUFU.EX2 R170, R6 ;  /* 0x0000000600aa7308 */ /* 0x0006a40000000800 */
[--C-:B-1----:R-:W-:Y:S01]  /*4910*/  FFMA.FTZ R7, R4, c[0x0][0x23c], -R11.reuse ;  /* 0x00008f0004077a23 */ /* 0x102fe2000001080b */
[C---:B------:R-:W-:Y:S07]  /*4920*/  @!P0 IADD3 R4, R0.reuse, 0x31, RZ ;  /* 0x0000003100048810 */ /* 0x040fee0007ffe0ff */
[----:B------:R-:W-:Y:S01]  /*4930*/  MUFU.EX2 R223, R7 ;  /* 0x0000000700df7308 */ /* 0x000fe20000000800 */
[--C-:B---3--:R-:W-:Y:S01]  /*4940*/  FFMA.FTZ R6, R5, c[0x0][0x23c], -R11.reuse ;  /* 0x00008f0005067a23 */ /* 0x108fe2000001080b */
        /* <DEDUP_REMOVED lines=10> */
[----:B------:R-:W-:Y:S03]  /*49f0*/  @!P0 ISETP.GE.AND P2, PT, R5, R13, PT ;  /* 0x0000000d0500820c */ /* 0x000fe60003f46270 */
        /* <DEDUP_REMOVED lines=13> */
[----:B------:R2:W3:Y:S01]  /*4ad0*/  MUFU.EX2 R221, R7 ;  /* 0x0000000700dd7308 */ /* 0x0004e20000000800 */
[----:B------:R-:W-:Y:S01]  /*4ae0*/  @!P0 ISETP.GE.AND P2, PT, R4, R10, PT ;  /* 0x0000000a0400820c */ /* 0x000fe20003f46270 */
[--C-:B--2---:R-:W-:Y:S01]  /*4af0*/  FFMA.FTZ R7, R6, c[0x0][0x23c], -R8.reuse ;  /* 0x00008f0006077a23 */ /* 0x104fe20000010808 */
[----:B------:R-:W-:Y:S02]  /*4b00*/  MOV R6, R212 ;  /* 0x000000d400067202 */ /* 0x000fe40000000f00 */
[----:B------:R-:W-:Y:S05]  /*4b10*/  @!P0 FSEL R6, R212, -INF , !P2 ;  /* 0xff800000d4068808 */ /* 0x000fea0005000000 */
[----:B------:R-:W-:Y:S01]  /*4b20*/  MUFU.EX2 R95, R7 ;  /* 0x00000007005f7308 */ /* 0x000fe20000000800 */
[-C--:B------:R-:W-:Y:S02]  /*4b30*/  @!P0 ISETP.GE.AND P2, PT, R5, R9.reuse, PT ;  /* 0x000000090500820c */ /* 0x080fe40003f46270 */
[----:B----4-:R-:W-:Y:S01]  /*4b40*/  MOV R5, R234 ;  /* 0x000000ea00057202 */ /* 0x010fe20000000f00 */
        /* <DEDUP_REMOVED lines=30> */
[----:B----4-:R-:W-:Y:S05]  /*4d30*/  F2FP.BF16.PACK_AB R4, R92, R93 ;  /* 0x0000005d5c04723e */ /* 0x010fea00000010ff */
        /* <DEDUP_REMOVED lines=19> */
[----:B----4-:R-:W-:Y:S02]  /*4e70*/  F2FP.BF16.PACK_AB R6, R115, R116 ;  /* 0x000000747306723e */ /* 0x010fe400000010ff */
[----:B------:R-:W-:Y:S01]  /*4e80*/  MOV R7, R163 ;  /* 0x000000a300077202 */ /* 0x000fe20000000f00 */
[----:B------:R4:W-:Y:S01]  /*4e90*/  STS [R194+0x1e400], R4 ;  /* 0x01e40004c2007388 */ /* 0x0009e20000000800 */
[----:B------:R-:W-:Y:S01]  /*4ea0*/  @!P0 FSEL R7, R163, -INF , !P4 ;  /* 0xff800000a3078808 */ /* 0x000fe20006000000 */
[----:B------:R-:W3:Y:S04]  /*4eb0*/  MUFU.EX2 R166, R12 ;  /* 0x0000000c00a67308 */ /* 0x000ee80000000800 */
        /* <DEDUP_REMOVED lines=11> */
[----:B----4-:R-:W-:Y:S01]  /*4f70*/  F2FP.BF16.PACK_AB R4, R90, R91 ;  /* 0x0000005b5a04723e */ /* 0x010fe200000010ff */
[----:B------:R2:W-:Y:S04]  /*4f80*/  STS [R197+0x1e000], R5 ;  /* 0x01e00005c5007388 */ /* 0x0005e80000000800 */
[----:B------:R4:W-:Y:S02]  /*4f90*/  STS [R197+0x1e400], R4 ;  /* 0x01e40004c5007388 */ /* 0x0009e40000000800 */
[----:B------:R1:W1:Y:S02]  /*4fa0*/  MUFU.EX2 R3, R2 ;  /* 0x0000000200037308 */ /* 0x0002640000000800 */
[----:B------:R3:W-:Y:S04]  /*4fb0*/  STS [R201+0x1c000], R0 ;  /* 0x01c00000c9007388 */ /* 0x0007e80000000800 */
[----:B------:R3:W-:Y:S01]  /*4fc0*/  STS [R201+0x1c400], R6 ;  /* 0x01c40006c9007388 */ /* 0x0007e20000000800 */
[----:B--2---:R-:W-:Y:S02]  /*4fd0*/  F2FP.BF16.PACK_AB R5, R104, R105 ;  /* 0x000000696805723e */ /* 0x004fe400000010ff */
[----:B----4-:R-:W-:Y:S02]  /*4fe0*/  F2FP.BF16.PACK_AB R4, R220, R225 ;  /* 0x000000e1dc04723e */ /* 0x010fe400000010ff */
[----:B-1----:R-:W-:Y:S02]  /*4ff0*/  F2FP.BF16.PACK_AB R2, R170, R172 ;  /* 0x000000acaa02723e */ /* 0x002fe400000010ff */
[----:B---3--:R-:W-:Y:S01]  /*5000*/  F2FP.BF16.PACK_AB R0, R251, R114 ;  /* 0x00000072fb00723e */ /* 0x008fe200000010ff */
        /* <DEDUP_REMOVED lines=38> */
[----:B------:R1:W-:Y:S04]  /*5270*/  STS [R198+0x1e000], R2 ;  /* 0x01e00002c6007388 */ /* 0x0003e80000000800 */
[----:B------:R-:W-:Y:S04]  /*5280*/  STS [R198+0x1e400], R0 ;  /* 0x01e40000c6007388 */ /* 0x000fe80000000800 */
[----:B------:R-:W-:Y:S08]  /*5290*/  LDSM.16.M88.4 R64, [R186+0x8000] ;  /* 0x00800000ba40783b */ /* 0x000ff00000000200 */
[----:B------:R-:W2:Y:S08]  /*52a0*/  LDSM.16.M88.4 R16, [R182+0x10000] ;  /* 0x01000000b610783b */ /* 0x000eb00000000200 */
[----:B------:R-:W3:Y:S08]  /*52b0*/  LDSM.16.M88.4 R60, [R186+0xa000] ;  /* 0x00a00000ba3c783b */ /* 0x000ef00000000200 */
[----:B-1----:R-:W4:Y:S04]  /*52c0*/  LDL R2, [R1+0x40] ;  /* 0x0000400001027983 */ /* 0x002f280000100800 */
[----:B------:R-:W1:Y:S08]  /*52d0*/  LDSM.16.M88.4 R32, [R182+0x10800] ;  /* 0x01080000b620783b */ /* 0x000e700000000200 */
[----:B------:R-:W1:Y:S08]  /*52e0*/  LDSM.16.M88.4 R48, [R182+0x11000] ;  /* 0x01100000b630783b */ /* 0x000e700000000200 */
[----:B------:R-:W1:Y:S01]  /*52f0*/  LDSM.16.M88.4 R132, [R182+0x11800] ;  /* 0x01180000b684783b */ /* 0x000e620000000200 */
[-C--:B--2---:R-:W-:Y:S07]  /*5300*/  HMMA.16816.F32.BF16 R4, R64, R16.reuse, RZ ;  /* 0x000000104004723c */ /* 0x084fee00000418ff */
[----:B------:R-:W-:Y:S01]  /*5310*/  LDSM.16.M88.4 R136, [R187+0x8000] ;  /* 0x00800000bb88783b */ /* 0x000fe20000000200 */
[C---:B---3--:R-:W-:Y:S07]  /*5320*/  HMMA.16816.F32.BF16 R8, R60.reuse, R16, RZ ;  /* 0x000000103c08723c */ /* 0x048fee00000418ff */
[----:B------:R-:W2:Y:S01]  /*5330*/  LDSM.16.M88.4 R140, [R185+0x10000] ;  /* 0x01000000b98c783b */ /* 0x000ea20000000200 */
[-C--:B------:R-:W-:Y:S07]  /*5340*/  HMMA.16816.F32.BF16 R12, R60, R18.reuse, RZ ;  /* 0x000000123c0c723c */ /* 0x080fee00000418ff */
[----:B------:R-:W3:Y:S01]  /*5350*/  LDSM.16.M88.4 R144, [R187+0xa000] ;  /* 0x00a00000bb90783b */ /* 0x000ee20000000200 */
[C---:B------:R-:W-:Y:S08]  /*5360*/  HMMA.16816.F32.BF16 R16, R64.reuse, R18, RZ ;  /* 0x000000124010723c */ /* 0x040ff000000418ff */
[-C--:B-1----:R-:W-:Y:S08]  /*5370*/  HMMA.16816.F32.BF16 R20, R64, R32.reuse, RZ ;  /* 0x000000204014723c */ /* 0x082ff000000418ff */
        /* <DEDUP_REMOVED lines=11> */
[----:B------:R-:W1:Y:S07]  /*5430*/  LDSM.16.M88.4 R132, [R185+0x10800] ;  /* 0x01080000b984783b */ /* 0x000e6e0000000200 */
[-C--:B--2---:R-:W-:Y:S08]  /*5440*/  HMMA.16816.F32.BF16 R4, R136, R140.reuse, R4 ;  /* 0x0000008c8804723c */ /* 0x084ff00000041804 */
[C---:B---3--:R-:W-:Y:S08]  /*5450*/  HMMA.16816.F32.BF16 R8, R144.reuse, R140, R8 ;  /* 0x0000008c9008723c */ /* 0x048ff00000041808 */
[-C--:B------:R-:W-:Y:S08]  /*5460*/  HMMA.16816.F32.BF16 R12, R144, R142.reuse, R12 ;  /* 0x0000008e900c723c */ /* 0x080ff0000004180c */
[C---:B------:R-:W-:Y:S01]  /*5470*/  HMMA.16816.F32.BF16 R16, R136.reuse, R142, R16 ;  /* 0x0000008e8810723c */ /* 0x040fe20000041810 */
[----:B------:R-:W2:Y:S07]  /*5480*/  LDSM.16.M88.4 R140, [R185+0x11000] ;  /* 0x01100000b98c783b */ /* 0x000eae0000000200 */
[-C--:B-1----:R-:W-:Y:S08]  /*5490*/  HMMA.16816.F32.BF16 R20, R136, R132.reuse, R20 ;  /* 0x000000848814723c */ /* 0x082ff00000041814 */
[C---:B------:R-:W-:Y:S08]  /*54a0*/  HMMA.16816.F32.BF16 R24, R144.reuse, R132, R24 ;  /* 0x000000849018723c */ /* 0x040ff00000041818 */
[-C--:B------:R-:W-:Y:S08]  /*54b0*/  HMMA.16816.F32.BF16 R28, R144, R134.reuse, R28 ;  /* 0x00000086901c723c */ /* 0x080ff0000004181c */
[C---:B------:R-:W-:Y:S01]  /*54c0*/  HMMA.16816.F32.BF16 R32, R136.reuse, R134, R32 ;  /* 0x000000868820723c */ /* 0x040fe20000041820 */
[----:B------:R-:W1:Y:S07]  /*54d0*/  LDSM.16.M88.4 R132, [R185+0x11800] ;  /* 0x01180000b984783b */ /* 0x000e6e0000000200 */
[-C--:B--2---:R-:W-:Y:S08]  /*54e0*/  HMMA.16816.F32.BF16 R36, R136, R140.reuse, R36 ;  /* 0x0000008c8824723c */ /* 0x084ff00000041824 */
[C---:B------:R-:W-:Y:S08]  /*54f0*/  HMMA.16816.F32.BF16 R40, R144.reuse, R140, R40 ;  /* 0x0000008c9028723c */ /* 0x040ff00000041828 */
[-C--:B------:R-:W-:Y:S08]  /*5500*/  HMMA.16816.F32.BF16 R44, R144, R142.reuse, R44 ;  /* 0x0000008e902c723c */ /* 0x080ff0000004182c */
[C---:B------:R-:W-:Y:S08]  /*5510*/  HMMA.16816.F32.BF16 R48, R136.reuse, R142, R48 ;  /* 0x0000008e8830723c */ /* 0x040ff00000041830 */
[-C--:B-1----:R-:W-:Y:S08]  /*5520*/  HMMA.16816.F32.BF16 R52, R136, R132.reuse, R52 ;  /* 0x000000848834723c */ /* 0x082ff00000041834 */
[C---:B------:R-:W-:Y:S08]  /*5530*/  HMMA.16816.F32.BF16 R56, R144.reuse, R132, R56 ;  /* 0x000000849038723c */ /* 0x040ff00000041838 */
[-C--:B------:R-:W-:Y:S07]  /*5540*/  HMMA.16816.F32.BF16 R60, R144, R134.reuse, R60 ;  /* 0x00000086903c723c */ /* 0x080fee000004183c */
[----:B------:R-:W-:Y:S01]  /*5550*/  IADD3 R145, R181, R186, RZ ;  /* 0x000000bab5917210 */ /* 0x000fe20007ffe0ff */
[----:B------:R-:W-:Y:S01]  /*5560*/  HMMA.16816.F32.BF16 R64, R136, R134, R64 ;  /* 0x000000868840723c */ /* 0x000fe20000041840 */
[----:B------:R-:W-:Y:S03]  /*5570*/  LDSM.16.M88.4 R132, [R183+0x10000] ;  /* 0x01000000b784783b */ /* 0x000fe60000000200 */
[----:B------:R-:W-:Y:S05]  /*5580*/  IADD3 R0, R189, R145, RZ ;  /* 0x00000091bd007210 */ /* 0x000fea0007ffe0ff */
[----:B------:R-:W1:Y:S08]  /*5590*/  LDSM.16.M88.4 R140, [R145+0x8000] ;  /* 0x00800000918c783b */ /* 0x000e700000000200 */
[----:B------:R-:W2:Y:S01]  /*55a0*/  LDSM.16.M88.4 R136, [R145+0xa000] ;  /* 0x00a000009188783b */ /* 0x000ea20000000200 */
[----:B----4-:R-:W-:Y:S04]  /*55b0*/  IADD3 R146, P0, R2, UR8, RZ ;  /* 0x0000000802927c10 */ /* 0x010fe8000ff1e0ff */
[----:B------:R-:W-:Y:S05]  /*55c0*/  IADD3.X R147, R148, UR11, RZ, P0, !PT ;  /* 0x0000000b94937c10 */ /* 0x000fea00087fe4ff */
[----:B------:R-:W3:Y:S04]  /*55d0*/  LDG.E R144, [R146.64] ;  /* 0x0000002492907981 */ /* 0x000ee8000c1e1900 */
[----:B------:R4:W4:Y:S01]  /*55e0*/  LDG.E R2, [R146.64+0x100] ;  /* 0x0001002492027981 */ /* 0x000922000c1e1900 */
        /* <DEDUP_REMOVED lines=21> */
[----:B------:R2:W1:Y:S03]  /*5740*/  LDSM.16.M88.4 R140, [R0+0xa000] ;  /* 0x00a00000008c783b */ /* 0x0004660000000200 */
[----:B--2---:R-:W-:Y:S04]  /*5750*/  FFMA.FTZ R0, -R152, R152, 1 ;  /* 0x3f80000098007423 */ /* 0x004fe80000010198 */
[----:B------:R-:W-:Y:S01]  /*5760*/  FMUL.FTZ R0, R0, c[0x0][0x2ec] ;  /* 0x0000bb0000007a20 */ /* 0x000fe20000410000 */
[-C--:B-1----:R-:W-:Y:S08]  /*5770*/  HMMA.16816.F32.BF16 R4, R132, R136.reuse, R4 ;  /* 0x000000888404723c */ /* 0x082ff00000041804 */
[C---:B------:R-:W-:Y:S08]  /*5780*/  HMMA.16816.F32.BF16 R8, R140.reuse, R136, R8 ;  /* 0x000000888c08723c */ /* 0x040ff00000041808 */
[-C--:B------:R-:W-:Y:S08]  /*5790*/  HMMA.16816.F32.BF16 R12, R140, R138.reuse, R12 ;  /* 0x0000008a8c0c723c */ /* 0x080ff0000004180c */
[C---:B------:R-:W-:Y:S01]  /*57a0*/  HMMA.16816.F32.BF16 R16, R132.reuse, R138, R16 ;  /* 0x0000008a8410723c */ /* 0x040fe20000041810 */
[----:B------:R-:W1:Y:S03]  /*57b0*/  LDSM.16.M88.4 R136, [R184+0x10800] ;  /* 0x01080000b888783b */ /* 0x000e660000000200 */
[C---:B---3--:R-:W-:Y:S02]  /*57c0*/  FADD.FTZ R4, -R144.reuse, R4 ;  /* 0x0000000490047221 */ /* 0x048fe40000010100 */
[----:B------:R-:W-:Y:S02]  /*57d0*/  FADD.FTZ R5, -R144, R5 ;  /* 0x0000000590057221 */ /* 0x000fe40000010100 */
[----:B------:R-:W-:Y:S01]  /*57e0*/  FMUL.FTZ R4, R239, R4 ;  /* 0x00000004ef047220 */ /* 0x000fe20000410000 */
[----:B------:R-:W-:Y:S03]  /*57f0*/  MOV R239, c[0x0][0x1c0] ;  /* 0x0000700000ef7a02 */ /* 0x000fe60000000f00 */
[----:B------:R-:W-:Y:S02]  /*5800*/  FMUL.FTZ R148, R157, R5 ;  /* 0x000000059d947220 */ /* 0x000fe40000410000 */
[----:B------:R-:W-:Y:S02]  /*5810*/  FMUL.FTZ R157, R4, R0 ;  /* 0x00000000049d7220 */ /* 0x000fe40000410000 */
[----:B------:R-:W-:Y:S01]  /*5820*/  FFMA.FTZ R5, -R156, R156, 1 ;  /* 0x3f8000009c057423 */ /* 0x000fe2000001019c */
[----:B------:R4:W2:Y:S01]  /*5830*/  LDG.E R4, [R146.64+0x20] ;  /* 0x0000202492047981 */ /* 0x0008a2000c1e1900 */
[----:B------:R-:W-:Y:S02]  /*5840*/  IMAD R239, R239, c[0x0][0x22c], RZ ;  /* 0x00008b00efef7a24 */ /* 0x000fe400078e02ff */
[----:B------:R-:W-:Y:S01]  /*5850*/  FMUL.FTZ R5, R5, c[0x0][0x2ec] ;  /* 0x0000bb0005057a20 */ /* 0x000fe20000410000 */
[----:B------:R4:W3:Y:S02]  /*5860*/  LDG.E R0, [R146.64+0x120] ;  /* 0x0001202492007981 */ /* 0x0008e4000c1e1900 */
[----:B------:R-:W-:Y:S01]  /*5870*/  LEA R239, -R239, RZ, 0x7 ;  /* 0x000000ffefef7211 */ /* 0x000fe200078e39ff */
[C---:B------:R-:W-:Y:S02]  /*5880*/  FADD.FTZ R16, -R144.reuse, R16 ;  /* 0x0000001090107221 */ /* 0x040fe40000010100 */
[----:B------:R-:W-:Y:S01]  /*5890*/  FADD.FTZ R17, -R144, R17 ;  /* 0x0000001190117221 */ /* 0x000fe20000010100 */
[----:B------:R-:W-:Y:S01]  /*58a0*/  LEA R192, P0, R239, R192, 0x2 ;  /* 0x000000c0efc07211 */ /* 0x000fe200078010ff */
[----:B------:R-:W-:Y:S02]  /*58b0*/  FMUL.FTZ R156, R148, R5 ;  /* 0x00000005949c7220 */ /* 0x000fe40000410000 */
[----:B------:R-:W-:Y:S01]  /*58c0*/  FFMA.FTZ R5, -R155, R155, 1 ;  /* 0x3f8000009b057423 */ /* 0x000fe2000001019b */
[----:B------:R-:W-:Y:S02]  /*58d0*/  LEA.HI.X.SX32 R193, R239, R193, 0x2, P0 ;  /* 0x000000c1efc17211 */ /* 0x000fe400000f16ff */
[----:B------:R-:W-:Y:S01]  /*58e0*/  MOV R239, R149 ;  /* 0x0000009500ef7202 */ /* 0x000fe20000000f00 */
[----:B------:R-:W-:Y:S01]  /*58f0*/  FMUL.FTZ R5, R5, c[0x0][0x2ec] ;  /* 0x0000bb0005057a20 */ /* 0x000fe20000410000 */
[----:B------:R-:W-:Y:S01]  /*5900*/  PLOP3.LUT P0, PT, PT, PT, UP3, 0x80, 0x0 ;  /* 0x000000000000781c */ /* 0x000fe20003f0f038 */
        /* <DEDUP_REMOVED lines=18> */
[C---:B------:R-:W-:Y:S07]  /*5a30*/  HMMA.16816.F32.BF16 R56, R140.reuse, R136, R56 ;  /* 0x000000888c38723c */ /* 0x040fee0000041838 */
[----:B------:R-:W-:Y:S01]  /*5a40*/  MOV R137, R150 ;  /* 0x0000009600897202 */ /* 0x000fe20000000f00 */
[-C--:B------:R-:W-:Y:S01]  /*5a50*/  HMMA.16816.F32.BF16 R60, R140, R138.reuse, R60 ;  /* 0x0000008a8c3c723c */ /* 0x080fe2000004183c */
[----:B------:R-:W-:Y:S07]  /*5a60*/  MOV R136, R151 ;  /* 0x0000009700887202 */ /* 0x000fee0000000f00 */
        /* <DEDUP_REMOVED lines=15> */
[C---:B------:R-:W-:Y:S02]  /*5b60*/  FADD.FTZ R21, -R144.reuse, R37 ;  /* 0x0000002590157221 */ /* 0x040fe40000010100 */
        /* <DEDUP_REMOVED lines=22> */
[----:B------:R-:W-:Y:S02]  /*5cd0*/  FMUL.FTZ R16, R16, c[0x0][0x2ec] ;  /* 0x0000bb0010107a20 */ /* 0x000fe40000410000 */
[----:B------:R-:W-:Y:S02]  /*5ce0*/  FADD.FTZ R21, -R144, R65 ;  /* 0x0000004190157221 */ /* 0x000fe40000010100 */
[----:B----4-:R-:W-:Y:S02]  /*5cf0*/  FMUL.FTZ R146, R17, R5 ;  /* 0x0000000511927220 */ /* 0x010fe40000410000 */
        /* <DEDUP_REMOVED lines=8> */
[----:B------:R-:W-:Y:S02]  /*5d80*/  FMUL.FTZ R141, R21, R5 ;  /* 0x00000005158d7220 */ /* 0x000fe40000410000 */
[----:B------:R-:W-:Y:S02]  /*5d90*/  FFMA.FTZ R5, -R243, R243, 1 ;  /* 0x3f800000f3057423 */ /* 0x000fe400000101f3 */
[----:B------:R-:W-:Y:S02]  /*5da0*/  FADD.FTZ R33, -R144, R53 ;  /* 0x0000003590217221 */ /* 0x000fe40000010100 */
[----:B------:R-:W-:Y:S02]  /*5db0*/  FFMA.FTZ R17, -R160, R160, 1 ;  /* 0x3f800000a0117423 */ /* 0x000fe400000101a0 */
[----:B------:R-:W-:Y:S02]  /*5dc0*/  FMUL.FTZ R142, R32, R16 ;  /* 0x00000010208e7220 */ /* 0x000fe40000410000 */
[----:B------:R-:W-:Y:S02]  /*5dd0*/  FMUL.FTZ R5, R5, c[0x0][0x2ec] ;  /* 0x0000bb0005057a20 */ /* 0x000fe40000410000 */
[----:B------:R-:W-:Y:S02]  /*5de0*/  FADD.FTZ R36, -R144, R52 ;  /* 0x0000003490247221 */ /* 0x000fe40000010100 */
[----:B------:R-:W-:Y:S02]  /*5df0*/  FMUL.FTZ R33, R168, R33 ;  /* 0x00000021a8217220 */ /* 0x000fe40000410000 */
[----:B------:R-:W-:Y:S02]  /*5e00*/  FFMA.FTZ R20, -R161, R161, 1 ;  /* 0x3f800000a1147423 */ /* 0x000fe400000101a1 */
[C---:B--2---:R-:W-:Y:S02]  /*5e10*/  FADD.FTZ R7, -R4.reuse, R7 ;  /* 0x0000000704077221 */ /* 0x044fe40000010100 */
[----:B------:R-:W-:Y:S02]  /*5e20*/  FADD.FTZ R16, -R4, R6 ;  /* 0x0000000604107221 */ /* 0x000fe40000010100 */
[----:B------:R-:W-:Y:S02]  /*5e30*/  FFMA.FTZ R6, -R244, R244, 1 ;  /* 0x3f800000f4067423 */ /* 0x000fe400000101f4 */
[----:B------:R-:W-:Y:S02]  /*5e40*/  FMUL.FTZ R7, R137, R7 ;  /* 0x0000000789077220 */ /* 0x000fe40000410000 */
        /* <DEDUP_REMOVED lines=8> */
[----:B------:R-:W-:Y:S02]  /*5ed0*/  FMUL.FTZ R143, R33, R17 ;  /* 0x00000011218f7220 */ /* 0x000fe40000410000 */
[----:B------:R-:W-:Y:S02]  /*5ee0*/  FADD.FTZ R18, -R4, R18 ;  /* 0x0000001204127221 */ /* 0x000fe40000010100 */
[----:B------:R-:W-:Y:S02]  /*5ef0*/  FMUL.FTZ R140, R16, R6 ;  /* 0x00000006108c7220 */ /* 0x000fe40000410000 */
[----:B------:R-:W-:Y:S02]  /*5f00*/  FMUL.FTZ R19, R117, R19 ;  /* 0x0000001375137220 */ /* 0x000fe40000410000 */
[----:B------:R-:W-:Y:S01]  /*5f10*/  FADD.FTZ R17, -R4, R23 ;  /* 0x0000001704117221 */ /* 0x000fe20000010100 */
[----:B------:R1:W5:Y:S01]  /*5f20*/  LDL.LU R117, [R1+0x154] ;  /* 0x0001540001757983 */ /* 0x0003620000300800 */
[----:B------:R-:W-:Y:S02]  /*5f30*/  FFMA.FTZ R6, -R237, R237, 1 ;  /* 0x3f800000ed067423 */ /* 0x000fe400000101ed */
[----:B------:R-:W-:Y:S02]  /*5f40*/  FMUL.FTZ R5, R5, c[0x0][0x2ec] ;  /* 0x0000bb0005057a20 */ /* 0x000fe40000410000 */
[----:B------:R-:W-:Y:S02]  /*5f50*/  FFMA.FTZ R16, -R232, R232, 1 ;  /* 0x3f800000e8107423 */ /* 0x000fe400000101e8 */
[----:B------:R-:W-:Y:S02]  /*5f60*/  FMUL.FTZ R144, R36, R20 ;  /* 0x0000001424907220 */ /* 0x000fe40000410000 */
        /* <DEDUP_REMOVED lines=26> */
[----:B------:R-:W-:Y:S02]  /*6110*/  FFMA.FTZ R7, -R215, R215, 1 ;  /* 0x3f800000d7077423 */ /* 0x000fe400000101d7 */
[----:B------:R-:W-:Y:S02]  /*6120*/  FMUL.FTZ R134, R19, R5 ;  /* 0x0000000513867220 */ /* 0x000fe40000410000 */
[----:B------:R-:W-:Y:S02]  /*6130*/  FMUL.FTZ R5, R16, c[0x0][0x2ec] ;  /* 0x0000bb0010057a20 */ /* 0x000fe40000410000 */
[----:B------:R-:W-:Y:S02]  /*6140*/  FADD.FTZ R18, -R4, R38 ;  /* 0x0000002604127221 */ /* 0x000fe40000010100 */
[----:B------:R-:W-:Y:S02]  /*6150*/  FMUL.FTZ R135, R20, R6 ;  /* 0x0000000614877220 */ /* 0x000fe40000410000 */
[----:B------:R-:W-:Y:S02]  /*6160*/  FMUL.FTZ R6, R7, c[0x0][0x2ec] ;  /* 0x0000bb0007067a20 */ /* 0x000fe40000410000 */
[----:B------:R-:W-:Y:S02]  /*6170*/  FADD.FTZ R7, -R4, R51 ;  /* 0x0000003304077221 */ /* 0x000fe40000010100 */
        /* <DEDUP_REMOVED lines=26> */
[C---:B------:R-:W-:Y:S02]  /*6320*/  FADD.FTZ R8, -R2.reuse, R13 ;  /* 0x0000000d02087221 */ /* 0x040fe40000010100 */
        /* <DEDUP_REMOVED lines=92> */
[----:B---3--:R-:W-:Y:S02]  /*68f0*/  FADD.FTZ R10, -R0, R10 ;  /* 0x0000000a000a7221 */ /* 0x008fe40000010100 */
        /* <DEDUP_REMOVED lines=55> */
[----:B------:R-:W-:Y:S01]  /*6c70*/  FFMA.FTZ R2, -R78, R78, 1 ;  /* 0x3f8000004e027423 */ /* 0x000fe2000001014e */
[----:B------:R1:W5:Y:S01]  /*6c80*/  LDL.LU R81, [R1+0xc4] ;  /* 0x0000c40001517983 */ /* 0x0003620000300800 */
[----:B------:R-:W-:Y:S02]  /*6c90*/  FMUL.FTZ R6, R6, c[0x0][0x2ec] ;  /* 0x0000bb0006067a20 */ /* 0x000fe40000410000 */
[----:B------:R-:W-:Y:S01]  /*6ca0*/  FMUL.FTZ R4, R4, c[0x0][0x2ec] ;  /* 0x0000bb0004047a20 */ /* 0x000fe20000410000 */
[----:B------:R1:W5:Y:S01]  /*6cb0*/  LDL.LU R80, [R1+0xc0] ;  /* 0x0000c00001507983 */ /* 0x0003620000300800 */
[----:B------:R-:W-:Y:S02]  /*6cc0*/  FMUL.FTZ R2, R2, c[0x0][0x2ec] ;  /* 0x0000bb0002027a20 */ /* 0x000fe40000410000 */
[----:B------:R-:W-:Y:S01]  /*6cd0*/  FMUL.FTZ R11, R10, R6 ;  /* 0x000000060a0b7220 */ /* 0x000fe20000410000 */
[----:B------:R1:W5:Y:S01]  /*6ce0*/  LDL.LU R79, [R1+0xbc] ;  /* 0x0000bc00014f7983 */ /* 0x0003620000300800 */
[----:B------:R-:W-:Y:S02]  /*6cf0*/  FMUL.FTZ R10, R8, R4 ;  /* 0x00000004080a7220 */ /* 0x000fe40000410000 */
[C---:B------:R-:W-:Y:S01]  /*6d00*/  FADD.FTZ R8, -R0.reuse, R42 ;  /* 0x0000002a00087221 */ /* 0x040fe20000010100 */
[----:B------:R1:W5:Y:S01]  /*6d10*/  LDL.LU R78, [R1+0xb8] ;  /* 0x0000b800014e7983 */ /* 0x0003620000300800 */
[----:B------:R-:W-:Y:S02]  /*6d20*/  FMUL.FTZ R13, R7, R2 ;  /* 0x00000002070d7220 */ /* 0x000fe40000410000 */
[C---:B------:R-:W-:Y:S02]  /*6d30*/  FADD.FTZ R7, -R0.reuse, R43 ;  /* 0x0000002b00077221 */ /* 0x040fe40000010100 */
[----:B------:R-:W-:Y:S02]  /*6d40*/  FMUL.FTZ R8, R77, R8 ;  /* 0x000000084d087220 */ /* 0x000fe40000410000 */
[----:B------:R-:W-:Y:S01]  /*6d50*/  FADD.FTZ R35, -R0, R46 ;  /* 0x0000002e00237221 */ /* 0x000fe20000010100 */
[----:B------:R1:W5:Y:S01]  /*6d60*/  LDL.LU R77, [R1+0xb4] ;  /* 0x0000b400014d7983 */ /* 0x0003620000300800 */
[----:B------:R-:W-:Y:S02]  /*6d70*/  FMUL.FTZ R7, R76, R7 ;  /* 0x000000074c077220 */ /* 0x000fe40000410000 */
[----:B------:R-:W-:Y:S01]  /*6d80*/  FADD.FTZ R29, -R0, R47 ;  /* 0x0000002f001d7221 */ /* 0x000fe20000010100 */
[----:B------:R1:W5:Y:S01]  /*6d90*/  LDL.LU R76, [R1+0xb0] ;  /* 0x0000b000014c7983 */ /* 0x0003620000300800 */
[----:B------:R-:W-:Y:S02]  /*6da0*/  FMUL.FTZ R35, R75, R35 ;  /* 0x000000234b237220 */ /* 0x000fe40000410000 */
[----:B------:R-:W-:Y:S01]  /*6db0*/  FMUL.FTZ R29, R74, R29 ;  /* 0x0000001d4a1d7220 */ /* 0x000fe20000410000 */
[----:B------:R1:W5:Y:S01]  /*6dc0*/  LDL.LU R75, [R1+0xac] ;  /* 0x0000ac00014b7983 */ /* 0x0003620000300800 */
[----:B------:R-:W-:Y:S02]  /*6dd0*/  FMUL.FTZ R5, R5, c[0x0][0x2ec] ;  /* 0x0000bb0005057a20 */ /* 0x000fe40000410000 */
[----:B------:R-:W-:Y:S01]  /*6de0*/  FFMA.FTZ R6, -R73, R73, 1 ;  /* 0x3f80000049067423 */ /* 0x000fe20000010149 */
[----:B------:R1:W5:Y:S01]  /*6df0*/  LDL.LU R74, [R1+0xa8] ;  /* 0x0000a800014a7983 */ /* 0x0003620000300800 */
[----:B------:R-:W-:Y:S02]  /*6e00*/  FMUL.FTZ R17, R9, R5 ;  /* 0x0000000509117220 */ /* 0x000fe40000410000 */
[----:B------:R-:W-:Y:S01]  /*6e10*/  FFMA.FTZ R5, -R72, R72, 1 ;  /* 0x3f80000048057423 */ /* 0x000fe20000010148 */
[----:B------:R1:W5:Y:S01]  /*6e20*/  LDL.LU R73, [R1+0xa4] ;  /* 0x0000a40001497983 */ /* 0x0003620000300800 */
[----:B------:R-:W-:Y:S02]  /*6e30*/  FFMA.FTZ R4, -R71, R71, 1 ;  /* 0x3f80000047047423 */ /* 0x000fe40000010147 */
[C---:B------:R-:W-:Y:S01]  /*6e40*/  FADD.FTZ R33, -R0.reuse, R58 ;  /* 0x0000003a00217221 */ /* 0x040fe20000010100 */
[----:B------:R1:W5:Y:S01]  /*6e50*/  LDL.LU R72, [R1+0xa0] ;  /* 0x0000a00001487983 */ /* 0x0003620000300800 */
[----:B------:R-:W-:Y:S02]  /*6e60*/  FADD.FTZ R30, -R0, R59 ;  /* 0x0000003b001e7221 */ /* 0x000fe40000010100 */
[----:B------:R-:W-:Y:S01]  /*6e70*/  FMUL.FTZ R33, R70, R33 ;  /* 0x0000002146217220 */ /* 0x000fe20000410000 */
[----:B------:R1:W5:Y:S01]  /*6e80*/  LDL.LU R71, [R1+0x9c] ;  /* 0x00009c0001477983 */ /* 0x0003620000300800 */
[C---:B------:R-:W-:Y:S02]  /*6e90*/  FADD.FTZ R34, -R0.reuse, R62 ;  /* 0x0000003e00227221 */ /* 0x040fe40000010100 */
[----:B------:R-:W-:Y:S01]  /*6ea0*/  FMUL.FTZ R30, R69, R30 ;  /* 0x0000001e451e7220 */ /* 0x000fe20000410000 */
[----:B------:R1:W5:Y:S01]  /*6eb0*/  LDL.LU R70, [R1+0x98] ;  /* 0x0000980001467983 */ /* 0x0003620000300800 */
[----:B------:R-:W-:Y:S02]  /*6ec0*/  FADD.FTZ R32, -R0, R63 ;  /* 0x0000003f00207221 */ /* 0x000fe40000010100 */
[----:B------:R-:W-:Y:S01]  /*6ed0*/  FMUL.FTZ R34, R68, R34 ;  /* 0x0000002244227220 */ /* 0x000fe20000410000 */
[----:B------:R1:W5:Y:S01]  /*6ee0*/  LDL.LU R69, [R1+0x94] ;  /* 0x0000940001457983 */ /* 0x0003620000300800 */
[----:B------:R-:W-:Y:S02]  /*6ef0*/  FMUL.FTZ R32, R3, R32 ;  /* 0x0000002003207220 */ /* 0x000fe40000410000 */
[----:B------:R-:W-:Y:S01]  /*6f00*/  FFMA.FTZ R2, -R252, R252, 1 ;  /* 0x3f800000fc027423 */ /* 0x000fe200000101fc */
[----:B------:R1:W5:Y:S01]  /*6f10*/  LDL.LU R68, [R1+0x90] ;  /* 0x0000900001447983 */ /* 0x0003620000300800 */
[----:B------:R-:W-:Y:S02]  /*6f20*/  FMUL.FTZ R5, R5, c[0x0][0x2ec] ;  /* 0x0000bb0005057a20 */ /* 0x000fe40000410000 */
[----:B------:R-:W-:Y:S01]  /*6f30*/  FMUL.FTZ R4, R4, c[0x0][0x2ec] ;  /* 0x0000bb0004047a20 */ /* 0x000fe20000410000 */
[----:B------:R1:W5:Y:S01]  /*6f40*/  LDL.LU R3, [R1+0x8c] ;  /* 0x00008c0001037983 */ /* 0x0003620000300800 */
[----:B------:R-:W-:Y:S02]  /*6f50*/  FMUL.FTZ R2, R2, c[0x0][0x2ec] ;  /* 0x0000bb0002027a20 */ /* 0x000fe40000410000 */
[----:B------:R-:W-:Y:S02]  /*6f60*/  FMUL.FTZ R31, R7, R5 ;  /* 0x00000005071f7220 */ /* 0x000fe40000410000 */
[----:B------:R-:W-:Y:S02]  /*6f70*/  FMUL.FTZ R35, R35, R4 ;  /* 0x0000000423237220 */ /* 0x000fe40000410000 */
[----:B------:R-:W-:Y:S02]  /*6f80*/  FMUL.FTZ R29, R29, R2 ;  /* 0x000000021d1d7220 */ /* 0x000fe40000410000 */
[----:B------:R-:W-:Y:S02]  /*6f90*/  FFMA.FTZ R5, -R234, R234, 1 ;  /* 0x3f800000ea057423 */ /* 0x000fe400000101ea */
[----:B------:R-:W-:Y:S02]  /*6fa0*/  FFMA.FTZ R4, -R233, R233, 1 ;  /* 0x3f800000e9047423 */ /* 0x000fe400000101e9 */
[----:B------:R-:W-:Y:S02]  /*6fb0*/  FFMA.FTZ R2, -R229, R229, 1 ;  /* 0x3f800000e5027423 */ /* 0x000fe400000101e5 */
[----:B------:R-:W-:Y:S02]  /*6fc0*/  FFMA.FTZ R0, -R228, R228, 1 ;  /* 0x3f800000e4007423 */ /* 0x000fe400000101e4 */
[----:B------:R-:W-:Y:S02]  /*6fd0*/  FMUL.FTZ R6, R6, c[0x0][0x2ec] ;  /* 0x0000bb0006067a20 */ /* 0x000fe40000410000 */
        /* <DEDUP_REMOVED lines=8> */
[----:B------:R-:W-:Y:S01]  /*7060*/  FMUL.FTZ R32, R32, R0 ;  /* 0x0000000020207220 */ /* 0x000fe20000410000 */
[----:B------:R-:W-:-:S05]  /*7070*/  @!P0 BRA `(.L_x_991) ;  /* 0x000001c000008947 */ /* 0x000fca0003800000 */
[----:B-1----:R-:W-:Y:S01]  /*7080*/  IMAD.MOV.U32 R9, RZ, RZ, c[0x0][0x190] ;  /* 0x00006400ff097624 */ /* 0x002fe200078e00ff */
        /* <DEDUP_REMOVED lines=27> */
.L_x_991:
[----:B-1----:R-:W-:Y:S02]  /*7240*/  F2FP.BF16.PACK_AB R28, R156, R157 ;  /* 0x0000009d9c1c723e */ /* 0x002fe400000010ff */
        /* <DEDUP_REMOVED lines=66> */
[----:B-----5:R-:W-:Y:S04]  /*7670*/  LDSM.16.MT88.4 R4, [R3+0x1c000] ;  /* 0x01c000000304783b */ /* 0x020fe80000004200 */
[----:B------:R-:W1:Y:S04]  /*7680*/  LDSM.16.MT88.4 R8, [R0+0x8000] ;  /* 0x008000000008783b */ /* 0x000e680000004200 */
[----:B------:R-:W2:Y:S04]  /*7690*/  LDSM.16.MT88.4 R12, [R3+0x20000] ;  /* 0x02000000030c783b */ /* 0x000ea80000004200 */
[----:B------:R-:W3:Y:S04]  /*76a0*/  LDSM.16.MT88.4 R16, [R2+0x8000] ;  /* 0x008000000210783b */ /* 0x000ee80000004200 */
[----:B------:R-:W-:Y:S04]  /*76b0*/  LDSM.16.MT88.4 R20, [R3+0x1c800] ;  /* 0x01c800000314783b */ /* 0x000fe80000004200 */
[----:B------:R-:W4:Y:S04]  /*76c0*/  LDSM.16.MT88.4 R24, [R0+0x8800] ;  /* 0x008800000018783b */ /* 0x000f280000004200 */
[----:B------:R-:W3:Y:S04]  /*76d0*/  LDSM.16.MT88.4 R28, [R3+0x20800] ;  /* 0x02080000031c783b */ /* 0x000ee80000004200 */
        /* <DEDUP_REMOVED lines=116> */
.L_x_992:
        /* <DEDUP_REMOVED lines=18> */
[----:B------:R1:W5:Y:S02]  /*7f40*/  LDL R148, [R1] ;  /* 0x0000000001947983 */ /* 0x0003640000100800 */
[-C--:B-12---:R-:W-:Y:S02]  /*7f50*/  HMMA.16816.F32.BF16 R4, R32, R16.reuse, RZ ;  /* 0x000000102004723c */ /* 0x086fe400000418ff */
[----:B------:R-:W1:Y:S04]  /*7f60*/  LDSM.16.MT88.4 R52, [R2+0xc800] ;  /* 0x00c800000234783b */ /* 0x000e680000004200 */
[----:B------:R2:W2:Y:S02]  /*7f70*/  LDL R149, [R1+0x4] ;  /* 0x0000040001957983 */ /* 0x0004a40000100800 */
        /* <DEDUP_REMOVED lines=113> */
[----:B---3--:R2:W-:Y:S04]  /*8690*/  @P0 STL [R1], R148 ;  /* 0x0000009401000387 */ /* 0x0085e80000100800 */
[----:B----4-:R-:W-:Y:S04]  /*86a0*/  @P0 STL [R1+0x4], R149 ;  /* 0x0000049501000387 */ /* 0x010fe80000100800 */
        /* <DEDUP_REMOVED lines=32> */
[C---:B------:R-:W-:Y:S01]  /*88b0*/  IADD3 R40, R147.reuse, 0x20, RZ ;  /* 0x0000002093287810 */ /* 0x040fe20007ffe0ff */
        /* <DEDUP_REMOVED lines=17> */
[----:B------:R-:W-:Y:S02]  /*89d0*/  IMAD.IADD R40, R146, 0x1, R40 ;  /* 0x0000000192287824 */ /* 0x000fe400078e0228 */
[----:B------:R-:W-:Y:S02]  /*89e0*/  IMAD R46, R46, 0x68, RZ ;  /* 0x000000682e2e7824 */ /* 0x000fe400078e02ff */
[C---:B------:R-:W-:Y:S02]  /*89f0*/  IMAD.IADD R40, R146.reuse, 0x1, R40 ;  /* 0x0000000192287824 */ /* 0x040fe400078e0228 */
[----:B------:R-:W-:Y:S01]  /*8a00*/  IMAD.IADD R37, R146, 0x1, R37 ;  /* 0x0000000192257824 */ /* 0x000fe200078e0225 */
[-C--:B-1----:R-:W-:Y:S03]  /*8a10*/  LEA R6, P2, R0, R192.reuse, 0x2 ;  /* 0x000000c000067211 */ /* 0x082fe600078410ff */
[----:B------:R-:W-:Y:S01]  /*8a20*/  IMAD.IADD R37, R146, 0x1, R37 ;  /* 0x0000000192257824 */ /* 0x000fe200078e0225 */
        /* <DEDUP_REMOVED lines=91> */
[----:B------:R-:W-:Y:S01]  /*8fe0*/  IMAD.MOV.U32 R0, RZ, RZ, 0x40 ;  /* 0x00000040ff007424 */ /* 0x000fe200078e00ff */
[----:B------:R-:W-:Y:S01]  /*8ff0*/  PLOP3.LUT P0, PT, PT, PT, UP2, 0x80, 0x0 ;  /* 0x000000000000781c */ /* 0x000fe20003f0f028 */
[----:B------:R-:W-:Y:S03]  /*9000*/  LDSM.16.MT88.4 R8, [R180] ;  /* 0x00000000b408783b */ /* 0x000fe60000004200 */
[----:B------:R-:W-:Y:S01]  /*9010*/  SEL R181, R0, 0xffffffc0, !P1 ;  /* 0xffffffc000b57807 */ /* 0x000fe20004800000 */
[----:B------:R-:W-:Y:S04]  /*9020*/  RED.E.ADD.F32.FTZ.RN.STRONG.GPU [R4.64], R31 ;  /* 0x0000001f0400798e */ /* 0x000fe8000c10e7a4 */
[----:B------:R-:W1:Y:S01]  /*9030*/  LDSM.16.MT88.4 R4, [R3+0x14000] ;  /* 0x014000000304783b */ /* 0x000e620000004200 */
[----:B------:R-:W-:Y:S05]  /*9040*/  IMAD.IADD R0, R181, 0x1, R180 ;  /* 0x00000001b5007824 */ /* 0x000fea00078e02b4 */
        /* <DEDUP_REMOVED lines=93> */
.L_x_990:
        /* <DEDUP_REMOVED lines=14> */
[----:B------:R-:W1:Y:S01]  /*9700*/  S2R R18, SR_TID.X ;  /* 0x0000000000127919 */ /* 0x000e620000002100 */
[----:B------:R-:W-:Y:S01]  /*9710*/  FMUL.FTZ R100, R100, c[0x0][0x2e0] ;  /* 0x0000b80064647a20 */ /* 0x000fe20000410000 */
[----:B------:R-:W-:Y:S01]  /*9720*/  F2FP.BF16.PACK_AB R68, R69, R68 ;  /* 0x000000444544723e */ /* 0x000fe200000010ff */
[----:B------:R-:W-:-:S02]  /*9730*/  FMUL.FTZ R8, R101, c[0x0][0x2e0] ;  /* 0x0000b80065087a20 */ /* 0x000fc40000410000 */
[----:B------:R-:W-:Y:S02]  /*9740*/  FMUL.FTZ R102, R102, c[0x0][0x2e0] ;  /* 0x0000b80066667a20 */ /* 0x000fe40000410000 */
        /* <DEDUP_REMOVED lines=50> */
[----:B------:R-:W-:Y:S01]  /*9a70*/  F2FP.BF16.PACK_AB R84, R85, R84 ;  /* 0x000000545554723e */ /* 0x000fe200000010ff */
[----:B------:R-:W2:Y:S01]  /*9a80*/  S2R R19, SR_CTAID.Y ;  /* 0x0000000000137919 */ /* 0x000ea20000002600 */
[----:B------:R-:W-:Y:S01]  /*9a90*/  F2FP.BF16.PACK_AB R123, R123, R122 ;  /* 0x0000007a7b7b723e */ /* 0x000fe200000010ff */
[----:B------:R-:W-:Y:S01]  /*9aa0*/  ULDC.64 UR6, c[0x0][0x3a0] ;  /* 0x0000e80000067ab9 */ /* 0x000fe20000000a00 */
[----:B------:R-:W-:Y:S01]  /*9ab0*/  F2FP.BF16.PACK_AB R124, R125, R124 ;  /* 0x0000007c7d7c723e */ /* 0x000fe200000010ff */
[----:B------:R-:W-:Y:S01]  /*9ac0*/  ULDC.64 UR4, c[0x0][0x3a8] ;  /* 0x0000ea0000047ab9 */ /* 0x000fe20000000a00 */
[----:B-1----:R-:W-:Y:S02]  /*9ad0*/  SHF.R.S32.HI R9, RZ, 0x1f, R18 ;  /* 0x0000001fff097819 */ /* 0x002fe40000011412 */
[----:B------:R-:W-:Y:S02]  /*9ae0*/  F2FP.BF16.PACK_AB R126, R127, R126 ;  /* 0x0000007e7f7e723e */ /* 0x000fe400000010ff */
[----:B------:R-:W-:-:S02]  /*9af0*/  LEA.HI R9, R9, R18, RZ, 0x3 ;  /* 0x0000001209097211 */ /* 0x000fc400078f18ff */
[----:B------:R-:W-:Y:S02]  /*9b00*/  F2FP.BF16.PACK_AB R86, R87, R86 ;  /* 0x000000565756723e */ /* 0x000fe400000010ff */
[----:B------:R-:W-:Y:S02]  /*9b10*/  SHF.R.S32.HI R0, RZ, 0x3, R9 ;  /* 0x00000003ff007819 */ /* 0x000fe40000011409 */
[----:B------:R-:W-:Y:S02]  /*9b20*/  F2FP.BF16.PACK_AB R96, R97, R96 ;  /* 0x000000606160723e */ /* 0x000fe400000010ff */
[----:B------:R-:W-:Y:S02]  /*9b30*/  F2FP.BF16.PACK_AB R98, R99, R98 ;  /* 0x000000626362723e */ /* 0x000fe400000010ff */
[----:B------:R-:W-:Y:S02]  /*9b40*/  SHF.R.S32.HI R14, RZ, 0x1f, R0 ;  /* 0x0000001fff0e7819 */ /* 0x000fe40000011400 */
[----:B------:R-:W-:-:S02]  /*9b50*/  F2FP.BF16.PACK_AB R88, R89, R88 ;  /* 0x000000585958723e */ /* 0x000fc400000010ff */
[----:B------:R-:W-:Y:S02]  /*9b60*/  F2FP.BF16.PACK_AB R90, R91, R90 ;  /* 0x0000005a5b5a723e */ /* 0x000fe400000010ff */
[----:B------:R-:W-:Y:S02]  /*9b70*/  F2FP.BF16.PACK_AB R92, R93, R92 ;  /* 0x0000005c5d5c723e */ /* 0x000fe400000010ff */
[----:B------:R-:W-:Y:S01]  /*9b80*/  F2FP.BF16.PACK_AB R94, R95, R94 ;  /* 0x0000005e5f5e723e */ /* 0x000fe200000010ff */
[----:B------:R-:W-:Y:S01]  /*9b90*/  IMAD.WIDE.U32 R16, R0, c[0x0][0x3a0], RZ ;  /* 0x0000e80000107a25 */ /* 0x000fe200078e00ff */
[----:B------:R-:W-:Y:S02]  /*9ba0*/  UIMAD UR8, UR44, UR6, URZ ;  /* 0x000000062c0872a4 */ /* 0x000fe4000f8e023f */
[----:B------:R-:W-:Y:S02]  /*9bb0*/  UIMAD UR44, UR44, UR4, URZ ;  /* 0x000000042c2c72a4 */ /* 0x000fe4000f8e023f */
[----:B------:R-:W-:-:S02]  /*9bc0*/  UIMAD UR8, UR38, UR7, UR8 ;  /* 0x00000007260872a4 */ /* 0x000fc4000f8e0208 */
[----:B------:R-:W-:Y:S01]  /*9bd0*/  UIMAD UR44, UR38, UR5, UR44 ;  /* 0x00000005262c72a4 */ /* 0x000fe2000f8e022c */
[----:B--2---:R1:W-:Y:S04]  /*9be0*/  STS [R31], R8 ;  /* 0x000000081f007388 */ /* 0x0043e80000000800 */
[----:B------:R-:W-:Y:S04]  /*9bf0*/  STS [R31+0x400], R7 ;  /* 0x000400071f007388 */ /* 0x000fe80000000800 */
[----:B---3--:R2:W-:Y:S04]  /*9c00*/  STS [R33], R4 ;  /* 0x0000000421007388 */ /* 0x0085e80000000800 */
[----:B----4-:R3:W-:Y:S04]  /*9c10*/  STS [R32], R2 ;  /* 0x0000000220007388 */ /* 0x0107e80000000800 */
[----:B------:R4:W-:Y:S04]  /*9c20*/  STS [R31+0x2000], R6 ;  /* 0x002000061f007388 */ /* 0x0009e80000000800 */
[----:B------:R-:W-:Y:S04]  /*9c30*/  STS [R31+0x2400], R5 ;  /* 0x002400051f007388 */ /* 0x000fe80000000800 */
[----:B-----5:R5:W-:Y:S04]  /*9c40*/  STS [R30], R12 ;  /* 0x0000000c1e007388 */ /* 0x020be80000000800 */
        /* <DEDUP_REMOVED lines=26> */
[----:B--2---:R-:W-:-:S03]  /*9df0*/  LOP3.LUT R4, R9, 0xfffffff8, RZ, 0xc0, !PT ;  /* 0xfffffff809047812 */ /* 0x004fc600078ec0ff */
[----:B------:R-:W-:Y:S01]  /*9e00*/  STS [R21+0x4000], R94 ;  /* 0x0040005e15007388 */ /* 0x000fe20000000800 */
[----:B------:R-:W-:Y:S02]  /*9e10*/  IMAD.IADD R9, R17, 0x1, R8 ;  /* 0x0000000111097824 */ /* 0x000fe400078e0208 */
[----:B------:R-:W-:Y:S02]  /*9e20*/  IMAD.MOV.U32 R8, RZ, RZ, R16 ;  /* 0x000000ffff087224 */ /* 0x000fe400078e0010 */
[----:B---3--:R-:W-:Y:S01]  /*9e30*/  IMAD R2, R14, c[0x0][0x3a8], RZ ;  /* 0x0000ea000e027a24 */ /* 0x008fe200078e02ff */
[----:B------:R-:W1:Y:S01]  /*9e40*/  S2R R16, SR_CTAID.Z ;  /* 0x0000000000107919 */ /* 0x000e620000002700 */
[----:B----4-:R-:W-:-:S04]  /*9e50*/  IMAD.WIDE.U32 R6, R0, c[0x0][0x3a8], RZ ;  /* 0x0000ea0000067a25 */ /* 0x010fc800078e00ff */
[----:B------:R-:W-:Y:S02]  /*9e60*/  IMAD R2, R0, c[0x0][0x3ac], R2 ;  /* 0x0000eb0000027a24 */ /* 0x000fe400078e0202 */
[----:B------:R-:W-:Y:S01]  /*9e70*/  IMAD.IADD R4, R18, 0x1, -R4 ;  /* 0x0000000112047824 */ /* 0x000fe200078e0a04 */
[----:B-----5:R-:W-:Y:S01]  /*9e80*/  MOV R12, UR38 ;  /* 0x00000026000c7c02 */ /* 0x020fe20008000f00 */
[----:B------:R-:W-:Y:S01]  /*9e90*/  IMAD.U32 R0, RZ, RZ, UR38 ;  /* 0x00000026ff007e24 */ /* 0x000fe2000f8e00ff */
[----:B------:R-:W-:Y:S01]  /*9ea0*/  SHF.R.S32.HI R5, RZ, 0x1f, R19 ;  /* 0x0000001fff057819 */ /* 0x000fe20000011413 */
[----:B------:R-:W-:Y:S01]  /*9eb0*/  IMAD.SHL.U32 R4, R4, 0x8, RZ ;  /* 0x0000000804047824 */ /* 0x000fe200078e00ff */
[----:B------:R-:W-:Y:S01]  /*9ec0*/  IADD3 R7, R7, R2, RZ ;  /* 0x0000000207077210 */ /* 0x000fe20007ffe0ff */
        /* <DEDUP_REMOVED lines=22> */
[----:B------:R-:W5:Y:S01]  /*a030*/  LDS.128 R28, [R0+0x10000] ;  /* 0x01000000001c7984 */ /* 0x000f620000000c00 */
        /* <DEDUP_REMOVED lines=32> */
[----:B-----5:R3:W-:Y:S01]  /*a240*/  STG.E.128 [R12.64], R28 ;  /* 0x0000001c0c007986 */ /* 0x0207e2000c101d24 */
[----:B-1----:R-:W-:-:S04]  /*a250*/  IADD3 R4, P0, R6, UR7, RZ ;  /* 0x0000000706047c10 */ /* 0x002fc8000ff1e0ff */
[----:B------:R-:W-:Y:S02]  /*a260*/  IADD3.X R5, R7, UR4, RZ, P0, !PT ;  /* 0x0000000407057c10 */ /* 0x000fe400087fe4ff */
[----:B--2---:R-:W-:Y:S01]  /*a270*/  IADD3 R8, P0, R4, UR7, RZ ;  /* 0x0000000704087c10 */ /* 0x004fe2000ff1e0ff */
[----:B------:R3:W-:Y:S03]  /*a280*/  STG.E.128 [R6.64], R24 ;  /* 0x0000001806007986 */ /* 0x0007e6000c101d24 */
[----:B------:R-:W-:Y:S01]  /*a290*/  IADD3.X R9, R5, UR4, RZ, P0, !PT ;  /* 0x0000000405097c10 */ /* 0x000fe200087fe4ff */
[----:B------:R3:W-:Y:S04]  /*a2a0*/  STG.E.128 [R4.64], R20 ;  /* 0x0000001404007986 */ /* 0x0007e8000c101d24 */
[----:B------:R3:W-:Y:S04]  /*a2b0*/  STG.E.128 [R8.64], R16 ;  /* 0x0000001008007986 */ /* 0x0007e8000c101d24 */
.L_x_987:
        /* <DEDUP_REMOVED lines=11> */
.L_x_994:
[----:B------:R-:W-:Y:S05]  /*a370*/  EXIT ;  /* 0x000000000000794d */ /* 0x000fea0003800000 */
.L_x_996:
        /* <DEDUP_REMOVED lines=16> */
.L_x_1274:


//--------------------- .text._ZN5flash44flash_bwd_dq_dk_dv_loop_seqk_parallel_kernelI23Flash_bwd_kernel_traitsILi64ELi128ELi128ELi8ELi4ELi4ELi4ELb0ELb0EN7cutlass10bfloat16_tE19Flash_kernel_traitsILi64ELi128ELi128ELi8ES3_EELb1ELb1ELb0ELb0ELb0ELb1ELb0EEEvNS_16Flash_bwd_paramsE --------------------------
	.section	.text._ZN5flash44flash_bwd_dq_dk_dv_loop_seqk_parallel_kernelI23Flash_bwd_kernel_traitsILi64ELi128ELi128ELi8ELi4ELi4ELi4ELb0ELb0EN7cutlass10bfloat16_tE19Flash_kernel_traitsILi64ELi128ELi128ELi8ES3_EELb1ELb1ELb0ELb0ELb0ELb1ELb0EEEvNS_16Flash_bwd_paramsE,"ax",@progbits
	.sectioninfo	@"SHI_REGISTERS=255"
	.align	128
        .global         _ZN5flash44flash_bwd_dq_dk_dv_loop_seqk_parallel_kernelI23Flash_bwd_kernel_traitsILi64ELi128ELi128ELi8ELi4ELi4ELi4ELb0ELb0EN7cutlass10bfloat16_tE19Flash_kernel_traitsILi64ELi128ELi128ELi8ES3_EELb1ELb1ELb0ELb0ELb0ELb1ELb0EEEvNS_16Flash_bwd_paramsE
        .type           _ZN5flash44flash_bwd_dq_dk_dv_loop_seqk_parallel_kernelI23Flash_bwd_kernel_traitsILi64ELi128ELi128ELi8ELi4ELi4ELi4ELb0ELb0EN7cutlass10bfloat16_tE19Flash_kernel_traitsILi64ELi128ELi128ELi8ES3_EELb1ELb1ELb0ELb0ELb0ELb1ELb0EEEvNS_16Flash_bwd_paramsE,@function
        .size           _ZN5flash44flash_bwd_dq_dk_dv_loop_seqk_parallel_kernelI23Flash_bwd_kernel_traitsILi64ELi128ELi128ELi8ELi4ELi4ELi4ELb0ELb0EN7cutlass10bfloat16_tE19Flash_kernel_traitsILi64ELi128ELi128ELi8ES3_EELb1ELb1ELb0ELb0ELb0ELb1ELb0EEEvNS_16Flash_bwd_paramsE,(.L_x_1275 - _ZN5flash44flash_bwd_dq_dk_dv_loop_seqk_parallel_kernelI23Flash_bwd_kernel_traitsILi64ELi128ELi128ELi8ELi4ELi4ELi4ELb0ELb0EN7cutlass10bfloat16_tE19Flash_kernel_traitsILi64ELi128ELi128ELi8ES3_EELb1ELb1ELb0ELb0ELb0ELb1ELb0EEEvNS_16Flash_bwd_paramsE)
        .other          _ZN5flash44flash_bwd_dq_dk_dv_loop_seqk_parallel_kernelI23Flash_bwd_kernel_traitsILi64ELi128ELi128ELi8ELi4ELi4ELi4ELb0ELb0EN7cutlass10bfloat16_tE19Flash_kernel_traitsILi64ELi128ELi128ELi8ES3_EELb1ELb1ELb0ELb0ELb0ELb1ELb0EEEvNS_16Flash_bwd_paramsE,@"STO_CUDA_ENTRY STV_DEFAULT"
_ZN5flash44flash_bwd_dq_dk_dv_loop_seqk_parallel_kernelI23Flash_bwd_kernel_traitsILi64ELi128ELi128ELi8ELi4ELi4ELi4ELb0ELb0EN7cutlass10bfloat16_tE19Flash_kernel_traitsILi64ELi128ELi128ELi8ES3_EELb1ELb1ELb0ELb0ELb0ELb1ELb0EEEvNS_16Flash_bwd_paramsE:
.text._ZN5flash44flash_bwd_dq_dk_dv_loop_seqk_parallel_kernelI23Flash_bwd_kernel_traitsILi64ELi128ELi128ELi8ELi4ELi4ELi4ELb0ELb0EN7cutlass10bfloat16_tE19Flash_kernel_traitsILi64ELi128ELi128ELi8ES3_EELb1ELb1ELb0ELb0ELb0ELb1ELb0EEEvNS_16Flash_bwd_paramsE:
        /* <DEDUP_REMOVED lines=17> */
[----:B------:R-:W-:Y:S02]  /*0110*/  ULDC.U8 UR7, c[0x0][0x328] ;  /* 0x0000ca0000077ab9 */ /* 0x000fe40000000000 */
[----:B------:R-:W-:Y:S01]  /*0120*/  UISETP.NE.AND UP5, UPT, UR7, URZ, UPT ;  /* 0x0000003f0700728c */ /* 0x000fe2000bfa5270 */
[----:B------:R-:W3:Y:S01]  /*0130*/  S2UR UR36, SR_CTAID.Z ;  /* 0x00000000002479c3 */ /* 0x000ee20000002700 */
[----:B------:R-:W-:-:S02]  /*0140*/  ULDC UR46, c[0x0][0x22c] ;  /* 0x00008b00002e7ab9 */ /* 0x000fc40000000800 */
[----:B------:R-:W-:Y:S02]  /*0150*/  ULDC UR34, c[0x0][0x1c0] ;  /* 0x0000700000227ab9 */ /* 0x000fe40000000800 */
[----:B------:R-:W-:Y:S02]  /*0160*/  UMOV UR5, 0x80 ;  /* 0x0000008000057882 */ /* 0x000fe40000000000 */
[----:B------:R-:W-:Y:S01]  /*0170*/  ULDC UR4, c[0x0][0x210] ;  /* 0x0000840000047ab9 */ /* 0x000fe20000000800 */
[----:B------:R-:W4:Y:S01]  /*0180*/  S2UR UR61, SR_CTAID.X ;  /* 0x00000000003d79c3 */ /* 0x000f220000002500 */
[----:B------:R-:W-:Y:S02]  /*0190*/  ULDC UR56, c[0x0][0x234] ;  /* 0x00008d0000387ab9 */ /* 0x000fe40000000800 */
[----:B------:R-:W-:Y:S02]  /*01a0*/  ULDC UR10, c[0x0][0x1c0] ;  /* 0x00007000000a7ab9 */ /* 0x000fe40000000800 */
[----:B------:R-:W-:Y:S01]  /*01b0*/  ULDC UR11, c[0x0][0x1c0] ;  /* 0x00007000000b7ab9 */ /* 0x000fe20000000800 */
[----:B-1----:R-:W-:Y:S01]  /*01c0*/  SHF.R.S32.HI R5, RZ, 0x1f, R10 ;  /* 0x0000001fff057819 */ /* 0x002fe2000001140a */
[----:B--2---:R-:W-:-:S02]  /*01d0*/  UIMAD.WIDE.U32 UR42, UR29, UR15, URZ ;  /* 0x0000000f1d2a72a5 */ /* 0x004fc4000f8e003f */
[----:B------:R-:W-:Y:S01]  /*01e0*/  USHF.L.U32 UR15, UR29, 0x7, URZ ;  /* 0x000000071d0f7899 */ /* 0x000fe2000800063f */
[CC--:B------:R-:W-:Y:S01]  /*01f0*/  LEA.HI R0, R5.reuse, R10.reuse, RZ, 0x4 ;  /* 0x0000000a05007211 */ /* 0x0c0fe200078f20ff */
[----:B------:R-:W-:Y:S01]  /*0200*/  UIMAD.WIDE UR34, UR46, UR34, URZ ;  /* 0x000000222e2272a5 */ /* 0x000fe2000f8e023f */
[CC--:B------:R-:W-:Y:S01]  /*0210*/  LEA.HI R14, R5.reuse, R10.reuse, RZ, 0x7 ;  /* 0x0000000a050e7211 */ /* 0x0c0fe200078f38ff */
[----:B------:R-:W-:Y:S01]  /*0220*/  UIMAD UR56, UR5, UR4, UR56 ;  /* 0x00000004053872a4 */ /* 0x000fe2000f8e0238 */
[CC--:B------:R-:W-:Y:S01]  /*0230*/  LEA.HI R2, R5.reuse, R10.reuse, RZ, 0x5 ;  /* 0x0000000a05027211 */ /* 0x0c0fe200078f28ff */
[----:B---3--:R-:W-:Y:S01]  /*0240*/  UIMAD UR47, UR36, UR46, URZ ;  /* 0x0000002e242f72a4 */ /* 0x008fe2000f8e023f */
[CC--:B------:R-:W-:Y:S01]  /*0250*/  LEA.HI R9, R5.reuse, R10.reuse, RZ, 0x3 ;  /* 0x0000000a05097211 */ /* 0x0c0fe200078f18ff */
[----:B------:R-:W-:Y:S01]  /*0260*/  UIMAD UR46, UR46, UR10, URZ ;  /* 0x0000000a2e2e72a4 */ /* 0x000fe2000f8e023f */
[CC--:B------:R-:W-:Y:S01]  /*0270*/  LEA.HI R13, R5.reuse, R10.reuse, RZ, 0x6 ;  /* 0x0000000a050d7211 */ /* 0x0c0fe200078f30ff */
[----:B------:R-:W-:Y:S01]  /*0280*/  UIMAD UR4, UR29, UR11, UR36 ;  /* 0x0000000b1d0472a4 */ /* 0x000fe2000f8e0224 */
[----:B------:R-:W-:Y:S01]  /*0290*/  LEA.HI R5, R5, R10, RZ, 0x2 ;  /* 0x0000000a05057211 */ /* 0x000fe200078f10ff */
[----:B------:R-:W-:Y:S01]  /*02a0*/  ULDC UR14, c[0x0][0x1c0] ;  /* 0x00007000000e7ab9 */ /* 0x000fe20000000800 */
[----:B------:R-:W-:Y:S01]  /*02b0*/  LOP3.LUT R3, R0, 0xfffffff0, RZ, 0xc0, !PT ;  /* 0xfffffff000037812 */ /* 0x000fe200078ec0ff */
[----:B------:R-:W-:Y:S01]  /*02c0*/  ULDC UR9, c[0x0][0x1c0] ;  /* 0x0000700000097ab9 */ /* 0x000fe20000000800 */
[----:B------:R-:W-:Y:S01]  /*02d0*/  LOP3.LUT R4, R5, 0x7ffffffc, RZ, 0xc0, !PT ;  /* 0x7ffffffc05047812 */ /* 0x000fe200078ec0ff */
[----:B------:R-:W-:Y:S01]  /*02e0*/  UIMAD UR53, UR6, UR29, URZ ;  /* 0x0000001d063572a4 */ /* 0x000fe2000f8e023f */
[----:B------:R-:W-:Y:S01]  /*02f0*/  LOP3.LUT R6, R2, 0xffffffe0, RZ, 0xc0, !PT ;  /* 0xffffffe002067812 */ /* 0x000fe200078ec0ff */
[C---:B------:R-:W-:Y:S01]  /*0300*/  IMAD.IADD R8, R10.reuse, 0x1, -R3 ;  /* 0x000000010a087824 */ /* 0x040fe200078e0a03 */
[----:B------:R-:W-:Y:S01]  /*0310*/  SHF.R.S32.HI R3, RZ, 0x4, R0 ;  /* 0x00000004ff037819 */ /* 0x000fe20000011400 */
[C---:B------:R-:W-:Y:S01]  /*0320*/  IMAD.IADD R15, R10.reuse, 0x1, -R4 ;  /* 0x000000010a0f7824 */ /* 0x040fe200078e0a04 */
[----:B------:R-:W-:Y:S01]  /*0330*/  SHF.R.S32.HI R4, RZ, 0x5, R2 ;  /* 0x00000005ff047819 */ /* 0x000fe20000011402 */
[----:B------:R-:W-:Y:S01]  /*0340*/  IMAD.IADD R6, R10, 0x1, -R6 ;  /* 0x000000010a067824 */ /* 0x000fe200078e0a06 */
[----:B------:R-:W-:Y:S01]  /*0350*/  SHF.R.S32.HI R2, RZ, 0x1f, R2 ;  /* 0x0000001fff027819 */ /* 0x000fe20000011402 */
[----:B------:R-:W-:Y:S01]  /*0360*/  UIMAD UR5, UR29, UR9, UR36 ;  /* 0x000000091d0572a4 */ /* 0x000fe2000f8e0224 */
[----:B------:R-:W-:Y:S01]  /*0370*/  LEA.HI R0, R0, R3, RZ, 0x1 ;  /* 0x0000000300007211 */ /* 0x000fe200078f08ff */
[----:B------:R-:W-:Y:S01]  /*0380*/  @!UP5 UIMAD UR6, UR29, UR14, UR36 ;  /* 0x0000000e1d06d2a4 */ /* 0x000fe2000f8e0224 */
[----:B------:R-:W-:Y:S01]  /*0390*/  LEA.HI R2, R2, R4, RZ, 0x2 ;  /* 0x0000000402027211 */ /* 0x000fe200078f10ff */
[----:B------:R-:W-:Y:S01]  /*03a0*/  USHF.L.U32 UR45, UR46, 0x7, URZ ;  /* 0x000000072e2d7899 */ /* 0x000fe2000800063f */
[----:B------:R-:W-:Y:S01]  /*03b0*/  LOP3.LUT R7, R9, 0xfffffff8, RZ, 0xc0, !PT ;  /* 0xfffffff809077812 */ /* 0x000fe200078ec0ff */
[----:B------:R-:W-:Y:S01]  /*03c0*/  USHF.L.U32 UR44, UR4, 0x5, URZ ;  /* 0x00000005042c7899 */ /* 0x000fe2000800063f */
[----:B------:R-:W-:Y:S01]  /*03d0*/  LOP3.LUT R0, R0, 0xfffffffe, RZ, 0xc0, !PT ;  /* 0xfffffffe00007812 */ /* 0x000fe200078ec0ff */
[----:B------:R-:W-:Y:S01]  /*03e0*/  ULDC UR50, c[0x0][0x214] ;  /* 0x0000850000327ab9 */ /* 0x000fe20000000800 */
[----:B------:R-:W-:Y:S01]  /*03f0*/  LOP3.LUT R2, R2, 0xfffffffc, RZ, 0xc0, !PT ;  /* 0xfffffffc02027812 */ /* 0x000fe200078ec0ff */
[----:B------:R-:W-:Y:S01]  /*0400*/  IMAD.IADD R7, R10, 0x1, -R7 ;  /* 0x000000010a077824 */ /* 0x000fe200078e0a07 */
[----:B------:R-:W-:Y:S01]  /*0410*/  ULDC UR57, c[0x0][0x1c8] ;  /* 0x0000720000397ab9 */ /* 0x000fe20000000800 */
[----:B------:R-:W-:Y:S01]  /*0420*/  IMAD.IADD R10, R3, 0x1, -R0 ;  /* 0x00000001030a7824 */ /* 0x000fe200078e0a00 */
[--C-:B------:R-:W-:Y:S01]  /*0430*/  SHF.R.S32.HI R3, RZ, 0x2, R5.reuse ;  /* 0x00000002ff037819 */ /* 0x100fe20000011405 */
[----:B------:R-:W-:Y:S01]  /*0440*/  IMAD.IADD R16, R4, 0x1, -R2 ;  /* 0x0000000104107824 */ /* 0x000fe200078e0a02 */
[----:B------:R-:W-:Y:S01]  /*0450*/  SHF.R.S32.HI R0, RZ, 0x1f, R5 ;  /* 0x0000001fff007819 */ /* 0x000fe20000011405 */
[----:B------:R-:W-:Y:S01]  /*0460*/  IMAD.SHL.U32 R5, R7, 0x8, RZ ;  /* 0x0000000807057824 */ /* 0x000fe200078e00ff */
[----:B------:R-:W-:Y:S01]  /*0470*/  SHF.R.S32.HI R4, RZ, 0x3, R9 ;  /* 0x00000003ff047819 */ /* 0x000fe20000011409 */
[----:B------:R-:W-:Y:S01]  /*0480*/  ULDC.U8 UR8, c[0x0][0x3d0] ;  /* 0x0000f40000087ab9 */ /* 0x000fe20000000000 */
[----:B------:R-:W-:Y:S01]  /*0490*/  SHF.R.S32.HI R2, RZ, 0x1f, R6 ;  /* 0x0000001fff027819 */ /* 0x000fe20000011406 */
[----:B------:R-:W-:Y:S01]  /*04a0*/  STL [R1+0x18], R16 ;  /* 0x0000181001007387 */ /* 0x000fe20000100800 */
[----:B------:R-:W-:Y:S01]  /*04b0*/  LEA.HI R0, R0, R3, RZ, 0x3 ;  /* 0x0000000300007211 */ /* 0x000fe200078f18ff */
[----:B------:R-:W-:Y:S01]  /*04c0*/  IMAD.SHL.U32 R4, R4, 0x40, RZ ;  /* 0x0000004004047824 */ /* 0x000fe200078e00ff */
[----:B------:R-:W-:Y:S01]  /*04d0*/  LEA.HI R237, R2, R6, RZ, 0x2 ;  /* 0x0000000602ed7211 */ /* 0x000fe200078f10ff */
[----:B------:R-:W-:Y:S01]  /*04e0*/  ULDC UR51, c[0x0][0x224] ;  /* 0x0000890000337ab9 */ /* 0x000fe20000000800 */
[----:B------:R-:W-:Y:S01]  /*04f0*/  LOP3.LUT R2, R0, 0xfffffff8, RZ, 0xc0, !PT ;  /* 0xfffffff800027812 */ /* 0x000fe200078ec0ff */
[----:B------:R-:W-:Y:S01]  /*0500*/  @UP5 UIMAD UR55, UR29, UR50, URZ ;  /* 0x000000321d3752a4 */ /* 0x000fe2000f8e023f */
[----:B------:R-:W-:Y:S01]  /*0510*/  LOP3.LUT R0, R4, 0x1c0, RZ, 0xc0, !PT ;  /* 0x000001c004007812 */ /* 0x000fe200078ec0ff */
[----:B------:R-:W-:Y:S01]  /*0520*/  ULDC.64 UR12, c[0x0][0x118] ;  /* 0x00004600000c7ab9 */ /* 0x000fe20000000a00 */
[----:B------:R-:W-:Y:S01]  /*0530*/  SHF.R.S32.HI R4, RZ, 0x1f, R8 ;  /* 0x0000001fff047819 */ /* 0x000fe20000011408 */
[----:B------:R-:W-:Y:S01]  /*0540*/  IMAD.IADD R6, R3, 0x1, -R2 ;  /* 0x0000000103067824 */ /* 0x000fe200078e0a02 */
[----:B------:R-:W-:Y:S01]  /*0550*/  LOP3.LUT R3, R0, 0x38, R5, 0xf8, !PT ;  /* 0x0000003800037812 */ /* 0x000fe200078ef805 */
[----:B------:R-:W-:Y:S01]  /*0560*/  ULOP3.LUT UR57, UR36, UR57, URZ, 0x3c, !UPT ;  /* 0x0000003924397292 */ /* 0x000fe2000f8e3c3f */
[----:B------:R-:W-:Y:S01]  /*0570*/  SHF.R.U32.HI R2, RZ, 0x3, R0 ;  /* 0x00000003ff027819 */ /* 0x000fe20000011600 */
[----:B------:R-:W-:Y:S01]  /*0580*/  USHF.R.S32.HI UR58, URZ, 0x1f, UR36 ;  /* 0x0000001f3f3a7899 */ /* 0x000fe20008011424 */
[----:B------:R-:W-:Y:S01]  /*0590*/  LEA.HI R11, R4, R8, RZ, 0x3 ;  /* 0x00000008040b7211 */ /* 0x000fe200078f18ff */
[----:B------:R-:W-:Y:S01]  /*05a0*/  UISETP.NE.AND UP6, UPT, UR8, URZ, UPT ;  /* 0x0000003f0800728c */ /* 0x000fe2000bfc5270 */
[----:B------:R-:W-:Y:S01]  /*05b0*/  LOP3.LUT R3, R3, R2, RZ, 0x3c, !PT ;  /* 0x0000000203037212 */ /* 0x000fe200078e3cff */
[----:B------:R-:W-:Y:S01]  /*05c0*/  IMAD.SHL.U32 R2, R13, 0x8, RZ ;  /* 0x000000080d027824 */ /* 0x000fe200078e00ff */
[----:B------:R-:W-:Y:S01]  /*05d0*/  LOP3.LUT R0, R11, 0xfffffff8, RZ, 0xc0, !PT ;  /* 0xfffffff80b007812 */ /* 0x000fe200078ec0ff */
[----:B------:R-:W-:Y:S01]  /*05e0*/  USHF.R.S32.HI UR60, URZ, 0x1f, UR29 ;  /* 0x0000001f3f3c7899 */ /* 0x000fe2000801141d */
[----:B------:R-:W-:Y:S01]  /*05f0*/  LOP3.LUT R4, R6, 0x1, RZ, 0xc0, !PT ;  /* 0x0000000106047812 */ /* 0x000fe200078ec0ff */
[----:B------:R-:W-:Y:S01]  /*0600*/  USHF.R.S32.HI UR59, URZ, 0x1f, UR36 ;  /* 0x0000001f3f3b7899 */ /* 0x000fe20008011424 */
[----:B------:R-:W-:Y:S01]  /*0610*/  LOP3.LUT R2, R3, 0xfffffe00, R2, 0xf8, !PT ;  /* 0xfffffe0003027812 */ /* 0x000fe200078ef802 */
[----:B------:R-:W-:Y:S01]  /*0620*/  IMAD.IADD R12, R8, 0x1, -R0 ;  /* 0x00000001080c7824 */ /* 0x000fe200078e0a00 */
[----:B------:R-:W-:Y:S01]  /*0630*/  SHF.R.S32.HI R8, RZ, 0x7, R14 ;  /* 0x00000007ff087819 */ /* 0x000fe2000001140e */
[C---:B------:R-:W-:Y:S01]  /*0640*/  IMAD.SHL.U32 R0, R7.reuse, 0x40, RZ ;  /* 0x0000004007007824 */ /* 0x040fe200078e00ff */
[----:B------:R-:W-:Y:S01]  /*0650*/  ISETP.NE.U32.AND P0, PT, R4, 0x1, PT ;  /* 0x000000010400780c */ /* 0x000fe20003f05070 */
[----:B------:R1:W-:Y:S01]  /*0660*/  STL [R1+0x14], R2 ;  /* 0x0000140201007387 */ /* 0x0003e20000100800 */
[----:B------:R-:W-:Y:S01]  /*0670*/  IMAD.SHL.U32 R3, R10, 0x200, RZ ;  /* 0x000002000a037824 */ /* 0x000fe200078e00ff */
[C---:B------:R-:W-:Y:S01]  /*0680*/  LOP3.LUT P4, RZ, R7.reuse, 0x2, RZ, 0xc0, !PT ;  /* 0x0000000207ff7812 */ /* 0x040fe2000788c0ff */
[----:B------:R-:W-:Y:S01]  /*0690*/  UIMAD.WIDE.U32 UR40, UR34, UR42, URZ ;  /* 0x0000002a222872a5 */ /* 0x000fe2000f8e003f */
[----:B------:R-:W-:Y:S01]  /*06a0*/  LOP3.LUT R0, R0, 0x1c0, RZ, 0xc0, !PT ;  /* 0x000001c000007812 */ /* 0x000fe200078ec0ff */
[----:B------:R-:W-:Y:S01]  /*06b0*/  UIMAD UR52, UR35, UR42, URZ ;  /* 0x0000002a233472a4 */ /* 0x000fe2000f8e023f */
[----:B------:R-:W-:Y:S01]  /*06c0*/  LOP3.LUT P3, RZ, R7, 0x4, RZ, 0xc0, !PT ;  /* 0x0000000407ff7812 */ /* 0x000fe2000786c0ff */
[----:B------:R-:W-:Y:S01]  /*06d0*/  IMAD.U32 R7, RZ, RZ, UR15 ;  /* 0x0000000fff077e24 */ /* 0x000fe2000f8e00ff */
[----:B------:R-:W-:Y:S01]  /*06e0*/  LOP3.LUT R178, R0, 0x8, R9, 0xf8, !PT ;  /* 0x0000000800b27812 */ /* 0x000fe200078ef809 */
[----:B------:R-:W-:Y:S01]  /*06f0*/  IMAD.SHL.U32 R7, R15, 0x2, RZ ;  /* 0x000000020f077824 */ /* 0x000fe200078e00ff */
[----:B------:R-:W-:Y:S01]  /*0700*/  R2P PR, R6, 0x6 ;  /* 0x0000000606007804 */ /* 0x000fe20000000000 */
[----:B------:R-:W-:Y:S01]  /*0710*/  USHF.R.S32.HI UR54, URZ, 0x1f, UR47 ;  /* 0x0000001f3f367899 */ /* 0x000fe2000801142f */
[----:B------:R-:W-:Y:S01]  /*0720*/  SEL R180, R231, 0xffffffe0, !P4 ;  /* 0xffffffe0e7b47807 */ /* 0x000fe20006000000 */
[----:B------:R-:W-:Y:S01]  /*0730*/  UIMAD UR51, UR5, UR51, URZ ;  /* 0x00000033053372a4 */ /* 0x000fe2000f8e023f */
[----:B------:R-:W-:Y:S01]  /*0740*/  SEL R229, R229, 0x10, !P0 ;  /* 0x00000010e5e57807 */ /* 0x000fe20004000000 */
[----:B------:R-:W-:Y:S01]  /*0750*/  @!UP5 UIMAD UR50, UR6, UR50, URZ ;  /* 0x000000320632d2a4 */ /* 0x000fe2000f8e023f */
[----:B------:R-:W-:Y:S01]  /*0760*/  SEL R231, R231, 0xffffffe0, !P1 ;  /* 0xffffffe0e7e77807 */ /* 0x000fe20004800000 */
[----:B------:R-:W-:-:S02]  /*0770*/  USHF.R.S32.HI UR49, URZ, 0x1f, UR45 ;  /* 0x0000001f3f317899 */ /* 0x000fc4000801142d */
[----:B------:R-:W-:Y:S02]  /*0780*/  USHF.R.S32.HI UR48, URZ, 0x1f, UR44 ;  /* 0x0000001f3f307899 */ /* 0x000fe4000801142c */
[----:B------:R-:W-:Y:S01]  /*0790*/  UMOV UR39, 0xffffc000 ;  /* 0xffffc00000277882 */ /* 0x000fe20000000000 */
[----:B-1----:R-:W-:-:S05]  /*07a0*/  IMAD.SHL.U32 R2, R16, 0x10, RZ ;  /* 0x0000001010027824 */ /* 0x002fca00078e00ff */
[----:B------:R-:W-:Y:S02]  /*07b0*/  LOP3.LUT R5, R0, 0x30, R2, 0xf8, !PT ;  /* 0x0000003000057812 */ /* 0x000fe400078ef802 */
[----:B------:R-:W-:Y:S02]  /*07c0*/  SHF.R.U32.HI R0, RZ, 0x3, R0 ;  /* 0x00000003ff007819 */ /* 0x000fe40000011600 */
[----:B------:R-:W-:Y:S01]  /*07d0*/  LOP3.LUT R4, R5, 0x8, R9, 0xf8, !PT ;  /* 0x0000000805047812 */ /* 0x000fe200078ef809 */
[C---:B------:R-:W-:Y:S01]  /*07e0*/  IMAD R5, R8.reuse, 0x2000, R7 ;  /* 0x0000200008057824 */ /* 0x040fe200078e0207 */
        /* <DEDUP_REMOVED lines=78> */
[----:B----4-:R2:W-:Y:S02]  /*0cd0*/  STL [R1+0x38], R0 ;  /* 0x0000380001007387 */ /* 0x0105e40000100800 */
.L_x_1041:
[----:B------:R-:W-:Y:S02]  /*0ce0*/  ULDC.64 UR4, c[0x0][0x240] ;  /* 0x0000900000047ab9 */ /* 0x000fe40000000a00 */
[----:B------:R-:W-:Y:S02]  /*0cf0*/  UISETP.NE.U32.AND UP1, UPT, URZ, UR4, UPT ;  /* 0x000000043f00728c */ /* 0x000fe4000bf25070 */
[----:B------:R-:W-:Y:S02]  /*0d00*/  USHF.L.U32 UR14, UR29, 0x2, URZ ;  /* 0x000000021d0e7899 */ /* 0x000fe4000800063f */
[----:B------:R-:W-:Y:S02]  /*0d10*/  USHF.R.S32.HI UR38, URZ, 0x1f, UR29 ;  /* 0x0000001f3f267899 */ /* 0x000fe4000801141d */
        /* <DEDUP_REMOVED lines=9> */
[----:B------:R-:W-:Y:S01]  /*0db0*/  ULDC.U8 UR11, c[0x0][0x312] ;  /* 0x0000c480000b7ab9 */ /* 0x000fe20000000000 */
[----:B------:R-:W-:Y:S01]  /*0dc0*/  PLOP3.LUT P0, PT, PT, PT, UP3, 0x80, 0x0 ;  /* 0x000000000000781c */ /* 0x000fe20003f0f038 */
[----:B------:R-:W-:Y:S01]  /*0dd0*/  ULDC.64 UR6, c[0x0][0x248] ;  /* 0x0000920000067ab9 */ /* 0x000fe20000000a00 */
[----:B------:R-:W-:Y:S01]  /*0de0*/  IMAD.U32 R5, RZ, RZ, UR5 ;  /* 0x00000005ff057e24 */ /* 0x000fe2000f8e00ff */
[----:B------:R-:W-:-:S02]  /*0df0*/  UISETP.NE.AND UP4, UPT, UR11, URZ, UPT ;  /* 0x0000003f0b00728c */ /* 0x000fc4000bf85270 */
[----:B------:R-:W-:Y:S02]  /*0e00*/  @UP3 UIADD3 UR4, UP0, UR14, UR8, URZ ;  /* 0x000000080e043290 */ /* 0x000fe4000ff1e03f */
[----:B------:R1:W2:Y:S01]  /*0e10*/  @P2 LDG.E R8, [R4.64] ;  /* 0x0000000c04082981 */ /* 0x0002a2000c1e1900 */
[----:B------:R-:W-:Y:S02]  /*0e20*/  UISETP.EQ.U32.AND UP2, UPT, URZ, UR6, UPT ;  /* 0x000000063f00728c */ /* 0x000fe4000bf42070 */
[----:B------:R-:W-:Y:S01]  /*0e30*/  @UP3 UIADD3.X UR5, UR10, UR9, URZ, UP0, !UPT ;  /* 0x000000090a053290 */ /* 0x000fe200087fe43f */
[----:B---3--:R1:W3:Y:S01]  /*0e40*/  @P2 LDG.E R2, [R4.64+0x4] ;  /* 0x0000040c04022981 */ /* 0x0082e2000c1e1900 */
[----:B------:R-:W-:Y:S01]  /*0e50*/  MOV R6, UR4 ;  /* 0x0000000400067c02 */ /* 0x000fe20008000f00 */
[----:B------:R-:W-:-:S03]  /*0e60*/  UISETP.EQ.OR.EX UP2, UPT, URZ, UR7, !UP4, UP2 ;  /* 0x000000073f00728c */ /* 0x000fc6000e742720 */
[----:B------:R-:W-:Y:S01]  /*0e70*/  IMAD.U32 R7, RZ, RZ, UR5 ;  /* 0x00000005ff077e24 */ /* 0x000fe2000f8e00ff */
[----:B------:R-:W-:-:S04]  /*0e80*/  UIADD3 UR6, UP0, UR14, UR6, URZ ;  /* 0x000000060e067290 */ /* 0x000fc8000ff1e03f */
[----:B------:R-:W4:Y:S01]  /*0e90*/  @P0 LDG.E R6, [R6.64] ;  /* 0x0000000c06060981 */ /* 0x000f22000c1e1900 */
        /* <DEDUP_REMOVED lines=25> */
.L_x_997:
        /* <DEDUP_REMOVED lines=59> */
.L_x_999:
        /* <DEDUP_REMOVED lines=18> */
.L_x_1000:
        /* <DEDUP_REMOVED lines=18> */
[----:B------:R-:W-:Y:S02]  /*1620*/  UIMAD UR4, UR38, UR8, UR53 ;  /* 0x00000008260472a4 */ /* 0x000fe4000f8e0235 */
[----:B------:R-:W-:Y:S02]  /*1630*/  USHF.L.U32 UR8, UR29, 0x7, URZ ;  /* 0x000000071d087899 */ /* 0x000fe4000800063f */
        /* <DEDUP_REMOVED lines=8> */
[----:B------:R-:W-:Y:S02]  /*16c0*/  ULDC.64 UR6, c[0x0][0x3d8] ;  /* 0x0000f60000067ab9 */ /* 0x000fe40000000a00 */
[----:B------:R-:W-:Y:S01]  /*16d0*/  UIMAD.WIDE.U32 UR4, UR61, UR6, URZ ;  /* 0x000000063d0472a5 */ /* 0x000fe2000f8e003f */
[----:B-1----:R-:W-:Y:S02]  /*16e0*/  IMAD.MOV R0, RZ, RZ, -R5 ;  /* 0x000000ffff007224 */ /* 0x002fe400078e0a05 */
[----:B------:R-:W-:Y:S01]  /*16f0*/  IMAD.MOV.U32 R4, RZ, RZ, RZ ;  /* 0x000000ffff047224 */ /* 0x000fe200078e00ff */
[----:B------:R-:W-:Y:S01]  /*1700*/  USEL UR15, UR4, URZ, UP6 ;  /* 0x0000003f040f7287 */ /* 0x000fe2000b000000 */
[----:B------:R-:W-:Y:S01]  /*1710*/  IMAD R0, R0, R6, RZ ;  /* 0x0000000600007224 */ /* 0x000fe200078e02ff */
[----:B------:R-:W-:-:S02]  /*1720*/  USHF.L.U64.HI UR4, UR29, 0x7, UR38 ;  /* 0x000000071d047899 */ /* 0x000fc40008010226 */
[----:B------:R-:W-:Y:S01]  /*1730*/  UIMAD UR7, UR61, UR7, UR5 ;  /* 0x000000073d0772a4 */ /* 0x000fe2000f8e0205 */
[----:B------:R-:W-:Y:S01]  /*1740*/  IMAD.HI.U32 R0, R5, R0, R4 ;  /* 0x0000000005007227 */ /* 0x000fe200078e0004 */
[----:B------:R-:W-:Y:S02]  /*1750*/  USEL UR5, UR4, URZ, UP1 ;  /* 0x0000003f04057287 */ /* 0x000fe40008800000 */
[----:B------:R-:W-:-:S03]  /*1760*/  USEL UR4, UR8, URZ, UP1 ;  /* 0x0000003f08047287 */ /* 0x000fc60008800000 */
[----:B------:R-:W-:Y:S01]  /*1770*/  IMAD.HI.U32 R0, R0, R2, RZ ;  /* 0x0000000200007227 */ /* 0x000fe200078e00ff */
[----:B------:R-:W-:Y:S02]  /*1780*/  UIADD3 UR4, UP1, UR14, UR4, URZ ;  /* 0x000000040e047290 */ /* 0x000fe4000ff3e03f */
[----:B------:R-:W-:Y:S01]  /*1790*/  ULDC UR8, c[0x0][0x234] ;  /* 0x00008d0000087ab9 */ /* 0x000fe20000000800 */
[----:B------:R-:W-:Y:S01]  /*17a0*/  IMAD.MOV R4, RZ, RZ, -R0 ;  /* 0x000000ffff047224 */ /* 0x000fe200078e0a00 */
[----:B------:R-:W-:Y:S02]  /*17b0*/  UIADD3.X UR6, UR26, UR5, URZ, UP1, !UPT ;  /* 0x000000051a067290 */ /* 0x000fe40008ffe43f */
[----:B------:R-:W-:Y:S01]  /*17c0*/  UIMAD UR5, UR35, UR4, URZ ;  /* 0x00000004230572a4 */ /* 0x000fe2000f8e023f */
[----:B------:R-:W-:-:S03]  /*17d0*/  IMAD R2, R6, R4, R2 ;  /* 0x0000000406027224 */ /* 0x000fc600078e0202 */
[----:B------:R-:W-:Y:S02]  /*17e0*/  UIMAD UR6, UR34, UR6, UR5 ;  /* 0x00000006220672a4 */ /* 0x000fe4000f8e0205 */
[----:B------:R-:W-:Y:S01]  /*17f0*/  ISETP.GT.U32.AND P1, PT, R6, R2, PT ;  /* 0x000000020600720c */ /* 0x000fe20003f24070 */
[----:B------:R-:W-:-:S04]  /*1800*/  @UP5 USEL UR5, UR55, UR11, !UP2 ;  /* 0x0000000b37055287 */ /* 0x000fc8000d000000 */
[----:B------:R-:W-:Y:S02]  /*1810*/  @UP5 UIMAD UR10, UR36, UR8, UR5 ;  /* 0x00000008240a52a4 */ /* 0x000fe4000f8e0205 */
[----:B------:R-:W-:Y:S02]  /*1820*/  UIMAD.WIDE.U32 UR4, UR34, UR4, URZ ;  /* 0x00000004220472a5 */ /* 0x000fe4000f8e003f */
[----:B------:R-:W-:Y:S02]  /*1830*/  USEL UR8, UR7, URZ, UP6 ;  /* 0x0000003f07087287 */ /* 0x000fe4000b000000 */
[----:B------:R-:W-:Y:S02]  /*1840*/  UIADD3 UR7, UR5, UR6, URZ ;  /* 0x0000000605077290 */ /* 0x000fe4000fffe03f */
[----:B------:R-:W-:Y:S01]  /*1850*/  @!P1 IMAD.IADD R2, R2, 0x1, -R6 ;  /* 0x0000000102029824 */ /* 0x000fe200078e0a06 */
[----:B------:R-:W-:Y:S01]  /*1860*/  @!P1 IADD3 R0, R0, 0x1, RZ ;  /* 0x0000000100009810 */ /* 0x000fe20007ffe0ff */
[----:B------:R-:W-:Y:S01]  /*1870*/  @!UP5 UMOV UR10, UR50 ;  /* 0x00000032000adc82 */ /* 0x000fe20008000000 */
[----:B------:R-:W-:-:S02]  /*1880*/  ISETP.LE.AND P1, PT, RZ, UR57, PT ;  /* 0x00000039ff007c0c */ /* 0x000fc4000bf23270 */
        /* <DEDUP_REMOVED lines=13> */
.L_x_1001:
[----:B------:R-:W-:Y:S02]  /*1960*/  UMOV UR6, UR51 ;  /* 0x0000003300067c82 */ /* 0x000fe40008000000 */
.L_x_1002:
[----:B------:R-:W1:Y:S01]  /*1970*/  S2R R31, SR_TID.X ;  /* 0x00000000001f7919 */ /* 0x000e620000002100 */
[----:B------:R-:W-:Y:S01]  /*1980*/  UIADD3 UR4, UP4, UP3, UR4, UR45, UR47 ;  /* 0x0000002d04047290 */ /* 0x000fe2000fb9e02f */
[----:B------:R-:W-:Y:S01]  /*1990*/  IMAD.U32 R11, RZ, RZ, UR14 ;  /* 0x0000000eff0b7e24 */ /* 0x000fe2000f8e00ff */
[----:B------:R-:W-:Y:S01]  /*19a0*/  ULDC UR11, c[0x0][0x2e8] ;  /* 0x0000ba00000b7ab9 */ /* 0x000fe20000000800 */
[----:B------:R-:W-:Y:S01]  /*19b0*/  IMAD.MOV.U32 R33, RZ, RZ, c[0x0][0x190] ;  /* 0x00006400ff217624 */ /* 0x000fe200078e00ff */
[----:B------:R-:W-:Y:S01]  /*19c0*/  UIADD3 UR15, UP2, UP1, UR15, UR4, UR17 ;  /* 0x000000040f0f7290 */ /* 0x000fe2000f95e011 */
[----:B------:R-:W-:Y:S01]  /*19d0*/  IMAD.MOV.U32 R12, RZ, RZ, c[0x0][0x370] ;  /* 0x0000dc00ff0c7624 */ /* 0x000fe200078e00ff */
[----:B------:R-:W-:Y:S01]  /*19e0*/  UIADD3.X UR4, UR7, UR49, UR54, UP4, UP3 ;  /* 0x0000003107047290 */ /* 0x000fe2000a7e6436 */
[----:B------:R-:W-:Y:S01]  /*19f0*/  BSSY B1, `(.L_x_998) ;  /* 0x0000aba000017945 */ /* 0x000fe20003800000 */
[----:B------:R-:W-:Y:S01]  /*1a00*/  UIADD3 UR6, UR14, UR6, URZ ;  /* 0x000000060e067290 */ /* 0x000fe2000fffe03f */
[----:B------:R-:W-:Y:S01]  /*1a10*/  IMAD.SHL.U32 R26, R33, 0x20, RZ ;  /* 0x00000020211a7824 */ /* 0x000fe200078e00ff */
[----:B------:R-:W-:-:S02]  /*1a20*/  UIADD3.X UR9, UR8, UR4, UR9, UP2, UP1 ;  /* 0x0000000408097290 */ /* 0x000fc400097e2409 */
[----:B------:R-:W-:Y:S02]  /*1a30*/  UIADD3 UR10, UR14, UR10, URZ ;  /* 0x0000000a0e0a7290 */ /* 0x000fe4000fffe03f */
[----:B------:R-:W-:Y:S02]  /*1a40*/  ULDC.64 UR4, c[0x0][0x1a8] ;  /* 0x00006a0000047ab9 */ /* 0x000fe40000000a00 */
[----:B------:R-:W-:-:S04]  /*1a50*/  UIMAD UR4, UR58, UR4, URZ ;  /* 0x000000043a0472a4 */ /* 0x000fc8000f8e023f */
[----:B------:R-:W-:Y:S01]  /*1a60*/  UIMAD UR8, UR36, UR5, UR4 ;  /* 0x00000005240872a4 */ /* 0x000fe2000f8e0204 */
[----:B-1----:R-:W-:Y:S02]  /*1a70*/  SHF.R.S32.HI R32, RZ, 0x1f, R31 ;  /* 0x0000001fff207819 */ /* 0x002fe4000001141f */
[----:B------:R-:W-:Y:S02]  /*1a80*/  ULDC.64 UR4, c[0x0][0x378] ;  /* 0x0000de0000047ab9 */ /* 0x000fe40000000a00 */
[----:B------:R-:W-:Y:S01]  /*1a90*/  UIMAD UR4, UR58, UR4, URZ ;  /* 0x000000043a0472a4 */ /* 0x000fe2000f8e023f */
[CC--:B------:R-:W-:Y:S02]  /*1aa0*/  LEA.HI R4, R32.reuse, R31.reuse, RZ, 0x3 ;  /* 0x0000001f20047211 */ /* 0x0c0fe400078f18ff */
[----:B------:R-:W-:Y:S01]  /*1ab0*/  LEA.HI R10, R32, R31, RZ, 0x5 ;  /* 0x0000001f200a7211 */ /* 0x000fe200078f28ff */
[----:B------:R-:W-:Y:S01]  /*1ac0*/  UIMAD UR7, UR36, UR5, UR4 ;  /* 0x00000005240772a4 */ /* 0x000fe2000f8e0204 */
[----:B------:R-:W-:-:S02]  /*1ad0*/  SHF.R.S32.HI R0, RZ, 0x3, R4 ;  /* 0x00000003ff007819 */ /* 0x000fc40000011404 */
[----:B------:R-:W-:Y:S01]  /*1ae0*/  LOP3.LUT R4, R4, 0xfffffff8, RZ, 0xc0, !PT ;  /* 0xfffffff804047812 */ /* 0x000fe200078ec0ff */
[----:B------:R-:W-:Y:S01]  /*1af0*/  ULDC.64 UR4, c[0x0][0x370] ;  /* 0x0000dc0000047ab9 */ /* 0x000fe20000000a00 */
[----:B------:R-:W-:Y:S01]  /*1b00*/  SHF.R.S32.HI R30, RZ, 0x1f, R0 ;  /* 0x0000001fff1e7819 */ /* 0x000fe20000011400 */
[----:B------:R-:W-:Y:S01]  /*1b10*/  UIMAD UR4, UR26, UR4, URZ ;  /* 0x000000041a0472a4 */ /* 0x000fe2000f8e023f */
[----:B------:R-:W-:Y:S01]  /*1b20*/  IADD3 R2, P1, R0, UR14, RZ ;  /* 0x0000000e00027c10 */ /* 0x000fe2000ff3e0ff */
[----:B------:R-:W-:Y:S02]  /*1b30*/  IMAD.IADD R4, R31, 0x1, -R4 ;  /* 0x000000011f047824 */ /* 0x000fe400078e0a04 */
[----:B------:R-:W-:Y:S01]  /*1b40*/  UIMAD UR5, UR14, UR5, UR4 ;  /* 0x000000050e0572a4 */ /* 0x000fe2000f8e0204 */
[----:B------:R-:W-:Y:S01]  /*1b50*/  IADD3.X R9, R30, UR26, RZ, P1, !PT ;  /* 0x0000001a1e097c10 */ /* 0x000fe20008ffe4ff */
[----:B------:R-:W-:Y:S01]  /*1b60*/  IMAD.SHL.U32 R4, R4, 0x8, RZ ;  /* 0x0000000804047824 */ /* 0x000fe200078e00ff */
[----:B------:R-:W-:-:S03]  /*1b70*/  UIADD3 UR4, -UR16, UR20, UR18 ;  /* 0x0000001410047290 */ /* 0x000fc6000fffe112 */
[----:B------:R-:W-:Y:S01]  /*1b80*/  IMAD R9, R9, c[0x0][0x190], RZ ;  /* 0x0000640009097a24 */ /* 0x000fe200078e02ff */
[----:B------:R-:W-:Y:S01]  /*1b90*/  SHF.R.S32.HI R5, RZ, 0x1f, R4 ;  /* 0x0000001fff057819 */ /* 0x000fe20000011404 */
[----:B------:R-:W-:-:S03]  /*1ba0*/  UIADD3 UR4, UR4, -UR11, URZ ;  /* 0x8000000b04047290 */ /* 0x000fc6000fffe03f */
[----:B------:R-:W-:Y:S01]  /*1bb0*/  UMOV UR11, 0x4 ;  /* 0x00000004000b7882 */ /* 0x000fe20000000000 */
[----:B------:R-:W-:Y:S01]  /*1bc0*/  IMAD.WIDE.U32 R6, R2, c[0x0][0x190], R4 ;  /* 0x0000640002067a25 */ /* 0x000fe200078e0004 */
[----:B------:R-:W-:-:S03]  /*1bd0*/  USHF.R.S32.HI UR17, URZ, 0x1f, UR4 ;  /* 0x0000001f3f117899 */ /* 0x000fc60008011404 */
[----:B------:R-:W-:Y:S01]  /*1be0*/  IMAD R2, R2, c[0x0][0x194], R9 ;  /* 0x0000650002027a24 */ /* 0x000fe200078e0209 */
[----:B------:R-:W-:Y:S01]  /*1bf0*/  IADD3 R8, P1, R6, UR37, RZ ;  /* 0x0000002506087c10 */ /* 0x000fe2000ff3e0ff */
[----:B------:R-:W-:-:S03]  /*1c00*/  ULEA.HI UR17, UR17, UR4, URZ, 0x7 ;  /* 0x0000000411117291 */ /* 0x000fc6000f8f383f */
[----:B------:R-:W-:Y:S01]  /*1c10*/  IADD3.X R9, R7, UR31, R2, P1, !PT ;  /* 0x0000001f07097c10 */ /* 0x000fe20008ffe402 */
[----:B------:R-:W-:Y:S01]  /*1c20*/  USHF.R.S32.HI UR17, URZ, 0x7, UR17 ;  /* 0x000000073f117899 */ /* 0x000fe20008011411 */
[----:B------:R-:W-:Y:S02]  /*1c30*/  LOP3.LUT R2, R10, 0xffffffe0, RZ, 0xc0, !PT ;  /* 0xffffffe00a027812 */ /* 0x000fe400078ec0ff */
[----:B------:R-:W-:Y:S01]  /*1c40*/  IADD3 R6, P1, R4, UR23, RZ ;  /* 0x0000001704067c10 */ /* 0x000fe2000ff3e0ff */
[----:B------:R-:W-:Y:S01]  /*1c50*/  UISETP.LT.AND UP1, UPT, URZ, UR17, UPT ;  /* 0x000000113f00728c */ /* 0x000fe2000bf21270 */
[----:B------:R-:W-:Y:S01]  /*1c60*/  SHF.R.S32.HI R10, RZ, 0x5, R10 ;  /* 0x00000005ff0a7819 */ /* 0x000fe2000001140a */
[----:B------:R-:W-:Y:S01]  /*1c70*/  IMAD.IADD R29, R31, 0x1, -R2 ;  /* 0x000000011f1d7824 */ /* 0x000fe200078e0a02 */
[----:B------:R-:W-:Y:S01]  /*1c80*/  IADD3.X R7, R5, UR25, RZ, P1, !PT ;  /* 0x0000001905077c10 */ /* 0x000fe20008ffe4ff */
[----:B------:R-:W-:Y:S02]  /*1c90*/  USEL UR17, URZ, UR17, !UP1 ;  /* 0x000000113f117287 */ /* 0x000fe4000c800000 */
[----:B------:R-:W-:-:S02]  /*1ca0*/  IMAD R2, R10, UR46, R29 ;  /* 0x0000002e0a027c24 */ /* 0x000fc4000f8e021d */
[----:B------:R-:W-:Y:S01]  /*1cb0*/  IMAD.WIDE.U32 R6, R11, c[0x0][0x370], R6 ;  /* 0x0000dc000b067a25 */ /* 0x000fe200078e0006 */
[----:B------:R-:W-:Y:S02]  /*1cc0*/  UISETP.GT.AND UP1, UPT, UR32, UR17, UPT ;  /* 0x000000112000728c */ /* 0x000fe4000bf24270 */
[C---:B------:R-:W-:Y:S01]  /*1cd0*/  IADD3 R10, P1, R2.reuse, UR15, RZ ;  /* 0x0000000f020a7c10 */ /* 0x040fe2000ff3e0ff */
[----:B------:R-:W-:Y:S01]  /*1ce0*/  IMAD.U32 R11, RZ, RZ, UR36 ;  /* 0x00000024ff0b7e24 */ /* 0x000fe2000f8e00ff */
[----:B------:R-:W-:Y:S01]  /*1cf0*/  IADD3 R7, R7, UR5, RZ ;  /* 0x0000000507077c10 */ /* 0x000fe2000fffe0ff */
[----:B------:R-:W-:Y:S01]  /*1d00*/  ULDC.64 UR14, c[0x0][0x3c8] ;  /* 0x0000f200000e7ab9 */ /* 0x000fe20000000a00 */
[----:B------:R-:W-:Y:S01]  /*1d10*/  LEA.HI.X.SX32 R2, R2, UR9, 0x1, P1 ;  /* 0x0000000902027c11 */ /* 0x000fe200088f0eff */
[----:B------:R-:W-:Y:S01]  /*1d20*/  IMAD.WIDE.U32 R8, R11, c[0x0][0x1a8], R8 ;  /* 0x00006a000b087a25 */ /* 0x000fe200078e0008 */
[----:B------:R-:W-:Y:S01]  /*1d30*/  LEA R236, P1, R10, c[0x0][0x350], 0x2 ;  /* 0x0000d4000aec7a11 */ /* 0x000fe200078210ff */
[----:B------:R-:W-:-:S02]  /*1d40*/  UIMAD.WIDE UR4, UR6, UR11, UR14 ;  /* 0x0000000b060472a5 */ /* 0x000fc4000f8e020e */
[----:B------:R-:W-:Y:S01]  /*1d50*/  IMAD.WIDE.U32 R6, R11, c[0x0][0x378], R6 ;  /* 0x0000de000b067a25 */ /* 0x000fe200078e0006 */
[----:B------:R-:W-:Y:S02]  /*1d60*/  LEA.HI.X R235, R10, c[0x0][0x354], R2, 0x2, P1 ;  /* 0x0000d5000aeb7a11 */ /* 0x000fe400008f1402 */
[----:B------:R-:W-:Y:S01]  /*1d70*/  PLOP3.LUT P1, PT, PT, PT, UP1, 0x80, 0x0 ;  /* 0x000000000000781c */ /* 0x000fe20003f2f018 */
[----:B------:R-:W-:Y:S01]  /*1d80*/  IMAD R2, R30, c[0x0][0x370], RZ ;  /* 0x0000dc001e027a24 */ /* 0x000fe200078e02ff */
[----:B------:R-:W-:Y:S01]  /*1d90*/  IADD3 R7, R7, UR7, RZ ;  /* 0x0000000707077c10 */ /* 0x000fe2000fffe0ff */
[----:B------:R-:W-:Y:S01]  /*1da0*/  UIADD3 UR7, UR32, -0x1, URZ ;  /* 0xffffffff20077890 */ /* 0x000fe2000fffe03f */
[----:B------:R-:W-:Y:S01]  /*1db0*/  IADD3 R9, R9, UR8, RZ ;  /* 0x0000000809097c10 */ /* 0x000fe2000fffe0ff */
[----:B------:R-:W-:Y:S01]  /*1dc0*/  IMAD R2, R0, c[0x0][0x374], R2 ;  /* 0x0000dd0000027a24 */ /* 0x000fe200078e0202 */
[----:B------:R-:W-:Y:S01]  /*1dd0*/  LEA R241, P2, R8, c[0x0][0x160], 0x1 ;  /* 0x0000580008f17a11 */ /* 0x000fe200078408ff */
[----:B------:R-:W-:Y:S01]  /*1de0*/  IMAD.WIDE.U32 R6, R0, c[0x0][0x370], R6 ;  /* 0x0000dc0000067a25 */ /* 0x000fe200078e0006 */
[----:B------:R-:W-:-:S02]  /*1df0*/  ULDC.64 UR8, c[0x0][0x200] ;  /* 0x0000800000087ab9 */ /* 0x000fc40000000a00 */
[----:B------:R-:W-:Y:S01]  /*1e00*/  LEA.HI.X R240, R8, c[0x0][0x164], R9, 0x1, P2 ;  /* 0x0000590008f07a11 */ /* 0x000fe200010f0c09 */
[----:B------:R-:W-:Y:S01]  /*1e10*/  IMAD.MOV.U32 R9, RZ, RZ, 0x5 ;  /* 0x00000005ff097424 */ /* 0x000fe200078e00ff */
[----:B------:R-:W-:Y:S01]  /*1e20*/  LEA R239, P2, R6, c[0x0][0x330], 0x1 ;  /* 0x0000cc0006ef7a11 */ /* 0x000fe200078408ff */
[----:B------:R-:W-:Y:S01]  /*1e30*/  IMAD.IADD R2, R7, 0x1, R2 ;  /* 0x0000000107027824 */ /* 0x000fe200078e0202 */
[----:B------:R-:W-:Y:S01]  /*1e40*/  UMOV UR15, UR4 ;  /* 0x00000004000f7c82 */ /* 0x000fe20008000000 */
[----:B------:R-:W-:Y:S01]  /*1e50*/  IMAD.SHL.U32 R10, R12, 0x20, RZ ;  /* 0x000000200c0a7824 */ /* 0x000fe200078e00ff */
[----:B------:R-:W-:Y:S01]  /*1e60*/  UMOV UR14, UR5 ;  /* 0x00000005000e7c82 */ /* 0x000fe20008000000 */
[-C--:B------:R-:W-:Y:S01]  /*1e70*/  SHF.L.U64.HI R13, R33, R9.reuse, c[0x0][0x194] ;  /* 0x00006500210d7619 */ /* 0x080fe20000010209 */
[----:B------:R-:W-:Y:S01]  /*1e80*/  UIMAD.WIDE UR10, UR10, UR11, UR8 ;  /* 0x0000000b0a0a72a5 */ /* 0x000fe2000f8e0208 */
[----:B------:R-:W-:Y:S02]  /*1e90*/  LEA.HI.X R238, R6, c[0x0][0x334], R2, 0x1, P2 ;  /* 0x0000cd0006ee7a11 */ /* 0x000fe400010f0c02 */
[----:B------:R-:W-:Y:S01]  /*1ea0*/  SHF.L.U64.HI R9, R12, R9, c[0x0][0x374] ;  /* 0x0000dd000c097619 */ /* 0x000fe20000010209 */
[----:B------:R-:W-:Y:S05]  /*1eb0*/  @P1 BRA `(.L_x_1003) ;  /* 0x00000b0000001947 */ /* 0x000fea0003800000 */
[----:B------:R-:W-:Y:S02]  /*1ec0*/  @UP0 UIADD3 UR6, UR21, UR24, URZ ;  /* 0x0000001815060290 */ /* 0x000fe4000fffe03f */
[----:B------:R-:W-:-:S02]  /*1ed0*/  ULDC.64 UR8, c[0x0][0x3a0] ;  /* 0x0000e80000087ab9 */ /* 0x000fc40000000a00 */
        /* <DEDUP_REMOVED lines=16> */
.L_x_1004:
        /* <DEDUP_REMOVED lines=18> */
.L_x_1005:
        /* <DEDUP_REMOVED lines=27> */
.L_x_1007:
[----:B------:R-:W-:Y:S05]  /*22b0*/  BSYNC B0 ;  /* 0x0000000000007941 */ /* 0x000fea0003800000 */
.L_x_1006:
        /* <DEDUP_REMOVED lines=15> */
.L_x_1009:
[----:B------:R-:W-:Y:S05]  /*23b0*/  BSYNC B0 ;  /* 0x0000000000007941 */ /* 0x000fea0003800000 */
.L_x_1008:
        /* <DEDUP_REMOVED lines=15> */
.L_x_1011:
[----:B------:R-:W-:Y:S05]  /*24b0*/  BSYNC B0 ;  /* 0x0000000000007941 */ /* 0x000fea0003800000 */
.L_x_1010:
[----:B------:R-:W-:Y:S01]  /*24c0*/  IADD3 R2, R0, 0x60, RZ ;  /* 0x0000006000027810 */ /* 0x000fe20007ffe0ff */
[----:B------:R-:W-:Y:S03]  /*24d0*/  BSSY B0, `(.L_x_1012) ;  /* 0x000000d000007945 */ /* 0x000fe60003800000 */
[----:B------:R-:W-:-:S13]  /*24e0*/  ISETP.GE.AND P0, PT, R2, UR4, PT ;  /* 0x0000000402007c0c */ /* 0x000fda000bf06270 */
        /* <DEDUP_REMOVED lines=11> */
.L_x_1013:
[----:B------:R-:W-:Y:S05]  /*25a0*/  BSYNC B0 ;  /* 0x0000000000007941 */ /* 0x000fea0003800000 */
.L_x_1012:
        /* <DEDUP_REMOVED lines=24> */
.L_x_1015:
[----:B------:R-:W-:Y:S05]  /*2730*/  BSYNC B0 ;  /* 0x0000000000007941 */ /* 0x000fea0003800000 */
.L_x_1014:
        /* <DEDUP_REMOVED lines=13> */
.L_x_1017:
[----:B------:R-:W-:Y:S05]  /*2810*/  BSYNC B0 ;  /* 0x0000000000007941 */ /* 0x000fea0003800000 */
.L_x_1016:
        /* <DEDUP_REMOVED lines=13> */
.L_x_1019:
[----:B------:R-:W-:Y:S05]  /*28f0*/  BSYNC B0 ;  /* 0x0000000000007941 */ /* 0x000fea0003800000 */
.L_x_1018:
        /* <DEDUP_REMOVED lines=12> */
.L_x_1003:
[----:B------:R-:W2:Y:S01]  /*29c0*/  LDL R27, [R1+0x14] ;  /* 0x00001400011b7983 */ /* 0x000ea20000100800 */
[----:B------:R-:W-:Y:S01]  /*29d0*/  ULDC.64 UR4, c[0x0][0x198] ;  /* 0x0000660000047ab9 */ /* 0x000fe20000000a00 */
[----:B------:R-:W-:Y:S01]  /*29e0*/  PLOP3.LUT P0, PT, PT, PT, UP6, 0x80, 0x0 ;  /* 0x000000000000781c */ /* 0x000fe20003f0f068 */
[----:B------:R-:W-:Y:S01]  /*29f0*/  UIMAD UR4, UR22, UR4, URZ ;  /* 0x00000004160472a4 */ /* 0x000fe2000f8e023f */
[C---:B------:R-:W-:Y:S01]  /*2a00*/  IADD3 R2, R0.reuse, 0x20, RZ ;  /* 0x0000002000027810 */ /* 0x040fe20007ffe0ff */
[----:B------:R-:W-:Y:S01]  /*2a10*/  IMAD.U32 R22, RZ, RZ, UR18 ;  /* 0x00000012ff167e24 */ /* 0x000fe2000f8e00ff */
[C---:B------:R-:W-:Y:S01]  /*2a20*/  IADD3 R24, R0.reuse, 0x40, RZ ;  /* 0x0000004000187810 */ /* 0x040fe20007ffe0ff */
[----:B------:R-:W-:Y:S01]  /*2a30*/  UIMAD UR5, UR18, UR5, UR4 ;  /* 0x00000005120572a4 */ /* 0x000fe2000f8e0204 */
[----:B------:R-:W-:Y:S01]  /*2a40*/  IADD3 R25, R0, 0x60, RZ ;  /* 0x0000006000197810 */ /* 0x000fe20007ffe0ff */
[----:B------:R-:W-:Y:S01]  /*2a50*/  ULEA.HI UR4, UR7, UR7, URZ, 0x1 ;  /* 0x0000000707047291 */ /* 0x000fe2000f8f083f */
[----:B------:R-:W-:Y:S01]  /*2a60*/  IMAD.WIDE.U32 R6, R22, c[0x0][0x198], R4 ;  /* 0x0000660016067a25 */ /* 0x000fe200078e0004 */
[----:B------:R-:W-:-:S02]  /*2a70*/  ULDC.64 UR8, c[0x0][0x1a0] ;  /* 0x0000680000087ab9 */ /* 0x000fc40000000a00 */
[----:B------:R-:W-:Y:S01]  /*2a80*/  ULOP3.LUT UR4, UR4, 0xfffffffe, URZ, 0xc0, !UPT ;  /* 0xfffffffe04047892 */ /* 0x000fe2000f8ec03f */
[----:B------:R-:W-:Y:S01]  /*2a90*/  IMAD.U32 R23, RZ, RZ, UR5 ;  /* 0x00000005ff177e24 */ /* 0x000fe2000f8e00ff */
[----:B------:R-:W-:Y:S01]  /*2aa0*/  UIMAD UR5, UR19, -0x80, UR16 ;  /* 0xffffff80130578a4 */ /* 0x000fe2000f8e0210 */
[----:B------:R-:W-:Y:S01]  /*2ab0*/  @P0 BAR.SYNC.DEFER_BLOCKING 0x0 ;  /* 0x0000000000000b1d */ /* 0x000fe20000010000 */
[----:B------:R-:W-:Y:S01]  /*2ac0*/  UIADD3 UR4, UR7, -UR4, URZ ;  /* 0x8000000407047290 */ /* 0x000fe2000fffe03f */
[----:B------:R-:W-:Y:S01]  /*2ad0*/  IADD3 R8, P2, R6, UR30, RZ ;  /* 0x0000001e06087c10 */ /* 0x000fe2000ff5e0ff */
[----:B------:R-:W-:Y:S02]  /*2ae0*/  IMAD.WIDE.U32 R4, R22, c[0x0][0x1a0], R4 ;  /* 0x0000680016047a25 */ /* 0x000fe400078e0004 */
[----:B------:R-:W-:Y:S01]  /*2af0*/  UISETP.NE.AND UP0, UPT, UR4, 0x1, UPT ;  /* 0x000000010400788c */ /* 0x000fe2000bf05270 */
[----:B------:R-:W-:Y:S01]  /*2b00*/  ISETP.GE.AND P0, PT, R2, UR5, PT ;  /* 0x0000000502007c0c */ /* 0x000fe2000bf06270 */
[----:B------:R-:W-:-:S06]  /*2b10*/  UIMAD UR4, UR7, -0x80, UR20 ;  /* 0xffffff80070478a4 */ /* 0x000fcc000f8e0214 */
[----:B------:R-:W-:Y:S02]  /*2b20*/  ISETP.GE.AND P4, PT, R2, UR4, PT ;  /* 0x0000000402007c0c */ /* 0x000fe4000bf86270 */
[----:B------:R-:W-:Y:S02]  /*2b30*/  ISETP.GE.AND P3, PT, R24, UR4, PT ;  /* 0x0000000418007c0c */ /* 0x000fe4000bf66270 */
[----:B------:R-:W-:Y:S02]  /*2b40*/  ISETP.GE.AND P1, PT, R25, UR4, PT ;  /* 0x0000000419007c0c */ /* 0x000fe4000bf26270 */
[----:B------:R-:W-:-:S07]  /*2b50*/  ISETP.GE.AND P5, PT, R0, UR4, PT ;  /* 0x0000000400007c0c */ /* 0x000fce000bfa6270 */
[CC--:B------:R-:W-:Y:S02]  /*2b60*/  @!P4 LEA R16, P6, R10.reuse, R239.reuse, 0x1 ;  /* 0x000000ef0a10c211 */ /* 0x0c0fe400078c08ff */
[----:B------:R-:W-:Y:S02]  /*2b70*/  @!P3 IMAD.MOV.U32 R6, RZ, RZ, c[0x0][0x374] ;  /* 0x0000dd00ff06b624 */ /* 0x000fe400078e00ff */
[-C--:B------:R-:W-:Y:S01]  /*2b80*/  @!P4 LEA.HI.X R17, R10, R238.reuse, R9, 0x1, P6 ;  /* 0x000000ee0a11c211 */ /* 0x080fe200030f0c09 */
[----:B------:R-:W-:Y:S01]  /*2b90*/  @!P1 IMAD.MOV.U32 R19, RZ, RZ, c[0x0][0x374] ;  /* 0x0000dd00ff139624 */ /* 0x000fe200078e00ff */
[CC--:B------:R-:W-:Y:S01]  /*2ba0*/  @!P3 LEA R14, P6, R12.reuse, R239.reuse, 0x7 ;  /* 0x000000ef0c0eb211 */ /* 0x0c0fe200078c38ff */
[----:B------:R-:W-:Y:S01]  /*2bb0*/  @!P1 IMAD.MOV.U32 R10, RZ, RZ, R239 ;  /* 0x000000ffff0a9224 */ /* 0x000fe200078e00ef */
[----:B------:R-:W-:Y:S01]  /*2bc0*/  @!P5 MOV R20, R239 ;  /* 0x000000ef0014d202 */ /* 0x000fe20000000f00 */
[----:B------:R-:W-:Y:S01]  /*2bd0*/  @!P1 IMAD.MOV.U32 R11, RZ, RZ, R238 ;  /* 0x000000ffff0b9224 */ /* 0x000fe200078e00ee */
[C---:B------:R-:W-:Y:S01]  /*2be0*/  @!P3 LEA.HI.X R15, R12.reuse, R238, R6, 0x7, P6 ;  /* 0x000000ee0c0fb211 */ /* 0x040fe200030f3c06 */
[----:B------:R-:W-:Y:S01]  /*2bf0*/  @!P5 IMAD.MOV.U32 R21, RZ, RZ, R238 ;  /* 0x000000ffff15d224 */ /* 0x000fe200078e00ee */
[----:B------:R-:W-:Y:S01]  /*2c00*/  IADD3.X R9, R7, UR33, R23, P2, !PT ;  /* 0x0000002107097c10 */ /* 0x000fe200097fe417 */
[----:B------:R-:W-:Y:S01]  /*2c10*/  @!P1 IMAD.WIDE.U32 R10, R12, 0xc0, R10 ;  /* 0x000000c00c0a9825 */ /* 0x000fe200078e000a */
[----:B------:R-:W-:-:S02]  /*2c20*/  PLOP3.LUT P2, PT, PT, PT, UP0, 0x80, 0x0 ;  /* 0x000000000000781c */ /* 0x000fc40003f4f008 */
[----:B------:R-:W-:Y:S01]  /*2c30*/  @!P4 LEA R12, P6, R26, R241, 0x1 ;  /* 0x000000f11a0cc211 */ /* 0x000fe200078c08ff */
[----:B------:R-:W-:-:S03]  /*2c40*/  @!P1 IMAD R19, R19, 0xc0, RZ ;  /* 0x000000c013139824 */ /* 0x000fc600078e02ff */
[----:B------:R-:W-:Y:S01]  /*2c50*/  @!P4 LEA.HI.X R13, R26, R240, R13, 0x1, P6 ;  /* 0x000000f01a0dc211 */ /* 0x000fe200030f0c0d */
[----:B------:R-:W-:Y:S01]  /*2c60*/  @!P1 IMAD.IADD R7, R11, 0x1, R19 ;  /* 0x000000010b079824 */ /* 0x000fe200078e0213 */
[C---:B--2---:R-:W-:Y:S02]  /*2c70*/  SHF.L.U32 R2, R27.reuse, 0x1, RZ ;  /* 0x000000011b027819 */ /* 0x044fe400000006ff */
[----:B------:R-:W-:-:S03]  /*2c80*/  IADD3 R6, R27, 0x2000, RZ ;  /* 0x000020001b067810 */ /* 0x000fc60007ffe0ff */
[----:B------:R-:W-:Y:S01]  /*2c90*/  @P5 STS.128 [R2+0x8000], RZ ;  /* 0x008000ff02005388 */ /* 0x000fe20000000c00 */
[----:B------:R-:W-:Y:S01]  /*2ca0*/  SEL R11, R6, R27, !P2 ;  /* 0x0000001b060b7207 */ /* 0x000fe20005000000 */
[----:B------:R-:W-:Y:S02]  /*2cb0*/  @!P1 IMAD.MOV.U32 R6, RZ, RZ, R10 ;  /* 0x000000ffff069224 */ /* 0x000fe400078e000a */
[----:B------:R-:W-:Y:S01]  /*2cc0*/  @!PT LDS RZ, [RZ] ;  /* 0x00000000fffff984 */ /* 0x000fe20000000800 */
[----:B------:R-:W-:Y:S01]  /*2cd0*/  @!PT LDS RZ, [RZ] ;  /* 0x00000000fffff984 */ /* 0x000fe20000000800 */
[----:B------:R-:W-:Y:S01]  /*2ce0*/  @!PT LDS RZ, [RZ] ;  /* 0x00000000fffff984 */ /* 0x000fe20000000800 */
[----:B------:R1:W-:Y:S01]  /*2cf0*/  @!P5 LDGSTS.E.BYPASS.LTC128B.128 [R2+0x8000], [R20.64] ;  /* 0x080000001402dfae */ /* 0x0003e2000b901d4c */
[----:B------:R-:W-:Y:S01]  /*2d00*/  SHF.L.U32 R226, R11, 0x1, RZ ;  /* 0x000000010be27819 */ /* 0x000fe200000006ff */
[----:B------:R-:W-:Y:S02]  /*2d10*/  @!P3 IMAD.MOV.U32 R11, RZ, RZ, c[0x0][0x194] ;  /* 0x00006500ff0bb624 */ /* 0x000fe400078e00ff */
        /* <DEDUP_REMOVED lines=15> */
[----:B-1----:R-:W-:-:S03]  /*2e10*/  @!P1 IMAD.MOV.U32 R20, RZ, RZ, c[0x0][0x194] ;  /* 0x00006500ff149624 */ /* 0x002fc600078e00ff */
        /* <DEDUP_REMOVED lines=21> */
[----:B-1----:R-:W-:-:S03]  /*2f70*/  IMAD R6, R28, c[0x0][0x1b0], RZ ;  /* 0x00006c001c067a24 */ /* 0x002fc600078e02ff */
[----:B------:R-:W-:Y:S01]  /*2f80*/  @P3 STS [R226+0x2004], RZ ;  /* 0x002004ffe2003388 */ /* 0x000fe20000000800 */
[----:B------:R-:W-:-:S03]  /*2f90*/  IMAD R10, R18, c[0x0][0x1b4], R6 ;  /* 0x00006d00120a7a24 */ /* 0x000fc600078e0206 */
[----:B------:R-:W-:Y:S01]  /*2fa0*/  @P3 STS [R226+0x2008], RZ ;  /* 0x002008ffe2003388 */ /* 0x000fe20000000800 */
[----:B------:R-:W-:Y:S01]  /*2fb0*/  IMAD.WIDE.U32 R6, R18, c[0x0][0x1b0], R8 ;  /* 0x00006c0012067a25 */ /* 0x000fe200078e0008 */
[----:B------:R-:W-:Y:S02]  /*2fc0*/  @!P0 IADD3.X R8, RZ, R30, RZ, P4, !PT ;  /* 0x0000001eff088210 */ /* 0x000fe400027fe4ff */
[----:B------:R-:W-:Y:S01]  /*2fd0*/  ISETP.GE.AND P4, PT, R24, UR5, PT ;  /* 0x0000000518007c0c */ /* 0x000fe2000bf86270 */
[----:B------:R-:W-:Y:S01]  /*2fe0*/  @!P5 IMAD R9, R30, c[0x0][0x198], RZ ;  /* 0x000066001e09da24 */ /* 0x000fe200078e02ff */
[----:B------:R-:W-:Y:S01]  /*2ff0*/  @P3 STS [R226+0x200c], RZ ;  /* 0x00200cffe2003388 */ /* 0x000fe20000000800 */
[----:B------:R-:W-:Y:S02]  /*3000*/  IMAD.IADD R7, R7, 0x1, R10 ;  /* 0x0000000107077824 */ /* 0x000fe400078e020a */
[----:B------:R-:W-:Y:S02]  /*3010*/  @!P0 IMAD R8, R8, c[0x0][0x198], RZ ;  /* 0x0000660008088a24 */ /* 0x000fe400078e02ff */
[----:B--2---:R-:W-:-:S02]  /*3020*/  @!P5 IMAD R16, R0, c[0x0][0x19c], R9 ;  /* 0x000067000010da24 */ /* 0x004fc400078e0209 */
[----:B------:R-:W-:Y:S01]  /*3030*/  @!P0 IMAD R15, R14, c[0x0][0x19c], R8 ;  /* 0x000067000e0f8a24 */ /* 0x000fe200078e0208 */
[C---:B----4-:R-:W-:Y:S01]  /*3040*/  @!P3 LEA R12, P6, R33.reuse, R241, 0x7 ;  /* 0x000000f1210cb211 */ /* 0x050fe200078c38ff */
[--C-:B------:R-:W-:Y:S02]  /*3050*/  @!P0 IMAD.MOV.U32 R8, RZ, RZ, R6.reuse ;  /* 0x000000ffff088224 */ /* 0x100fe400078e0006 */
[----:B------:R-:W-:Y:S01]  /*3060*/  @!P0 IMAD.MOV.U32 R9, RZ, RZ, R7 ;  /* 0x000000ffff098224 */ /* 0x000fe200078e0007 */
[----:B------:R-:W-:Y:S01]  /*3070*/  @!P3 LEA.HI.X R13, R33, R240, R11, 0x7, P6 ;  /* 0x000000f0210db211 */ /* 0x000fe200030f3c0b */
[----:B------:R-:W-:-:S04]  /*3080*/  @!P5 IMAD.WIDE.U32 R10, R0, c[0x0][0x198], R6 ;  /* 0x00006600000ada25 */ /* 0x000fc800078e0006 */
[----:B------:R-:W-:Y:S01]  /*3090*/  @!P0 IMAD.WIDE.U32 R8, R14, c[0x0][0x198], R8 ;  /* 0x000066000e088a25 */ /* 0x000fe200078e0008 */
[----:B------:R-:W-:Y:S01]  /*30a0*/  @!P5 IADD3 R11, R11, R16, RZ ;  /* 0x000000100b0bd210 */ /* 0x000fe20007ffe0ff */
[----:B------:R-:W-:Y:S01]  /*30b0*/  @!PT LDS RZ, [RZ] ;  /* 0x00000000fffff984 */ /* 0x000fe20000000800 */
[----:B------:R-:W-:Y:S01]  /*30c0*/  @!PT LDS RZ, [RZ] ;  /* 0x00000000fffff984 */ /* 0x000fe20000000800 */
[----:B------:R-:W-:Y:S01]  /*30d0*/  @!PT LDS RZ, [RZ] ;  /* 0x00000000fffff984 */ /* 0x000fe20000000800 */
[----:B------:R1:W-:Y:S01]  /*30e0*/  @!P3 LDGSTS.E.BYPASS.LTC128B.128 [R226+0x2000], [R12.64] ;  /* 0x020000000ce2bfae */ /* 0x0003e2000b901d4c */
[C---:B------:R-:W-:Y:S01]  /*30f0*/  @!P5 LEA R26, P6, R10.reuse, c[0x0][0x168], 0x1 ;  /* 0x00005a000a1ada11 */ /* 0x040fe200078c08ff */
[----:B------:R-:W-:Y:S01]  /*3100*/  @!P0 IMAD.IADD R9, R9, 0x1, R15 ;  /* 0x0000000109098824 */ /* 0x000fe200078e020f */
[----:B------:R-:W-:Y:S01]  /*3110*/  ISETP.GE.AND P3, PT, R25, UR5, PT ;  /* 0x0000000519007c0c */ /* 0x000fe2000bf66270 */
[----:B------:R-:W-:Y:S01]  /*3120*/  UIMAD UR5, UR22, UR8, URZ ;  /* 0x00000008160572a4 */ /* 0x000fe2000f8e023f */
[----:B------:R-:W-:Y:S01]  /*3130*/  @!P5 LEA.HI.X R27, R10, c[0x0][0x16c], R11, 0x1, P6 ;  /* 0x00005b000a1bda11 */ /* 0x000fe200030f0c0b */
[----:B------:R-:W-:Y:S01]  /*3140*/  @!P4 IMAD.MOV.U32 R11, RZ, RZ, R7 ;  /* 0x000000ffff0bc224 */ /* 0x000fe200078e0007 */
[C---:B------:R-:W-:Y:S01]  /*3150*/  @!P0 LEA R24, P6, R8.reuse, c[0x0][0x168], 0x1 ;  /* 0x00005a0008188a11 */ /* 0x040fe200078c08ff */
[----:B------:R-:W-:Y:S01]  /*3160*/  UIMAD UR5, UR18, UR9, UR5 ;  /* 0x00000009120572a4 */ /* 0x000fe2000f8e0205 */
[----:B------:R-:W-:Y:S02]  /*3170*/  @P1 STS [R226+0x3000], RZ ;  /* 0x003000ffe2001388 */ /* 0x000fe40000000800 */
[----:B------:R-:W-:-:S02]  /*3180*/  @!P0 LEA.HI.X R25, R8, c[0x0][0x16c], R9, 0x1, P6 ;  /* 0x00005b0008198a11 */ /* 0x000fc400030f0c09 */
[----:B------:R-:W-:Y:S01]  /*3190*/  @!P4 IADD3 R8, P6, R0, 0x40, RZ ;  /* 0x000000400008c810 */ /* 0x000fe20007fde0ff */
[----:B------:R-:W-:Y:S01]  /*31a0*/  @P1 STS [R226+0x3004], RZ ;  /* 0x003004ffe2001388 */ /* 0x000fe20000000800 */
[----:B------:R-:W-:-:S03]  /*31b0*/  MOV R10, UR5 ;  /* 0x00000005000a7c02 */ /* 0x000fc60008000f00 */
[----:B------:R-:W-:Y:S01]  /*31c0*/  @!P4 IMAD.X R9, RZ, RZ, R30, P6 ;  /* 0x000000ffff09c224 */ /* 0x000fe200030e061e */
[----:B------:R-:W-:Y:S03]  /*31d0*/  @P1 STS [R226+0x3008], RZ ;  /* 0x003008ffe2001388 */ /* 0x000fe60000000800 */
[----:B------:R-:W-:Y:S01]  /*31e0*/  @!P4 IMAD R9, R9, c[0x0][0x198], RZ ;  /* 0x000066000909ca24 */ /* 0x000fe200078e02ff */
[----:B------:R-:W-:Y:S03]  /*31f0*/  @P1 STS [R226+0x300c], RZ ;  /* 0x00300cffe2001388 */ /* 0x000fe60000000800 */
[----:B------:R-:W-:Y:S01]  /*3200*/  @!P4 IMAD R14, R8, c[0x0][0x19c], R9 ;  /* 0x00006700080eca24 */ /* 0x000fe200078e0209 */
[----:B-1----:R-:W-:Y:S01]  /*3210*/  @!P3 IADD3 R13, P6, R0, 0x60, RZ ;  /* 0x00000060000db810 */ /* 0x002fe20007fde0ff */
[----:B------:R-:W-:-:S04]  /*3220*/  IMAD R12, R28, c[0x0][0x1b8], RZ ;  /* 0x00006e001c0c7a24 */ /* 0x000fc800078e02ff */
[----:B------:R-:W-:Y:S01]  /*3230*/  @!P3 IMAD.X R15, RZ, RZ, R30, P6 ;  /* 0x000000ffff0fb224 */ /* 0x000fe200030e061e */
[----:B------:R-:W-:Y:S01]  /*3240*/  IADD3 R4, P6, R4, UR27, RZ ;  /* 0x0000001b04047c10 */ /* 0x000fe2000ffde0ff */
[----:B------:R-:W-:Y:S02]  /*3250*/  IMAD R9, R18, c[0x0][0x1bc], R12 ;  /* 0x00006f0012097a24 */ /* 0x000fe400078e020c */
[----:B------:R-:W-:Y:S01]  /*3260*/  @!P5 IMAD R12, R30, c[0x0][0x1a0], RZ ;  /* 0x000068001e0cda24 */ /* 0x000fe200078e02ff */
[----:B------:R-:W-:Y:S01]  /*3270*/  IADD3.X R5, R5, UR28, R10, P6, !PT ;  /* 0x0000001c05057c10 */ /* 0x000fe2000b7fe40a */
[----:B------:R-:W-:-:S04]  /*3280*/  @!P4 IMAD.MOV.U32 R10, RZ, RZ, R6 ;  /* 0x000000ffff0ac224 */ /* 0x000fc800078e0006 */
[----:B------:R-:W-:-:S04]  /*3290*/  @!P4 IMAD.WIDE.U32 R10, R8, c[0x0][0x198], R10 ;  /* 0x00006600080aca25 */ /* 0x000fc800078e000a */
[----:B------:R-:W-:Y:S01]  /*32a0*/  IMAD.WIDE.U32 R4, R18, c[0x0][0x1b8], R4 ;  /* 0x00006e0012047a25 */ /* 0x000fe200078e0004 */
[----:B------:R-:W-:Y:S02]  /*32b0*/  @!P4 IADD3 R11, R11, R14, RZ ;  /* 0x0000000e0b0bc210 */ /* 0x000fe40007ffe0ff */
[C---:B------:R-:W-:Y:S01]  /*32c0*/  @!P4 LEA R22, P6, R10.reuse, c[0x0][0x168], 0x1 ;  /* 0x00005a000a16ca11 */ /* 0x040fe200078c08ff */
[----:B------:R-:W-:Y:S02]  /*32d0*/  @!P3 IMAD R8, R15, c[0x0][0x198], RZ ;  /* 0x000066000f08ba24 */ /* 0x000fe400078e02ff */
[----:B------:R-:W-:Y:S01]  /*32e0*/  IMAD.IADD R5, R5, 0x1, R9 ;  /* 0x0000000105057824 */ /* 0x000fe200078e0209 */
[----:B------:R-:W-:Y:S01]  /*32f0*/  @!P4 LEA.HI.X R23, R10, c[0x0][0x16c], R11, 0x1, P6 ;  /* 0x00005b000a17ca11 */ /* 0x000fe200030f0c0b */
[C---:B------:R-:W-:Y:S02]  /*3300*/  @!P3 IMAD R14, R13.reuse, c[0x0][0x19c], R8 ;  /* 0x000067000d0eba24 */ /* 0x040fe400078e0208 */
[----:B------:R-:W-:-:S04]  /*3310*/  @!P3 IMAD.WIDE.U32 R8, R13, c[0x0][0x198], R6 ;  /* 0x000066000d08ba25 */ /* 0x000fc800078e0006 */
[----:B------:R-:W-:Y:S01]  /*3320*/  @!P3 IMAD.IADD R9, R9, 0x1, R14 ;  /* 0x000000010909b824 */ /* 0x000fe200078e020e */
[----:B------:R-:W-:Y:S01]  /*3330*/  @!P3 LEA R18, P6, R8, c[0x0][0x168], 0x1 ;  /* 0x00005a000812ba11 */ /* 0x000fe200078c08ff */
[C---:B------:R-:W-:Y:S02]  /*3340*/  @!P5 IMAD R10, R0.reuse, c[0x0][0x1a4], R12 ;  /* 0x00006900000ada24 */ /* 0x040fe400078e020c */
[----:B------:R-:W-:Y:S01]  /*3350*/  @!P5 IMAD.WIDE.U32 R6, R0, c[0x0][0x1a0], R4 ;  /* 0x000068000006da25 */ /* 0x000fe200078e0004 */
[----:B------:R-:W-:-:S04]  /*3360*/  @!P3 LEA.HI.X R19, R8, c[0x0][0x16c], R9, 0x1, P6 ;  /* 0x00005b000813ba11 */ /* 0x000fc800030f0c09 */
[----:B------:R-:W-:Y:S01]  /*3370*/  @!P5 IADD3 R10, R7, R10, RZ ;  /* 0x0000000a070ad210 */ /* 0x000fe20007ffe0ff */
[----:B------:R-:W-:Y:S01]  /*3380*/  @!P1 IMAD.MOV.U32 R7, RZ, RZ, R240 ;  /* 0x000000ffff079224 */ /* 0x000fe200078e00f0 */
[----:B------:R-:W-:-:S04]  /*3390*/  @!P5 LEA R16, P6, R6, c[0x0][0x170], 0x1 ;  /* 0x00005c000610da11 */ /* 0x000fc800078c08ff */
[----:B------:R-:W-:Y:S02]  /*33a0*/  @!P5 LEA.HI.X R17, R6, c[0x0][0x174], R10, 0x1, P6 ;  /* 0x00005d000611da11 */ /* 0x000fe400030f0c0a */
[----:B------:R-:W-:Y:S02]  /*33b0*/  @!P0 IADD3 R8, P6, R0, 0x20, RZ ;  /* 0x0000002000088810 */ /* 0x000fe40007fde0ff */
[----:B------:R-:W-:-:S03]  /*33c0*/  @!P1 MOV R6, R241 ;  /* 0x000000f100069202 */ /* 0x000fc60000000f00 */
[----:B------:R-:W-:Y:S01]  /*33d0*/  @!P0 IMAD.X R9, RZ, RZ, R30, P6 ;  /* 0x000000ffff098224 */ /* 0x000fe200030e061e */
[----:B------:R-:W-:Y:S01]  /*33e0*/  @!P4 IADD3 R10, P6, R0, 0x40, RZ ;  /* 0x00000040000ac810 */ /* 0x000fe20007fde0ff */
[----:B------:R-:W-:Y:S01]  /*33f0*/  @!P1 IMAD.WIDE.U32 R14, R33, 0xc0, R6 ;  /* 0x000000c0210e9825 */ /* 0x000fe200078e0006 */
[----:B------:R-:W-:-:S03]  /*3400*/  @!P0 MOV R7, R5 ;  /* 0x0000000500078202 */ /* 0x000fc60000000f00 */
[----:B------:R-:W-:Y:S01]  /*3410*/  @!P4 IMAD.X R11, RZ, RZ, R30, P6 ;  /* 0x000000ffff0bc224 */ /* 0x000fe200030e061e */
[----:B------:R-:W-:Y:S01]  /*3420*/  @!P3 IADD3 R0, P6, R0, 0x60, RZ ;  /* 0x000000600000b810 */ /* 0x000fe20007fde0ff */
[----:B------:R-:W-:Y:S02]  /*3430*/  @!P0 IMAD R9, R9, c[0x0][0x1a0], RZ ;  /* 0x0000680009098a24 */ /* 0x000fe400078e02ff */
[----:B------:R-:W-:Y:S02]  /*3440*/  @!P0 IMAD.MOV.U32 R6, RZ, RZ, R4 ;  /* 0x000000ffff068224 */ /* 0x000fe400078e0004 */
[----:B------:R-:W-:Y:S02]  /*3450*/  @!P4 IMAD R11, R11, c[0x0][0x1a0], RZ ;  /* 0x000068000b0bca24 */ /* 0x000fe400078e02ff */
[C---:B------:R-:W-:Y:S02]  /*3460*/  @!P0 IMAD R12, R8.reuse, c[0x0][0x1a4], R9 ;  /* 0x00006900080c8a24 */ /* 0x040fe400078e0209 */
[----:B------:R-:W-:Y:S01]  /*3470*/  @!P0 IMAD.WIDE.U32 R6, R8, c[0x0][0x1a0], R6 ;  /* 0x0000680008068a25 */ /* 0x000fe200078e0006 */
[----:B------:R-:W-:-:S03]  /*3480*/  @!P4 MOV R8, R4 ;  /* 0x000000040008c202 */ /* 0x000fc60000000f00 */
[----:B------:R-:W-:Y:S02]  /*3490*/  @!P3 IMAD.X R13, RZ, RZ, R30, P6 ;  /* 0x000000ffff0db224 */ /* 0x000fe400030e061e */
[----:B------:R-:W-:Y:S02]  /*34a0*/  @!P4 IMAD R21, R10, c[0x0][0x1a4], R11 ;  /* 0x000069000a15ca24 */ /* 0x000fe400078e020b */
[----:B------:R-:W-:Y:S02]  /*34b0*/  @!P4 IMAD.MOV.U32 R9, RZ, RZ, R5 ;  /* 0x000000ffff09c224 */ /* 0x000fe400078e0005 */
[----:B------:R-:W-:Y:S01]  /*34c0*/  @!P0 IMAD.IADD R11, R7, 0x1, R12 ;  /* 0x00000001070b8824 */ /* 0x000fe200078e020c */
[----:B------:R-:W-:Y:S01]  /*34d0*/  @!P0 LEA R12, P6, R6, c[0x0][0x170], 0x1 ;  /* 0x00005c00060c8a11 */ /* 0x000fe200078c08ff */
[----:B------:R-:W-:-:S04]  /*34e0*/  @!P4 IMAD.WIDE.U32 R8, R10, c[0x0][0x1a0], R8 ;  /* 0x000068000a08ca25 */ /* 0x000fc800078e0008 */
[----:B------:R-:W-:Y:S01]  /*34f0*/  @!P3 IMAD R7, R13, c[0x0][0x1a0], RZ ;  /* 0x000068000d07ba24 */ /* 0x000fe200078e02ff */
[----:B------:R-:W-:Y:S01]  /*3500*/  @!P0 LEA.HI.X R13, R6, c[0x0][0x174], R11, 0x1, P6 ;  /* 0x00005d00060d8a11 */ /* 0x000fe200030f0c0b */
[----:B------:R-:W-:Y:S01]  /*3510*/  @!P1 IMAD R6, R20, 0xc0, RZ ;  /* 0x000000c014069824 */ /* 0x000fe200078e02ff */
[----:B------:R-:W-:Y:S01]  /*3520*/  @!P4 LEA R10, P6, R8, c[0x0][0x170], 0x1 ;  /* 0x00005c00080aca11 */ /* 0x000fe200078c08ff */
[C---:B------:R-:W-:Y:S01]  /*3530*/  @!P3 IMAD R20, R0.reuse, c[0x0][0x1a4], R7 ;  /* 0x000069000014ba24 */ /* 0x040fe200078e0207 */
[----:B------:R-:W-:Y:S01]  /*3540*/  @!P4 IADD3 R7, R9, R21, RZ ;  /* 0x000000150907c210 */ /* 0x000fe20007ffe0ff */
[----:B------:R-:W-:-:S03]  /*3550*/  @!P3 IMAD.WIDE.U32 R4, R0, c[0x0][0x1a0], R4 ;  /* 0x000068000004ba25 */ /* 0x000fc600078e0004 */
[----:B------:R-:W-:Y:S01]  /*3560*/  @!P4 LEA.HI.X R11, R8, c[0x0][0x174], R7, 0x1, P6 ;  /* 0x00005d00080bca11 */ /* 0x000fe200030f0c07 */
[----:B------:R-:W-:Y:S01]  /*3570*/  @!P3 IMAD.IADD R0, R5, 0x1, R20 ;  /* 0x000000010500b824 */ /* 0x000fe200078e0214 */
[C---:B------:R-:W-:Y:S01]  /*3580*/  @!P3 LEA R8, P6, R4.reuse, c[0x0][0x170], 0x1 ;  /* 0x00005c000408ba11 */ /* 0x040fe200078c08ff */
[----:B------:R-:W-:Y:S01]  /*3590*/  @!P1 IMAD.IADD R7, R15, 0x1, R6 ;  /* 0x000000010f079824 */ /* 0x000fe200078e0206 */
[----:B------:R-:W-:Y:S01]  /*35a0*/  @!P1 MOV R6, R14 ;  /* 0x0000000e00069202 */ /* 0x000fe20000000f00 */
[----:B------:R-:W-:Y:S01]  /*35b0*/  IMAD.MOV.U32 R5, RZ, RZ, c[0x0][0x30c] ;  /* 0x0000c300ff057624 */ /* 0x000fe200078e00ff */
[----:B------:R-:W-:Y:S01]  /*35c0*/  @!P3 LEA.HI.X R9, R4, c[0x0][0x174], R0, 0x1, P6 ;  /* 0x00005d000409ba11 */ /* 0x000fe200030f0c00 */
[----:B------:R-:W-:Y:S02]  /*35d0*/  IMAD.MOV.U32 R4, RZ, RZ, c[0x0][0x308] ;  /* 0x0000c200ff047624 */ /* 0x000fe400078e00ff */
        /* <DEDUP_REMOVED lines=43> */
[----:B------:R4:W-:Y:S01]  /*3890*/  @!P3 LDGSTS.E.BYPASS.LTC128B.128 [R2+0x13000], [R8.64] ;  /* 0x130000000802bfae */ /* 0x0009e2000b901d4c */
[----:B------:R-:W-:-:S03]  /*38a0*/  ISETP.GE.AND P4, PT, R237, UR4, PT ;  /* 0x00000004ed007c0c */ /* 0x000fc6000bf86270 */
[----:B------:R-:W0:Y:S04]  /*38b0*/  LDGDEPBAR ;  /* 0x00000000000079af */ /* 0x000e280000000000 */
[----:B-1----:R1:W2:Y:S04]  /*38c0*/  LDG.E.64 R6, [R4.64+0x8] ;  /* 0x0000080c04067981 */ /* 0x0022a8000c1e1b00 */
[----:B---3--:R1:W3:Y:S01]  /*38d0*/  LDG.E.64 R10, [R4.64] ;  /* 0x0000000c040a7981 */ /* 0x0082e2000c1e1b00 */
[----:B------:R-:W-:Y:S01]  /*38e0*/  IADD3 R0, R237, 0x48, RZ ;  /* 0x00000048ed007810 */ /* 0x000fe20007ffe0ff */
[----:B------:R-:W-:Y:S01]  /*38f0*/  IMAD.MOV.U32 R244, RZ, RZ, 0x7f800000 ;  /* 0x7f800000fff47424 */ /* 0x000fe200078e00ff */
[----:B------:R-:W-:Y:S01]  /*3900*/  MOV R245, 0x7f800000 ;  /* 0x7f80000000f57802 */ /* 0x000fe20000000f00 */
[----:B------:R-:W-:Y:S01]  /*3910*/  IMAD.MOV.U32 R242, RZ, RZ, 0x7f800000 ;  /* 0x7f800000fff27424 */ /* 0x000fe200078e00ff */
[----:B------:R-:W-:Y:S01]  /*3920*/  ISETP.GE.AND P0, PT, R0, UR4, PT ;  /* 0x0000000400007c0c */ /* 0x000fe2000bf06270 */
[----:B------:R-:W-:-:S02]  /*3930*/  IMAD.MOV.U32 R243, RZ, RZ, 0x7f800000 ;  /* 0x7f800000fff37424 */ /* 0x000fc400078e00ff */
[----:B----4-:R-:W-:Y:S01]  /*3940*/  IMAD.MOV.U32 R8, RZ, RZ, 0x4 ;  /* 0x00000004ff087424 */ /* 0x010fe200078e00ff */
[----:B------:R-:W-:-:S04]  /*3950*/  IADD3 R2, R237, 0x40, RZ ;  /* 0x00000040ed027810 */ /* 0x000fc80007ffe0ff */
[----:B------:R-:W-:-:S05]  /*3960*/  ISETP.GE.AND P1, PT, R2, UR4, PT ;  /* 0x0000000402007c0c */ /* 0x000fca000bf26270 */
[----:B------:R-:W-:Y:S01]  /*3970*/  @!P0 IMAD.WIDE R8, R0, R8, UR10 ;  /* 0x0000000a00088e25 */ /* 0x000fe2000f8e0208 */
[----:B------:R-:W-:-:S04]  /*3980*/  LEA.HI R0, R32, R31, RZ, 0x4 ;  /* 0x0000001f20007211 */ /* 0x000fc800078f20ff */
[----:B------:R-:W-:Y:S01]  /*3990*/  LOP3.LUT R0, R0, 0xfffffff0, RZ, 0xc0, !PT ;  /* 0xfffffff000007812 */ /* 0x000fe200078ec0ff */
[----:B------:R4:W5:Y:S01]  /*39a0*/  @!P0 LDG.E R243, [R8.64] ;  /* 0x0000000c08f38981 */ /* 0x000962000c1e1900 */
[----:B-1----:R-:W-:Y:S02]  /*39b0*/  IADD3 R4, R237, 0x8, RZ ;  /* 0x00000008ed047810 */ /* 0x002fe40007ffe0ff */
[----:B------:R-:W-:Y:S02]  /*39c0*/  IADD3 R0, -R0, R31, RZ ;  /* 0x0000001f00007210 */ /* 0x000fe40007ffe1ff */
[----:B------:R-:W-:Y:S02]  /*39d0*/  ISETP.GE.AND P3, PT, R4, UR4, PT ;  /* 0x0000000404007c0c */ /* 0x000fe4000bf66270 */
[----:B------:R-:W-:Y:S02]  /*39e0*/  SHF.R.S32.HI R2, RZ, 0x1f, R0 ;  /* 0x0000001fff027819 */ /* 0x000fe40000011400 */
[----:B------:R-:W-:-:S02]  /*39f0*/  MOV R4, 0x4 ;  /* 0x0000000400047802 */ /* 0x000fc40000000f00 */
[----:B------:R-:W-:-:S03]  /*3a00*/  LEA.HI R2, R2, R0, RZ, 0x3 ;  /* 0x0000000002027211 */ /* 0x000fc600078f18ff */
[----:B------:R-:W-:Y:S01]  /*3a10*/  IMAD.WIDE R4, R237, R4, UR10 ;  /* 0x0000000aed047e25 */ /* 0x000fe2000f8e0204 */
[----:B------:R-:W-:-:S04]  /*3a20*/  LOP3.LUT R2, R2, 0xfffffff8, RZ, 0xc0, !PT ;  /* 0xfffffff802027812 */ /* 0x000fc800078ec0ff */
[----:B------:R1:W5:Y:S01]  /*3a30*/  @!P4 LDG.E R244, [R4.64] ;  /* 0x0000000c04f4c981 */ /* 0x000362000c1e1900 */
[----:B------:R-:W-:Y:S01]  /*3a40*/  IMAD.IADD R0, R0, 0x1, -R2 ;  /* 0x0000000100007824 */ /* 0x000fe200078e0a02 */
[----:B------:R-:W-:Y:S02]  /*3a50*/  SHF.R.S32.HI R2, RZ, 0x1f, R29 ;  /* 0x0000001fff027819 */ /* 0x000fe4000001141d */
[----:B------:R1:W5:Y:S02]  /*3a60*/  @!P3 LDG.E R245, [R4.64+0x20] ;  /* 0x0000200c04f5b981 */ /* 0x000364000c1e1900 */
[C---:B------:R-:W-:Y:S02]  /*3a70*/  LOP3.LUT P0, RZ, R0.reuse, 0x2, RZ, 0xc0, !PT ;  /* 0x0000000200ff7812 */ /* 0x040fe4000780c0ff */
[----:B------:R1:W5:Y:S01]  /*3a80*/  @!P1 LDG.E R242, [R4.64+0x100] ;  /* 0x0001000c04f29981 */ /* 0x000362000c1e1900 */
[----:B------:R-:W-:Y:S01]  /*3a90*/  LOP3.LUT P1, RZ, R0, 0x4, RZ, 0xc0, !PT ;  /* 0x0000000400ff7812 */ /* 0x000fe2000782c0ff */
[----:B------:R-:W-:Y:S01]  /*3aa0*/  IMAD.MOV.U32 R185, RZ, RZ, 0x20 ;  /* 0x00000020ffb97424 */ /* 0x000fe200078e00ff */
[----:B------:R-:W-:-:S04]  /*3ab0*/  MOV R177, 0x40 ;  /* 0x0000004000b17802 */ /* 0x000fc80000000f00 */
[----:B------:R-:W-:Y:S01]  /*3ac0*/  SEL R185, R185, 0xffffffe0, !P0 ;  /* 0xffffffe0b9b97807 */ /* 0x000fe20004000000 */
[----:B------:R-:W-:Y:S01]  /*3ad0*/  UIADD3 UR18, UR20, 0x80, UR18 ;  /* 0x0000008014127890 */ /* 0x000fe2000fffe012 */
        /* <DEDUP_REMOVED lines=34> */
[----:B------:R-:W-:Y:S01]  /*3d00*/  UIADD3 UR18, UR18, -UR16, URZ ;  /* 0x8000001012127290 */ /* 0x000fe2000fffe03f */
[----:B--2---:R-:W-:-:S04]  /*3d10*/  IADD3 R246, P4, P3, R6, UR44, R29 ;  /* 0x0000002c06f67c10 */ /* 0x004fc8000fb9e01d */
[----:B------:R-:W-:-:S05]  /*3d20*/  IADD3.X R0, R7, UR48, R2, P4, P3 ;  /* 0x0000003007007c10 */ /* 0x000fca000a7e6402 */
[----:B------:R2:W-:Y:S01]  /*3d30*/  STL [R1+0x10], R0 ;  /* 0x0000100001007387 */ /* 0x0005e20000100800 */
[----:B------:R-:W-:-:S04]  /*3d40*/  IADD3 R2, R187, 0x2000, RZ ;  /* 0x00002000bb027810 */ /* 0x000fc80007ffe0ff */
[----:B------:R-:W-:Y:S02]  /*3d50*/  SEL R2, R2, R187, !P2 ;  /* 0x000000bb02027207 */ /* 0x000fe40005000000 */
[----:B--2---:R-:W-:-:S04]  /*3d60*/  IADD3 R0, R186, 0x2000, RZ ;  /* 0x00002000ba007810 */ /* 0x004fc80007ffe0ff */
[----:B------:R-:W-:-:S05]  /*3d70*/  SEL R0, R0, R186, !P2 ;  /* 0x000000ba00007207 */ /* 0x000fca0005000000 */
[----:B------:R-:W-:Y:S01]  /*3d80*/  IMAD.SHL.U32 R176, R0, 0x2, RZ ;  /* 0x0000000200b07824 */ /* 0x000fe200078e00ff */
[----:B------:R-:W-:-:S05]  /*3d90*/  MOV R0, c[0x0][0x22c] ;  /* 0x00008b0000007a02 */ /* 0x000fca0000000f00 */
[----:B------:R-:W-:-:S04]  /*3da0*/  IMAD R0, R0, c[0x0][0x1c0], RZ ;  /* 0x0000700000007a24 */ /* 0x000fc800078e02ff */
[----:B-1----:R-:W-:Y:S02]  /*3db0*/  IMAD.SHL.U32 R5, R0, 0x10, RZ ;  /* 0x0000001000057824 */ /* 0x002fe400078e00ff */
[----:B------:R-:W-:Y:S02]  /*3dc0*/  IMAD.SHL.U32 R184, R2, 0x2, RZ ;  /* 0x0000000202b87824 */ /* 0x000fe400078e00ff */
[----:B------:R-:W-:Y:S01]  /*3dd0*/  IMAD.SHL.U32 R4, R0, 0x8, RZ ;  /* 0x0000000800047824 */ /* 0x000fe200078e00ff */
[----:B------:R-:W-:-:S04]  /*3de0*/  IADD3 R2, R5, 0x20, RZ ;  /* 0x0000002005027810 */ /* 0x000fc80007ffe0ff */
[----:B------:R-:W-:-:S05]  /*3df0*/  IADD3 R0, R4, R2, RZ ;  /* 0x0000000204007210 */ /* 0x000fca0007ffe0ff */
[----:B------:R-:W-:-:S04]  /*3e00*/  IMAD.IADD R0, R4, 0x1, R0 ;  /* 0x0000000104007824 */ /* 0x000fc800078e0200 */
[----:B------:R-:W-:-:S05]  /*3e10*/  IMAD.IADD R0, R4, 0x1, R0 ;  /* 0x0000000104007824 */ /* 0x000fca00078e0200 */
[----:B------:R-:W-:-:S05]  /*3e20*/  IADD3 R0, R4, R0, RZ ;  /* 0x0000000004007210 */ /* 0x000fca0007ffe0ff */
[----:B------:R1:W-:Y:S01]  /*3e30*/  STL [R1+0xc], R0 ;  /* 0x00000c0001007387 */ /* 0x0003e20000100800 */
[----:B---3--:R4:W2:Y:S01]  /*3e40*/  R2UR UR8, R11 ;  /* 0x000000000b0873c2 */ /* 0x0088a200000e0000 */
[----:B-1----:R-:W-:-:S05]  /*3e50*/  IMAD.IADD R0, R4, 0x1, R0 ;  /* 0x0000000104007824 */ /* 0x002fca00078e0200 */
[----:B------:R1:W-:Y:S02]  /*3e60*/  STL [R1+0x8], R0 ;  /* 0x0000080001007387 */ /* 0x0003e40000100800 */
[----:B------:R4:W3:Y:S01]  /*3e70*/  R2UR UR9, R10 ;  /* 0x000000000a0973c2 */ /* 0x0008e200000e0000 */
[----:B-1----:R-:W-:-:S05]  /*3e80*/  IMAD.IADD R0, R4, 0x1, R0 ;  /* 0x0000000104007824 */ /* 0x002fca00078e0200 */
[----:B------:R1:W-:Y:S02]  /*3e90*/  STL [R1+0x4], R0 ;  /* 0x0000040001007387 */ /* 0x0003e40000100800 */
[----:B-1----:R-:W-:-:S05]  /*3ea0*/  IADD3 R0, R4, R0, RZ ;  /* 0x0000000004007210 */ /* 0x002fca0007ffe0ff */
[----:B------:R-:W-:-:S05]  /*3eb0*/  IMAD.IADD R252, R4, 0x1, R0 ;  /* 0x0000000104fc7824 */ /* 0x000fca00078e0200 */
[----:B------:R-:W-:-:S05]  /*3ec0*/  IADD3 R251, R4, R252, RZ ;  /* 0x000000fc04fb7210 */ /* 0x000fca0007ffe0ff */
[----:B------:R-:W-:-:S04]  /*3ed0*/  IMAD.IADD R250, R4, 0x1, R251 ;  /* 0x0000000104fa7824 */ /* 0x000fc800078e02fb */
[C---:B------:R-:W-:Y:S01]  /*3ee0*/  IMAD.IADD R249, R4.reuse, 0x1, R250 ;  /* 0x0000000104f97824 */ /* 0x040fe200078e02fa */
[----:B------:R1:W-:Y:S04]  /*3ef0*/  STL [R1], R0 ;  /* 0x0000000001007387 */ /* 0x0003e80000100800 */
[----:B------:R-:W-:Y:S01]  /*3f00*/  IADD3 R248, R4, R249, RZ ;  /* 0x000000f904f87210 */ /* 0x000fe20007ffe0ff */
[----:B------:R-:W-:-:S04]  /*3f10*/  IMAD.WIDE.U32 R246, R246, -0x2daee0ad, RZ ;  /* 0xd2511f53f6f67825 */ /* 0x000fc800078e00ff */
[----:B-1234-:R-:W-:Y:S02]  /*3f20*/  IMAD.IADD R0, R4, 0x1, R248 ;  /* 0x0000000104007824 */ /* 0x01efe400078e02f8 */
.L_x_1023:
[----:B-----5:R-:W-:Y:S01]  /*3f30*/  FSETP.NEU.FTZ.AND P2, PT, R244, -INF , PT ;  /* 0xff800000f400780b */ /* 0x020fe20003f5d000 */
[----:B------:R-:W0:Y:S01]  /*3f40*/  LDGDEPBAR ;  /* 0x00000000000079af */ /* 0x000e220000000000 */
[C---:B------:R-:W-:Y:S01]  /*3f50*/  IMAD.IADD R0, R184.reuse, 0x1, R185 ;  /* 0x00000001b8007824 */ /* 0x040fe200078e02b9 */
[----:B------:R-:W-:Y:S01]  /*3f60*/  USHF.L.U32 UR4, UR19, 0x7, URZ ;  /* 0x0000000713047899 */ /* 0x000fe2000800063f */
[----:B------:R-:W-:Y:S01]  /*3f70*/  IMAD.IADD R168, R184, 0x1, R177 ;  /* 0x00000001b8a87824 */ /* 0x000fe200078e02b1 */
[----:B------:R-:W-:Y:S01]  /*3f80*/  USHF.L.U32 UR5, UR7, 0x7, URZ ;  /* 0x0000000707057899 */ /* 0x000fe2000800063f */
[----:B------:R-:W-:Y:S01]  /*3f90*/  IMAD.U32 R2, RZ, RZ, UR20 ;  /* 0x00000014ff027e24 */ /* 0x000fe2000f8e00ff */
[----:B------:R-:W-:Y:S02]  /*3fa0*/  UIADD3 UR4, UR4, 0x80, URZ ;  /* 0x0000008004047890 */ /* 0x000fe4000fffe03f */
[----:B------:R-:W2:Y:S01]  /*3fb0*/  LDL R191, [R1+0x18] ;  /* 0x0000180001bf7983 */ /* 0x000ea20000100800 */
[----:B------:R-:W-:Y:S02]  /*3fc0*/  UISETP.GE.AND UP0, UPT, UR5, UR18, UPT ;  /* 0x000000120500728c */ /* 0x000fe4000bf06270 */
[----:B------:R-:W-:Y:S01]  /*3fd0*/  UIADD3 UR6, UR9, -0x4ab325aa, URZ ;  /* 0xb54cda5609067890 */ /* 0x000fe2000fffe03f */
[----:B------:R-:W3:Y:S01]  /*3fe0*/  LDL R190, [R1+0x10] ;  /* 0x0000100001be7983 */ /* 0x000ee20000100800 */
[----:B------:R-:W-:Y:S02]  /*3ff0*/  UISETP.LT.AND UP0, UPT, UR4, UR16, UP0 ;  /* 0x000000100400728c */ /* 0x000fe40008701270 */
[----:B------:R-:W-:Y:S01]  /*4000*/  UIADD3 UR4, UR9, -0x61c88647, URZ ;  /* 0x9e3779b909047890 */ /* 0x000fe2000fffe03f */
[----:B------:R-:W1:Y:S01]  /*4010*/  S2R R188, SR_TID.X ;  /* 0x0000000000bc7919 */ /* 0x000e620000002100 */
[----:B------:R-:W-:Y:S02]  /*4020*/  UISETP.GT.AND UP3, UPT, UR7, UR17, UPT ;  /* 0x000000110700728c */ /* 0x000fe4000bf64270 */
[----:B------:R-:W-:Y:S05]  /*4030*/  PLOP3.LUT P0, PT, PT, PT, UP0, 0x80, 0x0 ;  /* 0x000000000000781c */ /* 0x000fea0003f0f008 */
[----:B------:R-:W4:Y:S08]  /*4040*/  S2R R189, SR_TID.X ;  /* 0x0000000000bd7919 */ /* 0x000f300000002100 */
[----:B------:R-:W-:Y:S02]  /*4050*/  @!P0 IADD3 R2, -R2, 0x1, R237 ;  /* 0x0000000102028810 */ /* 0x000fe40007ffe1ed */
[----:B-1----:R-:W-:Y:S01]  /*4060*/  SHF.R.S32.HI R188, RZ, 0x1f, R188 ;  /* 0x0000001fffbc7819 */ /* 0x002fe200000114bc */
[----:B------:R-:W-:Y:S04]  /*4070*/  DEPBAR.LE SB0, 0x0 ;  /* 0x000080000000791a */ /* 0x000fe80000000000 */
[----:B------:R-:W-:Y:S01]  /*4080*/  BAR.SYNC.DEFER_BLOCKING 0x0 ;  /* 0x0000000000007b1d */ /* 0x000fe20000010000 */
[----:B----4-:R-:W-:Y:S04]  /*4090*/  LEA.HI R188, R188, R189, RZ, 0x7 ;  /* 0x000000bdbcbc7211 */ /* 0x010fe800078f38ff */
        /* <DEDUP_REMOVED lines=38> */
[----:B------:R-:W-:Y:S07]  /*4300*/  LDSM.16.M88.4 R140, [R180+0xc000] ;  /* 0x00c00000b48c783b */ /* 0x000fee0000000200 */
[-C--:B------:R-:W-:Y:S08]  /*4310*/  HMMA.16816.F32.BF16 R20, R136, R148.reuse, R20 ;  /* 0x000000948814723c */ /* 0x080ff00000041814 */
[C---:B------:R-:W-:Y:S01]  /*4320*/  HMMA.16816.F32.BF16 R24, R144.reuse, R148, R24 ;  /* 0x000000949018723c */ /* 0x040fe20000041818 */
[----:B------:R-:W1:Y:S06]  /*4330*/  @!P0 S2R R148, SR_TID.X ;  /* 0x0000000000948919 */ /* 0x000e6c0000002100 */
[----:B------:R-:W-:Y:S01]  /*4340*/  IMAD.U32 R149, RZ, RZ, UR5 ;  /* 0x00000005ff957e24 */ /* 0x000fe2000f8e00ff */
[-C--:B------:R-:W-:Y:S01]  /*4350*/  HMMA.16816.F32.BF16 R28, R144, R150.reuse, R28 ;  /* 0x00000096901c723c */ /* 0x080fe2000004181c */
[----:B------:R-:W-:Y:S03]  /*4360*/  UIADD3 UR5, UR8, -0x4498517b, URZ ;  /* 0xbb67ae8508057890 */ /* 0x000fe6000fffe03f */
[----:B------:R-:W-:Y:S04]  /*4370*/  @!P0 IADD3 R149, R149, UR16, R2 ;  /* 0x0000001095958c10 */ /* 0x000fe8000fffe002 */
[C---:B------:R-:W-:Y:S08]  /*4380*/  HMMA.16816.F32.BF16 R32, R136.reuse, R150, R32 ;  /* 0x000000968820723c */ /* 0x040ff00000041820 */
[-C--:B------:R-:W-:Y:S08]  /*4390*/  HMMA.16816.F32.BF16 R36, R136, R152.reuse, R36 ;  /* 0x000000988824723c */ /* 0x080ff00000041824 */
[C---:B------:R-:W-:Y:S08]  /*43a0*/  HMMA.16816.F32.BF16 R40, R144.reuse, R152, R40 ;  /* 0x000000989028723c */ /* 0x040ff00000041828 */
[-C--:B------:R-:W-:Y:S08]  /*43b0*/  HMMA.16816.F32.BF16 R44, R144, R154.reuse, R44 ;  /* 0x0000009a902c723c */ /* 0x080ff0000004182c */
[C---:B------:R-:W-:Y:S08]  /*43c0*/  HMMA.16816.F32.BF16 R48, R136.reuse, R154, R48 ;  /* 0x0000009a8830723c */ /* 0x040ff00000041830 */
[-C--:B------:R-:W-:Y:S08]  /*43d0*/  HMMA.16816.F32.BF16 R52, R136, R156.reuse, R52 ;  /* 0x0000009c8834723c */ /* 0x080ff00000041834 */
[C---:B------:R-:W-:Y:S08]  /*43e0*/  HMMA.16816.F32.BF16 R56, R144.reuse, R156, R56 ;  /* 0x0000009c9038723c */ /* 0x040ff00000041838 */
[-C--:B------:R-:W-:Y:S07]  /*43f0*/  HMMA.16816.F32.BF16 R60, R144, R158.reuse, R60 ;  /* 0x0000009e903c723c */ /* 0x080fee000004183c */
[----:B------:R-:W-:Y:S01]  /*4400*/  IMAD.IADD R144, R0, 0x1, R177 ;  /* 0x0000000100907824 */ /* 0x000fe200078e02b1 */
[----:B------:R-:W-:Y:S01]  /*4410*/  HMMA.16816.F32.BF16 R64, R136, R158, R64 ;  /* 0x0000009e8840723c */ /* 0x000fe20000041840 */
[----:B------:R-:W4:Y:S03]  /*4420*/  LDSM.16.M88.4 R136, [R179+0xd800] ;  /* 0x00d80000b388783b */ /* 0x000f260000000200 */
[----:B------:R-:W-:Y:S04]  /*4430*/  IMAD.U32 R0, RZ, RZ, UR19 ;  /* 0x00000013ff007e24 */ /* 0x000fe8000f8e00ff */
[-C--:B------:R-:W-:Y:S01]  /*4440*/  HMMA.16816.F32.BF16 R4, R160, R164.reuse, R4 ;  /* 0x000000a4a004723c */ /* 0x080fe20000041804 */
[----:B------:R-:W-:Y:S04]  /*4450*/  IMAD R0, R0, 0x2, R188 ;  /* 0x0000000200007824 */ /* 0x000fe800078e02bc */
[----:B------:R-:W-:Y:S03]  /*4460*/  IMAD.SHL.U32 R0, R0, 0x2, RZ ;  /* 0x0000000200007824 */ /* 0x000fe600078e00ff */
[C---:B------:R-:W-:Y:S04]  /*4470*/  HMMA.16816.F32.BF16 R8, R168.reuse, R164, R8 ;  /* 0x000000a4a808723c */ /* 0x040fe80000041808 */
[----:B------:R-:W-:Y:S04]  /*4480*/  IADD3 R2, R0, 0x1, RZ ;  /* 0x0000000100027810 */ /* 0x000fe80007ffe0ff */
[----:B------:R-:W-:Y:S01]  /*4490*/  LOP3.LUT R2, R247, UR8, R2, 0x96, !PT ;  /* 0x00000008f7027c12 */ /* 0x000fe2000f8e9602 */
[-C--:B------:R-:W-:Y:S04]  /*44a0*/  HMMA.16816.F32.BF16 R12, R168, R166.reuse, R12 ;  /* 0x000000a6a80c723c */ /* 0x080fe8000004180c */
[----:B------:R-:W-:Y:S04]  /*44b0*/  IMAD.WIDE.U32 R150, R2, -0x326172a9, RZ ;  /* 0xcd9e8d5702967825 */ /* 0x000fe800078e00ff */
[C---:B------:R-:W-:Y:S01]  /*44c0*/  HMMA.16816.F32.BF16 R16, R160.reuse, R166, R16 ;  /* 0x000000a6a010723c */ /* 0x040fe20000041810 */
[----:B-1----:R-:W-:Y:S03]  /*44d0*/  @!P0 IMAD.SHL.U32 R2, R148, 0x2, RZ ;  /* 0x0000000294028824 */ /* 0x002fe600078e00ff */
[----:B------:R-:W-:Y:S02]  /*44e0*/  @!P0 IMNMX R148, R149, UR16, PT ;  /* 0x0000001095948c17 */ /* 0x000fe4000b800200 */
[----:B------:R-:W-:Y:S02]  /*44f0*/  @!P0 LOP3.LUT R2, R2, 0x6, RZ, 0xc0, !PT ;  /* 0x0000000602028812 */ /* 0x000fe400078ec0ff */
[-C--:B------:R-:W-:Y:S04]  /*4500*/  HMMA.16816.F32.BF16 R20, R160, R172.reuse, R20 ;  /* 0x000000aca014723c */ /* 0x080fe80000041814 */
[----:B------:R-:W-:Y:S04]  /*4510*/  @!P0 IMAD R2, R188, 0x40, R2 ;  /* 0x00000040bc028824 */ /* 0x000fe800078e0202 */
[C---:B------:R-:W-:Y:S08]  /*4520*/  HMMA.16816.F32.BF16 R24, R168.reuse, R172, R24 ;  /* 0x000000aca818723c */ /* 0x040ff00000041818 */
[-C--:B------:R-:W-:Y:S08]  /*4530*/  HMMA.16816.F32.BF16 R28, R168, R174.reuse, R28 ;  /* 0x000000aea81c723c */ /* 0x080ff0000004181c */
[C---:B------:R-:W-:Y:S08]  /*4540*/  HMMA.16816.F32.BF16 R32, R160.reuse, R174, R32 ;  /* 0x000000aea020723c */ /* 0x040ff00000041820 */
[-C--:B--2---:R-:W-:Y:S08]  /*4550*/  HMMA.16816.F32.BF16 R36, R160, R132.reuse, R36 ;  /* 0x00000084a024723c */ /* 0x084ff00000041824 */
[C---:B------:R-:W-:Y:S08]  /*4560*/  HMMA.16816.F32.BF16 R40, R168.reuse, R132, R40 ;  /* 0x00000084a828723c */ /* 0x040ff00000041828 */
[-C--:B------:R-:W-:Y:S08]  /*4570*/  HMMA.16816.F32.BF16 R44, R168, R134.reuse, R44 ;  /* 0x00000086a82c723c */ /* 0x080ff0000004182c */
[C---:B------:R-:W-:Y:S01]  /*4580*/  HMMA.16816.F32.BF16 R48, R160.reuse, R134, R48 ;  /* 0x00000086a030723c */ /* 0x040fe20000041830 */
[----:B------:R-:W1:Y:S07]  /*4590*/  LDSM.16.M88.4 R132, [R144] ;  /* 0x000000009084783b */ /* 0x000e6e0000000200 */
[-C--:B----4-:R-:W-:Y:S01]  /*45a0*/  HMMA.16816.F32.BF16 R52, R160, R136.reuse, R52 ;  /* 0x00000088a034723c */ /* 0x090fe20000041834 */
[----:B------:R-:W2:Y:S07]  /*45b0*/  LDSM.16.M88.4 R144, [R144+0x2000] ;  /* 0x002000009090783b */ /* 0x000eae0000000200 */
[C---:B------:R-:W-:Y:S07]  /*45c0*/  HMMA.16816.F32.BF16 R56, R168.reuse, R136, R56 ;  /* 0x00000088a838723c */ /* 0x040fee0000041838 */
[----:B------:R-:W-:Y:S01]  /*45d0*/  IMAD.U32 R136, RZ, RZ, UR7 ;  /* 0x00000007ff887e24 */ /* 0x000fe2000f8e00ff */
[-C--:B------:R-:W-:Y:S08]  /*45e0*/  HMMA.16816.F32.BF16 R60, R168, R138.reuse, R60 ;  /* 0x0000008aa83c723c */ /* 0x080ff0000004183c */
[----:B------:R-:W-:Y:S07]  /*45f0*/  HMMA.16816.F32.BF16 R64, R160, R138, R64 ;  /* 0x0000008aa040723c */ /* 0x000fee0000041840 */
[----:B------:R-:W-:Y:S01]  /*4600*/  IMAD R138, R136, 0x8, R191 ;  /* 0x00000008888a7824 */ /* 0x000fe200078e02bf */
[----:B------:R-:W-:Y:S01]  /*4610*/  LOP3.LUT R136, R247, UR8, R0, 0x96, !PT ;  /* 0x00000008f7887c12 */ /* 0x000fe2000f8e9600 */
[-C--:B-1----:R-:W-:Y:S03]  /*4620*/  HMMA.16816.F32.BF16 R4, R132, R140.reuse, R4 ;  /* 0x0000008c8404723c */ /* 0x082fe60000041804 */
[C---:B------:R-:W-:Y:S01]  /*4630*/  IADD3 R152, R138.reuse, 0x4, RZ ;  /* 0x000000048a987810 */ /* 0x040fe20007ffe0ff */
[----:B------:R-:W-:Y:S01]  /*4640*/  IMAD.WIDE.U32 R138, R138, -0x326172a9, RZ ;  /* 0xcd9e8d578a8a7825 */ /* 0x000fe200078e00ff */
[----:B---3--:R-:W-:Y:S03]  /*4650*/  LOP3.LUT R0, R190, UR9, RZ, 0x3c, !PT ;  /* 0x00000009be007c12 */ /* 0x008fe6000f8e3cff */
[----:B------:R-:W-:Y:S01]  /*4660*/  IMAD.WIDE.U32 R152, R152, -0x326172a9, RZ ;  /* 0xcd9e8d5798987825 */ /* 0x000fe200078e00ff */
[-C--:B------:R-:W-:Y:S01]  /*4670*/  LOP3.LUT R154, R139, R0.reuse, RZ, 0x3c, !PT ;  /* 0x000000008b9a7212 */ /* 0x080fe200078e3cff */
[C---:B--2---:R-:W-:Y:S02]  /*4680*/  HMMA.16816.F32.BF16 R8, R144.reuse, R140, R8 ;  /* 0x0000008c9008723c */ /* 0x044fe40000041808 */
[--C-:B------:R-:W-:Y:S01]  /*4690*/  LOP3.LUT R160, R151, UR4, R138.reuse, 0x96, !PT ;  /* 0x0000000497a07c12 */ /* 0x100fe2000f8e968a */
[----:B------:R-:W-:Y:S01]  /*46a0*/  IMAD.WIDE.U32 R136, R136, -0x326172a9, RZ ;  /* 0xcd9e8d5788887825 */ /* 0x000fe200078e00ff */
[----:B------:R-:W-:Y:S02]  /*46b0*/  LOP3.LUT R156, R153, R0, RZ, 0x3c, !PT ;  /* 0x00000000999c7212 */ /* 0x000fe400078e3cff */
[----:B------:R-:W-:Y:S01]  /*46c0*/  LOP3.LUT R0, R246, UR5, RZ, 0x3c, !PT ;  /* 0x00000005f6007c12 */ /* 0x000fe2000f8e3cff */
[----:B------:R-:W-:Y:S01]  /*46d0*/  IMAD.WIDE.U32 R154, R154, -0x2daee0ad, RZ ;  /* 0xd2511f539a9a7825 */ /* 0x000fe200078e00ff */
[C---:B------:R-:W-:Y:S01]  /*46e0*/  LOP3.LUT R139, R137.reuse, UR4, R138, 0x96, !PT ;  /* 0x00000004898b7c12 */ /* 0x040fe2000f8e968a */
[-C--:B------:R-:W-:Y:S01]  /*46f0*/  HMMA.16816.F32.BF16 R12, R144, R142.reuse, R12 ;  /* 0x0000008e900c723c */ /* 0x080fe2000004180c */
[----:B------:R-:W-:Y:S02]  /*4700*/  UIADD3 UR5, UR8, 0x76cf5d0a, URZ ;  /* 0x76cf5d0a08057890 */ /* 0x000fe4000fffe03f */
[----:B------:R-:W-:Y:S01]  /*4710*/  LOP3.LUT R158, R0, R155, RZ, 0x3c, !PT ;  /* 0x0000009b009e7212 */ /* 0x000fe200078e3cff */
[----:B------:R-:W-:Y:S01]  /*4720*/  IMAD.WIDE.U32 R156, R156, -0x2daee0ad, RZ ;  /* 0xd2511f539c9c7825 */ /* 0x000fe200078e00ff */
[--C-:B------:R-:W-:Y:S02]  /*4730*/  LOP3.LUT R162, R137, UR4, R152.reuse, 0x96, !PT ;  /* 0x0000000489a27c12 */ /* 0x100fe4000f8e9698 */
[----:B------:R-:W-:Y:S01]  /*4740*/  LOP3.LUT R155, R151, UR4, R152, 0x96, !PT ;  /* 0x00000004979b7c12 */ /* 0x000fe2000f8e9698 */
[----:B------:R-:W-:Y:S01]  /*4750*/  IMAD.U32 R138, RZ, RZ, UR19 ;  /* 0x00000013ff8a7e24 */ /* 0x000fe2000f8e00ff */
[----:B------:R-:W-:Y:S01]  /*4760*/  LOP3.LUT R152, R0, R157, RZ, 0x3c, !PT ;  /* 0x0000009d00987212 */ /* 0x000fe200078e3cff */
[----:B------:R-:W-:Y:S01]  /*4770*/  UIADD3 UR4, UR9, 0x3c6ef372, URZ ;  /* 0x3c6ef37209047890 */ /* 0x000fe2000fffe03f */
[C---:B------:R-:W-:Y:S01]  /*4780*/  HMMA.16816.F32.BF16 R16, R132.reuse, R142, R16 ;  /* 0x0000008e8410723c */ /* 0x040fe20000041810 */
[----:B------:R-:W-:Y:S01]  /*4790*/  @!P0 IMAD R0, R138, 0x80, R2 ;  /* 0x000000808a008824 */ /* 0x000fe200078e0202 */
[----:B------:R-:W-:Y:S01]  /*47a0*/  @!P0 IADD3 R138, R149, 0x8, RZ ;  /* 0x00000008958a8810 */ /* 0x000fe20007ffe0ff */
[----:B------:R-:W-:Y:S02]  /*47b0*/  FMUL.FTZ R2, R244, 1.4426950216293334961 ;  /* 0x3fb8aa3bf4027820 */ /* 0x000fe40000410000 */
[----:B------:R-:W-:Y:S01]  /*47c0*/  IMAD.WIDE.U32 R152, R152, -0x326172a9, RZ ;  /* 0xcd9e8d5798987825 */ /* 0x000fe200078e00ff */
[----:B------:R-:W-:Y:S02]  /*47d0*/  @!P0 IMNMX R138, R138, UR16, PT ;  /* 0x000000108a8a8c17 */ /* 0x000fe4000b800200 */
[-C--:B------:R-:W-:Y:S01]  /*47e0*/  @!P0 ISETP.GE.AND P3, PT, R0, R148.reuse, PT ;  /* 0x000000940000820c */ /* 0x080fe20003f66270 */
[----:B------:R-:W-:Y:S03]  /*47f0*/  IMAD.WIDE.U32 R160, R160, -0x2daee0ad, RZ ;  /* 0xd2511f53a0a07825 */ /* 0x000fe600078e00ff */
[----:B------:R-:W-:Y:S01]  /*4800*/  FSEL R141, R2, RZ, P2 ;  /* 0x000000ff028d7208 */ /* 0x000fe20001000000 */
[----:B------:R-:W-:Y:S01]  /*4810*/  IMAD.WIDE.U32 R162, R162, -0x2daee0ad, RZ ;  /* 0xd2511f53a2a27825 */ /* 0x000fe200078e00ff */
[----:B------:R-:W-:Y:S02]  /*4820*/  @!P0 IADD3 R2, R0, 0x1, RZ ;  /* 0x0000000100028810 */ /* 0x000fe40007ffe0ff */
[----:B------:R-:W-:Y:S01]  /*4830*/  @!P0 FSEL R4, R4, -INF , !P3 ;  /* 0xff80000004048808 */ /* 0x000fe20005800000 */
[----:B------:R-:W-:Y:S01]  /*4840*/  IMAD.WIDE.U32 R158, R158, -0x326172a9, RZ ;  /* 0xcd9e8d579e9e7825 */ /* 0x000fe200078e00ff */
[----:B------:R-:W-:Y:S02]  /*4850*/  @!P0 ISETP.GE.AND P3, PT, R2, R148, PT ;  /* 0x000000940200820c */ /* 0x000fe40003f66270 */
[--C-:B------:R-:W-:Y:S01]  /*4860*/  LOP3.LUT R167, R153, UR4, R136.reuse, 0x96, !PT ;  /* 0x0000000499a77c12 */ /* 0x100fe2000f8e9688 */
[--C-:B------:R-:W-:Y:S01]  /*4870*/  FFMA.FTZ R4, R4, c[0x0][0x23c], -R141.reuse ;  /* 0x00008f0004047a23 */ /* 0x100fe2000001088d */
[----:B------:R-:W-:Y:S01]  /*4880*/  LOP3.LUT R164, R159, UR4, R136, 0x96, !PT ;  /* 0x000000049fa47c12 */ /* 0x000fe2000f8e9688 */
[C---:B------:R-:W-:Y:S01]  /*4890*/  FMUL.FTZ R140, R245.reuse, 1.4426950216293334961 ;  /* 0x3fb8aa3bf58c7820 */ /* 0x040fe20000410000 */
[----:B------:R-:W-:Y:S01]  /*48a0*/  FSETP.NEU.FTZ.AND P2, PT, R245, -INF , PT ;  /* 0xff800000f500780b */ /* 0x000fe20003f5d000 */
[----:B------:R-:W-:Y:S01]  /*48b0*/  IMAD.WIDE.U32 R136, R139, -0x2daee0ad, RZ ;  /* 0xd2511f538b887825 */ /* 0x000fe200078e00ff */
[----:B------:R-:W-:Y:S01]  /*48c0*/  @!P0 FSEL R5, R5, -INF , !P3 ;  /* 0xff80000005058808 */ /* 0x000fe20005800000 */
[----:B------:R-:W1:Y:S01]  /*48d0*/  MUFU.EX2 R208, R4 ;  /* 0x0000000400d07308 */ /* 0x000e620000000800 */
[-C--:B------:R-:W-:Y:S01]  /*48e0*/  @!P0 ISETP.GE.AND P3, PT, R0, R138.reuse, PT ;  /* 0x0000008a0000820c */ /* 0x080fe20003f66270 */
[----:B------:R-:W-:Y:S01]  /*48f0*/  IMAD.WIDE.U32 R164, R164, -0x2daee0ad, RZ ;  /* 0xd2511f53a4a47825 */ /* 0x000fe200078e00ff */
[----:B------:R-:W-:Y:S02]  /*4900*/  FSEL R140, R140, RZ, P2 ;  /* 0x000000ff8c8c7208 */ /* 0x000fe40001000000 */
[----:B------:R-:W-:Y:S01]  /*4910*/  @!P0 ISETP.GE.AND P2, PT, R2, R138, PT ;  /* 0x0000008a0200820c */ /* 0x000fe20003f46270 */
[----:B------:R-:W-:Y:S01]  /*4920*/  FFMA.FTZ R5, R5, c[0x0][0x23c], -R141 ;  /* 0x00008f0005057a23 */ /* 0x000fe2000001088d */
[----:B------:R-:W-:Y:S01]  /*4930*/  @!P0 FSEL R6, R6, -INF , !P3 ;  /* 0xff80000006068808 */ /* 0x000fe20005800000 */
[----:B------:R-:W-:Y:S01]  /*4940*/  FMUL.FTZ R139, R242, 1.4426950216293334961 ;  /* 0x3fb8aa3bf28b7820 */ /* 0x000fe20000410000 */
[----:B------:R-:W-:Y:S01]  /*4950*/  LOP3.LUT R166, R137, UR5, R154, 0x96, !PT ;  /* 0x0000000589a67c12 */ /* 0x000fe2000f8e969a */
[----:B------:R-:W2:Y:S01]  /*4960*/  MUFU.EX2 R205, R5 ;  /* 0x0000000500cd7308 */ /* 0x000ea20000000800 */
[----:B------:R-:W-:Y:S01]  /*4970*/  @!P0 IADD3 R137, R149, 0x40, RZ ;  /* 0x0000004095898810 */ /* 0x000fe20007ffe0ff */
[----:B------:R-:W-:Y:S01]  /*4980*/  FFMA.FTZ R6, R6, c[0x0][0x23c], -R140 ;  /* 0x00008f0006067a23 */ /* 0x000fe2000001088c */
[----:B------:R-:W-:Y:S02]  /*4990*/  @!P0 FSEL R7, R7, -INF , !P2 ;  /* 0xff80000007078808 */ /* 0x000fe40005000000 */
[----:B------:R-:W-:Y:S02]  /*49a0*/  FSETP.NEU.FTZ.AND P2, PT, R242, -INF , PT ;  /* 0xff800000f200780b */ /* 0x000fe40003f5d000 */
[----:B------:R-:W-:Y:S02]  /*49b0*/  @!P0 IMNMX R137, R137, UR16, PT ;  /* 0x0000001089898c17 */ /* 0x000fe4000b800200 */
[----:B------:R-:W-:Y:S01]  /*49c0*/  FSEL R139, R139, RZ, P2 ;  /* 0x000000ff8b8b7208 */ /* 0x000fe20001000000 */
[----:B------:R3:W-:Y:S01]  /*49d0*/  MUFU.EX2 R202, R6 ;  /* 0x0000000600ca7308 */ /* 0x0007e20000000800 */
[-C--:B------:R-:W-:Y:S02]  /*49e0*/  @!P0 ISETP.GE.AND P2, PT, R0, R137.reuse, PT ;  /* 0x000000890000820c */ /* 0x080fe40003f46270 */
[--C-:B------:R-:W-:Y:S02]  /*49f0*/  LOP3.LUT R151, R159, UR4, R150.reuse, 0x96, !PT ;  /* 0x000000049f977c12 */ /* 0x100fe4000f8e9696 */
[----:B------:R-:W-:Y:S02]  /*4a00*/  @!P0 FSEL R8, R8, -INF , !P2 ;  /* 0xff80000008088808 */ /* 0x000fe40005000000 */
[----:B------:R-:W-:Y:S01]  /*4a10*/  LOP3.LUT R157, R153, UR4, R150, 0x96, !PT ;  /* 0x00000004999d7c12 */ /* 0x000fe2000f8e9696 */
[----:B------:R-:W-:Y:S01]  /*4a20*/  FFMA.FTZ R150, R7, c[0x0][0x23c], -R140 ;  /* 0x00008f0007967a23 */ /* 0x000fe2000001088c */
[----:B------:R-:W-:Y:S01]  /*4a30*/  LOP3.LUT R159, R161, UR5, R154, 0x96, !PT ;  /* 0x00000005a19f7c12 */ /* 0x000fe2000f8e969a */
[--C-:B------:R-:W-:Y:S01]  /*4a40*/  FFMA.FTZ R8, R8, c[0x0][0x23c], -R139.reuse ;  /* 0x00008f0008087a23 */ /* 0x100fe2000001088b */
[--C-:B------:R-:W-:Y:S01]  /*4a50*/  LOP3.LUT R153, R163, UR5, R156.reuse, 0x96, !PT ;  /* 0x00000005a3997c12 */ /* 0x100fe2000f8e969c */
[----:B------:R-:W-:Y:S01]  /*4a60*/  UIADD3 UR4, UR8, 0x32370b8f, URZ ;  /* 0x32370b8f08047890 */ /* 0x000fe2000fffe03f */
[-C--:B------:R-:W-:Y:S01]  /*4a70*/  @!P0 ISETP.GE.AND P2, PT, R2, R137.reuse, PT ;  /* 0x000000890200820c */ /* 0x080fe20003f46270 */
[----:B------:R4:W-:Y:S01]  /*4a80*/  MUFU.EX2 R220, R8 ;  /* 0x0000000800dc7308 */ /* 0x0009e20000000800 */
[----:B------:R-:W-:Y:S01]  /*4a90*/  FSETP.NEU.FTZ.AND P3, PT, R243, -INF , PT ;  /* 0xff800000f300780b */ /* 0x000fe20003f7d000 */
[----:B------:R-:W-:Y:S01]  /*4aa0*/  IMAD.WIDE.U32 R154, R155, -0x2daee0ad, RZ ;  /* 0xd2511f539b9a7825 */ /* 0x000fe200078e00ff */
[----:B------:R-:W-:Y:S04]  /*4ab0*/  @!P0 FSEL R9, R9, -INF , !P2 ;  /* 0xff80000009098808 */ /* 0x000fe80005000000 */
[----:B------:R-:W-:Y:S01]  /*4ac0*/  LOP3.LUT R156, R155, UR5, R156, 0x96, !PT ;  /* 0x000000059b9c7c12 */ /* 0x000fe2000f8e969c */
[----:B------:R-:W-:Y:S01]  /*4ad0*/  UIADD3 UR5, UR8, -0x126145ec, URZ ;  /* 0xed9eba1408057890 */ /* 0x000fe2000fffe03f */
[----:B------:R-:W-:Y:S01]  /*4ae0*/  LOP3.LUT R155, R165, UR4, R136, 0x96, !PT ;  /* 0x00000004a59b7c12 */ /* 0x000fe2000f8e9688 */
[----:B---3--:R-:W3:Y:S01]  /*4af0*/  LDSM.16.M88.4 R4, [R180+0xc800] ;  /* 0x00c80000b404783b */ /* 0x008ee20000000200 */
[----:B------:R-:W-:Y:S01]  /*4b00*/  @!P0 IADD3 R136, R149, 0x48, RZ ;  /* 0x0000004895888810 */ /* 0x000fe20007ffe0ff */
[--C-:B------:R-:W-:Y:S01]  /*4b10*/  FFMA.FTZ R149, R9, c[0x0][0x23c], -R139.reuse ;  /* 0x00008f0009957a23 */ /* 0x100fe2000001088b */
[----:B------:R-:W-:Y:S01]  /*4b20*/  @!P0 IADD3 R9, R0, 0x8, RZ ;  /* 0x0000000800098810 */ /* 0x000fe20007ffe0ff */
[----:B------:R1:W1:Y:S01]  /*4b30*/  MUFU.EX2 R217, R150 ;  /* 0x0000009600d97308 */ /* 0x0002620000000800 */
[----:B------:R-:W-:Y:S02]  /*4b40*/  @!P0 IMNMX R136, R136, UR16, PT ;  /* 0x0000001088888c17 */ /* 0x000fe4000b800200 */
[-C--:B------:R-:W-:Y:S02]  /*4b50*/  @!P0 ISETP.GE.AND P6, PT, R9, R137.reuse, PT ;  /* 0x000000890900820c */ /* 0x080fe40003fc6270 */
[-C--:B------:R-:W-:Y:S02]  /*4b60*/  @!P0 ISETP.GE.AND P2, PT, R2, R136.reuse, PT ;  /* 0x000000880200820c */ /* 0x080fe40003f46270 */
[-C--:B------:R-:W-:Y:S02]  /*4b70*/  @!P0 ISETP.GE.AND P4, PT, R0, R136.reuse, PT ;  /* 0x000000880000820c */ /* 0x080fe40003f86270 */
[----:B------:R-:W-:Y:S01]  /*4b80*/  @!P0 FSEL R11, R11, -INF , !P2 ;  /* 0xff8000000b0b8808 */ /* 0x000fe20005000000 */
[----:B----4-:R-:W-:Y:S01]  /*4b90*/  FMUL.FTZ R8, R243, 1.4426950216293334961 ;  /* 0x3fb8aa3bf3087820 */ /* 0x010fe20000410000 */
[----:B------:R-:W-:Y:S01]  /*4ba0*/  @!P0 FSEL R10, R10, -INF , !P4 ;  /* 0xff8000000a0a8808 */ /* 0x000fe20006000000 */
[----:B------:R-:W4:Y:S01]  /*4bb0*/  MUFU.EX2 R221, R149 ;  /* 0x0000009500dd7308 */ /* 0x000f220000000800 */
[C---:B------:R-:W-:Y:S02]  /*4bc0*/  @!P0 ISETP.GE.AND P2, PT, R9.reuse, R136, PT ;  /* 0x000000880900820c */ /* 0x040fe40003f46270 */
[----:B------:R-:W-:Y:S02]  /*4bd0*/  FSEL R2, R8, RZ, P3 ;  /* 0x000000ff08027208 */ /* 0x000fe40001800000 */
[----:B------:R-:W-:Y:S02]  /*4be0*/  @!P0 IADD3 R8, R0, 0x9, RZ ;  /* 0x0000000900088810 */ /* 0x000fe40007ffe0ff */
[----:B------:R-:W-:Y:S01]  /*4bf0*/  @!P0 ISETP.GE.AND P4, PT, R9, R148, PT ;  /* 0x000000940900820c */ /* 0x000fe20003f86270 */
[--C-:B------:R-:W-:Y:S01]  /*4c00*/  FFMA.FTZ R10, R10, c[0x0][0x23c], -R2.reuse ;  /* 0x00008f000a0a7a23 */ /* 0x100fe20000010802 */
[-C--:B------:R-:W-:Y:S01]  /*4c10*/  @!P0 ISETP.GE.AND P3, PT, R8, R137.reuse, PT ;  /* 0x000000890800820c */ /* 0x080fe20003f66270 */
[--C-:B------:R-:W-:Y:S01]  /*4c20*/  FFMA.FTZ R11, R11, c[0x0][0x23c], -R2.reuse ;  /* 0x00008f000b0b7a23 */ /* 0x100fe20000010802 */
[----:B------:R-:W-:Y:S01]  /*4c30*/  @!P0 ISETP.GE.AND P5, PT, R9, R138, PT ;  /* 0x0000008a0900820c */ /* 0x000fe20003fa6270 */
[----:B------:R-:W2:Y:S01]  /*4c40*/  MUFU.EX2 R225, R10 ;  /* 0x0000000a00e17308 */ /* 0x000ea20000000800 */
[----:B------:R-:W-:Y:S01]  /*4c50*/  @!P0 FSEL R12, R12, -INF , !P6 ;  /* 0xff8000000c0c8808 */ /* 0x000fe20007000000 */
[----:B-1----:R-:W-:Y:S01]  /*4c60*/  IMAD.WIDE.U32 R150, R151, -0x2daee0ad, RZ ;  /* 0xd2511f5397967825 */ /* 0x002fe200078e00ff */
[----:B------:R-:W-:Y:S02]  /*4c70*/  @!P0 ISETP.GE.AND P6, PT, R8, R136, PT ;  /* 0x000000880800820c */ /* 0x000fe40003fc6270 */
[----:B------:R-:W-:Y:S01]  /*4c80*/  @!P0 FSEL R13, R13, -INF , !P3 ;  /* 0xff8000000d0d8808 */ /* 0x000fe20005800000 */
[--C-:B------:R-:W-:Y:S01]  /*4c90*/  FFMA.FTZ R12, R12, c[0x0][0x23c], -R139.reuse ;  /* 0x00008f000c0c7a23 */ /* 0x100fe2000001088b */
[----:B------:R-:W-:Y:S02]  /*4ca0*/  @!P0 FSEL R15, R15, -INF , !P6 ;  /* 0xff8000000f0f8808 */ /* 0x000fe40007000000 */
[----:B------:R-:W-:Y:S01]  /*4cb0*/  @!P0 ISETP.GE.AND P3, PT, R8, R148, PT ;  /* 0x000000940800820c */ /* 0x000fe20003f66270 */
[----:B------:R1:W1:Y:S01]  /*4cc0*/  MUFU.EX2 R224, R11 ;  /* 0x0000000b00e07308 */ /* 0x0002620000000800 */
[----:B------:R-:W-:Y:S01]  /*4cd0*/  @!P0 FSEL R14, R14, -INF , !P2 ;  /* 0xff8000000e0e8808 */ /* 0x000fe20005000000 */
[-C--:B---3--:R-:W-:Y:S01]  /*4ce0*/  HMMA.16816.F32.BF16 R20, R132, R4.reuse, R20 ;  /* 0x000000048414723c */ /* 0x088fe20000041814 */
[----:B------:R-:W-:Y:S01]  /*4cf0*/  @!P0 ISETP.GE.AND P2, PT, R8, R138, PT ;  /* 0x0000008a0800820c */ /* 0x000fe20003f46270 */
[----:B------:R-:W-:Y:S01]  /*4d00*/  FFMA.FTZ R13, R13, c[0x0][0x23c], -R139 ;  /* 0x00008f000d0d7a23 */ /* 0x000fe2000001088b */
[----:B------:R-:W-:Y:S01]  /*4d10*/  @!P0 FSEL R16, R16, -INF , !P4 ;  /* 0xff80000010108808 */ /* 0x000fe20006000000 */
[--C-:B------:R-:W-:Y:S01]  /*4d20*/  FFMA.FTZ R14, R14, c[0x0][0x23c], -R2.reuse ;  /* 0x00008f000e0e7a23 */ /* 0x100fe20000010802 */
[----:B------:R-:W-:Y:S01]  /*4d30*/  @!P0 FSEL R19, R19, -INF , !P2 ;  /* 0xff80000013138808 */ /* 0x000fe20005000000 */
[----:B------:R-:W-:Y:S01]  /*4d40*/  FFMA.FTZ R15, R15, c[0x0][0x23c], -R2 ;  /* 0x00008f000f0f7a23 */ /* 0x000fe20000010802 */
[----:B------:R-:W-:Y:S01]  /*4d50*/  @!P0 FSEL R17, R17, -INF , !P3 ;  /* 0xff80000011118808 */ /* 0x000fe20005800000 */
[C---:B------:R-:W-:Y:S01]  /*4d60*/  HMMA.16816.F32.BF16 R24, R144.reuse, R4, R24 ;  /* 0x000000049018723c */ /* 0x040fe20000041818 */
[----:B------:R-:W-:Y:S01]  /*4d70*/  @!P0 FSEL R18, R18, -INF , !P5 ;  /* 0xff80000012128808 */ /* 0x000fe20006800000 */
[----:B------:R-:W-:Y:S02]  /*4d80*/  MUFU.EX2 R222, R14 ;  /* 0x0000000e00de7308 */ /* 0x000fe40000000800 */
[----:B------:R-:W-:Y:S01]  /*4d90*/  LOP3.LUT R160, R151, UR4, R160, 0x96, !PT ;  /* 0x0000000497a07c12 */ /* 0x000fe2000f8e96a0 */
[--C-:B------:R-:W-:Y:S02]  /*4da0*/  FFMA.FTZ R19, R19, c[0x0][0x23c], -R140.reuse ;  /* 0x00008f0013137a23 */ /* 0x100fe4000001088c */
[C---:B------:R-:W-:Y:S01]  /*4db0*/  @!P0 IADD3 R4, R0.reuse, 0x10, RZ ;  /* 0x0000001000048810 */ /* 0x040fe20007ffe0ff */
[-C--:B------:R-:W-:Y:S01]  /*4dc0*/  HMMA.16816.F32.BF16 R28, R144, R6.reuse, R28 ;  /* 0x00000006901c723c */ /* 0x080fe2000004181c */
[----:B------:R-:W-:Y:S02]  /*4dd0*/  @!P0 IADD3 R5, R0, 0x11, RZ ;  /* 0x0000001100058810 */ /* 0x000fe40007ffe0ff */
[----:B------:R-:W-:Y:S01]  /*4de0*/  @!P0 ISETP.GE.AND P6, PT, R4, R148, PT ;  /* 0x000000940400820c */ /* 0x000fe20003fc6270 */
[--C-:B------:R-:W-:Y:S01]  /*4df0*/  FFMA.FTZ R18, R18, c[0x0][0x23c], -R140.reuse ;  /* 0x00008f0012127a23 */ /* 0x100fe2000001088c */
[C---:B------:R-:W-:Y:S01]  /*4e00*/  @!P0 ISETP.GE.AND P4, PT, R4.reuse, R138, PT ;  /* 0x0000008a0400820c */ /* 0x040fe20003f86270 */
[----:B-1----:R-:W1:Y:S01]  /*4e10*/  LDSM.16.M88.4 R8, [R180+0xd000] ;  /* 0x00d00000b408783b */ /* 0x002e620000000200 */
[----:B------:R-:W-:Y:S01]  /*4e20*/  @!P0 ISETP.GE.AND P2, PT, R5, R148, PT ;  /* 0x000000940500820c */ /* 0x000fe20003f46270 */
[C---:B------:R-:W-:Y:S01]  /*4e30*/  HMMA.16816.F32.BF16 R32, R132.reuse, R6, R32 ;  /* 0x000000068420723c */ /* 0x040fe20000041820 */
[CC--:B------:R-:W-:Y:S01]  /*4e40*/  @!P0 ISETP.GE.AND P3, PT, R4.reuse, R137.reuse, PT ;  /* 0x000000890400820c */ /* 0x0c0fe20003f66270 */
[----:B------:R-:W-:Y:S01]  /*4e50*/  MUFU.EX2 R211, R18 ;  /* 0x0000001200d37308 */ /* 0x000fe20000000800 */
[----:B------:R-:W-:Y:S01]  /*4e60*/  @!P0 ISETP.GE.AND P5, PT, R4, R136, PT ;  /* 0x000000880400820c */ /* 0x000fe20003fa6270 */
[--C-:B------:R-:W-:Y:S01]  /*4e70*/  FFMA.FTZ R16, R16, c[0x0][0x23c], -R141.reuse ;  /* 0x00008f0010107a23 */ /* 0x100fe2000001088d */
[----:B------:R-:W-:Y:S01]  /*4e80*/  @!P0 FSEL R20, R20, -INF , !P6 ;  /* 0xff80000014148808 */ /* 0x000fe20007000000 */
[--C-:B------:R-:W-:Y:S01]  /*4e90*/  FFMA.FTZ R17, R17, c[0x0][0x23c], -R141.reuse ;  /* 0x00008f0011117a23 */ /* 0x100fe2000001088d */
[----:B------:R-:W-:Y:S02]  /*4ea0*/  @!P0 ISETP.GE.AND P6, PT, R5, R138, PT ;  /* 0x0000008a0500820c */ /* 0x000fe40003fc6270 */
[----:B------:R-:W-:Y:S02]  /*4eb0*/  @!P0 FSEL R21, R21, -INF , !P2 ;  /* 0xff80000015158808 */ /* 0x000fe40005000000 */
[-C--:B------:R-:W-:Y:S01]  /*4ec0*/  @!P0 ISETP.GE.AND P2, PT, R5, R137.reuse, PT ;  /* 0x000000890500820c */ /* 0x080fe20003f46270 */
[--C-:B------:R-:W-:Y:S01]  /*4ed0*/  FFMA.FTZ R20, R20, c[0x0][0x23c], -R141.reuse ;  /* 0x00008f0014147a23 */ /* 0x100fe2000001088d */
[----:B------:R-:W-:Y:S01]  /*4ee0*/  @!P0 FSEL R22, R22, -INF , !P4 ;  /* 0xff80000016168808 */ /* 0x000fe20006000000 */
[----:B------:R-:W-:Y:S01]  /*4ef0*/  FFMA.FTZ R21, R21, c[0x0][0x23c], -R141 ;  /* 0x00008f0015157a23 */ /* 0x000fe2000001088d */
[-C--:B------:R-:W-:Y:S01]  /*4f00*/  @!P0 ISETP.GE.AND P4, PT, R5, R136.reuse, PT ;  /* 0x000000880500820c */ /* 0x080fe20003f86270 */
[----:B------:R-:W-:Y:S01]  /*4f10*/  MUFU.EX2 R209, R19 ;  /* 0x0000001300d17308 */ /* 0x000fe20000000800 */
[----:B------:R-:W-:Y:S01]  /*4f20*/  @!P0 IADD3 R4, R0, 0x18, RZ ;  /* 0x0000001800048810 */ /* 0x000fe20007ffe0ff */
[--C-:B------:R-:W-:Y:S01]  /*4f30*/  FFMA.FTZ R22, R22, c[0x0][0x23c], -R140.reuse ;  /* 0x00008f0016167a23 */ /* 0x100fe2000001088c */
[----:B------:R-:W-:Y:S02]  /*4f40*/  @!P0 IADD3 R5, R0, 0x19, RZ ;  /* 0x0000001900058810 */ /* 0x000fe40007ffe0ff */
[----:B------:R-:W-:Y:S02]  /*4f50*/  @!P0 FSEL R23, R23, -INF , !P6 ;  /* 0xff80000017178808 */ /* 0x000fe40007000000 */
[-C--:B------:R-:W-:Y:S02]  /*4f60*/  @!P0 ISETP.GE.AND P6, PT, R4, R137.reuse, PT ;  /* 0x000000890400820c */ /* 0x080fe40003fc6270 */
[----:B------:R-:W-:Y:S01]  /*4f70*/  @!P0 FSEL R24, R24, -INF , !P3 ;  /* 0xff80000018188808 */ /* 0x000fe20005800000 */
[----:B------:R-:W-:Y:S01]  /*4f80*/  FFMA.FTZ R23, R23, c[0x0][0x23c], -R140 ;  /* 0x00008f0017177a23 */ /* 0x000fe2000001088c */
[----:B------:R-:W-:Y:S01]  /*4f90*/  @!P0 ISETP.GE.AND P3, PT, R4, R136, PT ;  /* 0x000000880400820c */ /* 0x000fe20003f66270 */
[----:B------:R-:W-:Y:S01]  /*4fa0*/  MUFU.EX2 R219, R12 ;  /* 0x0000000c00db7308 */ /* 0x000fe20000000800 */
[----:B------:R-:W-:Y:S01]  /*4fb0*/  @!P0 FSEL R27, R27, -INF , !P4 ;  /* 0xff8000001b1b8808 */ /* 0x000fe20006000000 */
[--C-:B------:R-:W-:Y:S01]  /*4fc0*/  FFMA.FTZ R24, R24, c[0x0][0x23c], -R139.reuse ;  /* 0x00008f0018187a23 */ /* 0x100fe2000001088b */
[-C--:B------:R-:W-:Y:S02]  /*4fd0*/  @!P0 ISETP.GE.AND P4, PT, R5, R137.reuse, PT ;  /* 0x000000890500820c */ /* 0x080fe40003f86270 */
[----:B------:R-:W-:Y:S01]  /*4fe0*/  @!P0 FSEL R25, R25, -INF , !P2 ;  /* 0xff80000019198808 */ /* 0x000fe20005000000 */
[--C-:B------:R-:W-:Y:S01]  /*4ff0*/  FFMA.FTZ R27, R27, c[0x0][0x23c], -R2.reuse ;  /* 0x00008f001b1b7a23 */ /* 0x100fe20000010802 */
[----:B------:R-:W-:Y:S02]  /*5000*/  @!P0 ISETP.GE.AND P2, PT, R4, R148, PT ;  /* 0x000000940400820c */ /* 0x000fe40003f46270 */
[----:B------:R-:W-:Y:S01]  /*5010*/  @!P0 FSEL R26, R26, -INF , !P5 ;  /* 0xff8000001a1a8808 */ /* 0x000fe20006800000 */
[-C--:B-1----:R-:W-:Y:S01]  /*5020*/  HMMA.16816.F32.BF16 R36, R132, R8.reuse, R36 ;  /* 0x000000088424723c */ /* 0x082fe20000041824 */
[----:B------:R-:W-:Y:S01]  /*5030*/  @!P0 ISETP.GE.AND P5, PT, R4, R138, PT ;  /* 0x0000008a0400820c */ /* 0x000fe20003fa6270 */
[--C-:B------:R-:W-:Y:S01]  /*5040*/  FFMA.FTZ R25, R25, c[0x0][0x23c], -R139.reuse ;  /* 0x00008f0019197a23 */ /* 0x100fe2000001088b */
[----:B------:R-:W-:Y:S01]  /*5050*/  @!P0 FSEL R28, R28, -INF , !P6 ;  /* 0xff8000001c1c8808 */ /* 0x000fe20007000000 */
[--C-:B------:R-:W-:Y:S01]  /*5060*/  FFMA.FTZ R26, R26, c[0x0][0x23c], -R2.reuse ;  /* 0x00008f001a1a7a23 */ /* 0x100fe20000010802 */
[----:B------:R-:W-:Y:S01]  /*5070*/  @!P0 ISETP.GE.AND P6, PT, R5, R136, PT ;  /* 0x000000880500820c */ /* 0x000fe20003fc6270 */
[----:B------:R1:W3:Y:S01]  /*5080*/  MUFU.EX2 R218, R13 ;  /* 0x0000000d00da7308 */ /* 0x0002e20000000800 */
[----:B------:R-:W-:Y:S01]  /*5090*/  @!P0 FSEL R29, R29, -INF , !P4 ;  /* 0xff8000001d1d8808 */ /* 0x000fe20006000000 */
[C---:B------:R-:W-:Y:S01]  /*50a0*/  HMMA.16816.F32.BF16 R40, R144.reuse, R8, R40 ;  /* 0x000000089028723c */ /* 0x040fe20000041828 */
[----:B------:R-:W-:Y:S02]  /*50b0*/  @!P0 FSEL R31, R31, -INF , !P6 ;  /* 0xff8000001f1f8808 */ /* 0x000fe40007000000 */
[----:B------:R-:W-:Y:S01]  /*50c0*/  @!P0 ISETP.GE.AND P4, PT, R5, R148, PT ;  /* 0x000000940500820c */ /* 0x000fe20003f86270 */
[--C-:B------:R-:W-:Y:S01]  /*50d0*/  FFMA.FTZ R28, R28, c[0x0][0x23c], -R139.reuse ;  /* 0x00008f001c1c7a23 */ /* 0x100fe2000001088b */
[----:B------:R-:W-:Y:S01]  /*50e0*/  @!P0 FSEL R30, R30, -INF , !P3 ;  /* 0xff8000001e1e8808 */ /* 0x000fe20005800000 */
[----:B------:R-:W-:Y:S01]  /*50f0*/  FFMA.FTZ R29, R29, c[0x0][0x23c], -R139 ;  /* 0x00008f001d1d7a23 */ /* 0x000fe2000001088b */
[----:B------:R-:W-:Y:S01]  /*5100*/  @!P0 IADD3 R8, R0, 0x20, RZ ;  /* 0x0000002000088810 */ /* 0x000fe20007ffe0ff */
[-C--:B------:R-:W-:Y:S01]  /*5110*/  HMMA.16816.F32.BF16 R44, R144, R10.reuse, R44 ;  /* 0x0000000a902c723c */ /* 0x080fe2000004182c */
[----:B------:R-:W-:Y:S01]  /*5120*/  @!P0 ISETP.GE.AND P3, PT, R5, R138, PT ;  /* 0x0000008a0500820c */ /* 0x000fe20003f66270 */
[----:B------:R-:W-:Y:S01]  /*5130*/  MUFU.EX2 R201, R29 ;  /* 0x0000001d00c97308 */ /* 0x000fe20000000800 */
[----:B------:R-:W-:Y:S01]  /*5140*/  @!P0 ISETP.GE.AND P6, PT, R8, R148, PT ;  /* 0x000000940800820c */ /* 0x000fe20003fc6270 */
[----:B------:R-:W2:Y:S01]  /*5150*/  LDSM.16.M88.4 R4, [R180+0xd800] ;  /* 0x00d80000b404783b */ /* 0x000ea20000000200 */
[----:B------:R-:W-:Y:S01]  /*5160*/  @!P0 FSEL R32, R32, -INF , !P2 ;  /* 0xff80000020208808 */ /* 0x000fe20005000000 */
[--C-:B------:R-:W-:Y:S01]  /*5170*/  FFMA.FTZ R30, R30, c[0x0][0x23c], -R2.reuse ;  /* 0x00008f001e1e7a23 */ /* 0x100fe20000010802 */
[----:B------:R-:W-:Y:S01]  /*5180*/  @!P0 IADD3 R9, R0, 0x21, RZ ;  /* 0x0000002100098810 */ /* 0x000fe20007ffe0ff */
[C---:B------:R-:W-:Y:S01]  /*5190*/  HMMA.16816.F32.BF16 R48, R132.reuse, R10, R48 ;  /* 0x0000000a8430723c */ /* 0x040fe20000041830 */
[C---:B------:R-:W-:Y:S03]  /*51a0*/  @!P0 ISETP.GE.AND P2, PT, R8.reuse, R138, PT ;  /* 0x0000008a0800820c */ /* 0x040fe60003f46270 */
[----:B------:R-:W-:Y:S01]  /*51b0*/  @!P0 FSEL R35, R35, -INF , !P3 ;  /* 0xff80000023238808 */ /* 0x000fe20005800000 */
[----:B------:R-:W-:Y:S01]  /*51c0*/  FFMA.FTZ R31, R31, c[0x0][0x23c], -R2 ;  /* 0x00008f001f1f7a23 */ /* 0x000fe20000010802 */
[----:B------:R-:W-:Y:S01]  /*51d0*/  @!P0 ISETP.GE.AND P3, PT, R9, R148, PT ;  /* 0x000000940900820c */ /* 0x000fe20003f66270 */
[----:B-1----:R-:W-:Y:S01]  /*51e0*/  IMAD.WIDE.U32 R12, R153, -0x326172a9, RZ ;  /* 0xcd9e8d57990c7825 */ /* 0x002fe200078e00ff */
[----:B------:R-:W-:Y:S01]  /*51f0*/  @!P0 FSEL R33, R33, -INF , !P4 ;  /* 0xff80000021218808 */ /* 0x000fe20006000000 */
[----:B------:R-:W1:Y:S01]  /*5200*/  MUFU.EX2 R207, R16 ;  /* 0x0000001000cf7308 */ /* 0x000e620000000800 */
[-C--:B------:R-:W-:Y:S02]  /*5210*/  @!P0 ISETP.GE.AND P4, PT, R8, R137.reuse, PT ;  /* 0x000000890800820c */ /* 0x080fe40003f86270 */
[----:B------:R-:W-:Y:S01]  /*5220*/  @!P0 FSEL R34, R34, -INF , !P5 ;  /* 0xff80000022228808 */ /* 0x000fe20006800000 */
[--C-:B------:R-:W-:Y:S01]  /*5230*/  FFMA.FTZ R35, R35, c[0x0][0x23c], -R140.reuse ;  /* 0x00008f0023237a23 */ /* 0x100fe2000001088c */
[----:B------:R-:W-:Y:S01]  /*5240*/  @!P0 ISETP.GE.AND P5, PT, R8, R136, PT ;  /* 0x000000880800820c */ /* 0x000fe20003fa6270 */
[--C-:B------:R-:W-:Y:S01]  /*5250*/  FFMA.FTZ R32, R32, c[0x0][0x23c], -R141.reuse ;  /* 0x00008f0020207a23 */ /* 0x100fe2000001088d */
[----:B------:R-:W-:Y:S01]  /*5260*/  @!P0 IADD3 R8, R0, 0x29, RZ ;  /* 0x0000002900088810 */ /* 0x000fe20007ffe0ff */
[--C-:B------:R-:W-:Y:S01]  /*5270*/  FFMA.FTZ R34, R34, c[0x0][0x23c], -R140.reuse ;  /* 0x00008f0022227a23 */ /* 0x100fe2000001088c */
[----:B------:R-:W-:Y:S01]  /*5280*/  @!P0 FSEL R36, R36, -INF , !P6 ;  /* 0xff80000024248808 */ /* 0x000fe20007000000 */
[----:B------:R-:W-:Y:S01]  /*5290*/  MUFU.EX2 R188, R35 ;  /* 0x0000002300bc7308 */ /* 0x000fe20000000800 */
[----:B------:R-:W-:Y:S01]  /*52a0*/  @!P0 ISETP.GE.AND P6, PT, R9, R138, PT ;  /* 0x0000008a0900820c */ /* 0x000fe20003fc6270 */
[--C-:B------:R-:W-:Y:S01]  /*52b0*/  FFMA.FTZ R33, R33, c[0x0][0x23c], -R141.reuse ;  /* 0x00008f0021217a23 */ /* 0x100fe2000001088d */
[----:B------:R-:W-:Y:S01]  /*52c0*/  @!P0 FSEL R37, R37, -INF , !P3 ;  /* 0xff80000025258808 */ /* 0x000fe20005800000 */
[--C-:B------:R-:W-:Y:S01]  /*52d0*/  FFMA.FTZ R36, R36, c[0x0][0x23c], -R141.reuse ;  /* 0x00008f0024247a23 */ /* 0x100fe2000001088d */
[-C--:B------:R-:W-:Y:S01]  /*52e0*/  @!P0 ISETP.GE.AND P3, PT, R9, R137.reuse, PT ;  /* 0x000000890900820c */ /* 0x080fe20003f66270 */
[----:B------:R-:W-:Y:S01]  /*52f0*/  IMAD.WIDE.U32 R10, R167, -0x2daee0ad, RZ ;  /* 0xd2511f53a70a7825 */ /* 0x000fe200078e00ff */
[----:B------:R-:W-:Y:S02]  /*5300*/  @!P0 FSEL R38, R38, -INF , !P2 ;  /* 0xff80000026268808 */ /* 0x000fe40005000000 */
[----:B------:R-:W-:Y:S01]  /*5310*/  @!P0 FSEL R41, R41, -INF , !P3 ;  /* 0xff80000029298808 */ /* 0x000fe20005800000 */
[----:B------:R-:W-:Y:S01]  /*5320*/  MUFU.EX2 R192, R34 ;  /* 0x0000002200c07308 */ /* 0x000fe20000000800 */
[----:B------:R-:W-:Y:S01]  /*5330*/  @!P0 ISETP.GE.AND P2, PT, R9, R136, PT ;  /* 0x000000880900820c */ /* 0x000fe20003f46270 */
[----:B------:R-:W-:Y:S01]  /*5340*/  FFMA.FTZ R37, R37, c[0x0][0x23c], -R141 ;  /* 0x00008f0025257a23 */ /* 0x000fe2000001088d */
[----:B------:R-:W-:Y:S01]  /*5350*/  @!P0 IADD3 R9, R0, 0x28, RZ ;  /* 0x0000002800098810 */ /* 0x000fe20007ffe0ff */
[--C-:B------:R-:W-:Y:S01]  /*5360*/  FFMA.FTZ R38, R38, c[0x0][0x23c], -R140.reuse ;  /* 0x00008f0026267a23 */ /* 0x100fe2000001088c */
[----:B------:R-:W-:Y:S01]  /*5370*/  @!P0 FSEL R39, R39, -INF , !P6 ;  /* 0xff80000027278808 */ /* 0x000fe20007000000 */
[--C-:B------:R-:W-:Y:S01]  /*5380*/  FFMA.FTZ R41, R41, c[0x0][0x23c], -R139.reuse ;  /* 0x00008f0029297a23 */ /* 0x100fe2000001088b */
[C---:B------:R-:W-:Y:S01]  /*5390*/  @!P0 ISETP.GE.AND P3, PT, R9.reuse, R148, PT ;  /* 0x000000940900820c */ /* 0x040fe20003f66270 */
[-C--:B--2---:R-:W-:Y:S01]  /*53a0*/  HMMA.16816.F32.BF16 R52, R132, R4.reuse, R52 ;  /* 0x000000048434723c */ /* 0x084fe20000041834 */
[-C--:B------:R-:W-:Y:S01]  /*53b0*/  @!P0 ISETP.GE.AND P6, PT, R9, R137.reuse, PT ;  /* 0x000000890900820c */ /* 0x080fe20003fc6270 */
[----:B------:R2:W-:Y:S01]  /*53c0*/  MUFU.EX2 R204, R17 ;  /* 0x0000001100cc7308 */ /* 0x0005e20000000800 */
[----:B------:R-:W-:Y:S01]  /*53d0*/  @!P0 FSEL R40, R40, -INF , !P4 ;  /* 0xff80000028288808 */ /* 0x000fe20006000000 */
[--C-:B------:R-:W-:Y:S01]  /*53e0*/  FFMA.FTZ R39, R39, c[0x0][0x23c], -R140.reuse ;  /* 0x00008f0027277a23 */ /* 0x100fe2000001088c */
[-C--:B------:R-:W-:Y:S01]  /*53f0*/  @!P0 ISETP.GE.AND P4, PT, R9, R136.reuse, PT ;  /* 0x000000880900820c */ /* 0x080fe20003f86270 */
[----:B------:R-:W-:Y:S01]  /*5400*/  IMAD.WIDE.U32 R18, R157, -0x2daee0ad, RZ ;  /* 0xd2511f539d127825 */ /* 0x000fe200078e00ff */
[----:B------:R-:W-:Y:S01]  /*5410*/  @!P0 FSEL R43, R43, -INF , !P2 ;  /* 0xff8000002b2b8808 */ /* 0x000fe20005000000 */
[C---:B------:R-:W-:Y:S01]  /*5420*/  HMMA.16816.F32.BF16 R56, R144.reuse, R4, R56 ;  /* 0x000000049038723c */ /* 0x040fe20000041838 */
[-C--:B------:R-:W-:Y:S03]  /*5430*/  @!P0 ISETP.GE.AND P2, PT, R8, R137.reuse, PT ;  /* 0x000000890800820c */ /* 0x080fe60003f46270 */
[----:B------:R-:W-:Y:S01]  /*5440*/  @!P0 FSEL R44, R44, -INF , !P6 ;  /* 0xff8000002c2c8808 */ /* 0x000fe20007000000 */
[----:B------:R-:W-:Y:S01]  /*5450*/  MUFU.EX2 R203, R22 ;  /* 0x0000001600cb7308 */ /* 0x000fe20000000800 */
[----:B------:R-:W-:Y:S01]  /*5460*/  @!P0 ISETP.GE.AND P6, PT, R8, R136, PT ;  /* 0x000000880800820c */ /* 0x000fe20003fc6270 */
[--C-:B------:R-:W-:Y:S01]  /*5470*/  FFMA.FTZ R40, R40, c[0x0][0x23c], -R139.reuse ;  /* 0x00008f0028287a23 */ /* 0x100fe2000001088b */
[----:B------:R-:W-:Y:S01]  /*5480*/  @!P0 FSEL R46, R46, -INF , !P4 ;  /* 0xff8000002e2e8808 */ /* 0x000fe20006000000 */
[-C--:B------:R-:W-:Y:S01]  /*5490*/  HMMA.16816.F32.BF16 R60, R144, R6.reuse, R60 ;  /* 0x00000006903c723c */ /* 0x080fe2000004183c */
[----:B------:R-:W-:Y:S02]  /*54a0*/  @!P0 ISETP.GE.AND P4, PT, R8, R138, PT ;  /* 0x0000008a0800820c */ /* 0x000fe40003f86270 */
[----:B------:R-:W-:Y:S01]  /*54b0*/  @!P0 FSEL R45, R45, -INF , !P2 ;  /* 0xff8000002d2d8808 */ /* 0x000fe20005000000 */
[----:B------:R-:W-:Y:S01]  /*54c0*/  FFMA.FTZ R44, R44, c[0x0][0x23c], -R139 ;  /* 0x00008f002c2c7a23 */ /* 0x000fe2000001088b */
[----:B------:R-:W-:Y:S01]  /*54d0*/  @!P0 FSEL R48, R48, -INF , !P3 ;  /* 0xff80000030308808 */ /* 0x000fe20005800000 */
[----:B------:R-:W-:Y:S01]  /*54e0*/  MUFU.EX2 R199, R20 ;  /* 0x0000001400c77308 */ /* 0x000fe20000000800 */
[----:B------:R-:W-:Y:S01]  /*54f0*/  @!P0 ISETP.GE.AND P2, PT, R8, R148, PT ;  /* 0x000000940800820c */ /* 0x000fe20003f46270 */
[----:B------:R-:W-:Y:S01]  /*5500*/  HMMA.16816.F32.BF16 R64, R132, R6, R64 ;  /* 0x000000068440723c */ /* 0x000fe20000041840 */
[----:B------:R-:W-:Y:S03]  /*5510*/  @!P0 FSEL R51, R51, -INF , !P4 ;  /* 0xff80000033338808 */ /* 0x000fe60006000000 */
[----:B------:R-:W-:Y:S01]  /*5520*/  @!P0 IADD3 R8, R0, 0x30, RZ ;  /* 0x0000003000088810 */ /* 0x000fe20007ffe0ff */
[--C-:B------:R-:W-:Y:S01]  /*5530*/  FFMA.FTZ R48, R48, c[0x0][0x23c], -R141.reuse ;  /* 0x00008f0030307a23 */ /* 0x100fe2000001088d */
[----:B------:R-:W-:Y:S01]  /*5540*/  @!P0 FSEL R49, R49, -INF , !P2 ;  /* 0xff80000031318808 */ /* 0x000fe20005000000 */
[----:B------:R-:W-:Y:S01]  /*5550*/  FFMA.FTZ R51, R51, c[0x0][0x23c], -R140 ;  /* 0x00008f0033337a23 */ /* 0x000fe2000001088c */
[----:B------:R-:W-:Y:S01]  /*5560*/  @!P0 IADD3 R4, R0, 0x31, RZ ;  /* 0x0000003100048810 */ /* 0x000fe20007ffe0ff */
[----:B------:R-:W-:Y:S01]  /*5570*/  MUFU.EX2 R200, R23 ;  /* 0x0000001700c87308 */ /* 0x000fe20000000800 */
[C---:B------:R-:W-:Y:S02]  /*5580*/  @!P0 ISETP.GE.AND P3, PT, R8.reuse, R138, PT ;  /* 0x0000008a0800820c */ /* 0x040fe40003f66270 */
[----:B------:R-:W-:Y:S01]  /*5590*/  @!P0 FSEL R47, R47, -INF , !P6 ;  /* 0xff8000002f2f8808 */ /* 0x000fe20007000000 */
[----:B------:R-:W-:Y:S01]  /*55a0*/  FFMA.FTZ R49, R49, c[0x0][0x23c], -R141 ;  /* 0x00008f0031317a23 */ /* 0x000fe2000001088d */
[CC--:B------:R-:W-:Y:S01]  /*55b0*/  @!P0 ISETP.GE.AND P2, PT, R8.reuse, R137.reuse, PT ;  /* 0x000000890800820c */ /* 0x0c0fe20003f46270 */
[----:B------:R-:W-:Y:S01]  /*55c0*/  FFMA.FTZ R45, R45, c[0x0][0x23c], -R139 ;  /* 0x00008f002d2d7a23 */ /* 0x000fe2000001088b */
[-C--:B------:R-:W-:Y:S01]  /*55d0*/  @!P0 ISETP.GE.AND P6, PT, R8, R148.reuse, PT ;  /* 0x000000940800820c */ /* 0x080fe20003fc6270 */
[--C-:B------:R-:W-:Y:S01]  /*55e0*/  FFMA.FTZ R46, R46, c[0x0][0x23c], -R2.reuse ;  /* 0x00008f002e2e7a23 */ /* 0x100fe20000010802 */
[----:B------:R-:W-:Y:S01]  /*55f0*/  @!P0 FSEL R54, R54, -INF , !P3 ;  /* 0xff80000036368808 */ /* 0x000fe20005800000 */
[----:B------:R-:W-:Y:S01]  /*5600*/  MUFU.EX2 R214, R24 ;  /* 0x0000001800d67308 */ /* 0x000fe20000000800 */
[----:B------:R-:W-:Y:S01]  /*5610*/  @!P0 ISETP.GE.AND P4, PT, R4, R148, PT ;  /* 0x000000940400820c */ /* 0x000fe20003f86270 */
[--C-:B------:R-:W-:Y:S01]  /*5620*/  FFMA.FTZ R43, R43, c[0x0][0x23c], -R2.reuse ;  /* 0x00008f002b2b7a23 */ /* 0x100fe20000010802 */
[----:B------:R-:W-:Y:S01]  /*5630*/  @!P0 FSEL R52, R52, -INF , !P6 ;  /* 0xff80000034348808 */ /* 0x000fe20007000000 */
[----:B------:R-:W-:Y:S01]  /*5640*/  FFMA.FTZ R47, R47, c[0x0][0x23c], -R2 ;  /* 0x00008f002f2f7a23 */ /* 0x000fe20000010802 */
[----:B------:R-:W-:Y:S01]  /*5650*/  @!P0 ISETP.GE.AND P3, PT, R4, R136, PT ;  /* 0x000000880400820c */ /* 0x000fe20003f66270 */
[----:B------:R-:W-:Y:S01]  /*5660*/  FFMA.FTZ R54, R54, c[0x0][0x23c], -R140 ;  /* 0x00008f0036367a23 */ /* 0x000fe2000001088c */
[-C--:B------:R-:W-:Y:S01]  /*5670*/  @!P0 ISETP.GE.AND P6, PT, R4, R138.reuse, PT ;  /* 0x0000008a0400820c */ /* 0x080fe20003fc6270 */
[--C-:B------:R-:W-:Y:S01]  /*5680*/  FFMA.FTZ R52, R52, c[0x0][0x23c], -R141.reuse ;  /* 0x00008f0034347a23 */ /* 0x100fe2000001088d */
[----:B------:R-:W-:Y:S01]  /*5690*/  @!P0 FSEL R59, R59, -INF , !P3 ;  /* 0xff8000003b3b8808 */ /* 0x000fe20005800000 */
[----:B------:R1:W-:Y:S01]  /*56a0*/  MUFU.EX2 R212, R25 ;  /* 0x0000001900d47308 */ /* 0x0003e20000000800 */
[----:B------:R-:W-:Y:S01]  /*56b0*/  @!P0 FSEL R53, R53, -INF , !P4 ;  /* 0xff80000035358808 */ /* 0x000fe20006000000 */
[----:B--2---:R-:W-:Y:S01]  /*56c0*/  IMAD.WIDE.U32 R16, R156, -0x326172a9, RZ ;  /* 0xcd9e8d579c107825 */ /* 0x004fe200078e00ff */
[-C--:B------:R-:W-:Y:S02]  /*56d0*/  @!P0 ISETP.GE.AND P4, PT, R4, R137.reuse, PT ;  /* 0x000000890400820c */ /* 0x080fe40003f86270 */
[----:B------:R-:W-:Y:S01]  /*56e0*/  @!P0 IADD3 R4, R0, 0x38, RZ ;  /* 0x0000003800048810 */ /* 0x000fe20007ffe0ff */
[--C-:B------:R-:W-:Y:S01]  /*56f0*/  FFMA.FTZ R59, R59, c[0x0][0x23c], -R2.reuse ;  /* 0x00008f003b3b7a23 */ /* 0x100fe20000010802 */
[----:B------:R-:W-:Y:S01]  /*5700*/  @!P0 FSEL R42, R42, -INF , !P5 ;  /* 0xff8000002a2a8808 */ /* 0x000fe20006800000 */
[----:B------:R-:W-:Y:S01]  /*5710*/  FFMA.FTZ R53, R53, c[0x0][0x23c], -R141 ;  /* 0x00008f0035357a23 */ /* 0x000fe2000001088d */
[----:B------:R-:W-:Y:S01]  /*5720*/  @!P0 IADD3 R0, R0, 0x39, RZ ;  /* 0x0000003900008810 */ /* 0x000fe20007ffe0ff */
[----:B------:R-:W-:Y:S01]  /*5730*/  MUFU.EX2 R216, R26 ;  /* 0x0000001a00d87308 */ /* 0x000fe20000000800 */
[----:B------:R-:W-:Y:S01]  /*5740*/  @!P0 ISETP.GE.AND P5, PT, R9, R138, PT ;  /* 0x0000008a0900820c */ /* 0x000fe20003fa6270 */
[----:B------:R-:W-:Y:S01]  /*5750*/  FFMA.FTZ R42, R42, c[0x0][0x23c], -R2 ;  /* 0x00008f002a2a7a23 */ /* 0x000fe20000010802 */
[----:B------:R-:W-:Y:S02]  /*5760*/  @!P0 ISETP.GE.AND P3, PT, R4, R148, PT ;  /* 0x000000940400820c */ /* 0x000fe40003f66270 */
[----:B------:R-:W-:Y:S02]  /*5770*/  LOP3.LUT R14, R11, UR4, R162, 0x96, !PT ;  /* 0x000000040b0e7c12 */ /* 0x000fe4000f8e96a2 */
[----:B------:R-:W-:Y:S01]  /*5780*/  LOP3.LUT R11, R19, UR4, R154, 0x96, !PT ;  /* 0x00000004130b7c12 */ /* 0x000fe2000f8e969a */
[----:B------:R-:W-:Y:S01]  /*5790*/  UIADD3 UR4, UR9, -0x255992d5, URZ ;  /* 0xdaa66d2b09047890 */ /* 0x000fe2000fffe03f */
[----:B------:R-:W-:Y:S01]  /*57a0*/  @!P0 FSEL R56, R56, -INF , !P2 ;  /* 0xff80000038388808 */ /* 0x000fe20005000000 */
[----:B------:R2:W-:Y:S01]  /*57b0*/  MUFU.EX2 R215, R27 ;  /* 0x0000001b00d77308 */ /* 0x0005e20000000800 */
[-C--:B------:R-:W-:Y:S02]  /*57c0*/  @!P0 ISETP.GE.AND P2, PT, R0, R137.reuse, PT ;  /* 0x000000890000820c */ /* 0x080fe40003f46270 */
[----:B------:R-:W-:Y:S01]  /*57d0*/  @!P0 FSEL R50, R50, -INF , !P5 ;  /* 0xff80000032328808 */ /* 0x000fe20006800000 */
[----:B-1----:R-:W-:Y:S01]  /*57e0*/  IMAD.WIDE.U32 R24, R160, -0x326172a9, RZ ;  /* 0xcd9e8d57a0187825 */ /* 0x002fe200078e00ff */
[-C--:B------:R-:W-:Y:S02]  /*57f0*/  @!P0 ISETP.GE.AND P5, PT, R8, R136.reuse, PT ;  /* 0x000000880800820c */ /* 0x080fe40003fa6270 */
[----:B------:R-:W-:Y:S01]  /*5800*/  @!P0 FSEL R55, R55, -INF , !P6 ;  /* 0xff80000037378808 */ /* 0x000fe20007000000 */
[----:B------:R-:W-:Y:S01]  /*5810*/  IMAD.WIDE.U32 R8, R166, -0x326172a9, RZ ;  /* 0xcd9e8d57a6087825 */ /* 0x000fe200078e00ff */
[----:B------:R-:W-:Y:S01]  /*5820*/  @!P0 ISETP.GE.AND P6, PT, R4, R137, PT ;  /* 0x000000890400820c */ /* 0x000fe20003fc6270 */
[----:B------:R1:W1:Y:S01]  /*5830*/  MUFU.EX2 R223, R15 ;  /* 0x0000000f00df7308 */ /* 0x0002620000000800 */
[----:B------:R-:W-:Y:S01]  /*5840*/  @!P0 FSEL R57, R57, -INF , !P4 ;  /* 0xff80000039398808 */ /* 0x000fe20006000000 */
[----:B------:R-:W-:Y:S01]  /*5850*/  FFMA.FTZ R50, R50, c[0x0][0x23c], -R140 ;  /* 0x00008f0032327a23 */ /* 0x000fe2000001088c */
[----:B------:R-:W-:Y:S01]  /*5860*/  LOP3.LUT R20, R9, UR4, R158, 0x96, !PT ;  /* 0x0000000409147c12 */ /* 0x000fe2000f8e969e */
[----:B------:R-:W-:Y:S01]  /*5870*/  FFMA.FTZ R55, R55, c[0x0][0x23c], -R140 ;  /* 0x00008f0037377a23 */ /* 0x000fe2000001088c */
[----:B------:R-:W-:Y:S01]  /*5880*/  @!P0 ISETP.GE.AND P4, PT, R4, R136, PT ;  /* 0x000000880400820c */ /* 0x000fe20003f86270 */
[--C-:B------:R-:W-:Y:S01]  /*5890*/  FFMA.FTZ R57, R57, c[0x0][0x23c], -R139.reuse ;  /* 0x00008f0039397a23 */ /* 0x100fe2000001088b */
[----:B------:R-:W-:Y:S01]  /*58a0*/  @!P0 FSEL R61, R61, -INF , !P2 ;  /* 0xff8000003d3d8808 */ /* 0x000fe20005000000 */
[----:B------:R-:W-:Y:S01]  /*58b0*/  FFMA.FTZ R56, R56, c[0x0][0x23c], -R139 ;  /* 0x00008f0038387a23 */ /* 0x000fe2000001088b */
[----:B------:R-:W-:Y:S01]  /*58c0*/  @!P0 ISETP.GE.AND P2, PT, R4, R138, PT ;  /* 0x0000008a0400820c */ /* 0x000fe20003f46270 */
[----:B------:R3:W3:Y:S01]  /*58d0*/  MUFU.EX2 R198, R21 ;  /* 0x0000001500c67308 */ /* 0x0006e20000000800 */
[----:B------:R-:W-:Y:S01]  /*58e0*/  LOP3.LUT R22, R13, UR4, R152, 0x96, !PT ;  /* 0x000000040d167c12 */ /* 0x000fe2000f8e9698 */
[----:B------:R-:W-:Y:S01]  /*58f0*/  IMAD.WIDE.U32 R4, R159, -0x326172a9, RZ ;  /* 0xcd9e8d579f047825 */ /* 0x000fe200078e00ff */
[----:B------:R-:W-:Y:S02]  /*5900*/  @!P0 FSEL R58, R58, -INF , !P5 ;  /* 0xff8000003a3a8808 */ /* 0x000fe40006800000 */
[----:B------:R-:W-:Y:S01]  /*5910*/  @!P0 ISETP.GE.AND P5, PT, R0, R136, PT ;  /* 0x000000880000820c */ /* 0x000fe20003fa6270 */
[----:B--2---:R-:W-:Y:S01]  /*5920*/  IMAD.WIDE.U32 R26, R155, -0x326172a9, RZ ;  /* 0xcd9e8d579b1a7825 */ /* 0x004fe200078e00ff */
[----:B------:R-:W-:Y:S02]  /*5930*/  LOP3.LUT R9, R5, UR4, R158, 0x96, !PT ;  /* 0x0000000405097c12 */ /* 0x000fe4000f8e969e */
[----:B------:R-:W-:Y:S01]  /*5940*/  LOP3.LUT R5, R17, UR4, R152, 0x96, !PT ;  /* 0x0000000411057c12 */ /* 0x000fe2000f8e9698 */
[----:B------:R2:W-:Y:S01]  /*5950*/  MUFU.EX2 R206, R28 ;  /* 0x0000001c00ce7308 */ /* 0x0005e20000000800 */
[----:B------:R-:W-:Y:S01]  /*5960*/  @!P0 FSEL R62, R62, -INF , !P4 ;  /* 0xff8000003e3e8808 */ /* 0x000fe20006000000 */
[----:B------:R-:W-:Y:S01]  /*5970*/  UIADD3 UR4, UR9, 0x78dde6e4, URZ ;  /* 0x78dde6e409047890 */ /* 0x000fe2000fffe03f */
[----:B------:R-:W-:Y:S01]  /*5980*/  @!P0 ISETP.GE.AND P4, PT, R0, R138, PT ;  /* 0x0000008a0000820c */ /* 0x000fe20003f86270 */
[----:B------:R-:W-:Y:S01]  /*5990*/  IMAD.WIDE.U32 R22, R22, -0x2daee0ad, RZ ;  /* 0xd2511f5316167825 */ /* 0x000fe200078e00ff */
[----:B------:R-:W-:Y:S02]  /*59a0*/  @!P0 FSEL R60, R60, -INF , !P6 ;  /* 0xff8000003c3c8808 */ /* 0x000fe40007000000 */
[----:B------:R-:W-:Y:S01]  /*59b0*/  @!P0 ISETP.GE.AND P6, PT, R0, R148, PT ;  /* 0x000000940000820c */ /* 0x000fe20003fc6270 */
[----:B-1----:R-:W-:Y:S01]  /*59c0*/  IMAD.WIDE.U32 R14, R14, -0x326172a9, RZ ;  /* 0xcd9e8d570e0e7825 */ /* 0x002fe200078e00ff */
[----:B------:R-:W-:Y:S01]  /*59d0*/  LOP3.LUT R19, R27, UR4, R8, 0x96, !PT ;  /* 0x000000041b137c12 */ /* 0x000fe2000f8e9608 */
[----:B------:R-:W-:Y:S01]  /*59e0*/  MUFU.EX2 R160, R49 ;  /* 0x0000003100a07308 */ /* 0x000fe20000000800 */
[----:B------:R-:W-:Y:S01]  /*59f0*/  LOP3.LUT R136, R25, UR4, R4, 0x96, !PT ;  /* 0x0000000419887c12 */ /* 0x000fe2000f8e9604 */
[----:B------:R-:W-:Y:S01]  /*5a00*/  FFMA.FTZ R62, R62, c[0x0][0x23c], -R2 ;  /* 0x00008f003e3e7a23 */ /* 0x000fe20000010802 */
[----:B------:R-:W-:Y:S01]  /*5a10*/  LOP3.LUT R17, R15, UR4, R12, 0x96, !PT ;  /* 0x000000040f117c12 */ /* 0x000fe2000f8e960c */
[----:B---3--:R-:W-:Y:S01]  /*5a20*/  IMAD.WIDE.U32 R20, R20, -0x2daee0ad, RZ ;  /* 0xd2511f5314147825 */ /* 0x008fe200078e00ff */
[----:B------:R-:W-:Y:S02]  /*5a30*/  @!P0 FSEL R66, R66, -INF , !P2 ;  /* 0xff80000042428808 */ /* 0x000fe40005000000 */
[----:B------:R-:W-:Y:S01]  /*5a40*/  @!P0 FSEL R64, R64, -INF , !P3 ;  /* 0xff80000040408808 */ /* 0x000fe20005800000 */
[----:B------:R-:W-:Y:S01]  /*5a50*/  IMAD.WIDE.U32 R136, R136, -0x2daee0ad, RZ ;  /* 0xd2511f5388887825 */ /* 0x000fe200078e00ff */
[----:B------:R-:W-:Y:S01]  /*5a60*/  LOP3.LUT R13, R21, UR5, R164, 0x96, !PT ;  /* 0x00000005150d7c12 */ /* 0x000fe2000f8e96a4 */
[----:B------:R-:W-:Y:S01]  /*5a70*/  MUFU.EX2 R161, R48 ;  /* 0x0000003000a17308 */ /* 0x000fe20000000800 */
[----:B------:R-:W-:Y:S01]  /*5a80*/  @!P0 FSEL R67, R67, -INF , !P4 ;  /* 0xff80000043438808 */ /* 0x000fe20006000000 */
[--C-:B------:R-:W-:Y:S01]  /*5a90*/  FFMA.FTZ R64, R64, c[0x0][0x23c], -R141.reuse ;  /* 0x00008f0040407a23 */ /* 0x100fe2000001088d */
[----:B------:R-:W-:Y:S01]  /*5aa0*/  @!P0 FSEL R65, R65, -INF , !P6 ;  /* 0xff80000041418808 */ /* 0x000fe20007000000 */
[----:B------:R-:W-:Y:S01]  /*5ab0*/  FFMA.FTZ R66, R66, c[0x0][0x23c], -R140 ;  /* 0x00008f0042427a23 */ /* 0x000fe2000001088c */
[----:B--2---:R-:W-:Y:S01]  /*5ac0*/  LOP3.LUT R28, R23, UR5, R10, 0x96, !PT ;  /* 0x00000005171c7c12 */ /* 0x004fe2000f8e960a */
[----:B------:R-:W-:Y:S01]  /*5ad0*/  IMAD.WIDE.U32 R10, R11, -0x326172a9, RZ ;  /* 0xcd9e8d570b0a7825 */ /* 0x000fe200078e00ff */
[----:B------:R-:W-:Y:S03]  /*5ae0*/  @!P0 FSEL R63, R63, -INF , !P5 ;  /* 0xff8000003f3f8808 */ /* 0x000fe60006800000 */
[----:B------:R-:W-:Y:S01]  /*5af0*/  IMAD.WIDE.U32 R4, R5, -0x2daee0ad, RZ ;  /* 0xd2511f5305047825 */ /* 0x000fe200078e00ff */
[----:B------:R-:W-:Y:S01]  /*5b00*/  LOP3.LUT R23, R11, UR4, R16, 0x96, !PT ;  /* 0x000000040b177c12 */ /* 0x000fe2000f8e9610 */
[----:B------:R-:W-:Y:S01]  /*5b10*/  MUFU.EX2 R193, R32 ;  /* 0x0000002000c17308 */ /* 0x000fe20000000800 */
[----:B------:R-:W-:Y:S01]  /*5b20*/  UIADD3 UR4, UR8, -0x56f99767, URZ ;  /* 0xa906689908047890 */ /* 0x000fe2000fffe03f */
[----:B------:R-:W-:Y:S01]  /*5b30*/  IMAD.WIDE.U32 R8, R9, -0x2daee0ad, RZ ;  /* 0xd2511f5309087825 */ /* 0x000fe200078e00ff */
[----:B------:R-:W-:Y:S03]  /*5b40*/  LOP3.LUT R21, R5, UR5, R18, 0x96, !PT ;  /* 0x0000000505157c12 */ /* 0x000fe6000f8e9612 */
[----:B------:R-:W-:Y:S01]  /*5b50*/  FFMA.FTZ R141, R65, c[0x0][0x23c], -R141 ;  /* 0x00008f00418d7a23 */ /* 0x000fe2000001088d */
[----:B------:R-:W-:Y:S01]  /*5b60*/  LOP3.LUT R15, R9, UR5, R150, 0x96, !PT ;  /* 0x00000005090f7c12 */ /* 0x000fe2000f8e9696 */
[----:B------:R-:W-:Y:S01]  /*5b70*/  UIADD3 UR5, UR9, 0x1715609d, URZ ;  /* 0x1715609d09057890 */ /* 0x000fe2000fffe03f */
[----:B------:R-:W-:Y:S01]  /*5b80*/  LOP3.LUT R0, R137, UR4, R8, 0x96, !PT ;  /* 0x0000000489007c12 */ /* 0x000fe2000f8e9608 */
[----:B------:R1:W-:Y:S01]  /*5b90*/  MUFU.EX2 R213, R30 ;  /* 0x0000001e00d57308 */ /* 0x0003e20000000800 */
[----:B------:R-:W-:Y:S04]  /*5ba0*/  IMAD.WIDE.U32 R28, R28, -0x326172a9, RZ ;  /* 0xcd9e8d571c1c7825 */ /* 0x000fe800078e00ff */
[----:B------:R-:W-:Y:S01]  /*5bb0*/  IMAD.WIDE.U32 R18, R19, -0x2daee0ad, RZ ;  /* 0xd2511f5313127825 */ /* 0x000fe200078e00ff */
[----:B------:R-:W-:Y:S03]  /*5bc0*/  LOP3.LUT R5, R29, UR5, R14, 0x96, !PT ;  /* 0x000000051d057c12 */ /* 0x000fe6000f8e960e */
[----:B------:R-:W-:Y:S01]  /*5bd0*/  IMAD.WIDE.U32 R16, R17, -0x2daee0ad, RZ ;  /* 0xd2511f5311107825 */ /* 0x000fe200078e00ff */
[----:B------:R-:W-:Y:S01]  /*5be0*/  LOP3.LUT R9, R19, UR4, R20, 0x96, !PT ;  /* 0x0000000413097c12 */ /* 0x000fe2000f8e9614 */
[----:B------:R2:W3:Y:S02]  /*5bf0*/  MUFU.EX2 R210, R31 ;  /* 0x0000001f00d27308 */ /* 0x0004e40000000800 */
[----:B------:R-:W-:Y:S04]  /*5c00*/  IMAD.WIDE.U32 R12, R13, -0x326172a9, RZ ;  /* 0xcd9e8d570d0c7825 */ /* 0x000fe800078e00ff */
[----:B------:R-:W-:Y:S01]  /*5c10*/  IMAD.WIDE.U32 R14, R15, -0x326172a9, RZ ;  /* 0xcd9e8d570f0e7825 */ /* 0x000fe200078e00ff */
[----:B------:R-:W-:Y:S02]  /*5c20*/  LOP3.LUT R11, R13, UR5, R26, 0x96, !PT ;  /* 0x000000050d0b7c12 */ /* 0x000fe4000f8e961a */
[----:B------:R-:W-:Y:S01]  /*5c30*/  LOP3.LUT R13, R17, UR4, R22, 0x96, !PT ;  /* 0x00000004110d7c12 */ /* 0x000fe2000f8e9616 */
[----:B------:R-:W-:Y:S01]  /*5c40*/  IMAD.WIDE.U32 R20, R21, -0x326172a9, RZ ;  /* 0xcd9e8d5715147825 */ /* 0x000fe200078e00ff */
[----:B------:R-:W-:Y:S01]  /*5c50*/  LOP3.LUT R142, R15, UR5, R24, 0x96, !PT ;  /* 0x000000050f8e7c12 */ /* 0x000fe2000f8e9618 */
[----:B------:R-:W-:Y:S02]  /*5c60*/  MUFU.EX2 R164, R51 ;  /* 0x0000003300a47308 */ /* 0x000fe40000000800 */
[----:B------:R-:W-:Y:S01]  /*5c70*/  IMAD.WIDE.U32 R22, R23, -0x2daee0ad, RZ ;  /* 0xd2511f5317167825 */ /* 0x000fe200078e00ff */
[----:B------:R-:W-:Y:S01]  /*5c80*/  LOP3.LUT R138, R21, UR5, R10, 0x96, !PT ;  /* 0x00000005158a7c12 */ /* 0x000fe2000f8e960a */
[----:B------:R-:W-:Y:S02]  /*5c90*/  UIADD3 UR5, UR8, 0x646e171e, URZ ;  /* 0x646e171e08057890 */ /* 0x000fe4000fffe03f */
[----:B------:R-:W-:Y:S01]  /*5ca0*/  FFMA.FTZ R140, R67, c[0x0][0x23c], -R140 ;  /* 0x00008f00438c7a23 */ /* 0x000fe2000001088c */
[----:B------:R-:W-:Y:S01]  /*5cb0*/  LOP3.LUT R137, R23, UR4, R4, 0x96, !PT ;  /* 0x0000000417897c12 */ /* 0x000fe2000f8e9604 */
[----:B------:R-:W-:Y:S01]  /*5cc0*/  IMAD.WIDE.U32 R8, R9, -0x326172a9, RZ ;  /* 0xcd9e8d5709087825 */ /* 0x000fe200078e00ff */
[----:B------:R-:W-:Y:S01]  /*5cd0*/  ULDC.U8 UR4, c[0x0][0x2d8] ;  /* 0x0000b60000047ab9 */ /* 0x000fe20000000000 */
[----:B------:R1:W1:Y:S02]  /*5ce0*/  MUFU.EX2 R189, R33 ;  /* 0x0000002100bd7308 */ /* 0x0002640000000800 */
[----:B------:R-:W-:Y:S01]  /*5cf0*/  IMAD.WIDE.U32 R4, R5, -0x2daee0ad, RZ ;  /* 0xd2511f5305047825 */ /* 0x000fe200078e00ff */
[C---:B------:R-:W-:Y:S02]  /*5d00*/  LOP3.LUT R15, R8.reuse, 0xff, RZ, 0xc0, !PT ;  /* 0x000000ff080f7812 */ /* 0x040fe400078ec0ff */
[----:B------:R-:W-:Y:S01]  /*5d10*/  LOP3.LUT R19, R8, 0xffff, RZ, 0xc0, !PT ;  /* 0x0000ffff08137812 */ /* 0x000fe200078ec0ff */
[--C-:B------:R-:W-:Y:S01]  /*5d20*/  FFMA.FTZ R60, R60, c[0x0][0x23c], -R139.reuse ;  /* 0x00008f003c3c7a23 */ /* 0x100fe2000001088b */
[----:B------:R-:W-:Y:S01]  /*5d30*/  LOP3.LUT R26, R4, 0xffff, RZ, 0xc0, !PT ;  /* 0x0000ffff041a7812 */ /* 0x000fe200078ec0ff */
[----:B------:R-:W-:Y:S01]  /*5d40*/  FFMA.FTZ R139, R61, c[0x0][0x23c], -R139 ;  /* 0x00008f003d8b7a23 */ /* 0x000fe2000001088b */
[----:B------:R-:W-:Y:S01]  /*5d50*/  SHF.R.U32.HI R23, RZ, 0x18, R8 ;  /* 0x00000018ff177819 */ /* 0x000fe20000011608 */
[----:B------:R-:W-:Y:S01]  /*5d60*/  MUFU.EX2 R165, R50 ;  /* 0x0000003200a57308 */ /* 0x000fe20000000800 */
[----:B------:R-:W-:Y:S01]  /*5d70*/  SHF.R.U32.HI R29, RZ, 0x10, R4 ;  /* 0x00000010ff1d7819 */ /* 0x000fe20000011604 */
[----:B------:R-:W-:Y:S01]  /*5d80*/  IMAD.WIDE.U32 R6, R0, -0x326172a9, RZ ;  /* 0xcd9e8d5700067825 */ /* 0x000fe200078e00ff */
[----:B------:R-:W-:Y:S02]  /*5d90*/  SHF.R.U32.HI R21, RZ, 0x10, R8 ;  /* 0x00000010ff157819 */ /* 0x000fe40000011608 */
[----:B------:R-:W-:Y:S01]  /*5da0*/  LOP3.LUT R8, R5, UR5, R16, 0x96, !PT ;  /* 0x0000000505087c12 */ /* 0x000fe2000f8e9610 */
[--C-:B------:R-:W-:Y:S01]  /*5db0*/  FFMA.FTZ R58, R58, c[0x0][0x23c], -R2.reuse ;  /* 0x00008f003a3a7a23 */ /* 0x100fe20000010802 */
[----:B------:R-:W-:Y:S01]  /*5dc0*/  LOP3.LUT R25, R6, 0xff, RZ, 0xc0, !PT ;  /* 0x000000ff06197812 */ /* 0x000fe200078ec0ff */
[----:B------:R-:W-:Y:S01]  /*5dd0*/  FFMA.FTZ R2, R63, c[0x0][0x23c], -R2 ;  /* 0x00008f003f027a23 */ /* 0x000fe20000010802 */
[----:B------:R-:W-:Y:S01]  /*5de0*/  LOP3.LUT R16, R4, 0xff, RZ, 0xc0, !PT ;  /* 0x000000ff04107812 */ /* 0x000fe200078ec0ff */
[----:B------:R-:W-:Y:S01]  /*5df0*/  MUFU.EX2 R152, R141 ;  /* 0x0000008d00987308 */ /* 0x000fe20000000800 */
[----:B------:R-:W-:Y:S01]  /*5e00*/  SHF.R.U32.HI R27, RZ, 0x18, R6 ;  /* 0x00000018ff1b7819 */ /* 0x000fe20000011606 */
[----:B------:R-:W-:Y:S01]  /*5e10*/  IMAD.WIDE.U32 R10, R11, -0x2daee0ad, RZ ;  /* 0xd2511f530b0a7825 */ /* 0x000fe200078e00ff */
[----:B------:R-:W-:Y:S02]  /*5e20*/  SHF.R.U32.HI R17, RZ, 0x18, R4 ;  /* 0x00000018ff117819 */ /* 0x000fe40000011604 */
[----:B------:R-:W-:Y:S01]  /*5e30*/  LOP3.LUT R12, R9, UR6, R12, 0x96, !PT ;  /* 0x00000006090c7c12 */ /* 0x000fe2000f8e960c */
[----:B------:R-:W-:Y:S01]  /*5e40*/  IMAD.WIDE.U32 R4, R13, -0x326172a9, RZ ;  /* 0xcd9e8d570d047825 */ /* 0x000fe200078e00ff */
[----:B------:R-:W-:Y:S02]  /*5e50*/  SHF.R.U32.HI R24, RZ, 0x18, R10 ;  /* 0x00000018ff187819 */ /* 0x000fe4000001160a */
[----:B------:R-:W-:Y:S01]  /*5e60*/  LOP3.LUT R9, R11, UR5, R18, 0x96, !PT ;  /* 0x000000050b097c12 */ /* 0x000fe2000f8e9612 */
[----:B------:R-:W-:Y:S01]  /*5e70*/  MUFU.EX2 R153, R64 ;  /* 0x0000004000997308 */ /* 0x000fe20000000800 */
[C---:B-1----:R-:W-:Y:S02]  /*5e80*/  LOP3.LUT R30, R10.reuse, 0xffff, RZ, 0xc0, !PT ;  /* 0x0000ffff0a1e7812 */ /* 0x042fe400078ec0ff */
[----:B------:R-:W-:Y:S02]  /*5e90*/  LOP3.LUT R18, R10, 0xff, RZ, 0xc0, !PT ;  /* 0x000000ff0a127812 */ /* 0x000fe400078ec0ff */
[----:B--2---:R-:W-:Y:S02]  /*5ea0*/  SHF.R.U32.HI R31, RZ, 0x10, R10 ;  /* 0x00000010ff1f7819 */ /* 0x004fe4000001160a */
[----:B------:R-:W-:Y:S02]  /*5eb0*/  LOP3.LUT R10, R7, UR6, R14, 0x96, !PT ;  /* 0x00000006070a7c12 */ /* 0x000fe4000f8e960e */
[----:B------:R-:W-:Y:S01]  /*5ec0*/  SHF.R.U32.HI R11, RZ, 0x10, R4 ;  /* 0x00000010ff0b7819 */ /* 0x000fe20000011604 */
[----:B------:R-:W-:Y:S01]  /*5ed0*/  MUFU.EX2 R151, R66 ;  /* 0x0000004200977308 */ /* 0x000fe20000000800 */
[----:B------:R-:W-:Y:S02]  /*5ee0*/  LOP3.LUT R32, R6, 0xffff, RZ, 0xc0, !PT ;  /* 0x0000ffff06207812 */ /* 0x000fe400078ec0ff */
[----:B------:R-:W-:Y:S02]  /*5ef0*/  LOP3.LUT R0, R5, UR6, R28, 0x96, !PT ;  /* 0x0000000605007c12 */ /* 0x000fe4000f8e961c */
[C---:B------:R-:W-:Y:S02]  /*5f00*/  LOP3.LUT R7, R4.reuse, 0xffff, RZ, 0xc0, !PT ;  /* 0x0000ffff04077812 */ /* 0x040fe400078ec0ff */
[----:B------:R-:W-:Y:S02]  /*5f10*/  LOP3.LUT R13, R4, 0xff, RZ, 0xc0, !PT ;  /* 0x000000ff040d7812 */ /* 0x000fe400078ec0ff */
[----:B------:R-:W-:Y:S01]  /*5f20*/  SHF.R.U32.HI R14, RZ, 0x18, R4 ;  /* 0x00000018ff0e7819 */ /* 0x000fe20000011604 */
[----:B------:R-:W-:Y:S01]  /*5f30*/  MUFU.EX2 R150, R140 ;  /* 0x0000008c00967308 */ /* 0x000fe20000000800 */
[C---:B------:R-:W-:Y:S02]  /*5f40*/  LOP3.LUT R4, R12.reuse, 0xffff, RZ, 0xc0, !PT ;  /* 0x0000ffff0c047812 */ /* 0x040fe400078ec0ff */
[----:B------:R-:W-:Y:S02]  /*5f50*/  LOP3.LUT R5, R12, 0xff, RZ, 0xc0, !PT ;  /* 0x000000ff0c057812 */ /* 0x000fe400078ec0ff */
[----:B------:R-:W-:Y:S02]  /*5f60*/  SHF.R.U32.HI R4, RZ, 0x8, R4 ;  /* 0x00000008ff047819 */ /* 0x000fe40000011604 */
[----:B------:R-:W-:Y:S02]  /*5f70*/  SHF.R.U32.HI R33, RZ, 0x10, R6 ;  /* 0x00000010ff217819 */ /* 0x000fe40000011606 */
[----:B------:R-:W-:Y:S01]  /*5f80*/  LOP3.LUT R4, R4, 0xffff, RZ, 0xc0, !PT ;  /* 0x0000ffff04047812 */ /* 0x000fe200078ec0ff */
[----:B------:R-:W-:Y:S01]  /*5f90*/  MUFU.EX2 R155, R60 ;  /* 0x0000003c009b7308 */ /* 0x000fe20000000800 */
[----:B------:R-:W-:Y:S02]  /*5fa0*/  ISETP.LE.U32.AND P3, PT, R5, UR4, PT ;  /* 0x0000000405007c0c */ /* 0x000fe4000bf63070 */
[----:B------:R-:W-:Y:S02]  /*5fb0*/  ISETP.LE.U32.AND P2, PT, R4, UR4, PT ;  /* 0x0000000404007c0c */ /* 0x000fe4000bf43070 */
[C---:B------:R-:W-:Y:S02]  /*5fc0*/  LOP3.LUT R4, R0.reuse, 0xffff, RZ, 0xc0, !PT ;  /* 0x0000ffff00047812 */ /* 0x040fe400078ec0ff */
[--C-:B------:R-:W-:Y:S02]  /*5fd0*/  SHF.R.U32.HI R5, RZ, 0x18, R12.reuse ;  /* 0x00000018ff057819 */ /* 0x100fe4000001160c */
[----:B------:R-:W-:Y:S01]  /*5fe0*/  SHF.R.U32.HI R12, RZ, 0x10, R12 ;  /* 0x00000010ff0c7819 */ /* 0x000fe2000001160c */
[----:B------:R-:W-:Y:S01]  /*5ff0*/  MUFU.EX2 R154, R139 ;  /* 0x0000008b009a7308 */ /* 0x000fe20000000800 */
[----:B------:R-:W-:Y:S02]  /*6000*/  LOP3.LUT R6, R0, 0xff, RZ, 0xc0, !PT ;  /* 0x000000ff00067812 */ /* 0x000fe400078ec0ff */
[----:B------:R-:W-:Y:S01]  /*6010*/  LOP3.LUT R12, R12, 0xff, RZ, 0xc0, !PT ;  /* 0x000000ff0c0c7812 */ /* 0x000fe200078ec0ff */
[----:B------:R-:W-:Y:S01]  /*6020*/  @!P3 FADD.FTZ R208, -R208, -RZ ;  /* 0x800000ffd0d0b221 */ /* 0x000fe20000010100 */
[----:B------:R-:W-:Y:S01]  /*6030*/  SHF.R.U32.HI R4, RZ, 0x8, R4 ;  /* 0x00000008ff047819 */ /* 0x000fe20000011604 */
[----:B------:R-:W-:Y:S01]  /*6040*/  @!P2 FADD.FTZ R205, -R205, -RZ ;  /* 0x800000ffcdcda221 */ /* 0x000fe20000010100 */
[----:B------:R-:W-:Y:S02]  /*6050*/  ISETP.LE.U32.AND P6, PT, R5, UR4, PT ;  /* 0x0000000405007c0c */ /* 0x000fe4000bfc3070 */
[----:B------:R-:W-:Y:S01]  /*6060*/  ISETP.LE.U32.AND P4, PT, R6, UR4, PT ;  /* 0x0000000406007c0c */ /* 0x000fe2000bf83070 */
[----:B------:R-:W-:Y:S01]  /*6070*/  MUFU.EX2 R163, R62 ;  /* 0x0000003e00a37308 */ /* 0x000fe20000000800 */
[----:B------:R-:W-:Y:S02]  /*6080*/  ISETP.LE.U32.AND P0, PT, R12, UR4, PT ;  /* 0x000000040c007c0c */ /* 0x000fe4000bf03070 */
[--C-:B------:R-:W-:Y:S02]  /*6090*/  SHF.R.U32.HI R5, RZ, 0x10, R0.reuse ;  /* 0x00000010ff057819 */ /* 0x100fe40000011600 */
        /* <DEDUP_REMOVED lines=14> */
[----:B------:R-:W-:Y:S01]  /*6180*/  LOP3.LUT R4, R11, 0xff, RZ, 0xc0, !PT ;  /* 0x000000ff0b047812 */ /* 0x000fe200078ec0ff */
[----:B----4-:R-:W-:Y:S01]  /*6190*/  @!P2 FADD.FTZ R221, -R221, -RZ ;  /* 0x800000ffdddda221 */ /* 0x010fe20000010100 */
[----:B------:R-:W-:Y:S02]  /*61a0*/  ISETP.LE.U32.AND P4, PT, R0, UR4, PT ;  /* 0x0000000400007c0c */ /* 0x000fe4000bf83070 */
[----:B------:R-:W-:Y:S01]  /*61b0*/  SHF.R.U32.HI R11, RZ, 0x8, R30 ;  /* 0x00000008ff0b7819 */ /* 0x000fe2000001161e */
[----:B------:R-:W-:Y:S01]  /*61c0*/  MUFU.EX2 R157, R52 ;  /* 0x00000034009d7308 */ /* 0x000fe20000000800 */
[----:B------:R-:W-:Y:S01]  /*61d0*/  SHF.R.U32.HI R0, RZ, 0x8, R19 ;  /* 0x00000008ff007819 */ /* 0x000fe20000011613 */
[----:B------:R-:W-:Y:S01]  /*61e0*/  @!P3 FADD.FTZ R225, -R225, -RZ ;  /* 0x800000ffe1e1b221 */ /* 0x000fe20000010100 */
[----:B------:R-:W-:Y:S02]  /*61f0*/  ISETP.LE.U32.AND P5, PT, R15, UR4, PT ;  /* 0x000000040f007c0c */ /* 0x000fe4000bfa3070 */
[----:B------:R-:W-:Y:S01]  /*6200*/  ISETP.LE.U32.AND P3, PT, R14, UR4, PT ;  /* 0x000000040e007c0c */ /* 0x000fe2000bf63070 */
[----:B------:R-:W-:Y:S01]  /*6210*/  @!P0 FADD.FTZ R224, -R224, -RZ ;  /* 0x800000ffe0e08221 */ /* 0x000fe20000010100 */
[----:B------:R-:W-:Y:S02]  /*6220*/  LOP3.LUT R0, R0, 0xffff, RZ, 0xc0, !PT ;  /* 0x0000ffff00007812 */ /* 0x000fe400078ec0ff */
[----:B------:R-:W-:Y:S01]  /*6230*/  ISETP.LE.U32.AND P2, PT, R4, UR4, PT ;  /* 0x0000000404007c0c */ /* 0x000fe2000bf43070 */
[----:B------:R-:W-:Y:S01]  /*6240*/  @!P4 FADD.FTZ R218, -R218, -RZ ;  /* 0x800000ffdadac221 */ /* 0x000fe20000010100 */
[----:B------:R-:W-:Y:S01]  /*6250*/  ISETP.LE.U32.AND P4, PT, R0, UR4, PT ;  /* 0x0000000400007c0c */ /* 0x000fe2000bf83070 */
[----:B------:R-:W-:Y:S01]  /*6260*/  MUFU.EX2 R162, R54 ;  /* 0x0000003600a27308 */ /* 0x000fe20000000800 */
[----:B------:R-:W-:Y:S02]  /*6270*/  ISETP.LE.U32.AND P0, PT, R23, UR4, PT ;  /* 0x0000000417007c0c */ /* 0x000fe4000bf03070 */
[----:B------:R-:W-:Y:S01]  /*6280*/  LOP3.LUT R4, R9, 0xff, RZ, 0xc0, !PT ;  /* 0x000000ff09047812 */ /* 0x000fe200078ec0ff */
[----:B------:R-:W-:Y:S01]  /*6290*/  @!P5 FADD.FTZ R207, -R207, -RZ ;  /* 0x800000ffcfcfd221 */ /* 0x000fe20000010100 */
[----:B------:R-:W-:Y:S01]  /*62a0*/  LOP3.LUT R0, R21, 0xff, RZ, 0xc0, !PT ;  /* 0x000000ff15007812 */ /* 0x000fe200078ec0ff */
[----:B------:R-:W-:Y:S01]  /*62b0*/  @!P3 FADD.FTZ R223, -R223, -RZ ;  /* 0x800000ffdfdfb221 */ /* 0x000fe20000010100 */
[----:B------:R-:W-:Y:S02]  /*62c0*/  ISETP.LE.U32.AND P5, PT, R4, UR4, PT ;  /* 0x0000000404007c0c */ /* 0x000fe4000bfa3070 */
[----:B------:R-:W-:Y:S01]  /*62d0*/  ISETP.LE.U32.AND P3, PT, R0, UR4, PT ;  /* 0x0000000400007c0c */ /* 0x000fe2000bf63070 */
[----:B------:R-:W-:Y:S01]  /*62e0*/  @!P2 FADD.FTZ R222, -R222, -RZ ;  /* 0x800000ffdedea221 */ /* 0x000fe20000010100 */
[----:B------:R-:W-:Y:S01]  /*62f0*/  LOP3.LUT R0, R9, 0xffff, RZ, 0xc0, !PT ;  /* 0x0000ffff09007812 */ /* 0x000fe200078ec0ff */
[----:B------:R-:W-:Y:S01]  /*6300*/  @!P4 FADD.FTZ R204, -R204, -RZ ;  /* 0x800000ffccccc221 */ /* 0x000fe20000010100 */
[--C-:B------:R-:W-:Y:S01]  /*6310*/  SHF.R.U32.HI R4, RZ, 0x18, R9.reuse ;  /* 0x00000018ff047819 */ /* 0x100fe20000011609 */
[----:B------:R-:W-:Y:S01]  /*6320*/  @!P0 FADD.FTZ R209, -R209, -RZ ;  /* 0x800000ffd1d18221 */ /* 0x000fe20000010100 */
[----:B------:R-:W-:Y:S01]  /*6330*/  SHF.R.U32.HI R9, RZ, 0x10, R9 ;  /* 0x00000010ff097819 */ /* 0x000fe20000011609 */
[----:B------:R-:W-:Y:S01]  /*6340*/  MUFU.EX2 R166, R57 ;  /* 0x0000003900a67308 */ /* 0x000fe20000000800 */
[----:B------:R-:W-:Y:S02]  /*6350*/  ISETP.LE.U32.AND P4, PT, R4, UR4, PT ;  /* 0x0000000404007c0c */ /* 0x000fe4000bf83070 */
[----:B------:R-:W-:Y:S01]  /*6360*/  LOP3.LUT R4, R9, 0xff, RZ, 0xc0, !PT ;  /* 0x000000ff09047812 */ /* 0x000fe200078ec0ff */
[----:B------:R-:W-:Y:S01]  /*6370*/  @!P5 FADD.FTZ R199, -R199, -RZ ;  /* 0x800000ffc7c7d221 */ /* 0x000fe20000010100 */
[----:B------:R-:W-:Y:S01]  /*6380*/  SHF.R.U32.HI R0, RZ, 0x8, R0 ;  /* 0x00000008ff007819 */ /* 0x000fe20000011600 */
[----:B------:R-:W-:Y:S01]  /*6390*/  @!P3 FADD.FTZ R211, -R211, -RZ ;  /* 0x800000ffd3d3b221 */ /* 0x000fe20000010100 */
[----:B------:R-:W-:Y:S02]  /*63a0*/  ISETP.LE.U32.AND P0, PT, R4, UR4, PT ;  /* 0x0000000404007c0c */ /* 0x000fe4000bf03070 */
[----:B------:R-:W-:Y:S01]  /*63b0*/  LOP3.LUT R4, R8, 0xff, RZ, 0xc0, !PT ;  /* 0x000000ff08047812 */ /* 0x000fe200078ec0ff */
[----:B------:R-:W-:Y:S01]  /*63c0*/  MUFU.EX2 R168, R59 ;  /* 0x0000003b00a87308 */ /* 0x000fe20000000800 */
[----:B------:R-:W-:Y:S02]  /*63d0*/  LOP3.LUT R0, R0, 0xffff, RZ, 0xc0, !PT ;  /* 0x0000ffff00007812 */ /* 0x000fe400078ec0ff */
[----:B------:R-:W-:Y:S01]  /*63e0*/  ISETP.LE.U32.AND P5, PT, R4, UR4, PT ;  /* 0x0000000404007c0c */ /* 0x000fe2000bfa3070 */
[----:B------:R-:W-:Y:S01]  /*63f0*/  @!P4 FADD.FTZ R200, -R200, -RZ ;  /* 0x800000ffc8c8c221 */ /* 0x000fe20000010100 */
[----:B------:R-:W-:Y:S02]  /*6400*/  ISETP.LE.U32.AND P3, PT, R0, UR4, PT ;  /* 0x0000000400007c0c */ /* 0x000fe4000bf63070 */
[----:B------:R-:W-:Y:S02]  /*6410*/  SHF.R.U32.HI R5, RZ, 0x10, R8 ;  /* 0x00000010ff057819 */ /* 0x000fe40000011608 */
[----:B------:R-:W-:Y:S01]  /*6420*/  LOP3.LUT R0, R8, 0xffff, RZ, 0xc0, !PT ;  /* 0x0000ffff08007812 */ /* 0x000fe200078ec0ff */
[----:B------:R-:W-:Y:S01]  /*6430*/  @!P0 FADD.FTZ R203, -R203, -RZ ;  /* 0x800000ffcbcb8221 */ /* 0x000fe20000010100 */
[----:B------:R-:W-:Y:S01]  /*6440*/  LOP3.LUT R4, R5, 0xff, RZ, 0xc0, !PT ;  /* 0x000000ff05047812 */ /* 0x000fe200078ec0ff */
[----:B------:R-:W-:Y:S01]  /*6450*/  MUFU.EX2 R156, R53 ;  /* 0x00000035009c7308 */ /* 0x000fe20000000800 */
[----:B------:R-:W-:Y:S02]  /*6460*/  SHF.R.U32.HI R0, RZ, 0x8, R0 ;  /* 0x00000008ff007819 */ /* 0x000fe40000011600 */
[----:B------:R-:W-:Y:S01]  /*6470*/  ISETP.LE.U32.AND P0, PT, R4, UR4, PT ;  /* 0x0000000404007c0c */ /* 0x000fe2000bf03070 */
[----:B------:R-:W-:Y:S01]  /*6480*/  IMAD.WIDE.U32 R4, R137, -0x326172a9, RZ ;  /* 0xcd9e8d5789047825 */ /* 0x000fe200078e00ff */
[----:B------:R-:W-:Y:S02]  /*6490*/  LOP3.LUT R0, R0, 0xffff, RZ, 0xc0, !PT ;  /* 0x0000ffff00007812 */ /* 0x000fe400078ec0ff */
[----:B------:R-:W-:Y:S01]  /*64a0*/  SHF.R.U32.HI R8, RZ, 0x18, R8 ;  /* 0x00000018ff087819 */ /* 0x000fe20000011608 */
[----:B------:R-:W-:Y:S01]  /*64b0*/  @!P5 FADD.FTZ R214, -R214, -RZ ;  /* 0x800000ffd6d6d221 */ /* 0x000fe20000010100 */
[----:B------:R-:W-:Y:S01]  /*64c0*/  ISETP.LE.U32.AND P2, PT, R17, UR4, PT ;  /* 0x0000000411007c0c */ /* 0x000fe2000bf43070 */
[----:B------:R-:W-:Y:S01]  /*64d0*/  @!P3 FADD.FTZ R198, -R198, -RZ ;  /* 0x800000ffc6c6b221 */ /* 0x000fe20000010100 */
[----:B------:R-:W-:Y:S01]  /*64e0*/  ISETP.LE.U32.AND P3, PT, R0, UR4, PT ;  /* 0x0000000400007c0c */ /* 0x000fe2000bf63070 */
[----:B------:R-:W-:Y:S01]  /*64f0*/  MUFU.EX2 R159, R55 ;  /* 0x00000037009f7308 */ /* 0x000fe20000000800 */
[----:B------:R-:W-:Y:S02]  /*6500*/  ISETP.LE.U32.AND P5, PT, R8, UR4, PT ;  /* 0x0000000408007c0c */ /* 0x000fe4000bfa3070 */
[----:B------:R-:W-:Y:S01]  /*6510*/  SHF.R.U32.HI R0, RZ, 0x8, R26 ;  /* 0x00000008ff007819 */ /* 0x000fe2000001161a */
[----:B------:R-:W-:Y:S01]  /*6520*/  @!P0 FADD.FTZ R216, -R216, -RZ ;  /* 0x800000ffd8d88221 */ /* 0x000fe20000010100 */
[----:B------:R-:W-:Y:S02]  /*6530*/  ISETP.LE.U32.AND P4, PT, R18, UR4, PT ;  /* 0x0000000412007c0c */ /* 0x000fe4000bf83070 */
[----:B------:R-:W-:Y:S02]  /*6540*/  LOP3.LUT R0, R0, 0xffff, RZ, 0xc0, !PT ;  /* 0x0000ffff00007812 */ /* 0x000fe400078ec0ff */
[----:B------:R-:W-:Y:S01]  /*6550*/  LOP3.LUT R11, R11, 0xffff, RZ, 0xc0, !PT ;  /* 0x0000ffff0b0b7812 */ /* 0x000fe200078ec0ff */
[----:B------:R-:W1:Y:S01]  /*6560*/  MUFU.EX2 R171, R36 ;  /* 0x0000002400ab7308 */ /* 0x000e620000000800 */
[----:B------:R-:W-:Y:S01]  /*6570*/  ISETP.LE.U32.AND P0, PT, R0, UR4, PT ;  /* 0x0000000400007c0c */ /* 0x000fe2000bf03070 */
[----:B---3--:R-:W-:Y:S01]  /*6580*/  @!P2 FADD.FTZ R210, -R210, -RZ ;  /* 0x800000ffd2d2a221 */ /* 0x008fe20000010100 */
[----:B------:R-:W-:Y:S01]  /*6590*/  LOP3.LUT R0, R29, 0xff, RZ, 0xc0, !PT ;  /* 0x000000ff1d007812 */ /* 0x000fe200078ec0ff */
[----:B------:R-:W-:Y:S01]  /*65a0*/  @!P5 FADD.FTZ R215, -R215, -RZ ;  /* 0x800000ffd7d7d221 */ /* 0x000fe20000010100 */
[----:B------:R-:W-:Y:S01]  /*65b0*/  ISETP.LE.U32.AND P2, PT, R11, UR4, PT ;  /* 0x000000040b007c0c */ /* 0x000fe2000bf43070 */
[----:B------:R-:W-:Y:S01]  /*65c0*/  @!P3 FADD.FTZ R212, -R212, -RZ ;  /* 0x800000ffd4d4b221 */ /* 0x000fe20000010100 */
[----:B------:R-:W-:Y:S01]  /*65d0*/  ISETP.LE.U32.AND P5, PT, R0, UR4, PT ;  /* 0x0000000400007c0c */ /* 0x000fe2000bfa3070 */
[----:B------:R-:W-:Y:S01]  /*65e0*/  @!P4 FADD.FTZ R193, -R193, -RZ ;  /* 0x800000ffc1c1c221 */ /* 0x000fe20000010100 */
[----:B------:R-:W-:Y:S01]  /*65f0*/  ISETP.LE.U32.AND P3, PT, R24, UR4, PT ;  /* 0x0000000418007c0c */ /* 0x000fe2000bf63070 */
[----:B------:R-:W2:Y:S01]  /*6600*/  MUFU.EX2 R172, R39 ;  /* 0x0000002700ac7308 */ /* 0x000ea20000000800 */
[----:B------:R-:W-:Y:S02]  /*6610*/  LOP3.LUT R11, R10, 0xffff, RZ, 0xc0, !PT ;  /* 0x0000ffff0a0b7812 */ /* 0x000fe400078ec0ff */
[C---:B------:R-:W-:Y:S01]  /*6620*/  LOP3.LUT R19, R6.reuse, 0xff, RZ, 0xc0, !PT ;  /* 0x000000ff06137812 */ /* 0x040fe200078ec0ff */
[----:B------:R-:W-:Y:S01]  /*6630*/  @!P0 FADD.FTZ R201, -R201, -RZ ;  /* 0x800000ffc9c98221 */ /* 0x000fe20000010100 */
[----:B------:R-:W-:Y:S02]  /*6640*/  LOP3.LUT R18, R6, 0xffff, RZ, 0xc0, !PT ;  /* 0x0000ffff06127812 */ /* 0x000fe400078ec0ff */
[----:B------:R-:W-:Y:S01]  /*6650*/  SHF.R.U32.HI R17, RZ, 0x10, R6 ;  /* 0x00000010ff117819 */ /* 0x000fe20000011606 */
[----:B------:R-:W-:Y:S01]  /*6660*/  @!P2 FADD.FTZ R189, -R189, -RZ ;  /* 0x800000ffbdbda221 */ /* 0x000fe20000010100 */
[----:B------:R-:W-:Y:S01]  /*6670*/  LOP3.LUT R9, R5, UR6, R20, 0x96, !PT ;  /* 0x0000000605097c12 */ /* 0x000fe2000f8e9614 */
[----:B------:R-:W-:Y:S01]  /*6680*/  @!P5 FADD.FTZ R213, -R213, -RZ ;  /* 0x800000ffd5d5d221 */ /* 0x000fe20000010100 */
[----:B------:R-:W-:Y:S01]  /*6690*/  ISETP.LE.U32.AND P5, PT, R12, UR4, PT ;  /* 0x000000040c007c0c */ /* 0x000fe2000bfa3070 */
[----:B------:R-:W-:Y:S01]  /*66a0*/  MUFU.EX2 R170, R37 ;  /* 0x0000002500aa7308 */ /* 0x000fe20000000800 */
[----:B------:R-:W-:Y:S01]  /*66b0*/  LOP3.LUT R12, R10, 0xff, RZ, 0xc0, !PT ;  /* 0x000000ff0a0c7812 */ /* 0x000fe200078ec0ff */
[----:B------:R-:W-:Y:S01]  /*66c0*/  @!P3 FADD.FTZ R188, -R188, -RZ ;  /* 0x800000ffbcbcb221 */ /* 0x000fe20000010100 */
[----:B------:R-:W-:Y:S02]  /*66d0*/  SHF.R.U32.HI R20, RZ, 0x18, R6 ;  /* 0x00000018ff147819 */ /* 0x000fe40000011606 */
[----:B------:R-:W-:Y:S02]  /*66e0*/  ISETP.LE.U32.AND P4, PT, R12, UR4, PT ;  /* 0x000000040c007c0c */ /* 0x000fe4000bf83070 */
[----:B------:R-:W-:Y:S02]  /*66f0*/  SHF.R.U32.HI R6, RZ, 0x10, R10 ;  /* 0x00000010ff067819 */ /* 0x000fe4000001160a */
[----:B------:R-:W-:Y:S01]  /*6700*/  LOP3.LUT R8, R7, UR5, R136, 0x96, !PT ;  /* 0x0000000507087c12 */ /* 0x000fe2000f8e9688 */
[----:B------:R-:W3:Y:S01]  /*6710*/  MUFU.EX2 R175, R38 ;  /* 0x0000002600af7308 */ /* 0x000ee20000000800 */
[----:B------:R-:W-:Y:S01]  /*6720*/  SHF.R.U32.HI R7, RZ, 0x8, R11 ;  /* 0x00000008ff077819 */ /* 0x000fe2000001160b */
[----:B------:R-:W-:Y:S01]  /*6730*/  @!P5 FADD.FTZ R192, -R192, -RZ ;  /* 0x800000ffc0c0d221 */ /* 0x000fe20000010100 */
[----:B------:R-:W-:Y:S02]  /*6740*/  SHF.R.U32.HI R11, RZ, 0x18, R10 ;  /* 0x00000018ff0b7819 */ /* 0x000fe4000001160a */
[----:B------:R-:W-:Y:S02]  /*6750*/  LOP3.LUT R6, R6, 0xff, RZ, 0xc0, !PT ;  /* 0x000000ff06067812 */ /* 0x000fe400078ec0ff */
[----:B------:R-:W-:Y:S01]  /*6760*/  ISETP.LE.U32.AND P6, PT, R13, UR4, PT ;  /* 0x000000040d007c0c */ /* 0x000fe2000bfc3070 */
[----:B-1----:R-:W-:Y:S01]  /*6770*/  @!P4 FADD.FTZ R171, -R171, -RZ ;  /* 0x800000ffababc221 */ /* 0x002fe20000010100 */
[----:B------:R-:W-:Y:S01]  /*6780*/  ISETP.LE.U32.AND P2, PT, R11, UR4, PT ;  /* 0x000000040b007c0c */ /* 0x000fe2000bf43070 */
[----:B------:R-:W1:Y:S01]  /*6790*/  MUFU.EX2 R190, R41 ;  /* 0x0000002900be7308 */ /* 0x000e620000000800 */
[----:B------:R-:W-:Y:S02]  /*67a0*/  ISETP.LE.U32.AND P3, PT, R6, UR4, PT ;  /* 0x0000000406007c0c */ /* 0x000fe4000bf63070 */
[C---:B------:R-:W-:Y:S02]  /*67b0*/  LOP3.LUT R6, R9.reuse, 0xff, RZ, 0xc0, !PT ;  /* 0x000000ff09067812 */ /* 0x040fe400078ec0ff */
[----:B------:R-:W-:Y:S02]  /*67c0*/  LOP3.LUT R10, R9, 0xffff, RZ, 0xc0, !PT ;  /* 0x0000ffff090a7812 */ /* 0x000fe400078ec0ff */
[----:B------:R-:W-:Y:S02]  /*67d0*/  LOP3.LUT R7, R7, 0xffff, RZ, 0xc0, !PT ;  /* 0x0000ffff07077812 */ /* 0x000fe400078ec0ff */
[----:B------:R-:W-:Y:S01]  /*67e0*/  ISETP.LE.U32.AND P4, PT, R6, UR4, PT ;  /* 0x0000000406007c0c */ /* 0x000fe2000bf83070 */
[----:B------:R-:W-:Y:S01]  /*67f0*/  MUFU.EX2 R197, R42 ;  /* 0x0000002a00c57308 */ /* 0x000fe20000000800 */
[----:B------:R-:W-:Y:S01]  /*6800*/  ISETP.LE.U32.AND P5, PT, R7, UR4, PT ;  /* 0x0000000407007c0c */ /* 0x000fe2000bfa3070 */
[----:B------:R-:W-:Y:S01]  /*6810*/  @!P6 FADD.FTZ R219, -R219, -RZ ;  /* 0x800000ffdbdbe221 */ /* 0x000fe20000010100 */
[----:B------:R-:W-:Y:S01]  /*6820*/  SHF.R.U32.HI R6, RZ, 0x8, R10 ;  /* 0x00000008ff067819 */ /* 0x000fe2000001160a */
[----:B--2---:R-:W-:Y:S01]  /*6830*/  @!P2 FADD.FTZ R172, -R172, -RZ ;  /* 0x800000ffacaca221 */ /* 0x004fe20000010100 */
[--C-:B------:R-:W-:Y:S01]  /*6840*/  SHF.R.U32.HI R7, RZ, 0x10, R9.reuse ;  /* 0x00000010ff077819 */ /* 0x100fe20000011609 */
[----:B---3--:R-:W-:Y:S01]  /*6850*/  @!P3 FADD.FTZ R175, -R175, -RZ ;  /* 0x800000ffafafb221 */ /* 0x008fe20000010100 */
[----:B------:R-:W-:Y:S02]  /*6860*/  LOP3.LUT R6, R6, 0xffff, RZ, 0xc0, !PT ;  /* 0x0000ffff06067812 */ /* 0x000fe400078ec0ff */
[----:B------:R-:W-:Y:S01]  /*6870*/  ISETP.LE.U32.AND P6, PT, R16, UR4, PT ;  /* 0x0000000410007c0c */ /* 0x000fe2000bfc3070 */
[----:B------:R-:W2:Y:S01]  /*6880*/  MUFU.EX2 R191, R40 ;  /* 0x0000002800bf7308 */ /* 0x000ea20000000800 */
[--C-:B------:R-:W-:Y:S02]  /*6890*/  SHF.R.U32.HI R16, RZ, 0x10, R4.reuse ;  /* 0x00000010ff107819 */ /* 0x100fe40000011604 */
[----:B------:R-:W-:Y:S01]  /*68a0*/  LOP3.LUT R13, R4, 0xffff, RZ, 0xc0, !PT ;  /* 0x0000ffff040d7812 */ /* 0x000fe200078ec0ff */
[----:B------:R-:W-:Y:S01]  /*68b0*/  @!P5 FADD.FTZ R170, -R170, -RZ ;  /* 0x800000ffaaaad221 */ /* 0x000fe20000010100 */
[----:B------:R-:W-:Y:S02]  /*68c0*/  LOP3.LUT R14, R4, 0xff, RZ, 0xc0, !PT ;  /* 0x000000ff040e7812 */ /* 0x000fe400078ec0ff */
[----:B------:R-:W-:Y:S01]  /*68d0*/  SHF.R.U32.HI R15, RZ, 0x18, R4 ;  /* 0x00000018ff0f7819 */ /* 0x000fe20000011604 */
[----:B------:R-:W-:Y:S01]  /*68e0*/  IMAD.WIDE.U32 R4, R138, -0x2daee0ad, RZ ;  /* 0xd2511f538a047825 */ /* 0x000fe200078e00ff */
[----:B------:R-:W-:Y:S01]  /*68f0*/  ISETP.LE.U32.AND P2, PT, R6, UR4, PT ;  /* 0x0000000406007c0c */ /* 0x000fe2000bf43070 */
[----:B------:R-:W3:Y:S01]  /*6900*/  MUFU.EX2 R174, R45 ;  /* 0x0000002d00ae7308 */ /* 0x000ee20000000800 */
[----:B------:R-:W-:Y:S01]  /*6910*/  SHF.R.U32.HI R11, RZ, 0x18, R9 ;  /* 0x00000018ff0b7819 */ /* 0x000fe20000011609 */
[----:B------:R-:W-:Y:S01]  /*6920*/  @!P6 FADD.FTZ R206, -R206, -RZ ;  /* 0x800000ffcecee221 */ /* 0x000fe20000010100 */
[----:B------:R-:W-:Y:S02]  /*6930*/  LOP3.LUT R7, R7, 0xff, RZ, 0xc0, !PT ;  /* 0x000000ff07077812 */ /* 0x000fe400078ec0ff */
[----:B------:R-:W-:Y:S02]  /*6940*/  LOP3.LUT R0, R5, UR5, R22, 0x96, !PT ;  /* 0x0000000505007c12 */ /* 0x000fe4000f8e9616 */
[----:B------:R-:W-:Y:S02]  /*6950*/  ISETP.LE.U32.AND P5, PT, R11, UR4, PT ;  /* 0x000000040b007c0c */ /* 0x000fe4000bfa3070 */
[----:B------:R-:W-:Y:S01]  /*6960*/  LOP3.LUT R11, R4, 0xffff, RZ, 0xc0, !PT ;  /* 0x0000ffff040b7812 */ /* 0x000fe200078ec0ff */
[----:B------:R-:W4:Y:S01]  /*6970*/  MUFU.EX2 R173, R44 ;  /* 0x0000002c00ad7308 */ /* 0x000f220000000800 */
[----:B------:R-:W-:Y:S01]  /*6980*/  SHF.R.U32.HI R5, RZ, 0x8, R13 ;  /* 0x00000008ff057819 */ /* 0x000fe2000001160d */
[----:B-1----:R-:W-:Y:S01]  /*6990*/  @!P2 FADD.FTZ R190, -R190, -RZ ;  /* 0x800000ffbebea221 */ /* 0x002fe20000010100 */
[----:B------:R-:W-:Y:S01]  /*69a0*/  ISETP.LE.U32.AND P3, PT, R7, UR4, PT ;  /* 0x0000000407007c0c */ /* 0x000fe2000bf63070 */
[----:B--2---:R-:W-:Y:S01]  /*69b0*/  @!P4 FADD.FTZ R191, -R191, -RZ ;  /* 0x800000ffbfbfc221 */ /* 0x004fe20000010100 */
[----:B------:R-:W-:Y:S02]  /*69c0*/  LOP3.LUT R5, R5, 0xffff, RZ, 0xc0, !PT ;  /* 0x0000ffff05057812 */ /* 0x000fe400078ec0ff */
[----:B------:R-:W-:Y:S02]  /*69d0*/  LOP3.LUT R10, R4, 0xff, RZ, 0xc0, !PT ;  /* 0x000000ff040a7812 */ /* 0x000fe400078ec0ff */
[----:B------:R-:W-:Y:S01]  /*69e0*/  ISETP.LE.U32.AND P2, PT, R5, UR4, PT ;  /* 0x0000000405007c0c */ /* 0x000fe2000bf43070 */
[----:B------:R-:W1:Y:S01]  /*69f0*/  MUFU.EX2 R195, R46 ;  /* 0x0000002e00c37308 */ /* 0x000e620000000800 */
[--C-:B------:R-:W-:Y:S02]  /*6a00*/  SHF.R.U32.HI R7, RZ, 0x18, R4.reuse ;  /* 0x00000018ff077819 */ /* 0x100fe40000011604 */
[----:B------:R-:W-:Y:S02]  /*6a10*/  SHF.R.U32.HI R9, RZ, 0x10, R4 ;  /* 0x00000010ff097819 */ /* 0x000fe40000011604 */
[----:B------:R-:W-:Y:S01]  /*6a20*/  LOP3.LUT R4, R16, 0xff, RZ, 0xc0, !PT ;  /* 0x000000ff10047812 */ /* 0x000fe200078ec0ff */
[----:B------:R-:W-:Y:S01]  /*6a30*/  @!P3 FADD.FTZ R197, -R197, -RZ ;  /* 0x800000ffc5c5b221 */ /* 0x000fe20000010100 */
[----:B------:R-:W-:Y:S02]  /*6a40*/  ISETP.LE.U32.AND P4, PT, R14, UR4, PT ;  /* 0x000000040e007c0c */ /* 0x000fe4000bf83070 */
[----:B------:R-:W-:Y:S01]  /*6a50*/  ISETP.LE.U32.AND P3, PT, R4, UR4, PT ;  /* 0x0000000404007c0c */ /* 0x000fe2000bf63070 */
[----:B------:R-:W2:Y:S01]  /*6a60*/  MUFU.EX2 R196, R43 ;  /* 0x0000002b00c47308 */ /* 0x000ea20000000800 */
[----:B------:R-:W-:Y:S01]  /*6a70*/  SHF.R.U32.HI R4, RZ, 0x8, R32 ;  /* 0x00000008ff047819 */ /* 0x000fe20000011620 */
[----:B---3--:R-:W-:Y:S01]  /*6a80*/  @!P2 FADD.FTZ R174, -R174, -RZ ;  /* 0x800000ffaeaea221 */ /* 0x008fe20000010100 */
[----:B------:R-:W-:Y:S02]  /*6a90*/  LOP3.LUT R5, R33, 0xff, RZ, 0xc0, !PT ;  /* 0x000000ff21057812 */ /* 0x000fe400078ec0ff */
[----:B------:R-:W-:Y:S02]  /*6aa0*/  LOP3.LUT R4, R4, 0xffff, RZ, 0xc0, !PT ;  /* 0x0000ffff04047812 */ /* 0x000fe400078ec0ff */
[----:B------:R-:W-:Y:S02]  /*6ab0*/  ISETP.LE.U32.AND P6, PT, R25, UR4, PT ;  /* 0x0000000419007c0c */ /* 0x000fe4000bfc3070 */
[----:B------:R-:W-:Y:S01]  /*6ac0*/  ISETP.LE.U32.AND P2, PT, R4, UR4, PT ;  /* 0x0000000404007c0c */ /* 0x000fe2000bf43070 */
[----:B------:R-:W3:Y:S01]  /*6ad0*/  MUFU.EX2 R194, R47 ;  /* 0x0000002f00c27308 */ /* 0x000ee20000000800 */
[C---:B------:R-:W-:Y:S01]  /*6ae0*/  LOP3.LUT R4, R8.reuse, 0xffff, RZ, 0xc0, !PT ;  /* 0x0000ffff08047812 */ /* 0x040fe200078ec0ff */
[----:B----4-:R-:W-:Y:S01]  /*6af0*/  @!P4 FADD.FTZ R173, -R173, -RZ ;  /* 0x800000ffadadc221 */ /* 0x010fe20000010100 */
[----:B------:R-:W-:Y:S01]  /*6b00*/  ISETP.LE.U32.AND P4, PT, R5, UR4, PT ;  /* 0x0000000405007c0c */ /* 0x000fe2000bf83070 */
[----:B-1----:R-:W-:Y:S01]  /*6b10*/  @!P3 FADD.FTZ R195, -R195, -RZ ;  /* 0x800000ffc3c3b221 */ /* 0x002fe20000010100 */
[----:B------:R-:W-:Y:S02]  /*6b20*/  SHF.R.U32.HI R4, RZ, 0x8, R4 ;  /* 0x00000008ff047819 */ /* 0x000fe40000011604 */
[----:B------:R-:W-:Y:S02]  /*6b30*/  LOP3.LUT R5, R8, 0xff, RZ, 0xc0, !PT ;  /* 0x000000ff08057812 */ /* 0x000fe400078ec0ff */
[----:B------:R-:W-:Y:S01]  /*6b40*/  LOP3.LUT R4, R4, 0xffff, RZ, 0xc0, !PT ;  /* 0x0000ffff04047812 */ /* 0x000fe200078ec0ff */
[----:B------:R-:W-:Y:S01]  /*6b50*/  @!P6 FADD.FTZ R161, -R161, -RZ ;  /* 0x800000ffa1a1e221 */ /* 0x000fe20000010100 */
[----:B------:R-:W-:Y:S01]  /*6b60*/  ISETP.LE.U32.AND P3, PT, R5, UR4, PT ;  /* 0x0000000405007c0c */ /* 0x000fe2000bf63070 */
[----:B------:R-:W-:Y:S01]  /*6b70*/  @!P2 FADD.FTZ R160, -R160, -RZ ;  /* 0x800000ffa0a0a221 */ /* 0x000fe20000010100 */
[----:B------:R-:W-:Y:S01]  /*6b80*/  ISETP.LE.U32.AND P2, PT, R4, UR4, PT ;  /* 0x0000000404007c0c */ /* 0x000fe2000bf43070 */
[----:B--2---:R-:W-:Y:S01]  /*6b90*/  @!P5 FADD.FTZ R196, -R196, -RZ ;  /* 0x800000ffc4c4d221 */ /* 0x004fe20000010100 */
[--C-:B------:R-:W-:Y:S01]  /*6ba0*/  SHF.R.U32.HI R5, RZ, 0x18, R8.reuse ;  /* 0x00000018ff057819 */ /* 0x100fe20000011608 */
[----:B------:R-:W-:Y:S01]  /*6bb0*/  @!P4 FADD.FTZ R165, -R165, -RZ ;  /* 0x800000ffa5a5c221 */ /* 0x000fe20000010100 */
[----:B------:R-:W-:Y:S01]  /*6bc0*/  LOP3.LUT R4, R0, 0xffff, RZ, 0xc0, !PT ;  /* 0x0000ffff00047812 */ /* 0x000fe200078ec0ff */
[----:B------:R-:W-:Y:S01]  /*6bd0*/  MUFU.EX2 R167, R56 ;  /* 0x0000003800a77308 */ /* 0x000fe20000000800 */
[----:B------:R-:W-:Y:S02]  /*6be0*/  SHF.R.U32.HI R8, RZ, 0x10, R8 ;  /* 0x00000010ff087819 */ /* 0x000fe40000011608 */
[----:B------:R-:W-:Y:S02]  /*6bf0*/  SHF.R.U32.HI R4, RZ, 0x8, R4 ;  /* 0x00000008ff047819 */ /* 0x000fe40000011604 */
[----:B------:R-:W-:Y:S01]  /*6c00*/  ISETP.LE.U32.AND P5, PT, R15, UR4, PT ;  /* 0x000000040f007c0c */ /* 0x000fe2000bfa3070 */
[----:B------:R-:W-:Y:S01]  /*6c10*/  @!P3 FADD.FTZ R157, -R157, -RZ ;  /* 0x800000ff9d9db221 */ /* 0x000fe20000010100 */
[----:B------:R-:W-:Y:S01]  /*6c20*/  LOP3.LUT R8, R8, 0xff, RZ, 0xc0, !PT ;  /* 0x000000ff08087812 */ /* 0x000fe200078ec0ff */
[----:B------:R-:W-:Y:S01]  /*6c30*/  @!P2 FADD.FTZ R156, -R156, -RZ ;  /* 0x800000ff9c9ca221 */ /* 0x000fe20000010100 */
[----:B------:R-:W-:Y:S01]  /*6c40*/  LOP3.LUT R4, R4, 0xffff, RZ, 0xc0, !PT ;  /* 0x0000ffff04047812 */ /* 0x000fe200078ec0ff */
[----:B------:R-:W1:Y:S01]  /*6c50*/  MUFU.EX2 R169, R58 ;  /* 0x0000003a00a97308 */ /* 0x000e620000000800 */
[----:B------:R-:W-:Y:S02]  /*6c60*/  ISETP.LE.U32.AND P6, PT, R8, UR4, PT ;  /* 0x0000000408007c0c */ /* 0x000fe4000bfc3070 */
[----:B------:R-:W-:Y:S02]  /*6c70*/  ISETP.LE.U32.AND P3, PT, R4, UR4, PT ;  /* 0x0000000404007c0c */ /* 0x000fe4000bf63070 */
[----:B------:R-:W-:Y:S02]  /*6c80*/  SHF.R.U32.HI R4, RZ, 0x8, R18 ;  /* 0x00000008ff047819 */ /* 0x000fe40000011612 */
[----:B------:R-:W-:Y:S01]  /*6c90*/  LOP3.LUT R6, R0, 0xff, RZ, 0xc0, !PT ;  /* 0x000000ff00067812 */ /* 0x000fe200078ec0ff */
[----:B---3--:R-:W-:Y:S01]  /*6ca0*/  @!P5 FADD.FTZ R194, -R194, -RZ ;  /* 0x800000ffc2c2d221 */ /* 0x008fe20000010100 */
[----:B------:R-:W-:Y:S02]  /*6cb0*/  ISETP.LE.U32.AND P0, PT, R27, UR4, PT ;  /* 0x000000041b007c0c */ /* 0x000fe4000bf03070 */
[----:B------:R-:W-:Y:S02]  /*6cc0*/  ISETP.LE.U32.AND P5, PT, R5, UR4, PT ;  /* 0x0000000405007c0c */ /* 0x000fe4000bfa3070 */
[--C-:B------:R-:W-:Y:S01]  /*6cd0*/  SHF.R.U32.HI R5, RZ, 0x10, R0.reuse ;  /* 0x00000010ff057819 */ /* 0x100fe20000011600 */
[----:B------:R-:W-:Y:S01]  /*6ce0*/  @!P6 FADD.FTZ R162, -R162, -RZ ;  /* 0x800000ffa2a2e221 */ /* 0x000fe20000010100 */
[----:B------:R-:W-:Y:S01]  /*6cf0*/  SHF.R.U32.HI R0, RZ, 0x18, R0 ;  /* 0x00000018ff007819 */ /* 0x000fe20000011600 */
[----:B------:R-:W-:Y:S01]  /*6d00*/  @!P3 FADD.FTZ R166, -R166, -RZ ;  /* 0x800000ffa6a6b221 */ /* 0x000fe20000010100 */
[----:B------:R-:W-:Y:S02]  /*6d10*/  LOP3.LUT R5, R5, 0xff, RZ, 0xc0, !PT ;  /* 0x000000ff05057812 */ /* 0x000fe400078ec0ff */
        /* <DEDUP_REMOVED lines=12> */
[----:B-1----:R-:W-:Y:S01]  /*6de0*/  @!P0 FADD.FTZ R169, -R169, -RZ ;  /* 0x800000ffa9a98221 */ /* 0x002fe20000010100 */
        /* <DEDUP_REMOVED lines=135> */
[----:B------:R-:W-:Y:S02]  /*7660*/  LEA.HI.X.SX32 R149, R237, R147, 0x2, P0 ;  /* 0x00000093ed957211 */ /* 0x000fe400000f16ff */
[----:B------:R-:W-:Y:S04]  /*7670*/  FSETP.GE.FTZ.AND P0, PT, R202, RZ, PT ;  /* 0x000000ffca00720b */ /* 0x000fe80003f16000 */
[----:B------:R-:W2:Y:S08]  /*7680*/  LDSM.16.M88.4 R136, [R145+0xa000] ;  /* 0x00a000009188783b */ /* 0x000eb00000000200 */
        /* <DEDUP_REMOVED lines=33> */
[----:B------:R-:W-:Y:S01]  /*78a0*/  FSEL R4, R4, R146, P2 ;  /* 0x0000009204047208 */ /* 0x000fe20001000000 */
[----:B------:R-:W-:Y:S01]  /*78b0*/  FMUL.FTZ R208, R208, R5 ;  /* 0x00000005d0d07220 */ /* 0x000fe20000410000 */
[----:B------:R-:W-:Y:S01]  /*78c0*/  FSETP.GE.FTZ.AND P0, PT, R198, RZ, PT ;  /* 0x000000ffc600720b */ /* 0x000fe20003f16000 */
[----:B------:R-:W-:Y:S01]  /*78d0*/  FMUL.FTZ R202, R202, R2 ;  /* 0x00000002caca7220 */ /* 0x000fe20000410000 */
[----:B------:R-:W-:Y:S01]  /*78e0*/  FSETP.GE.FTZ.AND P3, PT, R204, RZ, PT ;  /* 0x000000ffcc00720b */ /* 0x000fe20003f76000 */
[----:B------:R-:W-:Y:S01]  /*78f0*/  FMUL.FTZ R205, R205, R4 ;  /* 0x00000004cdcd7220 */ /* 0x000fe20000410000 */
[----:B------:R-:W-:Y:S01]  /*7900*/  FSETP.GE.FTZ.AND P2, PT, R199, RZ, PT ;  /* 0x000000ffc700720b */ /* 0x000fe20003f56000 */
[----:B------:R3:W4:Y:S04]  /*7910*/  LDG.E R2, [R148.64+0x100] ;  /* 0x0001000c94027981 */ /* 0x000728000c1e1900 */
[----:B-1----:R3:W4:Y:S01]  /*7920*/  LDG.E R0, [R148.64+0x120] ;  /* 0x0001200c94007981 */ /* 0x002722000c1e1900 */
[C---:B--2---:R-:W-:Y:S01]  /*7930*/  HMMA.16816.F32.BF16 R8, R140.reuse, R136, R8 ;  /* 0x000000888c08723c */ /* 0x044fe20000041808 */
[----:B---3--:R-:W-:Y:S07]  /*7940*/  IMAD.MOV.U32 R148, RZ, RZ, R236 ;  /* 0x000000ffff947224 */ /* 0x008fee00078e00ec */
[-C--:B------:R-:W-:Y:S01]  /*7950*/  HMMA.16816.F32.BF16 R12, R140, R138.reuse, R12 ;  /* 0x0000008a8c0c723c */ /* 0x080fe2000004180c */
[----:B------:R-:W-:Y:S07]  /*7960*/  IMAD.MOV.U32 R149, RZ, RZ, R235 ;  /* 0x000000ffff957224 */ /* 0x000fee00078e00eb */
        /* <DEDUP_REMOVED lines=110> */
[----:B----4-:R-:W-:Y:S01]  /*8050*/  FADD.FTZ R4, -R2, R8 ;  /* 0x0000000802047221 */ /* 0x010fe20000010100 */
        /* <DEDUP_REMOVED lines=11> */
[----:B------:R-:W-:Y:S01]  /*8110*/  FADD.FTZ R45, -R2, R45 ;  /* 0x0000002d022d7221 */ /* 0x000fe20000010100 */
[----:B------:R-:W-:Y:S01]  /*8120*/  FSETP.GE.FTZ.AND P2, PT, R150, RZ, PT ;  /* 0x000000ff9600720b */ /* 0x000fe20003f56000 */
[----:B------:R-:W-:Y:S01]  /*8130*/  FADD.FTZ R10, -R0, R10 ;  /* 0x0000000a000a7221 */ /* 0x000fe20000010100 */
        /* <DEDUP_REMOVED lines=80> */
[C---:B------:R-:W-:Y:S01]  /*8640*/  FSETP.GE.FTZ.AND P0, PT, R215.reuse, RZ, PT ;  /* 0x000000ffd700720b */ /* 0x040fe20003f16000 */
        /* <DEDUP_REMOVED lines=31> */
[C---:B------:R-:W-:Y:S01]  /*8840*/  FADD.FTZ R4, -R0.reuse, R59 ;  /* 0x0000003b00047221 */ /* 0x040fe20000010100 */
        /* <DEDUP_REMOVED lines=28> */
[----:B------:R-:W-:Y:S02]  /*8a10*/  IADD3 R6, P2, R8, R10, RZ ;  /* 0x0000000a08067210 */ /* 0x000fe40007f5e0ff */
[----:B------:R-:W-:Y:S01]  /*8a20*/  SHF.L.U64.HI R0, R2, R4, c[0x0][0x194] ;  /* 0x0000650002007619 */ /* 0x000fe20000010204 */
        /* <DEDUP_REMOVED lines=16> */
.L_x_1021:
        /* <DEDUP_REMOVED lines=192> */
.L_x_1022:
[----:B------:R-:W-:Y:S01]  /*9730*/  LDSM.16.M88.4 R32, [R182+0x14000] ;  /* 0x01400000b620783b */ /* 0x000fe20000000200 */
[----:B------:R-:W-:Y:S01]  /*9740*/  IMAD.IADD R144, R177, 0x1, R183 ;  /* 0x00000001b1907824 */ /* 0x000fe200078e02b7 */
[----:B------:R-:W-:Y:S01]  /*9750*/  ULOP3.LUT UR4, UR7, 0x1, URZ, 0xc0, !UPT ;  /* 0x0000000107047892 */ /* 0x000fe2000f8ec03f */
[----:B------:R-:W-:Y:S01]  /*9760*/  IMAD.MOV.U32 R150, RZ, RZ, 0x4 ;  /* 0x00000004ff967424 */ /* 0x000fe200078e00ff */
[----:B------:R-:W-:Y:S01]  /*9770*/  UISETP.GT.AND UP2, UPT, UR7, UR17, UPT ;  /* 0x000000110700728c */ /* 0x000fe2000bf44270 */
[----:B------:R-:W2:Y:S01]  /*9780*/  LDSM.16.MT88.4 R16, [R0+0xc000] ;  /* 0x00c000000010783b */ /* 0x000ea20000004200 */
[----:B------:R-:W-:Y:S01]  /*9790*/  IMAD.MOV.U32 R151, RZ, RZ, c[0x0][0x22c] ;  /* 0x00008b00ff977624 */ /* 0x000fe200078e00ff */
[----:B------:R-:W-:Y:S01]  /*97a0*/  UISETP.NE.U32.AND UP0, UPT, UR4, 0x1, UPT ;  /* 0x000000010400788c */ /* 0x000fe2000bf05070 */
[----:B------:R-:W-:Y:S01]  /*97b0*/  IMAD.MOV.U32 R153, RZ, RZ, c[0x0][0x22c] ;  /* 0x00008b00ff997624 */ /* 0x000fe200078e00ff */
[----:B------:R-:W-:Y:S01]  /*97c0*/  @UP3 UIADD3 UR5, UP1, UR10, -0x200, URZ ;  /* 0xfffffe000a053890 */ /* 0x000fe2000ff3e03f */
[----:B------:R-:W3:Y:S01]  /*97d0*/  LDSM.16.M88.4 R28, [R182+0x16000] ;  /* 0x01600000b61c783b */ /* 0x000ee20000000200 */
[----:B------:R-:W-:Y:S01]  /*97e0*/  IMAD R151, R151, c[0x0][0x1c0], RZ ;  /* 0x0000700097977a24 */ /* 0x000fe200078e02ff */
[----:B------:R-:W-:Y:S01]  /*97f0*/  UIADD3 UR6, UR7, -0x1, URZ ;  /* 0xffffffff07067890 */ /* 0x000fe2000fffe03f */
[----:B------:R-:W-:Y:S01]  /*9800*/  IMAD R153, R153, c[0x0][0x1c0], RZ ;  /* 0x0000700099997a24 */ /* 0x000fe200078e02ff */
[----:B------:R-:W-:Y:S01]  /*9810*/  @UP3 UIADD3.X UR4, UR11, -0x1, URZ, UP1, !UPT ;  /* 0xffffffff0b043890 */ /* 0x000fe20008ffe43f */
[----:B------:R-:W4:Y:S01]  /*9820*/  LDSM.16.MT88.4 R36, [R2+0xc000] ;  /* 0x00c000000224783b */ /* 0x000f220000004200 */
[----:B------:R-:W-:Y:S02]  /*9830*/  IMAD.SHL.U32 R151, R151, 0x10, RZ ;  /* 0x0000001097977824 */ /* 0x000fe400078e00ff */
[----:B------:R-:W-:Y:S01]  /*9840*/  IMAD R153, R153, 0x18, RZ ;  /* 0x0000001899997824 */ /* 0x000fe200078e02ff */
[----:B------:R-:W-:Y:S01]  /*9850*/  UMOV UR7, UR6 ;  /* 0x0000000600077c82 */ /* 0x000fe20008000000 */
[----:B------:R-:W-:Y:S01]  /*9860*/  LDSM.16.M88.4 R40, [R183+0x14000] ;  /* 0x01400000b728783b */ /* 0x000fe20000000200 */
[----:B------:R-:W-:Y:S02]  /*9870*/  IMAD.MOV.U32 R152, RZ, RZ, c[0x0][0x22c] ;  /* 0x00008b00ff987624 */ /* 0x000fe400078e00ff */
[----:B------:R-:W-:Y:S02]  /*9880*/  IMAD.MOV.U32 R147, RZ, RZ, c[0x0][0x22c] ;  /* 0x00008b00ff937624 */ /* 0x000fe400078e00ff */
[----:B------:R-:W1:Y:S01]  /*9890*/  LDSM.16.MT88.4 R44, [R0+0xc800] ;  /* 0x00c80000002c783b */ /* 0x000e620000004200 */
[----:B------:R-:W-:Y:S02]  /*98a0*/  IMAD R152, R152, c[0x0][0x1c0], RZ ;  /* 0x0000700098987a24 */ /* 0x000fe400078e02ff */
[----:B------:R-:W-:Y:S02]  /*98b0*/  IMAD R147, R147, c[0x0][0x1c0], RZ ;  /* 0x0000700093937a24 */ /* 0x000fe400078e02ff */
[----:B------:R-:W1:Y:S01]  /*98c0*/  LDSM.16.M88.4 R48, [R183+0x16000] ;  /* 0x01600000b730783b */ /* 0x000e620000000200 */
[----:B------:R-:W-:Y:S02]  /*98d0*/  IMAD.SHL.U32 R152, R152, 0x20, RZ ;  /* 0x0000002098987824 */ /* 0x000fe400078e00ff */
[----:B------:R-:W-:Y:S02]  /*98e0*/  IMAD.U32 R147, R147, -0x80, RZ ;  /* 0xffffff8093937824 */ /* 0x000fe400078e00ff */
[----:B------:R-:W1:Y:S03]  /*98f0*/  LDSM.16.MT88.4 R52, [R2+0xc800] ;  /* 0x00c800000234783b */ /* 0x000e660000004200 */
[C---:B------:R-:W-:Y:S02]  /*9900*/  LEA R236, P2, R147.reuse, R148, 0x2 ;  /* 0x0000009493ec7211 */ /* 0x040fe400078410ff */
[----:B------:R-:W-:Y:S02]  /*9910*/  LDSM.16.M88.4 R56, [R145+0x14000] ;  /* 0x014000009138783b */ /* 0x000fe40000000200 */
[----:B------:R-:W-:Y:S01]  /*9920*/  LEA.HI.X.SX32 R235, R147, R149, 0x2, P2 ;  /* 0x0000009593eb7211 */ /* 0x000fe200010f16ff */
[----:B------:R-:W-:Y:S01]  /*9930*/  IMAD.MOV.U32 R147, RZ, RZ, c[0x0][0x22c] ;  /* 0x00008b00ff937624 */ /* 0x000fe200078e00ff */
[-C--:B-12---:R-:W-:Y:S01]  /*9940*/  HMMA.16816.F32.BF16 R4, R32, R16.reuse, RZ ;  /* 0x000000102004723c */ /* 0x086fe200000418ff */
[----:B------:R-:W1:Y:S02]  /*9950*/  LDSM.16.MT88.4 R60, [R0+0xd000] ;  /* 0x00d00000003c783b */ /* 0x000e640000004200 */
[----:B------:R-:W-:Y:S03]  /*9960*/  IMAD R147, R147, c[0x0][0x1c0], RZ ;  /* 0x0000700093937a24 */ /* 0x000fe600078e02ff */
[----:B------:R-:W2:Y:S01]  /*9970*/  LDSM.16.M88.4 R64, [R145+0x16000] ;  /* 0x016000009140783b */ /* 0x000ea20000000200 */
[----:B------:R-:W-:Y:S01]  /*9980*/  IMAD.SHL.U32 R147, R147, 0x8, RZ ;  /* 0x0000000893937824 */ /* 0x000fe200078e00ff */
[C---:B---3--:R-:W-:Y:S03]  /*9990*/  HMMA.16816.F32.BF16 R8, R28.reuse, R16, RZ ;  /* 0x000000101c08723c */ /* 0x048fe600000418ff */
[----:B------:R-:W3:Y:S05]  /*99a0*/  LDSM.16.MT88.4 R132, [R2+0xd000] ;  /* 0x00d000000284783b */ /* 0x000eea0000004200 */
        /* <DEDUP_REMOVED lines=78> */
[----:B------:R-:W-:Y:S02]  /*9e90*/  IMAD R47, R47, 0x48, RZ ;  /* 0x000000482f2f7824 */ /* 0x000fe400078e02ff */
[----:B------:R-:W-:Y:S02]  /*9ea0*/  IMAD R46, R46, 0x50, RZ ;  /* 0x000000502e2e7824 */ /* 0x000fe400078e02ff */
[-C--:B------:R-:W-:Y:S01]  /*9eb0*/  HMMA.16816.F32.BF16 R12, R136, R50.reuse, R12 ;  /* 0x00000032880c723c */ /* 0x080fe2000004180c */
[----:B------:R-:W-:Y:S04]  /*9ec0*/  IMAD.MOV.U32 R48, RZ, RZ, c[0x0][0x22c] ;  /* 0x00008b00ff307624 */ /* 0x000fe800078e00ff */
[----:B------:R-:W-:Y:S03]  /*9ed0*/  IMAD R48, R48, c[0x0][0x1c0], RZ ;  /* 0x0000700030307a24 */ /* 0x000fe600078e02ff */
[C---:B------:R-:W-:Y:S04]  /*9ee0*/  HMMA.16816.F32.BF16 R16, R36.reuse, R50, R16 ;  /* 0x000000322410723c */ /* 0x040fe80000041810 */
[----:B------:R-:W-:Y:S04]  /*9ef0*/  IMAD R48, R48, 0x58, RZ ;  /* 0x0000005830307824 */ /* 0x000fe800078e02ff */
[-C--:B------:R-:W-:Y:S08]  /*9f00*/  HMMA.16816.F32.BF16 R20, R36, R140.reuse, R20 ;  /* 0x0000008c2414723c */ /* 0x080ff00000041814 */
[C---:B------:R-:W-:Y:S08]  /*9f10*/  HMMA.16816.F32.BF16 R24, R136.reuse, R140, R24 ;  /* 0x0000008c8818723c */ /* 0x040ff00000041818 */
[-C--:B------:R-:W-:Y:S08]  /*9f20*/  HMMA.16816.F32.BF16 R28, R136, R142.reuse, R28 ;  /* 0x0000008e881c723c */ /* 0x080ff0000004181c */
[----:B------:R-:W-:Y:S07]  /*9f30*/  HMMA.16816.F32.BF16 R32, R36, R142, R32 ;  /* 0x0000008e2420723c */ /* 0x000fee0000041820 */
[----:B------:R-:W-:Y:S01]  /*9f40*/  IMAD.MOV.U32 R36, RZ, RZ, R236 ;  /* 0x000000ffff247224 */ /* 0x000fe200078e00ec */
[-C--:B----4-:R-:W-:Y:S05]  /*9f50*/  HMMA.16816.F32.BF16 R4, R40, R52.reuse, R4 ;  /* 0x000000342804723c */ /* 0x090fea0000041804 */
[----:B------:R-:W-:Y:S01]  /*9f60*/  IMAD.MOV.U32 R37, RZ, RZ, R235 ;  /* 0x000000ffff257224 */ /* 0x000fe200078e00eb */
[----:B------:R-:W-:Y:S02]  /*9f70*/  LEA R44, P2, R147, R36, 0x2 ;  /* 0x00000024932c7211 */ /* 0x000fe400078410ff */
[C---:B-1----:R-:W-:Y:S01]  /*9f80*/  HMMA.16816.F32.BF16 R8, R56.reuse, R52, R8 ;  /* 0x000000343808723c */ /* 0x042fe20000041808 */
[----:B------:R-:W2:Y:S03]  /*9f90*/  LDL R53, [R1+0xc] ;  /* 0x00000c0001357983 */ /* 0x000ea60000100800 */
[----:B------:R-:W-:Y:S02]  /*9fa0*/  @P0 IADD3 R38, R237, -0x80, RZ ;  /* 0xffffff80ed260810 */ /* 0x000fe40007ffe0ff */
[----:B------:R-:W3:Y:S01]  /*9fb0*/  LDL R52, [R1+0x4] ;  /* 0x0000040001347983 */ /* 0x000ee20000100800 */
[-C--:B------:R-:W-:Y:S01]  /*9fc0*/  LEA.HI.X.SX32 R45, R147, R37.reuse, 0x2, P2 ;  /* 0x00000025932d7211 */ /* 0x080fe200010f16ff */
[-C--:B------:R-:W-:Y:S04]  /*9fd0*/  HMMA.16816.F32.BF16 R12, R56, R54.reuse, R12 ;  /* 0x00000036380c723c */ /* 0x080fe8000004180c */
[----:B------:R-:W-:Y:S01]  /*9fe0*/  @P0 IMAD.WIDE R38, R38, R150, UR10 ;  /* 0x0000000a26260e25 */ /* 0x000fe2000f8e0296 */
[----:B------:R-:W-:Y:S02]  /*9ff0*/  @UP3 UMOV UR10, UR5 ;  /* 0x00000005000a3c82 */ /* 0x000fe40008000000 */
[----:B------:R-:W-:Y:S01]  /*a000*/  @UP3 UMOV UR11, UR4 ;  /* 0x00000004000b3c82 */ /* 0x000fe20008000000 */
[C---:B------:R-:W-:Y:S01]  /*a010*/  HMMA.16816.F32.BF16 R16, R40.reuse, R54, R16 ;  /* 0x000000362810723c */ /* 0x040fe20000041810 */
[----:B------:R1:W5:Y:S03]  /*a020*/  @P0 LDG.E R244, [R38.64] ;  /* 0x0000000c26f40981 */ /* 0x000366000c1e1900 */
[----:B------:R-:W-:Y:S02]  /*a030*/  IMAD.MOV.U32 R150, RZ, RZ, c[0x0][0x22c] ;  /* 0x00008b00ff967624 */ /* 0x000fe400078e00ff */
[----:B------:R1:W5:Y:S01]  /*a040*/  @P0 LDG.E R245, [R38.64+0x20] ;  /* 0x0000200c26f50981 */ /* 0x000362000c1e1900 */
[C---:B------:R-:W-:Y:S01]  /*a050*/  IADD3 R55, R151.reuse, 0x20, RZ ;  /* 0x0000002097377810 */ /* 0x040fe20007ffe0ff */
[-C--:B------:R-:W-:Y:S03]  /*a060*/  HMMA.16816.F32.BF16 R20, R40, R60.reuse, R20 ;  /* 0x0000003c2814723c */ /* 0x080fe60000041814 */
[----:B------:R1:W5:Y:S01]  /*a070*/  @P0 LDG.E R242, [R38.64+0x100] ;  /* 0x0001000c26f20981 */ /* 0x000362000c1e1900 */
[----:B------:R-:W-:Y:S01]  /*a080*/  IMAD R150, R150, c[0x0][0x1c0], RZ ;  /* 0x0000700096967a24 */ /* 0x000fe200078e02ff */
[C---:B------:R-:W-:Y:S03]  /*a090*/  IADD3 R54, R151.reuse, 0x20, RZ ;  /* 0x0000002097367810 */ /* 0x040fe60007ffe0ff */
[C---:B------:R-:W-:Y:S01]  /*a0a0*/  HMMA.16816.F32.BF16 R24, R56.reuse, R60, R24 ;  /* 0x0000003c3818723c */ /* 0x040fe20000041818 */
[----:B------:R1:W5:Y:S03]  /*a0b0*/  @P0 LDG.E R243, [R38.64+0x120] ;  /* 0x0001200c26f30981 */ /* 0x000366000c1e1900 */
[----:B------:R-:W-:Y:S02]  /*a0c0*/  IMAD R150, R150, 0x28, RZ ;  /* 0x0000002896967824 */ /* 0x000fe400078e02ff */
[----:B------:R4:W-:Y:S02]  /*a0d0*/  RED.E.ADD.F32.FTZ.RN.STRONG.GPU [R36.64], R4 ;  /* 0x000000042400798e */ /* 0x0009e4000c10e78c */
[-C--:B------:R-:W-:Y:S03]  /*a0e0*/  HMMA.16816.F32.BF16 R28, R56, R62.reuse, R28 ;  /* 0x0000003e381c723c */ /* 0x080fe6000004181c */
[----:B------:R4:W-:Y:S04]  /*a0f0*/  RED.E.ADD.F32.FTZ.RN.STRONG.GPU [R44.64], R5 ;  /* 0x000000052c00798e */ /* 0x0009e8000c10e78c */
[C---:B------:R-:W-:Y:S01]  /*a100*/  IADD3 R57, R151.reuse, 0x20, RZ ;  /* 0x0000002097397810 */ /* 0x040fe20007ffe0ff */
[----:B------:R-:W-:Y:S04]  /*a110*/  HMMA.16816.F32.BF16 R32, R40, R62, R32 ;  /* 0x0000003e2820723c */ /* 0x000fe80000041820 */
[----:B------:R-:W-:Y:S03]  /*a120*/  IADD3 R56, R151, 0x20, RZ ;  /* 0x0000002097387810 */ /* 0x000fe60007ffe0ff */
[-C--:B------:R-:W-:Y:S01]  /*a130*/  LEA R40, P2, R153, R36.reuse, 0x2 ;  /* 0x0000002499287211 */ /* 0x080fe200078410ff */
[----:B------:R-:W-:Y:S01]  /*a140*/  IMAD.MOV.U32 R43, RZ, RZ, c[0x0][0x22c] ;  /* 0x00008b00ff2b7624 */ /* 0x000fe200078e00ff */
[-C--:B-1----:R-:W-:Y:S03]  /*a150*/  LEA R38, P0, R151, R36.reuse, 0x2 ;  /* 0x0000002497267211 */ /* 0x082fe600078010ff */
[----:B------:R-:W-:Y:S01]  /*a160*/  IMAD R43, R43, c[0x0][0x1c0], RZ ;  /* 0x000070002b2b7a24 */ /* 0x000fe200078e02ff */
[-C--:B------:R-:W-:Y:S01]  /*a170*/  LEA.HI.X.SX32 R41, R153, R37.reuse, 0x2, P2 ;  /* 0x0000002599297211 */ /* 0x080fe200010f16ff */
[----:B------:R-:W-:Y:S01]  /*a180*/  IMAD.MOV.U32 R42, RZ, RZ, c[0x0][0x22c] ;  /* 0x00008b00ff2a7624 */ /* 0x000fe200078e00ff */
[-C--:B------:R-:W-:Y:S01]  /*a190*/  LEA.HI.X.SX32 R39, R151, R37.reuse, 0x2, P0 ;  /* 0x0000002597277211 */ /* 0x080fe200000f16ff */
[----:B------:R-:W-:Y:S01]  /*a1a0*/  IMAD R43, R43, 0x70, RZ ;  /* 0x000000702b2b7824 */ /* 0x000fe200078e02ff */
[-C--:B----4-:R-:W-:Y:S01]  /*a1b0*/  LEA R4, P0, R152, R36.reuse, 0x2 ;  /* 0x0000002498047211 */ /* 0x090fe200078010ff */
[----:B------:R-:W-:Y:S02]  /*a1c0*/  IMAD R42, R42, c[0x0][0x1c0], RZ ;  /* 0x000070002a2a7a24 */ /* 0x000fe400078e02ff */
[----:B------:R1:W-:Y:S01]  /*a1d0*/  RED.E.ADD.F32.FTZ.RN.STRONG.GPU [R38.64], R6 ;  /* 0x000000062600798e */ /* 0x0003e2000c10e78c */
[-C--:B------:R-:W-:Y:S01]  /*a1e0*/  LEA.HI.X.SX32 R5, R152, R37.reuse, 0x2, P0 ;  /* 0x0000002598057211 */ /* 0x080fe200000f16ff */
[----:B------:R-:W-:Y:S03]  /*a1f0*/  IMAD R42, R42, 0x78, RZ ;  /* 0x000000782a2a7824 */ /* 0x000fe600078e02ff */
[----:B------:R4:W-:Y:S05]  /*a200*/  RED.E.ADD.F32.FTZ.RN.STRONG.GPU [R40.64], R7 ;  /* 0x000000072800798e */ /* 0x0009ea000c10e78c */
[----:B------:R4:W-:Y:S01]  /*a210*/  RED.E.ADD.F32.FTZ.RN.STRONG.GPU [R4.64], R8 ;  /* 0x000000080400798e */ /* 0x0009e2000c10e78c */
[-C--:B-1----:R-:W-:Y:S02]  /*a220*/  LEA R38, P2, R150, R36.reuse, 0x2 ;  /* 0x0000002496267211 */ /* 0x082fe400078410ff */
[-C--:B------:R-:W-:Y:S02]  /*a230*/  LEA R6, P0, R0, R36.reuse, 0x2 ;  /* 0x0000002400067211 */ /* 0x080fe400078010ff */
[-C--:B------:R-:W-:Y:S01]  /*a240*/  LEA.HI.X.SX32 R39, R150, R37.reuse, 0x2, P2 ;  /* 0x0000002596277211 */ /* 0x080fe200010f16ff */
[----:B------:R-:W-:Y:S01]  /*a250*/  IMAD.MOV.U32 R150, RZ, RZ, c[0x0][0x22c] ;  /* 0x00008b00ff967624 */ /* 0x000fe200078e00ff */
[-C--:B----4-:R-:W-:Y:S01]  /*a260*/  LEA.HI.X.SX32 R7, R0, R37.reuse, 0x2, P0 ;  /* 0x0000002500077211 */ /* 0x090fe200000f16ff */
[----:B------:R-:W-:Y:S02]  /*a270*/  IMAD.MOV.U32 R0, RZ, RZ, c[0x0][0x22c] ;  /* 0x00008b00ff007624 */ /* 0x000fe400078e00ff */
[----:B------:R1:W-:Y:S01]  /*a280*/  RED.E.ADD.F32.FTZ.RN.STRONG.GPU [R38.64], R9 ;  /* 0x000000092600798e */ /* 0x0003e2000c10e78c */
[-C--:B------:R-:W-:Y:S01]  /*a290*/  LEA R4, P2, R2, R36.reuse, 0x2 ;  /* 0x0000002402047211 */ /* 0x080fe200078410ff */
[----:B------:R-:W-:Y:S02]  /*a2a0*/  IMAD R0, R0, c[0x0][0x1c0], RZ ;  /* 0x0000700000007a24 */ /* 0x000fe400078e02ff */
[----:B------:R-:W-:Y:S01]  /*a2b0*/  IMAD R150, R150, c[0x0][0x1c0], RZ ;  /* 0x0000700096967a24 */ /* 0x000fe200078e02ff */
[-C--:B------:R-:W-:Y:S01]  /*a2c0*/  LEA.HI.X.SX32 R5, R2, R37.reuse, 0x2, P2 ;  /* 0x0000002502057211 */ /* 0x080fe200010f16ff */
[----:B------:R-:W-:Y:S01]  /*a2d0*/  IMAD.SHL.U32 R0, R0, 0x40, RZ ;  /* 0x0000004000007824 */ /* 0x000fe200078e00ff */
[----:B------:R-:W4:Y:S01]  /*a2e0*/  LDL R2, [R1] ;  /* 0x0000000001027983 */ /* 0x000f220000100800 */
[----:B------:R-:W-:Y:S03]  /*a2f0*/  IMAD.SHL.U32 R150, R150, 0x8, RZ ;  /* 0x0000000896967824 */ /* 0x000fe600078e00ff */
[-C--:B------:R-:W-:Y:S01]  /*a300*/  LEA R8, P0, R0, R36.reuse, 0x2 ;  /* 0x0000002400087211 */ /* 0x080fe200078010ff */
[----:B------:R1:W-:Y:S01]  /*a310*/  RED.E.ADD.F32.FTZ.RN.STRONG.GPU [R6.64], R10 ;  /* 0x0000000a0600798e */ /* 0x0003e2000c10e78c */
[C---:B------:R-:W-:Y:S02]  /*a320*/  IMAD.IADD R56, R150.reuse, 0x1, R56 ;  /* 0x0000000196387824 */ /* 0x040fe400078e0238 */
[C---:B------:R-:W-:Y:S02]  /*a330*/  IMAD.IADD R55, R150.reuse, 0x1, R55 ;  /* 0x0000000196377824 */ /* 0x040fe400078e0237 */
[----:B------:R1:W-:Y:S01]  /*a340*/  RED.E.ADD.F32.FTZ.RN.STRONG.GPU [R4.64], R11 ;  /* 0x0000000b0400798e */ /* 0x0003e2000c10e78c */
[C---:B------:R-:W-:Y:S02]  /*a350*/  IMAD.IADD R54, R150.reuse, 0x1, R54 ;  /* 0x0000000196367824 */ /* 0x040fe400078e0236 */
[C---:B------:R-:W-:Y:S02]  /*a360*/  IMAD.IADD R55, R150.reuse, 0x1, R55 ;  /* 0x0000000196377824 */ /* 0x040fe400078e0237 */
[C---:B------:R-:W-:Y:S04]  /*a370*/  IMAD.IADD R54, R150.reuse, 0x1, R54 ;  /* 0x0000000196367824 */ /* 0x040fe800078e0236 */
[----:B------:R-:W-:Y:S01]  /*a380*/  IMAD.IADD R54, R150, 0x1, R54 ;  /* 0x0000000196367824 */ /* 0x000fe200078e0236 */
[-C--:B-1----:R-:W-:Y:S02]  /*a390*/  LEA.HI.X.SX32 R9, R0, R37.reuse, 0x2, P0 ;  /* 0x0000002500097211 */ /* 0x082fe400000f16ff */
[----:B------:R-:W4:Y:S05]  /*a3a0*/  LDL R0, [R1+0x8] ;  /* 0x0000080001007983 */ /* 0x000f2a0000100800 */
[----:B------:R1:W-:Y:S01]  /*a3b0*/  RED.E.ADD.F32.FTZ.RN.STRONG.GPU [R8.64], R16 ;  /* 0x000000100800798e */ /* 0x0003e2000c10e78c */
[CC--:B------:R-:W-:Y:S04]  /*a3c0*/  LEA R6, P2, R47.reuse, R36.reuse, 0x2 ;  /* 0x000000242f067211 */ /* 0x0c0fe800078410ff */
[-C--:B------:R-:W-:Y:S01]  /*a3d0*/  LEA.HI.X.SX32 R7, R47, R37.reuse, 0x2, P2 ;  /* 0x000000252f077211 */ /* 0x080fe200010f16ff */
[----:B------:R-:W-:Y:S01]  /*a3e0*/  IMAD.MOV.U32 R47, RZ, RZ, c[0x0][0x22c] ;  /* 0x00008b00ff2f7624 */ /* 0x000fe200078e00ff */
[CC--:B------:R-:W-:Y:S03]  /*a3f0*/  LEA R4, P0, R46.reuse, R36.reuse, 0x2 ;  /* 0x000000242e047211 */ /* 0x0c0fe600078010ff */
[----:B------:R1:W-:Y:S01]  /*a400*/  RED.E.ADD.F32.FTZ.RN.STRONG.GPU [R6.64], R17 ;  /* 0x000000110600798e */ /* 0x0003e2000c10e78c */
[-C--:B------:R-:W-:Y:S01]  /*a410*/  LEA.HI.X.SX32 R5, R46, R37.reuse, 0x2, P0 ;  /* 0x000000252e057211 */ /* 0x080fe200000f16ff */
[----:B------:R-:W-:Y:S02]  /*a420*/  IMAD R47, R47, c[0x0][0x1c0], RZ ;  /* 0x000070002f2f7a24 */ /* 0x000fe400078e02ff */
[----:B------:R-:W-:Y:S02]  /*a430*/  IMAD.MOV.U32 R46, RZ, RZ, c[0x0][0x22c] ;  /* 0x00008b00ff2e7624 */ /* 0x000fe400078e00ff */
[----:B------:R1:W-:Y:S01]  /*a440*/  RED.E.ADD.F32.FTZ.RN.STRONG.GPU [R4.64], R18 ;  /* 0x000000120400798e */ /* 0x0003e2000c10e78c */
[----:B------:R-:W-:Y:S02]  /*a450*/  IMAD R47, R47, 0x60, RZ ;  /* 0x000000602f2f7824 */ /* 0x000fe400078e02ff */
[----:B------:R-:W-:Y:S03]  /*a460*/  IMAD R46, R46, c[0x0][0x1c0], RZ ;  /* 0x000070002e2e7a24 */ /* 0x000fe600078e02ff */
[CC--:B------:R-:W-:Y:S01]  /*a470*/  LEA R10, P0, R47.reuse, R36.reuse, 0x2 ;  /* 0x000000242f0a7211 */ /* 0x0c0fe200078010ff */
[----:B------:R-:W-:Y:S01]  /*a480*/  IMAD R46, R46, 0x68, RZ ;  /* 0x000000682e2e7824 */ /* 0x000fe200078e02ff */
[-C--:B-1----:R-:W-:Y:S02]  /*a490*/  LEA R16, P2, R48, R36.reuse, 0x2 ;  /* 0x0000002430107211 */ /* 0x082fe400078410ff */
[-C--:B------:R-:W-:Y:S02]  /*a4a0*/  LEA.HI.X.SX32 R11, R47, R37.reuse, 0x2, P0 ;  /* 0x000000252f0b7211 */ /* 0x080fe400000f16ff */
[CC--:B------:R-:W-:Y:S04]  /*a4b0*/  LEA R8, P3, R46.reuse, R36.reuse, 0x2 ;  /* 0x000000242e087211 */ /* 0x0c0fe800078610ff */
[-C--:B------:R-:W-:Y:S02]  /*a4c0*/  LEA.HI.X.SX32 R9, R46, R37.reuse, 0x2, P3 ;  /* 0x000000252e097211 */ /* 0x080fe400018f16ff */
[-C--:B------:R-:W-:Y:S02]  /*a4d0*/  LEA R46, P6, R55, R36.reuse, 0x2 ;  /* 0x00000024372e7211 */ /* 0x080fe400078c10ff */
[-C--:B------:R-:W-:Y:S02]  /*a4e0*/  LEA.HI.X.SX32 R17, R48, R37.reuse, 0x2, P2 ;  /* 0x0000002530117211 */ /* 0x080fe400010f16ff */
[-C--:B------:R-:W-:Y:S02]  /*a4f0*/  LEA R6, P2, R43, R36.reuse, 0x2 ;  /* 0x000000242b067211 */ /* 0x080fe400078410ff */
[-C--:B------:R-:W-:Y:S01]  /*a500*/  LEA.HI.X.SX32 R47, R55, R37.reuse, 0x2, P6 ;  /* 0x00000025372f7211 */ /* 0x080fe200030f16ff */
[----:B------:R-:W-:Y:S01]  /*a510*/  RED.E.ADD.F32.FTZ.RN.STRONG.GPU [R16.64], R19 ;  /* 0x000000131000798e */ /* 0x000fe2000c10e78c */
[-C--:B------:R-:W-:Y:S02]  /*a520*/  LEA.HI.X.SX32 R7, R43, R37.reuse, 0x2, P2 ;  /* 0x000000252b077211 */ /* 0x080fe400010f16ff */
[CC--:B------:R-:W-:Y:S02]  /*a530*/  LEA R4, P0, R42.reuse, R36.reuse, 0x2 ;  /* 0x000000242a047211 */ /* 0x0c0fe400078010ff */
[----:B------:R1:W-:Y:S01]  /*a540*/  RED.E.ADD.F32.FTZ.RN.STRONG.GPU [R10.64], R12 ;  /* 0x0000000c0a00798e */ /* 0x0003e2000c10e78c */
[CC--:B------:R-:W-:Y:S02]  /*a550*/  LEA R50, P2, R57.reuse, R36.reuse, 0x2 ;  /* 0x0000002439327211 */ /* 0x0c0fe400078410ff */
        /* <DEDUP_REMOVED lines=8> */
[-C--:B------:R-:W-:Y:S04]  /*a5e0*/  LEA.HI.X.SX32 R43, R54, R37.reuse, 0x2, P5 ;  /* 0x00000025362b7211 */ /* 0x080fe800028f16ff */
[----:B------:R-:W-:Y:S05]  /*a5f0*/  RED.E.ADD.F32.FTZ.RN.STRONG.GPU [R36.64+0x80], R20 ;  /* 0x000080142400798e */ /* 0x000fea000c10e78c */
[----:B------:R-:W-:Y:S01]  /*a600*/  RED.E.ADD.F32.FTZ.RN.STRONG.GPU [R44.64+0x80], R21 ;  /* 0x000080152c00798e */ /* 0x000fe2000c10e78c */
[CC--:B-1----:R-:W-:Y:S04]  /*a610*/  LEA R12, P5, R251.reuse, R36.reuse, 0x2 ;  /* 0x00000024fb0c7211 */ /* 0x0c2fe800078a10ff */
[----:B------:R-:W-:Y:S01]  /*a620*/  RED.E.ADD.F32.FTZ.RN.STRONG.GPU [R50.64], R22 ;  /* 0x000000163200798e */ /* 0x000fe2000c10e78c */
[-C--:B------:R-:W-:Y:S04]  /*a630*/  LEA.HI.X.SX32 R13, R251, R37.reuse, 0x2, P5 ;  /* 0x00000025fb0d7211 */ /* 0x080fe800028f16ff */
[----:B------:R-:W-:Y:S01]  /*a640*/  RED.E.ADD.F32.FTZ.RN.STRONG.GPU [R48.64], R23 ;  /* 0x000000173000798e */ /* 0x000fe2000c10e78c */
[CC--:B------:R-:W-:Y:S04]  /*a650*/  LEA R14, P6, R252.reuse, R36.reuse, 0x2 ;  /* 0x00000024fc0e7211 */ /* 0x0c0fe800078c10ff */
[----:B------:R-:W-:Y:S01]  /*a660*/  RED.E.ADD.F32.FTZ.RN.STRONG.GPU [R46.64], R24 ;  /* 0x000000182e00798e */ /* 0x000fe2000c10e78c */
[-C--:B------:R-:W-:Y:S04]  /*a670*/  LEA.HI.X.SX32 R15, R252, R37.reuse, 0x2, P6 ;  /* 0x00000025fc0f7211 */ /* 0x080fe800030f16ff */
[----:B------:R-:W-:Y:S05]  /*a680*/  RED.E.ADD.F32.FTZ.RN.STRONG.GPU [R42.64], R25 ;  /* 0x000000192a00798e */ /* 0x000fea000c10e78c */
[----:B------:R-:W-:Y:S01]  /*a690*/  LDSM.16.MT88.4 R20, [R3+0x14800] ;  /* 0x014800000314783b */ /* 0x000fe20000004200 */
[CC--:B--2---:R-:W-:Y:S04]  /*a6a0*/  LEA R40, P4, R53.reuse, R36.reuse, 0x2 ;  /* 0x0000002435287211 */ /* 0x0c4fe800078810ff */
[-C--:B------:R-:W-:Y:S02]  /*a6b0*/  LEA.HI.X.SX32 R41, R53, R37.reuse, 0x2, P4 ;  /* 0x0000002535297211 */ /* 0x080fe400020f16ff */
[-C--:B---3--:R-:W-:Y:S02]  /*a6c0*/  LEA R18, P2, R52, R36.reuse, 0x2 ;  /* 0x0000002434127211 */ /* 0x088fe400078410ff */
[-C--:B------:R-:W-:Y:S01]  /*a6d0*/  LEA R10, P4, R250, R36.reuse, 0x2 ;  /* 0x00000024fa0a7211 */ /* 0x080fe200078810ff */
[----:B------:R-:W-:Y:S01]  /*a6e0*/  RED.E.ADD.F32.FTZ.RN.STRONG.GPU [R40.64], R26 ;  /* 0x0000001a2800798e */ /* 0x000fe2000c10e78c */
[-C--:B------:R-:W-:Y:S02]  /*a6f0*/  LEA.HI.X.SX32 R19, R52, R37.reuse, 0x2, P2 ;  /* 0x0000002534137211 */ /* 0x080fe400010f16ff */
[-C--:B------:R-:W-:Y:S02]  /*a700*/  LEA.HI.X.SX32 R11, R250, R37.reuse, 0x2, P4 ;  /* 0x00000025fa0b7211 */ /* 0x080fe400020f16ff */
[CC--:B------:R-:W-:Y:S04]  /*a710*/  LEA R6, P2, R248.reuse, R36.reuse, 0x2 ;  /* 0x00000024f8067211 */ /* 0x0c0fe800078410ff */
[-C--:B------:R-:W-:Y:S02]  /*a720*/  LEA.HI.X.SX32 R7, R248, R37.reuse, 0x2, P2 ;  /* 0x00000025f8077211 */ /* 0x080fe400010f16ff */
[----:B------:R-:W-:Y:S01]  /*a730*/  PLOP3.LUT P2, PT, PT, PT, UP0, 0x80, 0x0 ;  /* 0x000000000000781c */ /* 0x000fe20003f4f008 */
[----:B------:R-:W-:Y:S04]  /*a740*/  @UP3 UIADD3 UR15, UP0, UR15, -0x200, URZ ;  /* 0xfffffe000f0f3890 */ /* 0x000fe8000ff1e03f */
[----:B------:R-:W-:Y:S01]  /*a750*/  @UP3 UIADD3.X UR14, UR14, -0x1, URZ, UP0, !UPT ;  /* 0xffffffff0e0e3890 */ /* 0x000fe200087fe43f */
[CC--:B----4-:R-:W-:Y:S04]  /*a760*/  LEA R16, P0, R2.reuse, R36.reuse, 0x2 ;  /* 0x0000002402107211 */ /* 0x0d0fe800078010ff */
[-C--:B------:R-:W-:Y:S02]  /*a770*/  LEA.HI.X.SX32 R17, R2, R37.reuse, 0x2, P0 ;  /* 0x0000002502117211 */ /* 0x080fe400000f16ff */
[CC--:B------:R-:W-:Y:S04]  /*a780*/  LEA R38, P3, R0.reuse, R36.reuse, 0x2 ;  /* 0x0000002400267211 */ /* 0x0c0fe800078610ff */
        /* <DEDUP_REMOVED lines=305> */
.L_x_1024:
        /* <DEDUP_REMOVED lines=18> */
.L_x_1025:
[----:B------:R-:W-:Y:S01]  /*bbc0*/  BAR.SYNC.DEFER_BLOCKING 0x0 ;  /* 0x0000000000007b1d */ /* 0x000fe20000010000 */
[----:B-1----:R-:W-:Y:S01]  /*bbd0*/  LEA.HI R2, R30, R29, RZ, 0x3 ;  /* 0x0000001d1e027211 */ /* 0x002fe200078f18ff */
[----:B------:R-:W-:-:S03]  /*bbe0*/  USHF.L.U32 UR5, UR19, 0x7, URZ ;  /* 0x0000000713057899 */ /* 0x000fc6000800063f */
[----:B------:R-:W-:Y:S01]  /*bbf0*/  LOP3.LUT R0, R2, 0xfffffff8, RZ, 0xc0, !PT ;  /* 0xfffffff802007812 */ /* 0x000fe200078ec0ff */
[----:B------:R-:W-:Y:S01]  /*bc00*/  USHF.R.S32.HI UR8, URZ, 0x1f, UR5 ;  /* 0x0000001f3f087899 */ /* 0x000fe20008011405 */
[----:B------:R-:W-:Y:S01]  /*bc10*/  BSSY B0, `(.L_x_1026) ;  /* 0x0000028000007945 */ /* 0x000fe20003800000 */
[----:B------:R-:W-:Y:S01]  /*bc20*/  ULDC.64 UR6, c[0x0][0x3a0] ;  /* 0x0000e80000067ab9 */ /* 0x000fe20000000a00 */
[----:B------:R-:W-:Y:S01]  /*bc30*/  IMAD.U32 R13, RZ, RZ, UR5 ;  /* 0x00000005ff0d7e24 */ /* 0x000fe2000f8e00ff */
[----:B------:R-:W-:Y:S01]  /*bc40*/  UIMAD UR4, UR8, UR6, URZ ;  /* 0x00000006080472a4 */ /* 0x000fe2000f8e023f */
[----:B------:R-:W-:-:S03]  /*bc50*/  IMAD.IADD R0, R29, 0x1, -R0 ;  /* 0x000000011d007824 */ /* 0x000fc600078e0a00 */
[----:B------:R-:W-:Y:S01]  /*bc60*/  UIMAD UR4, UR5, UR7, UR4 ;  /* 0x00000007050472a4 */ /* 0x000fe2000f8e0204 */
[----:B------:R-:W-:Y:S02]  /*bc70*/  IMAD.SHL.U32 R6, R0, 0x8, RZ ;  /* 0x0000000800067824 */ /* 0x000fe400078e00ff */
[----:B------:R-:W-:Y:S02]  /*bc80*/  ULDC.64 UR6, c[0x0][0x3b8] ;  /* 0x0000ee0000067ab9 */ /* 0x000fe40000000a00 */
[----:B------:R-:W-:Y:S01]  /*bc90*/  UIMAD UR6, UR59, UR6, URZ ;  /* 0x000000063b0672a4 */ /* 0x000fe2000f8e023f */
[--C-:B------:R-:W-:Y:S01]  /*bca0*/  SHF.R.S32.HI R7, RZ, 0x1f, R6.reuse ;  /* 0x0000001fff077819 */ /* 0x100fe20000011406 */
[----:B------:R-:W-:Y:S01]  /*bcb0*/  IMAD.U32 R0, RZ, RZ, UR4 ;  /* 0x00000004ff007e24 */ /* 0x000fe2000f8e00ff */
[----:B------:R-:W-:Y:S01]  /*bcc0*/  UIMAD UR4, UR19, -0x80, UR16 ;  /* 0xffffff80130478a4 */ /* 0x000fe2000f8e0210 */
[----:B------:R1:W2:Y:S02]  /*bcd0*/  LDS.128 R20, [R146+0xd000] ;  /* 0x00d0000092147984 */ /* 0x0002a40000000c00 */
[----:B------:R-:W-:Y:S01]  /*bce0*/  IMAD.WIDE.U32 R4, R13, c[0x0][0x3a0], R6 ;  /* 0x0000e8000d047a25 */ /* 0x000fe200078e0006 */
[----:B------:R-:W-:Y:S01]  /*bcf0*/  UIMAD UR6, UR36, UR7, UR6 ;  /* 0x00000007240672a4 */ /* 0x000fe2000f8e0206 */
[----:B------:R1:W3:Y:S03]  /*bd00*/  LDS.128 R24, [R146+0xe000] ;  /* 0x00e0000092187984 */ /* 0x0002e60000000c00 */
[----:B------:R-:W-:Y:S01]  /*bd10*/  IADD3 R4, P0, R4, UR11, RZ ;  /* 0x0000000b04047c10 */ /* 0x000fe2000ff1e0ff */
[----:B------:R1:W4:Y:S03]  /*bd20*/  LDS.128 R28, [R146+0xf000] ;  /* 0x00f00000921c7984 */ /* 0x0003260000000c00 */
[----:B------:R-:W-:Y:S01]  /*bd30*/  IADD3.X R5, R5, UR14, R0, P0, !PT ;  /* 0x0000000e05057c10 */ /* 0x000fe200087fe400 */
[----:B------:R1:W1:Y:S01]  /*bd40*/  LDS.128 R32, [R146+0x10000] ;  /* 0x0100000092207984 */ /* 0x0002620000000c00 */
[----:B------:R-:W-:Y:S01]  /*bd50*/  SHF.R.S32.HI R0, RZ, 0x3, R2 ;  /* 0x00000003ff007819 */ /* 0x000fe20000011402 */
[----:B------:R-:W-:-:S02]  /*bd60*/  IMAD.U32 R2, RZ, RZ, UR36 ;  /* 0x00000024ff027e24 */ /* 0x000fc4000f8e00ff */
[----:B------:R1:W1:Y:S01]  /*bd70*/  LDS.128 R36, [R146+0x11000] ;  /* 0x0110000092247984 */ /* 0x0002620000000c00 */
[----:B------:R-:W-:Y:S01]  /*bd80*/  ISETP.GE.AND P4, PT, R0, UR4, PT ;  /* 0x0000000400007c0c */ /* 0x000fe2000bf86270 */
[----:B------:R-:W-:Y:S01]  /*bd90*/  IMAD.WIDE.U32 R4, R2, c[0x0][0x3b8], R4 ;  /* 0x0000ee0002047a25 */ /* 0x000fe200078e0004 */
[----:B------:R-:W-:Y:S01]  /*bda0*/  SHF.R.S32.HI R14, RZ, 0x1f, R0 ;  /* 0x0000001fff0e7819 */ /* 0x000fe20000011400 */
[----:B------:R1:W1:Y:S03]  /*bdb0*/  LDS.128 R40, [R146+0x12000] ;  /* 0x0120000092287984 */ /* 0x0002660000000c00 */
[----:B------:R-:W-:Y:S01]  /*bdc0*/  IADD3 R12, R5, UR6, RZ ;  /* 0x00000006050c7c10 */ /* 0x000fe2000fffe0ff */
[----:B------:R1:W1:Y:S06]  /*bdd0*/  LDS.128 R44, [R146+0x13000] ;  /* 0x01300000922c7984 */ /* 0x00026c0000000c00 */
        /* <DEDUP_REMOVED lines=11> */
.L_x_1027:
[----:B------:R-:W-:Y:S05]  /*be90*/  BSYNC B0 ;  /* 0x0000000000007941 */ /* 0x000fea0003800000 */
.L_x_1026:
        /* <DEDUP_REMOVED lines=15> */
.L_x_1029:
[----:B------:R-:W-:Y:S05]  /*bf90*/  BSYNC B0 ;  /* 0x0000000000007941 */ /* 0x000fea0003800000 */
.L_x_1028:
        /* <DEDUP_REMOVED lines=15> */
.L_x_1031:
[----:B------:R-:W-:Y:S05]  /*c090*/  BSYNC B0 ;  /* 0x0000000000007941 */ /* 0x000fea0003800000 */
.L_x_1030:
        /* <DEDUP_REMOVED lines=8> */
[----:B--2-4-:R-:W-:-:S04]  /*c120*/  IMAD.WIDE.U32 R10, R2, c[0x0][0x3a0], R4 ;  /* 0x0000e800020a7a25 */ /* 0x014fc800078e0004 */
[----:B------:R-:W-:Y:S01]  /*c130*/  IMAD R2, R2, c[0x0][0x3a4], R8 ;  /* 0x0000e90002027a24 */ /* 0x000fe200078e0208 */
[----:B------:R-:W-:-:S04]  /*c140*/  LEA R4, P0, R10, c[0x0][0x340], 0x1 ;  /* 0x0000d0000a047a11 */ /* 0x000fc800078008ff */
[----:B------:R-:W-:-:S04]  /*c150*/  IADD3 R2, R2, R11, RZ ;  /* 0x0000000b02027210 */ /* 0x000fc80007ffe0ff */
[----:B------:R-:W-:-:S05]  /*c160*/  LEA.HI.X R5, R10, c[0x0][0x344], R2, 0x1, P0 ;  /* 0x0000d1000a057a11 */ /* 0x000fca00000f0c02 */
[----:B------:R2:W-:Y:S02]  /*c170*/  STG.E.128 [R4.64], R28 ;  /* 0x0000001c04007986 */ /* 0x0005e4000c101d0c */
.L_x_1033:
[----:B------:R-:W-:Y:S05]  /*c180*/  BSYNC B0 ;  /* 0x0000000000007941 */ /* 0x000fea0003800000 */
.L_x_1032:
        /* <DEDUP_REMOVED lines=24> */
.L_x_1035:
[----:B------:R-:W-:Y:S05]  /*c310*/  BSYNC B0 ;  /* 0x0000000000007941 */ /* 0x000fea0003800000 */
.L_x_1034:
        /* <DEDUP_REMOVED lines=13> */
.L_x_1037:
[----:B------:R-:W-:Y:S05]  /*c3f0*/  BSYNC B0 ;  /* 0x0000000000007941 */ /* 0x000fea0003800000 */
.L_x_1036:
        /* <DEDUP_REMOVED lines=13> */
.L_x_1039:
[----:B------:R-:W-:Y:S05]  /*c4d0*/  BSYNC B0 ;  /* 0x0000000000007941 */ /* 0x000fea0003800000 */
.L_x_1038:
        /* <DEDUP_REMOVED lines=11> */
.L_x_1020:
[----:B------:R-:W-:Y:S05]  /*c590*/  BSYNC B1 ;  /* 0x0000000000017941 */ /* 0x000fea0003800000 */
.L_x_998:
        /* <DEDUP_REMOVED lines=11> */
.L_x_1040:
[----:B------:R-:W-:Y:S05]  /*c650*/  EXIT ;  /* 0x000000000000794d */ /* 0x000fea0003800000 */
.L_x_1042:
        /* <DEDUP_REMOVED lines=10> */
.L_x_1275:


//--------------------- .text._ZN5flash44flash_bwd_dq_dk_dv_loop_seqk_parallel_kernelI23Flash_bwd_kernel_traitsILi64ELi128ELi128ELi8ELi4ELi4ELi4ELb0ELb0EN7cutlass10bfloat16_tE19Flash_kernel_traitsILi64ELi128ELi128ELi8ES3_EELb0ELb1ELb0ELb0ELb0ELb1ELb1EEEvNS_16Flash_bwd_paramsE --------------------------
	.section	.text._ZN5flash44flash_bwd_dq_dk_dv_loop_seqk_parallel_kernelI23Flash_bwd_kernel_traitsILi64ELi128ELi128ELi8ELi4ELi4ELi4ELb0ELb0EN7cutlass10bfloat16_tE19Flash_kernel_traitsILi64ELi128ELi128ELi8ES3_EELb0ELb1ELb0ELb0ELb0ELb1ELb1EEEvNS_16Flash_bwd_paramsE,"ax",@progbits
	.sectioninfo	@"SHI_REGISTERS=255"
	.align	128
        .global         _ZN5flash44flash_bwd_dq_dk_dv_loop_seqk_parallel_kernelI23Flash_bwd_kernel_traitsILi64ELi128ELi128ELi8ELi4ELi4ELi4ELb0ELb0EN7cutlass10bfloat16_tE19Flash_kernel_traitsILi64ELi128ELi128ELi8ES3_EELb0ELb1ELb0ELb0ELb0ELb1ELb1EEEvNS_16Flash_bwd_paramsE
        .type           _ZN5flash44flash_bwd_dq_dk_dv_loop_seqk_parallel_kernelI23Flash_bwd_kernel_traitsILi64ELi128ELi128ELi8ELi4ELi4ELi4ELb0ELb0EN7cutlass10bfloat16_tE19Flash_kernel_traitsILi64ELi128ELi128ELi8ES3_EELb0ELb1ELb0ELb0ELb0ELb1ELb1EEEvNS_16Flash_bwd_paramsE,@function
        .size           _ZN5flash44flash_bwd_dq_dk_dv_loop_seqk_parallel_kernelI23Flash_bwd_kernel_traitsILi64ELi128ELi128ELi8ELi4ELi4ELi4ELb0ELb0EN7cutlass10bfloat16_tE19Flash_kernel_traitsILi64ELi128ELi128ELi8ES3_EELb0ELb1ELb0ELb0ELb0ELb1ELb1EEEvNS_16Flash_bwd_paramsE,(.L_x_1276 - _ZN5flash44flash_bwd_dq_dk_dv_loop_seqk_parallel_kernelI23Flash_bwd_kernel_traitsILi64ELi128ELi128ELi8ELi4ELi4ELi4ELb0ELb0EN7cutlass10bfloat16_tE19Flash_kernel_traitsILi64ELi128ELi128ELi8ES3_EELb0ELb1ELb0ELb0ELb0ELb1ELb1EEEvNS_16Flash_bwd_paramsE)
        .other          _ZN5flash44flash_bwd_dq_dk_dv_loop_seqk_parallel_kernelI23Flash_bwd_kernel_traitsILi64ELi128ELi128ELi8ELi4ELi4ELi4ELb0ELb0EN7cutlass10bfloat16_tE19Flash_kernel_traitsILi64ELi128ELi128ELi8ES3_EELb0ELb1ELb0ELb0ELb0ELb1ELb1EEEvNS_16Flash_bwd_paramsE,@"STO_CUDA_ENTRY STV_DEFAULT"
_ZN5flash44flash_bwd_dq_dk_dv_loop_seqk_parallel_kernelI23Flash_bwd_kernel_traitsILi64ELi128ELi128ELi8ELi4ELi4ELi4ELb0ELb0EN7cutlass10bfloat16_tE19Flash_kernel_traitsILi64ELi128ELi128ELi8ES3_EELb0ELb1ELb0ELb0ELb0ELb1ELb1EEEvNS_16Flash_bwd_paramsE:
.text._ZN5flash44flash_bwd_dq_dk_dv_loop_seqk_parallel_kernelI23Flash_bwd_kernel_traitsILi64ELi128ELi128ELi8ELi4ELi4ELi4ELb0ELb0EN7cutlass10bfloat16_tE19Flash_kernel_traitsILi64ELi128ELi128ELi8ES3_EELb0ELb1ELb0ELb0ELb0ELb1ELb1EEEvNS_16Flash_bwd_paramsE:
        /* <DEDUP_REMOVED lines=22> */
[----:B------:R-:W-:Y:S02]  /*0160*/  ULDC UR12, c[0x0][0x1c0] ;  /* 0x00007000000c7ab9 */ /* 0x000fe40000000800 */
[----:B------:R-:W-:Y:S01]  /*0170*/  UIMAD.WIDE UR36, UR46, UR36, URZ ;  /* 0x000000242e2472a5 */ /* 0x000fe2000f8e023f */
[----:B------:R-:W4:Y:S01]  /*0180*/  S2UR UR60, SR_CTAID.X ;  /* 0x00000000003c79c3 */ /* 0x000f220000002500 */
[----:B------:R-:W-:Y:S02]  /*0190*/  UMOV UR8, 0x80 ;  /* 0x0000008000087882 */ /* 0x000fe40000000000 */
[----:B------:R-:W-:Y:S02]  /*01a0*/  ULDC UR6, c[0x0][0x210] ;  /* 0x0000840000067ab9 */ /* 0x000fe40000000800 */
[----:B------:R-:W-:Y:S01]  /*01b0*/  ULDC UR55, c[0x0][0x234] ;  /* 0x00008d0000377ab9 */ /* 0x000fe20000000800 */
[----:B-1----:R-:W-:Y:S01]  /*01c0*/  SHF.R.S32.HI R9, RZ, 0x1f, R13 ;  /* 0x0000001fff097819 */ /* 0x002fe2000001140d */
[----:B--2---:R-:W-:-:S02]  /*01d0*/  UIMAD.WIDE.U32 UR44, UR29, UR14, URZ ;  /* 0x0000000e1d2c72a5 */ /* 0x004fc4000f8e003f */
[----:B------:R-:W-:Y:S01]  /*01e0*/  USHF.L.U32 UR14, UR29, 0x7, URZ ;  /* 0x000000071d0e7899 */ /* 0x000fe2000800063f */
[CC--:B------:R-:W-:Y:S01]  /*01f0*/  LEA.HI R8, R9.reuse, R13.reuse, RZ, 0x4 ;  /* 0x0000000d09087211 */ /* 0x0c0fe200078f20ff */
[----:B------:R-:W-:Y:S01]  /*0200*/  ULDC UR13, c[0x0][0x1c0] ;  /* 0x00007000000d7ab9 */ /* 0x000fe20000000800 */
[CC--:B------:R-:W-:Y:S01]  /*0210*/  LEA.HI R4, R9.reuse, R13.reuse, RZ, 0x5 ;  /* 0x0000000d09047211 */ /* 0x0c0fe200078f28ff */
[----:B------:R-:W-:Y:S01]  /*0220*/  ULDC UR11, c[0x0][0x1c0] ;  /* 0x00007000000b7ab9 */ /* 0x000fe20000000800 */
[----:B------:R-:W-:Y:S01]  /*0230*/  SHF.R.S32.HI R2, RZ, 0x4, R8 ;  /* 0x00000004ff027819 */ /* 0x000fe20000011408 */
[----:B---3--:R-:W-:Y:S01]  /*0240*/  UIMAD UR47, UR35, UR46, URZ ;  /* 0x0000002e232f72a4 */ /* 0x008fe2000f8e023f */
[CC--:B------:R-:W-:Y:S01]  /*0250*/  LEA.HI R15, R9.reuse, R13.reuse, RZ, 0x2 ;  /* 0x0000000d090f7211 */ /* 0x0c0fe200078f10ff */
[----:B------:R-:W-:Y:S01]  /*0260*/  UIMAD UR46, UR46, UR12, URZ ;  /* 0x0000000c2e2e72a4 */ /* 0x000fe2000f8e023f */
[----:B------:R-:W-:Y:S01]  /*0270*/  LEA.HI R0, R8, R2, RZ, 0x1 ;  /* 0x0000000208007211 */ /* 0x000fe200078f08ff */
[----:B------:R-:W-:Y:S01]  /*0280*/  UIMAD UR55, UR8, UR6, UR55 ;  /* 0x00000006083772a4 */ /* 0x000fe2000f8e0237 */
[----:B------:R-:W-:Y:S01]  /*0290*/  SHF.R.S32.HI R6, RZ, 0x5, R4 ;  /* 0x00000005ff067819 */ /* 0x000fe20000011404 */
[----:B------:R-:W-:Y:S01]  /*02a0*/  UIMAD UR52, UR7, UR29, URZ ;  /* 0x0000001d073472a4 */ /* 0x000fe2000f8e023f */
[----:B------:R-:W-:Y:S01]  /*02b0*/  LOP3.LUT R0, R0, 0xfffffffe, RZ, 0xc0, !PT ;  /* 0xfffffffe00007812 */ /* 0x000fe200078ec0ff */
[----:B------:R-:W-:Y:S01]  /*02c0*/  UIMAD UR6, UR29, UR11, UR35 ;  /* 0x0000000b1d0672a4 */ /* 0x000fe2000f8e0223 */
[--C-:B------:R-:W-:Y:S01]  /*02d0*/  SHF.R.S32.HI R5, RZ, 0x2, R15.reuse ;  /* 0x00000002ff057819 */ /* 0x100fe2000001140f */
[----:B------:R-:W-:Y:S01]  /*02e0*/  @!UP5 UIMAD UR7, UR29, UR13, UR35 ;  /* 0x0000000d1d07d2a4 */ /* 0x000fe2000f8e0223 */
[----:B------:R-:W-:Y:S01]  /*02f0*/  SHF.R.S32.HI R3, RZ, 0x1f, R15 ;  /* 0x0000001fff037819 */ /* 0x000fe2000001140f */
[----:B------:R-:W-:Y:S01]  /*0300*/  IMAD.IADD R11, R2, 0x1, -R0 ;  /* 0x00000001020b7824 */ /* 0x000fe200078e0a00 */
[----:B------:R-:W-:Y:S01]  /*0310*/  SHF.R.S32.HI R0, RZ, 0x1f, R4 ;  /* 0x0000001fff007819 */ /* 0x000fe20000011404 */
[----:B------:R-:W-:Y:S01]  /*0320*/  USHF.L.U32 UR41, UR46, 0x7, URZ ;  /* 0x000000072e297899 */ /* 0x000fe2000800063f */
[----:B------:R-:W-:Y:S01]  /*0330*/  LEA.HI R14, R9, R13, RZ, 0x3 ;  /* 0x0000000d090e7211 */ /* 0x000fe200078f18ff */
[----:B------:R-:W-:Y:S01]  /*0340*/  ULDC UR49, c[0x0][0x214] ;  /* 0x0000850000317ab9 */ /* 0x000fe20000000800 */
[----:B------:R-:W-:Y:S01]  /*0350*/  LEA.HI R2, R0, R6, RZ, 0x2 ;  /* 0x0000000600027211 */ /* 0x000fe200078f10ff */
[----:B------:R-:W-:Y:S01]  /*0360*/  ULDC UR56, c[0x0][0x1c8] ;  /* 0x0000720000387ab9 */ /* 0x000fe20000000800 */
[----:B------:R-:W-:Y:S01]  /*0370*/  LEA.HI R0, R3, R5, RZ, 0x3 ;  /* 0x0000000503007211 */ /* 0x000fe200078f18ff */
[----:B------:R-:W-:Y:S01]  /*0380*/  ULDC.U8 UR10, c[0x0][0x3d0] ;  /* 0x0000f400000a7ab9 */ /* 0x000fe20000000000 */
[----:B------:R-:W-:Y:S01]  /*0390*/  LOP3.LUT R2, R2, 0xfffffffc, RZ, 0xc0, !PT ;  /* 0xfffffffc02027812 */ /* 0x000fe200078ec0ff */
[----:B------:R-:W-:Y:S01]  /*03a0*/  ULDC UR50, c[0x0][0x224] ;  /* 0x0000890000327ab9 */ /* 0x000fe20000000800 */
[----:B------:R-:W-:Y:S01]  /*03b0*/  LOP3.LUT R0, R0, 0xfffffff8, RZ, 0xc0, !PT ;  /* 0xfffffff800007812 */ /* 0x000fe200078ec0ff */
[----:B------:R-:W-:-:S02]  /*03c0*/  @UP5 UIMAD UR54, UR29, UR49, URZ ;  /* 0x000000311d3652a4 */ /* 0x000fc4000f8e023f */
[----:B------:R-:W-:Y:S01]  /*03d0*/  IMAD.IADD R191, R6, 0x1, -R2 ;  /* 0x0000000106bf7824 */ /* 0x000fe200078e0a02 */
[----:B------:R-:W-:Y:S01]  /*03e0*/  SHF.R.S32.HI R2, RZ, 0x3, R14 ;  /* 0x00000003ff027819 */ /* 0x000fe2000001140e */
[----:B------:R-:W-:Y:S01]  /*03f0*/  IMAD.IADD R7, R5, 0x1, -R0 ;  /* 0x0000000105077824 */ /* 0x000fe200078e0a00 */
[----:B------:R-:W-:Y:S01]  /*0400*/  LOP3.LUT R0, R4, 0xffffffe0, RZ, 0xc0, !PT ;  /* 0xffffffe004007812 */ /* 0x000fe200078ec0ff */
[----:B------:R-:W-:Y:S01]  /*0410*/  ULDC.64 UR4, c[0x0][0x118] ;  /* 0x0000460000047ab9 */ /* 0x000fe20000000a00 */
[----:B------:R-:W-:Y:S01]  /*0420*/  LOP3.LUT R4, R14, 0xfffffff8, RZ, 0xc0, !PT ;  /* 0xfffffff80e047812 */ /* 0x000fe200078ec0ff */
[----:B------:R-:W-:Y:S01]  /*0430*/  IMAD.SHL.U32 R2, R2, 0x40, RZ ;  /* 0x0000004002027824 */ /* 0x000fe200078e00ff */
[----:B------:R-:W-:Y:S01]  /*0440*/  UMOV UR61, 0x4 ;  /* 0x00000004003d7882 */ /* 0x000fe20000000000 */
[C---:B------:R-:W-:Y:S01]  /*0450*/  IMAD.IADD R3, R13.reuse, 0x1, -R0 ;  /* 0x000000010d037824 */ /* 0x040fe200078e0a00 */
[----:B------:R-:W-:Y:S01]  /*0460*/  LOP3.LUT R0, R8, 0xfffffff0, RZ, 0xc0, !PT ;  /* 0xfffffff008007812 */ /* 0x000fe200078ec0ff */
[C---:B------:R-:W-:Y:S01]  /*0470*/  IMAD.IADD R4, R13.reuse, 0x1, -R4 ;  /* 0x000000010d047824 */ /* 0x040fe200078e0a04 */
[----:B------:R-:W-:Y:S01]  /*0480*/  LOP3.LUT R2, R2, 0x1c0, RZ, 0xc0, !PT ;  /* 0x000001c002027812 */ /* 0x000fe200078ec0ff */
[----:B------:R-:W-:Y:S01]  /*0490*/  ULOP3.LUT UR56, UR35, UR56, URZ, 0x3c, !UPT ;  /* 0x0000003823387292 */ /* 0x000fe2000f8e3c3f */
[----:B------:R-:W-:Y:S01]  /*04a0*/  SHF.R.S32.HI R6, RZ, 0x1f, R3 ;  /* 0x0000001fff067819 */ /* 0x000fe20000011403 */
[----:B------:R-:W-:Y:S01]  /*04b0*/  IMAD.IADD R0, R13, 0x1, -R0 ;  /* 0x000000010d007824 */ /* 0x000fe200078e0a00 */
[C---:B------:R-:W-:Y:S01]  /*04c0*/  LOP3.LUT P4, RZ, R4.reuse, 0x2, RZ, 0xc0, !PT ;  /* 0x0000000204ff7812 */ /* 0x040fe2000788c0ff */
[----:B------:R-:W-:Y:S01]  /*04d0*/  IMAD.SHL.U32 R5, R4, 0x8, RZ ;  /* 0x0000000804057824 */ /* 0x000fe200078e00ff */
[----:B------:R-:W-:Y:S01]  /*04e0*/  LEA.HI R8, R6, R3, RZ, 0x2 ;  /* 0x0000000306087211 */ /* 0x000fe200078f10ff */
[----:B------:R-:W-:Y:S01]  /*04f0*/  USHF.R.S32.HI UR57, URZ, 0x1f, UR35 ;  /* 0x0000001f3f397899 */ /* 0x000fe20008011423 */
[----:B------:R-:W-:Y:S01]  /*0500*/  SHF.R.S32.HI R6, RZ, 0x1f, R0 ;  /* 0x0000001fff067819 */ /* 0x000fe20000011400 */
[----:B------:R-:W-:Y:S01]  /*0510*/  UISETP.NE.AND UP6, UPT, UR10, URZ, UPT ;  /* 0x0000003f0a00728c */ /* 0x000fe2000bfc5270 */
[----:B------:R-:W-:Y:S01]  /*0520*/  LOP3.LUT R3, R2, 0x38, R5, 0xf8, !PT ;  /* 0x0000003802037812 */ /* 0x000fe200078ef805 */
[----:B------:R-:W-:Y:S01]  /*0530*/  USHF.R.S32.HI UR59, URZ, 0x1f, UR29 ;  /* 0x0000001f3f3b7899 */ /* 0x000fe2000801141d */
[----:B------:R-:W-:Y:S01]  /*0540*/  SHF.R.U32.HI R2, RZ, 0x3, R2 ;  /* 0x00000003ff027819 */ /* 0x000fe20000011602 */
[----:B------:R-:W-:Y:S01]  /*0550*/  USHF.R.S32.HI UR58, URZ, 0x1f, UR35 ;  /* 0x0000001f3f3a7899 */ /* 0x000fe20008011423 */
[----:B------:R-:W-:Y:S01]  /*0560*/  LEA.HI R10, R6, R0, RZ, 0x3 ;  /* 0x00000000060a7211 */ /* 0x000fe200078f18ff */
[----:B------:R-:W-:Y:S01]  /*0570*/  IMAD.SHL.U32 R6, R11, 0x200, RZ ;  /* 0x000002000b067824 */ /* 0x000fe200078e00ff */
[----:B------:R-:W-:Y:S01]  /*0580*/  LOP3.LUT R3, R3, R2, RZ, 0x3c, !PT ;  /* 0x0000000203037212 */ /* 0x000fe200078e3cff */
[----:B------:R-:W-:Y:S01]  /*0590*/  UIMAD.WIDE.U32 UR42, UR36, UR44, URZ ;  /* 0x0000002c242a72a5 */ /* 0x000fe2000f8e003f */
[----:B------:R-:W-:Y:S01]  /*05a0*/  LOP3.LUT R2, R10, 0xfffffff8, RZ, 0xc0, !PT ;  /* 0xfffffff80a027812 */ /* 0x000fe200078ec0ff */
[----:B------:R-:W-:Y:S01]  /*05b0*/  UIMAD UR51, UR37, UR44, URZ ;  /* 0x0000002c253372a4 */ /* 0x000fe2000f8e023f */
[-C--:B------:R-:W-:Y:S01]  /*05c0*/  LEA.HI R5, R9, R13.reuse, RZ, 0x6 ;  /* 0x0000000d09057211 */ /* 0x080fe200078f30ff */
[----:B------:R-:W-:Y:S01]  /*05d0*/  USHF.R.S32.HI UR53, URZ, 0x1f, UR47 ;  /* 0x0000001f3f357899 */ /* 0x000fe2000801142f */
[----:B------:R-:W-:Y:S01]  /*05e0*/  LOP3.LUT P3, RZ, R4, 0x4, RZ, 0xc0, !PT ;  /* 0x0000000404ff7812 */ /* 0x000fe2000786c0ff */
[----:B------:R-:W-:Y:S01]  /*05f0*/  IMAD.IADD R12, R0, 0x1, -R2 ;  /* 0x00000001000c7824 */ /* 0x000fe200078e0a02 */
[----:B------:R-:W-:Y:S01]  /*0600*/  SEL R184, R197, 0xffffffe0, !P4 ;  /* 0xffffffe0c5b87807 */ /* 0x000fe20006000000 */
[----:B------:R-:W-:Y:S01]  /*0610*/  IMAD.SHL.U32 R0, R5, 0x8, RZ ;  /* 0x0000000805007824 */ /* 0x000fe200078e00ff */
[----:B------:R-:W-:Y:S01]  /*0620*/  UIMAD UR50, UR6, UR50, URZ ;  /* 0x00000032063272a4 */ /* 0x000fe2000f8e023f */
[----:B------:R-:W-:Y:S01]  /*0630*/  IMAD.SHL.U32 R2, R4, 0x40, RZ ;  /* 0x0000004004027824 */ /* 0x000fe200078e00ff */
[----:B------:R-:W-:Y:S01]  /*0640*/  LEA.HI R4, R9, R13, RZ, 0x7 ;  /* 0x0000000d09047211 */ /* 0x000fe200078f38ff */
[----:B------:R-:W-:Y:S01]  /*0650*/  @!UP5 UIMAD UR49, UR7, UR49, URZ ;  /* 0x000000310731d2a4 */ /* 0x000fe2000f8e023f */
[----:B------:R-:W-:Y:S01]  /*0660*/  LOP3.LUT R0, R3, 0xfffffe00, R0, 0xf8, !PT ;  /* 0xfffffe0003007812 */ /* 0x000fe200078ef800 */
[----:B------:R-:W-:Y:S01]  /*0670*/  USHF.R.S32.HI UR48, URZ, 0x1f, UR41 ;  /* 0x0000001f3f307899 */ /* 0x000fe20008011429 */
[----:B------:R-:W-:Y:S01]  /*0680*/  SHF.R.S32.HI R4, RZ, 0x7, R4 ;  /* 0x00000007ff047819 */ /* 0x000fe20000011404 */
[----:B------:R-:W-:-:S02]  /*0690*/  UMOV UR40, 0xffffc000 ;  /* 0xffffc00000287882 */ /* 0x000fc40000000000 */
[----:B------:R1:W-:Y:S02]  /*06a0*/  STL [R1+0x54], R0 ;  /* 0x0000540001007387 */ /* 0x0003e40000100800 */
[----:B-1----:R-:W-:-:S04]  /*06b0*/  LOP3.LUT R0, R7, 0x1, RZ, 0xc0, !PT ;  /* 0x0000000107007812 */ /* 0x002fc800078ec0ff */
[----:B------:R-:W-:Y:S02]  /*06c0*/  ISETP.NE.U32.AND P0, PT, R0, 0x1, PT ;  /* 0x000000010000780c */ /* 0x000fe40003f05070 */
[----:B------:R-:W-:Y:S01]  /*06d0*/  LOP3.LUT R0, R2, 0x1c0, RZ, 0xc0, !PT ;  /* 0x000001c002007812 */ /* 0x000fe200078ec0ff */
[----:B------:R-:W-:Y:S01]  /*06e0*/  IMAD.SHL.U32 R2, R191, 0x10, RZ ;  /* 0x00000010bf027824 */ /* 0x000fe200078e00ff */
[----:B------:R-:W-:Y:S02]  /*06f0*/  R2P PR, R7, 0x6 ;  /* 0x0000000607007804 */ /* 0x000fe40000000000 */
[C---:B------:R-:W-:Y:S02]  /*0700*/  LOP3.LUT R182, R0.reuse, 0x8, R14, 0xf8, !PT ;  /* 0x0000000800b67812 */ /* 0x040fe400078ef80e */
[----:B------:R-:W-:Y:S02]  /*0710*/  SHF.R.U32.HI R5, RZ, 0x3, R0 ;  /* 0x00000003ff057819 */ /* 0x000fe40000011600 */
[----:B------:R-:W-:Y:S01]  /*0720*/  LOP3.LUT R3, R0, 0x30, R2, 0xf8, !PT ;  /* 0x0000003000037812 */ /* 0x000fe200078ef802 */
[----:B------:R-:W-:Y:S01]  /*0730*/  IMAD R0, R4, 0x1000, R6 ;  /* 0x0000100004007824 */ /* 0x000fe200078e0206 */
[----:B------:R-:W-:-:S02]  /*0740*/  LOP3.LUT R182, R182, R5, RZ, 0x3c, !PT ;  /* 0x00000005b6b67212 */ /* 0x000fc400078e3cff */
[----:B------:R-:W-:Y:S02]  /*0750*/  LOP3.LUT R3, R3, 0x8, R14, 0xf8, !PT ;  /* 0x0000000803037812 */ /* 0x000fe400078ef80e */
[----:B------:R-:W-:Y:S01]  /*0760*/  LEA.HI.SX32 R16, R8, R2, 0x1e ;  /* 0x0000000208107211 */ /* 0x000fe200078ff2ff */
[----:B------:R-:W-:Y:S01]  /*0770*/  IMAD.IADD R182, R0, 0x1, R182 ;  /* 0x0000000100b67824 */ /* 0x000fe200078e02b6 */
[----:B------:R-:W-:Y:S01]  /*0780*/  LOP3.LUT R0, R15, 0x7ffffffc, RZ, 0xc0, !PT ;  /* 0x7ffffffc0f007812 */ /* 0x000fe200078ec0ff */
[----:B------:R-:W-:Y:S01]  /*0790*/  IMAD.U32 R2, RZ, RZ, UR14 ;  /* 0x0000000eff027e24 */ /* 0x000fe2000f8e00ff */
        /* <DEDUP_REMOVED lines=8> */
[----:B------:R-:W-:Y:S01]  /*0820*/  SEL R195, R195, 0x10, !P0 ;  /* 0x00000010c3c37807 */ /* 0x000fe20004000000 */
[----:B------:R-:W-:Y:S01]  /*0830*/  IMAD.SHL.U32 R8, R0, 0x2, RZ ;  /* 0x0000000200087824 */ /* 0x000fe200078e00ff */
[----:B------:R-:W-:Y:S01]  /*0840*/  LOP3.LUT R0, R2, 0x1c0, RZ, 0xc0, !PT ;  /* 0x000001c002007812 */ /* 0x000fe200078ec0ff */
        /* <DEDUP_REMOVED lines=9> */
[----:B------:R-:W-:Y:S02]  /*08e0*/  IMAD.SHL.U32 R2, R12, 0x40, RZ ;  /* 0x000000400c027824 */ /* 0x000fe400078e00ff */
[----:B------:R-:W-:Y:S02]  /*08f0*/  IMAD R5, R191, 0x400, R5 ;  /* 0x00000400bf057824 */ /* 0x000fe400078e0205 */
[----:B------:R-:W-:Y:S01]  /*0900*/  IMAD.IADD R185, R182, 0x1, R184 ;  /* 0x00000001b6b97824 */ /* 0x000fe200078e02b8 */
[----:B------:R-:W-:Y:S01]  /*0910*/  LOP3.LUT R2, R2, 0x1c0, RZ, 0xc0, !PT ;  /* 0x000001c002027812 */ /* 0x000fe200078ec0ff */
[----:B------:R-:W-:Y:S01]  /*0920*/  IMAD.SHL.U32 R3, R3, 0x2, RZ ;  /* 0x0000000203037824 */ /* 0x000fe200078e00ff */
        /* <DEDUP_REMOVED lines=11> */
[----:B------:R-:W-:Y:S01]  /*09e0*/  IMAD.SHL.U32 R193, R193, 0x2, RZ ;  /* 0x00000002c1c17824 */ /* 0x000fe200078e00ff */
[----:B------:R-:W-:Y:S01]  /*09f0*/  LOP3.LUT R5, R5, R4, RZ, 0x3c, !PT ;  /* 0x0000000405057212 */ /* 0x000fe200078e3cff */
[----:B------:R-:W-:Y:S01]  /*0a00*/  IMAD.MOV.U32 R4, RZ, RZ, 0x40 ;  /* 0x00000040ff047424 */ /* 0x000fe200078e00ff */
[----:B------:R-:W-:Y:S01]  /*0a10*/  LOP3.LUT R190, R2, R0, RZ, 0xfc, !PT ;  /* 0x0000000002be7212 */ /* 0x000fe200078efcff */
[----:B------:R-:W-:Y:S01]  /*0a20*/  IMAD.IADD R196, R193, 0x1, R195 ;  /* 0x00000001c1c47824 */ /* 0x000fe200078e02c3 */
[----:B------:R-:W-:Y:S01]  /*0a30*/  IADD3 R0, R16, -0x80, RZ ;  /* 0xffffff8010007810 */ /* 0x000fe20007ffe0ff */
[----:B------:R-:W-:Y:S01]  /*0a40*/  IMAD.IADD R191, R191, 0x1, R5 ;  /* 0x00000001bfbf7824 */ /* 0x000fe200078e0205 */
[C---:B------:R-:W-:Y:S01]  /*0a50*/  SEL R183, R4.reuse, 0xffffffc0, !P3 ;  /* 0xffffffc004b77807 */ /* 0x040fe20005800000 */
[----:B------:R-:W-:Y:S01]  /*0a60*/  IMAD.MOV.U32 R5, RZ, RZ, 0x440 ;  /* 0x00000440ff057424 */ /* 0x000fe200078e00ff */
[----:B------:R-:W-:Y:S01]  /*0a70*/  SHF.R.S32.HI R2, RZ, 0x1f, R0 ;  /* 0x0000001fff027819 */ /* 0x000fe20000011400 */
[----:B------:R-:W-:Y:S01]  /*0a80*/  IMAD.IADD R200, R193, 0x1, R197 ;  /* 0x00000001c1c87824 */ /* 0x000fe200078e02c5 */
[----:B------:R-:W-:Y:S01]  /*0a90*/  SEL R4, R4, 0xffffffc0, !P2 ;  /* 0xffffffc004047807 */ /* 0x000fe20005000000 */
[----:B------:R-:W-:Y:S01]  /*0aa0*/  IMAD.IADD R183, R182, 0x1, R183 ;  /* 0x00000001b6b77824 */ /* 0x000fe200078e02b7 */
[----:B------:R-:W-:Y:S01]  /*0ab0*/  LEA R8, R6, 0xc000, 0x1 ;  /* 0x0000c00006087811 */ /* 0x000fe200078e08ff */
[----:B------:R-:W-:Y:S01]  /*0ac0*/  IMAD.IADD R199, R196, 0x1, R197 ;  /* 0x00000001c4c77824 */ /* 0x000fe200078e02c5 */
[C---:B------:R-:W-:Y:S01]  /*0ad0*/  SHF.L.U64.HI R2, R0.reuse, 0x2, R2 ;  /* 0x0000000200027819 */ /* 0x040fe20000010202 */
[----:B------:R-:W-:Y:S01]  /*0ae0*/  IMAD.SHL.U32 R0, R0, 0x4, RZ ;  /* 0x0000000400007824 */ /* 0x000fe200078e00ff */
[----:B------:R-:W-:Y:S01]  /*0af0*/  SEL R5, R5, 0x3c0, !P2 ;  /* 0x000003c005057807 */ /* 0x000fe20005000000 */
[--C-:B------:R-:W-:Y:S01]  /*0b00*/  IMAD.IADD R7, R4, 0x1, R8.reuse ;  /* 0x0000000104077824 */ /* 0x100fe200078e0208 */
[C---:B------:R-:W-:Y:S01]  /*0b10*/  IADD3 R11, R8.reuse, 0x420, RZ ;  /* 0x00000420080b7810 */ /* 0x040fe20007ffe0ff */
[----:B------:R1:W-:Y:S01]  /*0b20*/  STL [R1+0x5c], R2 ;  /* 0x00005c0201007387 */ /* 0x0003e20000100800 */
[----:B------:R-:W-:Y:S01]  /*0b30*/  IMAD.IADD R6, R197, 0x1, R8 ;  /* 0x00000001c5067824 */ /* 0x000fe200078e0208 */
[C---:B------:R-:W-:Y:S01]  /*0b40*/  @P1 IADD3 R11, R8.reuse, 0x3e0, RZ ;  /* 0x000003e0080b1810 */ /* 0x040fe20007ffe0ff */
[----:B------:R-:W-:Y:S01]  /*0b50*/  IMAD.IADD R194, R193, 0x1, R4 ;  /* 0x00000001c1c27824 */ /* 0x000fe200078e0204 */
[----:B------:R2:W-:Y:S01]  /*0b60*/  STL [R1+0x58], R0 ;  /* 0x0000580001007387 */ /* 0x0005e20000100800 */
[----:B------:R-:W-:Y:S01]  /*0b70*/  IADD3 R10, R8, 0x2420, RZ ;  /* 0x00002420080a7810 */ /* 0x000fe20007ffe0ff */
[----:B------:R-:W-:Y:S01]  /*0b80*/  IMAD.IADD R184, R184, 0x1, R183 ;  /* 0x00000001b8b87824 */ /* 0x000fe200078e02b7 */
[C---:B------:R-:W-:Y:S01]  /*0b90*/  IADD3 R9, R8.reuse, 0x2040, RZ ;  /* 0x0000204008097810 */ /* 0x040fe20007ffe0ff */
[----:B------:R-:W-:Y:S01]  /*0ba0*/  STL [R1+0x68], R8 ;  /* 0x0000680801007387 */ /* 0x000fe20000100800 */
[C---:B------:R-:W-:Y:S01]  /*0bb0*/  @P1 IADD3 R10, R8.reuse, 0x23e0, RZ ;  /* 0x000023e0080a1810 */ /* 0x040fe20007ffe0ff */
[--C-:B------:R-:W-:Y:S01]  /*0bc0*/  IMAD.IADD R195, R195, 0x1, R194.reuse ;  /* 0x00000001c3c37824 */ /* 0x100fe200078e02c2 */
[----:B------:R-:W-:Y:S01]  /*0bd0*/  @P2 IADD3 R9, R8, 0x1fc0, RZ ;  /* 0x00001fc008092810 */ /* 0x000fe20007ffe0ff */
[----:B------:R-:W-:Y:S01]  /*0be0*/  STL [R1+0x7c], R7 ;  /* 0x00007c0701007387 */ /* 0x000fe20000100800 */
[----:B------:R-:W-:-:S03]  /*0bf0*/  IMAD.IADD R198, R197, 0x1, R194 ;  /* 0x00000001c5c67824 */ /* 0x000fc600078e02c2 */
[----:B------:R3:W-:Y:S01]  /*0c00*/  STL [R1+0x98], R6 ;  /* 0x0000980601007387 */ /* 0x0007e20000100800 */
[C---:B-1----:R-:W-:Y:S02]  /*0c10*/  IADD3 R2, R8.reuse, 0x2020, RZ ;  /* 0x0000202008027810 */ /* 0x042fe40007ffe0ff */
[C---:B------:R-:W-:Y:S01]  /*0c20*/  @P1 IADD3 R2, R8.reuse, 0x1fe0, RZ ;  /* 0x00001fe008021810 */ /* 0x040fe20007ffe0ff */
[----:B--2---:R-:W-:-:S04]  /*0c30*/  IMAD.IADD R0, R8, 0x1, R5 ;  /* 0x0000000108007824 */ /* 0x004fc800078e0205 */
[----:B------:R-:W-:Y:S01]  /*0c40*/  IMAD.IADD R4, R4, 0x1, R2 ;  /* 0x0000000104047824 */ /* 0x000fe200078e0202 */
[----:B------:R1:W-:Y:S04]  /*0c50*/  STL [R1+0x78], R0 ;  /* 0x0000780001007387 */ /* 0x0003e80000100800 */
[----:B------:R-:W-:Y:S01]  /*0c60*/  STL [R1+0x84], R11 ;  /* 0x0000840b01007387 */ /* 0x000fe20000100800 */
[----:B---3--:R-:W-:-:S03]  /*0c70*/  IADD3 R6, R8, 0x2440, RZ ;  /* 0x0000244008067810 */ /* 0x008fc60007ffe0ff */
[----:B------:R-:W-:Y:S01]  /*0c80*/  STL [R1+0x6c], R2 ;  /* 0x00006c0201007387 */ /* 0x000fe20000100800 */
[----:B------:R-:W-:-:S03]  /*0c90*/  @P2 IADD3 R6, R8, 0x23c0, RZ ;  /* 0x000023c008062810 */ /* 0x000fc60007ffe0ff */
[----:B------:R-:W-:Y:S04]  /*0ca0*/  STL [R1+0x80], R10 ;  /* 0x0000800a01007387 */ /* 0x000fe80000100800 */
[----:B------:R-:W-:Y:S04]  /*0cb0*/  STL [R1+0x74], R9 ;  /* 0x0000740901007387 */ /* 0x000fe80000100800 */
[----:B------:R2:W-:Y:S01]  /*0cc0*/  STL [R1+0x70], R6 ;  /* 0x0000700601007387 */ /* 0x0005e20000100800 */
[C---:B-1----:R-:W-:Y:S02]  /*0cd0*/  IMAD.IADD R0, R197.reuse, 0x1, R0 ;  /* 0x00000001c5007824 */ /* 0x042fe400078e0200 */
[----:B--2---:R-:W-:-:S02]  /*0ce0*/  IMAD.IADD R6, R197, 0x1, R7 ;  /* 0x00000001c5067824 */ /* 0x004fc400078e0207 */
[----:B------:R-:W-:-:S03]  /*0cf0*/  IMAD.IADD R197, R197, 0x1, R195 ;  /* 0x00000001c5c57824 */ /* 0x000fc600078e02c3 */
[----:B------:R-:W-:Y:S04]  /*0d00*/  STL [R1+0x94], R6 ;  /* 0x0000940601007387 */ /* 0x000fe80000100800 */
[----:B------:R1:W-:Y:S04]  /*0d10*/  STL [R1+0x90], R0 ;  /* 0x0000900001007387 */ /* 0x0003e80000100800 */
[----:B------:R2:W-:Y:S01]  /*0d20*/  STL [R1+0x8c], R4 ;  /* 0x00008c0401007387 */ /* 0x0005e20000100800 */
[----:B-1----:R-:W-:-:S05]  /*0d30*/  IMAD.IADD R0, R5, 0x1, R2 ;  /* 0x0000000105007824 */ /* 0x002fca00078e0202 */
[----:B----4-:R2:W-:Y:S02]  /*0d40*/  STL [R1+0x88], R0 ;  /* 0x0000880001007387 */ /* 0x0105e40000100800 */
.L_x_1087:
        /* <DEDUP_REMOVED lines=12> */
[----:B-123--:R-:W-:Y:S01]  /*0e10*/  IMAD.U32 R4, RZ, RZ, UR6 ;  /* 0x00000006ff047e24 */ /* 0x00efe2000f8e00ff */
        /* <DEDUP_REMOVED lines=9> */
[----:B------:R1:W3:Y:S01]  /*0eb0*/  @P2 LDG.E R2, [R4.64+0x4] ;  /* 0x0000040404022981 */ /* 0x0002e2000c1e1900 */
        /* <DEDUP_REMOVED lines=30> */
.L_x_1043:
        /* <DEDUP_REMOVED lines=22> */
[----:B-1----:R-:W-:Y:S02]  /*1200*/  UISETP.NE.AND UP0, UPT, UR25, -0x1, UPT ;  /* 0xffffffff1900788c */ /* 0x002fe4000bf05270 */
[----:B------:R-:W-:Y:S02]  /*1210*/  UIMAD.WIDE.U32 UR8, UR15, UR6, URZ ;  /* 0x000000060f0872a5 */ /* 0x000fe4000f8e003f */
[----:B------:R-:W-:Y:S02]  /*1220*/  UIADD3 UR6, UR26, 0x7f, URZ ;  /* 0x0000007f1a067890 */ /* 0x000fe4000fffe03f */
[----:B------:R-:W-:Y:S01]  /*1230*/  ULDC.64 UR16, c[0x0][0x178] ;  /* 0x00005e0000107ab9 */ /* 0x000fe20000000a00 */
[----:B------:R-:W-:Y:S01]  /*1240*/  PLOP3.LUT P0, PT, PT, PT, UP0, 0x80, 0x0 ;  /* 0x000000000000781c */ /* 0x000fe20003f0f008 */
[----:B------:R-:W-:-:S02]  /*1250*/  USHF.R.S32.HI UR12, URZ, 0x1f, UR6 ;  /* 0x0000001f3f0c7899 */ /* 0x000fc40008011406 */
[----:B------:R-:W-:Y:S02]  /*1260*/  UIMAD UR22, UR39, UR16, URZ ;  /* 0x00000010271672a4 */ /* 0x000fe4000f8e023f */
[----:B------:R-:W-:Y:S02]  /*1270*/  ULEA.HI UR12, UR12, UR6, URZ, 0x7 ;  /* 0x000000060c0c7291 */ /* 0x000fe4000f8f383f */
[----:B------:R-:W-:Y:S02]  /*1280*/  UISETP.NE.AND UP2, UPT, UR15, -0x1, UPT ;  /* 0xffffffff0f00788c */ /* 0x000fe4000bf45270 */
[----:B------:R-:W-:Y:S02]  /*1290*/  @UP0 UIADD3 UR13, UR19, UR25, URZ ;  /* 0x00000019130d0290 */ /* 0x000fe4000fffe03f */
[----:B------:R-:W-:Y:S02]  /*12a0*/  ULDC.64 UR20, c[0x0][0x198] ;  /* 0x0000660000147ab9 */ /* 0x000fe40000000a00 */
[----:B------:R-:W-:-:S02]  /*12b0*/  UIMAD.WIDE.U32 UR10, UR29, UR16, URZ ;  /* 0x000000101d0a72a5 */ /* 0x000fc4000f8e003f */
[----:B------:R-:W-:Y:S02]  /*12c0*/  UIMAD UR17, UR29, UR17, UR22 ;  /* 0x000000111d1172a4 */ /* 0x000fe4000f8e0216 */
[----:B------:R-:W-:Y:S02]  /*12d0*/  USHF.R.S32.HI UR33, URZ, 0x7, UR12 ;  /* 0x000000073f217899 */ /* 0x000fe4000801140c */
[----:B------:R-:W-:Y:S02]  /*12e0*/  UIMAD UR23, UR15, UR7, URZ ;  /* 0x000000070f1772a4 */ /* 0x000fe4000f8e023f */
[----:B------:R-:W-:Y:S02]  /*12f0*/  ULOP3.LUT UR12, UR12, 0xffffff80, URZ, 0xc0, !UPT ;  /* 0xffffff800c0c7892 */ /* 0x000fe4000f8ec03f */
[----:B------:R-:W-:Y:S02]  /*1300*/  @UP0 UIMAD.WIDE.U32 UR6, UR13, UR20, URZ ;  /* 0x000000140d0602a5 */ /* 0x000fe4000f8e003f */
[----:B------:R-:W-:-:S02]  /*1310*/  UIADD3 UR31, UR11, UR17, URZ ;  /* 0x000000110b1f7290 */ /* 0x000fc4000fffe03f */
[----:B------:R-:W-:Y:S02]  /*1320*/  UIADD3 UR17, UR12, -0x80, URZ ;  /* 0xffffff800c117890 */ /* 0x000fe4000fffe03f */
[----:B------:R-:W-:Y:S02]  /*1330*/  @UP0 UIMAD UR34, UR13, UR21, UR7 ;  /* 0x000000150d2202a4 */ /* 0x000fe4000f8e0207 */
[----:B------:R-:W-:Y:S02]  /*1340*/  USEL UR38, UR10, UR8, !UP2 ;  /* 0x000000080a267287 */ /* 0x000fe4000d000000 */
        /* <DEDUP_REMOVED lines=16> */
.L_x_1045:
        /* <DEDUP_REMOVED lines=18> */
.L_x_1046:
        /* <DEDUP_REMOVED lines=8> */
[----:B------:R-:W-:-:S02]  /*15f0*/  USHF.R.S32.HI UR21, URZ, 0x1f, UR24 ;  /* 0x0000001f3f157899 */ /* 0x000fc40008011418 */
[----:B------:R-:W-:Y:S02]  /*1600*/  @UP2 UMOV UR22, UR6 ;  /* 0x0000000600162c82 */ /* 0x000fe40008000000 */
        /* <DEDUP_REMOVED lines=36> */
[----:B------:R-:W-:-:S03]  /*1850*/  IMAD R2, R6, R4, R2 ;  /* 0x0000000406027224 */ /* 0x000fc600078e0202 */
        /* <DEDUP_REMOVED lines=23> */
.L_x_1047:
[----:B------:R-:W-:Y:S02]  /*19d0*/  UMOV UR10, UR50 ;  /* 0x00000032000a7c82 */ /* 0x000fe40008000000 */
.L_x_1048:
[----:B------:R-:W1:Y:S01]  /*19e0*/  S2R R29, SR_TID.X ;  /* 0x00000000001d7919 */ /* 0x000e620000002100 */
[----:B------:R-:W-:Y:S01]  /*19f0*/  UIADD3 UR6, UP4, UP3, UR6, UR41, UR47 ;  /* 0x0000002906067290 */ /* 0x000fe2000fb9e02f */
[----:B------:R-:W-:Y:S01]  /*1a00*/  IMAD.U32 R11, RZ, RZ, UR35 ;  /* 0x00000023ff0b7e24 */ /* 0x000fe2000f8e00ff */
[----:B------:R-:W-:Y:S01]  /*1a10*/  BSSY B1, `(.L_x_1044) ;  /* 0x0000a9d000017945 */ /* 0x000fe20003800000 */
[----:B------:R-:W-:Y:S01]  /*1a20*/  IMAD.MOV.U32 R31, RZ, RZ, c[0x0][0x190] ;  /* 0x00006400ff1f7624 */ /* 0x000fe200078e00ff */
[----:B------:R-:W-:Y:S02]  /*1a30*/  UIADD3 UR20, UP2, UP1, UR16, UR6, UR20 ;  /* 0x0000000610147290 */ /* 0x000fe4000f95e014 */
[----:B------:R-:W-:Y:S01]  /*1a40*/  UIADD3.X UR6, UR9, UR48, UR53, UP4, UP3 ;  /* 0x0000003009067290 */ /* 0x000fe2000a7e6435 */
[----:B------:R-:W-:Y:S01]  /*1a50*/  IMAD.SHL.U32 R13, R31, 0x20, RZ ;  /* 0x000000201f0d7824 */ /* 0x000fe200078e00ff */
[----:B------:R-:W-:-:S02]  /*1a60*/  UIADD3 UR16, UR17, UR10, URZ ;  /* 0x0000000a11107290 */ /* 0x000fc4000fffe03f */
[----:B------:R-:W-:Y:S02]  /*1a70*/  UIADD3.X UR15, UR11, UR6, UR13, UP2, UP1 ;  /* 0x000000060b0f7290 */ /* 0x000fe400097e240d */
[----:B------:R-:W-:Y:S02]  /*1a80*/  UIADD3 UR9, UR17, UR12, URZ ;  /* 0x0000000c11097290 */ /* 0x000fe4000fffe03f */
[----:B------:R-:W-:Y:S02]  /*1a90*/  ULDC.64 UR6, c[0x0][0x1a8] ;  /* 0x00006a0000067ab9 */ /* 0x000fe40000000a00 */
[----:B------:R-:W-:Y:S02]  /*1aa0*/  UIMAD UR6, UR57, UR6, URZ ;  /* 0x00000006390672a4 */ /* 0x000fe4000f8e023f */
[----:B------:R-:W-:Y:S02]  /*1ab0*/  ULDC UR13, c[0x0][0x2e8] ;  /* 0x0000ba00000d7ab9 */ /* 0x000fe40000000800 */
[----:B------:R-:W-:Y:S01]  /*1ac0*/  UIMAD UR11, UR35, UR7, UR6 ;  /* 0x00000007230b72a4 */ /* 0x000fe2000f8e0206 */
[----:B-1----:R-:W-:-:S02]  /*1ad0*/  SHF.R.S32.HI R30, RZ, 0x1f, R29 ;  /* 0x0000001fff1e7819 */ /* 0x002fc4000001141d */
[----:B------:R-:W-:Y:S02]  /*1ae0*/  ULDC.64 UR6, c[0x0][0x378] ;  /* 0x0000de0000067ab9 */ /* 0x000fe40000000a00 */
[----:B------:R-:W-:Y:S01]  /*1af0*/  UIMAD UR6, UR57, UR6, URZ ;  /* 0x00000006390672a4 */ /* 0x000fe2000f8e023f */
[----:B------:R-:W-:-:S03]  /*1b00*/  LEA.HI R4, R30, R29, RZ, 0x3 ;  /* 0x0000001d1e047211 */ /* 0x000fc600078f18ff */
[----:B------:R-:W-:Y:S01]  /*1b10*/  UIMAD UR8, UR35, UR7, UR6 ;  /* 0x00000007230872a4 */ /* 0x000fe2000f8e0206 */
[----:B------:R-:W-:Y:S02]  /*1b20*/  SHF.R.S32.HI R0, RZ, 0x3, R4 ;  /* 0x00000003ff007819 */ /* 0x000fe40000011404 */
        /* <DEDUP_REMOVED lines=8> */
[----:B------:R-:W-:-:S04]  /*1bb0*/  IMAD.SHL.U32 R4, R4, 0x8, RZ ;  /* 0x0000000804047824 */ /* 0x000fc800078e00ff */
[----:B------:R-:W-:Y:S01]  /*1bc0*/  IMAD R7, R7, c[0x0][0x190], RZ ;  /* 0x0000640007077a24 */ /* 0x000fe200078e02ff */
[----:B------:R-:W-:Y:S02]  /*1bd0*/  SHF.R.S32.HI R5, RZ, 0x1f, R4 ;  /* 0x0000001fff057819 */ /* 0x000fe40000011404 */
[----:B------:R-:W-:-:S03]  /*1be0*/  IADD3 R6, P1, R4, UR22, RZ ;  /* 0x0000001604067c10 */ /* 0x000fc6000ff3e0ff */
[----:B------:R-:W-:-:S04]  /*1bf0*/  IMAD.WIDE.U32 R8, R2, c[0x0][0x190], R4 ;  /* 0x0000640002087a25 */ /* 0x000fc800078e0004 */
[----:B------:R-:W-:Y:S01]  /*1c00*/  IMAD R2, R2, c[0x0][0x194], R7 ;  /* 0x0000650002027a24 */ /* 0x000fe200078e0207 */
[----:B------:R-:W-:Y:S02]  /*1c10*/  IADD3 R8, P2, R8, UR38, RZ ;  /* 0x0000002608087c10 */ /* 0x000fe4000ff5e0ff */
[----:B------:R-:W-:Y:S01]  /*1c20*/  IADD3.X R7, R5, UR23, RZ, P1, !PT ;  /* 0x0000001705077c10 */ /* 0x000fe20008ffe4ff */
[----:B------:R-:W-:Y:S01]  /*1c30*/  ULDC.64 UR22, c[0x0][0x3c8] ;  /* 0x0000f20000167ab9 */ /* 0x000fe20000000a00 */
[----:B------:R-:W-:Y:S01]  /*1c40*/  IADD3.X R9, R9, UR31, R2, P2, !PT ;  /* 0x0000001f09097c10 */ /* 0x000fe200097fe402 */
[----:B------:R-:W-:Y:S01]  /*1c50*/  IMAD.U32 R2, RZ, RZ, UR17 ;  /* 0x00000011ff027e24 */ /* 0x000fe2000f8e00ff */
[----:B------:R-:W-:-:S03]  /*1c60*/  UIMAD.WIDE UR16, UR16, UR61, UR22 ;  /* 0x0000003d101072a5 */ /* 0x000fc6000f8e0216 */
[----:B------:R-:W-:Y:S01]  /*1c70*/  IMAD.WIDE.U32 R6, R2, c[0x0][0x370], R6 ;  /* 0x0000dc0002067a25 */ /* 0x000fe200078e0006 */
[----:B------:R-:W-:-:S03]  /*1c80*/  LEA.HI R2, R30, R29, RZ, 0x5 ;  /* 0x0000001d1e027211 */ /* 0x000fc600078f28ff */
[----:B------:R-:W-:Y:S01]  /*1c90*/  IMAD.WIDE.U32 R8, R11, c[0x0][0x1a8], R8 ;  /* 0x00006a000b087a25 */ /* 0x000fe200078e0008 */
[----:B------:R-:W-:Y:S01]  /*1ca0*/  LOP3.LUT R10, R2, 0xffffffe0, RZ, 0xc0, !PT ;  /* 0xffffffe0020a7812 */ /* 0x000fe200078ec0ff */
[----:B------:R-:W-:Y:S01]  /*1cb0*/  UMOV UR12, UR16 ;  /* 0x00000010000c7c82 */ /* 0x000fe20008000000 */
[----:B------:R-:W-:Y:S01]  /*1cc0*/  IADD3 R7, R7, UR6, RZ ;  /* 0x0000000607077c10 */ /* 0x000fe2000fffe0ff */
[----:B------:R-:W-:Y:S01]  /*1cd0*/  UIADD3 UR6, -UR14, UR26, UR24 ;  /* 0x0000001a0e067290 */ /* 0x000fe2000fffe118 */
[----:B------:R-:W-:Y:S01]  /*1ce0*/  SHF.R.S32.HI R2, RZ, 0x5, R2 ;  /* 0x00000005ff027819 */ /* 0x000fe20000011402 */
[----:B------:R-:W-:Y:S01]  /*1cf0*/  IMAD.IADD R10, R29, 0x1, -R10 ;  /* 0x000000011d0a7824 */ /* 0x000fe200078e0a0a */
[----:B------:R-:W-:Y:S01]  /*1d00*/  IADD3 R9, R9, UR11, RZ ;  /* 0x0000000b09097c10 */ /* 0x000fe2000fffe0ff */
[----:B------:R-:W-:Y:S01]  /*1d10*/  UIADD3 UR6, UR6, -UR13, URZ ;  /* 0x8000000d06067290 */ /* 0x000fe2000fffe03f */
[----:B------:R-:W-:Y:S01]  /*1d20*/  IMAD.WIDE.U32 R6, R11, c[0x0][0x378], R6 ;  /* 0x0000de000b067a25 */ /* 0x000fe200078e0006 */
[----:B------:R-:W-:Y:S01]  /*1d30*/  LEA R32, P2, R8, c[0x0][0x160], 0x1 ;  /* 0x0000580008207a11 */ /* 0x000fe200078408ff */
[----:B------:R-:W-:-:S02]  /*1d40*/  ULDC.64 UR10, c[0x0][0x200] ;  /* 0x00008000000a7ab9 */ /* 0x000fc40000000a00 */
[----:B------:R-:W-:Y:S01]  /*1d50*/  IMAD R10, R2, UR46, R10 ;  /* 0x0000002e020a7c24 */ /* 0x000fe2000f8e020a */
[----:B------:R-:W-:Y:S01]  /*1d60*/  USHF.R.S32.HI UR13, URZ, 0x1f, UR6 ;  /* 0x0000001f3f0d7899 */ /* 0x000fe20008011406 */
[----:B------:R-:W-:Y:S01]  /*1d70*/  IADD3 R7, R7, UR8, RZ ;  /* 0x0000000807077c10 */ /* 0x000fe2000fffe0ff */
[----:B------:R-:W-:Y:S01]  /*1d80*/  IMAD R11, R28, c[0x0][0x370], RZ ;  /* 0x0000dc001c0b7a24 */ /* 0x000fe200078e02ff */
[----:B------:R-:W-:Y:S01]  /*1d90*/  LEA.HI.X R33, R8, c[0x0][0x164], R9, 0x1, P2 ;  /* 0x0000590008217a11 */ /* 0x000fe200010f0c09 */
[----:B------:R-:W-:Y:S01]  /*1da0*/  ULEA.HI UR13, UR13, UR6, URZ, 0x7 ;  /* 0x000000060d0d7291 */ /* 0x000fe2000f8f383f */
[----:B------:R-:W-:Y:S01]  /*1db0*/  IADD3 R2, P1, R10, UR20, RZ ;  /* 0x000000140a027c10 */ /* 0x000fe2000ff3e0ff */
[C---:B------:R-:W-:Y:S01]  /*1dc0*/  IMAD R11, R0.reuse, c[0x0][0x374], R11 ;  /* 0x0000dd00000b7a24 */ /* 0x040fe200078e020b */
[----:B------:R1:W-:Y:S01]  /*1dd0*/  STL [R1+0xc], R32 ;  /* 0x00000c2001007387 */ /* 0x0003e20000100800 */
[----:B------:R-:W-:Y:S01]  /*1de0*/  IMAD.WIDE.U32 R6, R0, c[0x0][0x370], R6 ;  /* 0x0000dc0000067a25 */ /* 0x000fe200078e0006 */
[----:B------:R-:W-:Y:S01]  /*1df0*/  LEA.HI.X.SX32 R10, R10, UR15, 0x1, P1 ;  /* 0x0000000f0a0a7c11 */ /* 0x000fe200088f0eff */
[----:B------:R-:W-:Y:S01]  /*1e00*/  USHF.R.S32.HI UR13, URZ, 0x7, UR13 ;  /* 0x000000073f0d7899 */ /* 0x000fe2000801140d */
[----:B------:R-:W-:Y:S01]  /*1e10*/  LEA R202, P1, R2, c[0x0][0x350], 0x2 ;  /* 0x0000d40002ca7a11 */ /* 0x000fe200078210ff */
[----:B------:R-:W-:-:S02]  /*1e20*/  UIMAD.WIDE UR8, UR9, UR61, UR10 ;  /* 0x0000003d090872a5 */ /* 0x000fc4000f8e020a */
[----:B------:R-:W-:Y:S01]  /*1e30*/  UISETP.LT.AND UP1, UPT, URZ, UR13, UPT ;  /* 0x0000000d3f00728c */ /* 0x000fe2000bf21270 */
[----:B------:R-:W-:Y:S01]  /*1e40*/  LEA.HI.X R201, R2, c[0x0][0x354], R10, 0x2, P1 ;  /* 0x0000d50002c97a11 */ /* 0x000fe200008f140a */
[----:B------:R-:W-:Y:S01]  /*1e50*/  IMAD.IADD R2, R7, 0x1, R11 ;  /* 0x0000000107027824 */ /* 0x000fe200078e020b */
[C---:B------:R-:W-:Y:S01]  /*1e60*/  LEA R18, P1, R6.reuse, c[0x0][0x330], 0x1 ;  /* 0x0000cc0006127a11 */ /* 0x040fe200078208ff */
[----:B------:R-:W-:Y:S01]  /*1e70*/  USEL UR13, URZ, UR13, !UP1 ;  /* 0x0000000d3f0d7287 */ /* 0x000fe2000c800000 */
[----:B------:R-:W-:Y:S01]  /*1e80*/  IMAD.MOV.U32 R10, RZ, RZ, c[0x0][0x370] ;  /* 0x0000dc00ff0a7624 */ /* 0x000fe200078e00ff */
[----:B------:R-:W-:Y:S01]  /*1e90*/  UIADD3 UR6, UR33, -0x1, URZ ;  /* 0xffffffff21067890 */ /* 0x000fe2000fffe03f */
[----:B------:R-:W-:Y:S01]  /*1ea0*/  LEA.HI.X R19, R6, c[0x0][0x334], R2, 0x1, P1 ;  /* 0x0000cd0006137a11 */ /* 0x000fe200008f0c02 */
[----:B------:R1:W-:Y:S01]  /*1eb0*/  STL [R1+0x8], R18 ;  /* 0x0000081201007387 */ /* 0x0003e20000100800 */
[----:B------:R-:W-:Y:S01]  /*1ec0*/  UISETP.GT.AND UP1, UPT, UR33, UR13, UPT ;  /* 0x0000000d2100728c */ /* 0x000fe2000bf24270 */
[----:B------:R-:W-:Y:S01]  /*1ed0*/  IMAD.MOV.U32 R6, RZ, RZ, 0x5 ;  /* 0x00000005ff067424 */ /* 0x000fe200078e00ff */
[----:B------:R-:W-:Y:S01]  /*1ee0*/  UMOV UR10, UR8 ;  /* 0x00000008000a7c82 */ /* 0x000fe20008000000 */
[----:B------:R1:W-:Y:S01]  /*1ef0*/  STL [R1+0x4], R33 ;  /* 0x0000042101007387 */ /* 0x0003e20000100800 */
[----:B------:R-:W-:Y:S01]  /*1f00*/  UMOV UR11, UR17 ;  /* 0x00000011000b7c82 */ /* 0x000fe20008000000 */
[----:B------:R-:W-:Y:S01]  /*1f10*/  IMAD.SHL.U32 R7, R10, 0x20, RZ ;  /* 0x000000200a077824 */ /* 0x000fe200078e00ff */
[----:B------:R-:W-:Y:S01]  /*1f20*/  PLOP3.LUT P1, PT, PT, PT, UP1, 0x80, 0x0 ;  /* 0x000000000000781c */ /* 0x000fe20003f2f018 */
[----:B------:R1:W-:Y:S01]  /*1f30*/  STL [R1], R19 ;  /* 0x0000001301007387 */ /* 0x0003e20000100800 */
[----:B------:R-:W-:-:S02]  /*1f40*/  SHF.L.U64.HI R9, R31, R6, c[0x0][0x194] ;  /* 0x000065001f097619 */ /* 0x000fc40000010206 */
[----:B------:R-:W-:-:S09]  /*1f50*/  SHF.L.U64.HI R6, R10, R6, c[0x0][0x374] ;  /* 0x0000dd000a067619 */ /* 0x000fd20000010206 */
        /* <DEDUP_REMOVED lines=19> */
.L_x_1050:
        /* <DEDUP_REMOVED lines=18> */
.L_x_1051:
        /* <DEDUP_REMOVED lines=27> */
.L_x_1053:
[----:B------:R-:W-:Y:S05]  /*2360*/  BSYNC B0 ;  /* 0x0000000000007941 */ /* 0x000fea0003800000 */
.L_x_1052:
        /* <DEDUP_REMOVED lines=14> */
[----:B------:R2:W-:Y:S02]  /*2450*/  STG.E.128 [R10.64], RZ ;  /* 0x000000ff0a007986 */ /* 0x0005e4000c101d04 */
.L_x_1055:
[----:B------:R-:W-:Y:S05]  /*2460*/  BSYNC B0 ;  /* 0x0000000000007941 */ /* 0x000fea0003800000 */
.L_x_1054:
        /* <DEDUP_REMOVED lines=15> */
.L_x_1057:
[----:B------:R-:W-:Y:S05]  /*2560*/  BSYNC B0 ;  /* 0x0000000000007941 */ /* 0x000fea0003800000 */
.L_x_1056:
        /* <DEDUP_REMOVED lines=13> */
[----:B------:R2:W-:Y:S02]  /*2640*/  STG.E.128 [R6.64], RZ ;  /* 0x000000ff06007986 */ /* 0x0005e4000c101d04 */
.L_x_1059:
[----:B------:R-:W-:Y:S05]  /*2650*/  BSYNC B0 ;  /* 0x0000000000007941 */ /* 0x000fea0003800000 */
.L_x_1058:
        /* <DEDUP_REMOVED lines=24> */
.L_x_1061:
[----:B------:R-:W-:Y:S05]  /*27e0*/  BSYNC B0 ;  /* 0x0000000000007941 */ /* 0x000fea0003800000 */
.L_x_1060:
[----:B------:R-:W-:Y:S01]  /*27f0*/  BSSY B0, `(.L_x_1062) ;  /* 0x000000d000007945 */ /* 0x000fe20003800000 */
        /* <DEDUP_REMOVED lines=12> */
.L_x_1063:
[----:B------:R-:W-:Y:S05]  /*28c0*/  BSYNC B0 ;  /* 0x0000000000007941 */ /* 0x000fea0003800000 */
.L_x_1062:
        /* <DEDUP_REMOVED lines=13> */
.L_x_1065:
[----:B------:R-:W-:Y:S05]  /*29a0*/  BSYNC B0 ;  /* 0x0000000000007941 */ /* 0x000fea0003800000 */
.L_x_1064:
        /* <DEDUP_REMOVED lines=12> */
.L_x_1049:
[----:B------:R-:W2:Y:S01]  /*2a70*/  LDL R26, [R1+0x54] ;  /* 0x00005400011a7983 */ /* 0x000ea20000100800 */
[----:B------:R-:W-:Y:S01]  /*2a80*/  PLOP3.LUT P2, PT, PT, PT, UP6, 0x80, 0x0 ;  /* 0x000000000000781c */ /* 0x000fe20003f4f068 */
[----:B------:R-:W-:Y:S01]  /*2a90*/  ULEA.HI UR7, UR6, UR6, URZ, 0x1 ;  /* 0x0000000606077291 */ /* 0x000fe2000f8f083f */
[C---:B------:R-:W-:Y:S01]  /*2aa0*/  IADD3 R2, R0.reuse, 0x20, RZ ;  /* 0x0000002000027810 */ /* 0x040fe20007ffe0ff */
[----:B------:R-:W-:Y:S01]  /*2ab0*/  ULDC.64 UR16, c[0x0][0x198] ;  /* 0x0000660000107ab9 */ /* 0x000fe20000000a00 */
[C---:B------:R-:W-:Y:S01]  /*2ac0*/  IADD3 R24, R0.reuse, 0x40, RZ ;  /* 0x0000004000187810 */ /* 0x040fe20007ffe0ff */
[----:B------:R-:W-:Y:S01]  /*2ad0*/  ULOP3.LUT UR8, UR7, 0xfffffffe, URZ, 0xc0, !UPT ;  /* 0xfffffffe07087892 */ /* 0x000fe2000f8ec03f */
[----:B------:R-:W-:Y:S01]  /*2ae0*/  IADD3 R25, R0, 0x60, RZ ;  /* 0x0000006000197810 */ /* 0x000fe20007ffe0ff */
[----:B------:R-:W-:Y:S01]  /*2af0*/  UIMAD UR7, UR6, -0x80, UR26 ;  /* 0xffffff80060778a4 */ /* 0x000fe2000f8e021a */
[----:B------:R-:W-:Y:S01]  /*2b00*/  IMAD.U32 R22, RZ, RZ, UR24 ;  /* 0x00000018ff167e24 */ /* 0x000fe2000f8e00ff */
[----:B------:R-:W-:-:S04]  /*2b10*/  UIADD3 UR8, UR6, -UR8, URZ ;  /* 0x8000000806087290 */ /* 0x000fc8000fffe03f */
[----:B------:R-:W-:Y:S01]  /*2b20*/  ISETP.GE.AND P0, PT, R2, UR7, PT ;  /* 0x0000000702007c0c */ /* 0x000fe2000bf06270 */
[----:B------:R-:W-:Y:S01]  /*2b30*/  UISETP.NE.AND UP0, UPT, UR8, 0x1, UPT ;  /* 0x000000010800788c */ /* 0x000fe2000bf05270 */
[----:B------:R-:W-:Y:S01]  /*2b40*/  ISETP.GE.AND P3, PT, R0, UR7, PT ;  /* 0x0000000700007c0c */ /* 0x000fe2000bf66270 */
[----:B------:R-:W-:Y:S01]  /*2b50*/  UIMAD UR8, UR21, UR16, URZ ;  /* 0x00000010150872a4 */ /* 0x000fe2000f8e023f */
[----:B------:R-:W-:Y:S02]  /*2b60*/  ISETP.GE.AND P1, PT, R24, UR7, PT ;  /* 0x0000000718007c0c */ /* 0x000fe4000bf26270 */
[----:B------:R-:W-:Y:S01]  /*2b70*/  ISETP.GE.AND P6, PT, R25, UR7, PT ;  /* 0x0000000719007c0c */ /* 0x000fe2000bfc6270 */
[----:B------:R-:W-:Y:S02]  /*2b80*/  UIMAD UR15, UR24, UR17, UR8 ;  /* 0x00000011180f72a4 */ /* 0x000fe4000f8e0208 */
[----:B------:R-:W-:Y:S02]  /*2b90*/  UIMAD UR8, UR18, -0x80, UR14 ;  /* 0xffffff80120878a4 */ /* 0x000fe4000f8e020e */
[----:B------:R-:W-:-:S02]  /*2ba0*/  ULDC.64 UR16, c[0x0][0x1a0] ;  /* 0x0000680000107ab9 */ /* 0x000fc40000000a00 */
[CC--:B------:R-:W-:Y:S02]  /*2bb0*/  @!P0 LEA R16, P5, R7.reuse, R18.reuse, 0x1 ;  /* 0x0000001207108211 */ /* 0x0c0fe400078a08ff */
[----:B------:R-:W-:Y:S02]  /*2bc0*/  ISETP.GE.AND P4, PT, R2, UR8, PT ;  /* 0x0000000802007c0c */ /* 0x000fe4000bf86270 */
[-C--:B------:R-:W-:Y:S01]  /*2bd0*/  @!P0 LEA.HI.X R17, R7, R19.reuse, R6, 0x1, P5 ;  /* 0x0000001307118211 */ /* 0x080fe200028f0c06 */
[----:B------:R-:W-:Y:S01]  /*2be0*/  @!P1 IMAD.MOV.U32 R8, RZ, RZ, c[0x0][0x374] ;  /* 0x0000dd00ff089624 */ /* 0x000fe200078e00ff */
[C---:B------:R-:W-:Y:S01]  /*2bf0*/  @!P1 LEA R14, P5, R10.reuse, R18, 0x7 ;  /* 0x000000120a0e9211 */ /* 0x040fe200078a38ff */
[----:B------:R-:W-:Y:S01]  /*2c00*/  @!P6 IMAD.MOV.U32 R6, RZ, RZ, R18 ;  /* 0x000000ffff06e224 */ /* 0x000fe200078e0012 */
[-C--:B------:R-:W-:Y:S01]  /*2c10*/  @!P6 MOV R7, R19.reuse ;  /* 0x000000130007e202 */ /* 0x080fe20000000f00 */
[----:B------:R-:W-:Y:S01]  /*2c20*/  @!P6 IMAD.MOV.U32 R21, RZ, RZ, c[0x0][0x374] ;  /* 0x0000dd00ff15e624 */ /* 0x000fe200078e00ff */
[----:B------:R-:W-:-:S02]  /*2c30*/  @!P1 LEA.HI.X R15, R10, R19, R8, 0x7, P5 ;  /* 0x000000130a0f9211 */ /* 0x000fc400028f3c08 */
[----:B------:R-:W-:Y:S01]  /*2c40*/  @!P0 LEA R12, P5, R13, R32, 0x1 ;  /* 0x000000200d0c8211 */ /* 0x000fe200078a08ff */
[----:B------:R-:W-:-:S03]  /*2c50*/  @!P6 IMAD.WIDE.U32 R10, R10, 0xc0, R6 ;  /* 0x000000c00a0ae825 */ /* 0x000fc600078e0006 */
[----:B------:R-:W-:Y:S01]  /*2c60*/  @!P0 LEA.HI.X R13, R13, R33, R9, 0x1, P5 ;  /* 0x000000210d0d8211 */ /* 0x000fe200028f0c09 */
[----:B------:R-:W-:Y:S01]  /*2c70*/  IMAD.WIDE.U32 R6, R22, c[0x0][0x198], R4 ;  /* 0x0000660016067a25 */ /* 0x000fe200078e0004 */
[----:B------:R-:W-:Y:S03]  /*2c80*/  @P2 BAR.SYNC.DEFER_BLOCKING 0x0 ;  /* 0x0000000000002b1d */ /* 0x000fe60000010000 */
[----:B------:R-:W-:Y:S01]  /*2c90*/  @!P6 IMAD R21, R21, 0xc0, RZ ;  /* 0x000000c01515e824 */ /* 0x000fe200078e02ff */
[----:B------:R-:W-:Y:S01]  /*2ca0*/  IADD3 R8, P2, R6, UR32, RZ ;  /* 0x0000002006087c10 */ /* 0x000fe2000ff5e0ff */
[----:B------:R-:W-:-:S05]  /*2cb0*/  IMAD.U32 R6, RZ, RZ, UR15 ;  /* 0x0000000fff067e24 */ /* 0x000fca000f8e00ff */
[----:B------:R-:W-:Y:S01]  /*2cc0*/  IADD3.X R9, R7, UR34, R6, P2, !PT ;  /* 0x0000002207097c10 */ /* 0x000fe200097fe406 */
[----:B------:R-:W-:Y:S01]  /*2cd0*/  @!P6 IMAD.IADD R7, R11, 0x1, R21 ;  /* 0x000000010b07e824 */ /* 0x000fe200078e0215 */
[----:B------:R-:W-:Y:S02]  /*2ce0*/  PLOP3.LUT P2, PT, PT, PT, UP0, 0x80, 0x0 ;  /* 0x000000000000781c */ /* 0x000fe40003f4f008 */
[----:B------:R-:W-:Y:S01]  /*2cf0*/  ISETP.GE.AND P5, PT, R0, UR8, PT ;  /* 0x0000000800007c0c */ /* 0x000fe2000bfa6270 */
        /* <DEDUP_REMOVED lines=13> */
[----:B---3--:R-:W3:Y:S01]  /*2dd0*/  LDL R17, [R1+0x64] ;  /* 0x0000640001117983 */ /* 0x008ee20000100800 */
[----:B------:R-:W-:Y:S01]  /*2de0*/  @!P6 IMAD.MOV.U32 R6, RZ, RZ, R10 ;  /* 0x000000ffff06e224 */ /* 0x000fe200078e000a */
[----:B------:R-:W-:Y:S01]  /*2df0*/  SHF.L.U32 R192, R11, 0x1, RZ ;  /* 0x000000010bc07819 */ /* 0x000fe200000006ff */
[----:B------:R-:W-:Y:S01]  /*2e00*/  @!P1 IMAD.MOV.U32 R11, RZ, RZ, c[0x0][0x194] ;  /* 0x00006500ff0b9624 */ /* 0x000fe200078e00ff */
[----:B------:R-:W-:Y:S01]  /*2e10*/  @P1 STS.128 [R2+0xa000], RZ ;  /* 0x00a000ff02001388 */ /* 0x000fe20000000c00 */
[----:B------:R-:W-:-:S03]  /*2e20*/  IMAD.WIDE.U32 R4, R22, c[0x0][0x1a0], R4 ;  /* 0x0000680016047a25 */ /* 0x000fc600078e0004 */
[----:B------:R-:W-:Y:S01]  /*2e30*/  @!PT LDS RZ, [RZ] ;  /* 0x00000000fffff984 */ /* 0x000fe20000000800 */
[----:B------:R-:W-:Y:S01]  /*2e40*/  @!PT LDS RZ, [RZ] ;  /* 0x00000000fffff984 */ /* 0x000fe20000000800 */
[----:B------:R-:W-:Y:S01]  /*2e50*/  @!PT LDS RZ, [RZ] ;  /* 0x00000000fffff984 */ /* 0x000fe20000000800 */
[----:B------:R4:W-:Y:S01]  /*2e60*/  @!P1 LDGSTS.E.BYPASS.LTC128B.128 [R2+0xa000], [R14.64] ;  /* 0x0a0000000e029fae */ /* 0x0009e2000b901d44 */
[----:B------:R-:W-:-:S03]  /*2e70*/  IMAD.MOV.U32 R21, RZ, RZ, 0x7f800000 ;  /* 0x7f800000ff157424 */ /* 0x000fc600078e00ff */
[----:B------:R-:W-:Y:S04]  /*2e80*/  @P6 STS.128 [R2+0xb000], RZ ;  /* 0x00b000ff02006388 */ /* 0x000fe80000000c00 */
        /* <DEDUP_REMOVED lines=8> */
[----:B-----5:R-:W-:-:S02]  /*2f10*/  @!P3 IMAD.MOV.U32 R6, RZ, RZ, R32 ;  /* 0x000000ffff06b224 */ /* 0x020fc400078e0020 */
[----:B------:R-:W-:-:S05]  /*2f20*/  @!P3 IMAD.MOV.U32 R7, RZ, RZ, R33 ;  /* 0x000000ffff07b224 */ /* 0x000fca00078e0021 */
[----:B------:R-:W-:Y:S01]  /*2f30*/  @!PT LDS RZ, [RZ] ;  /* 0x00000000fffff984 */ /* 0x000fe20000000800 */
[----:B------:R-:W-:Y:S01]  /*2f40*/  @!PT LDS RZ, [RZ] ;  /* 0x00000000fffff984 */ /* 0x000fe20000000800 */
[----:B------:R-:W-:Y:S01]  /*2f50*/  @!PT LDS RZ, [RZ] ;  /* 0x00000000fffff984 */ /* 0x000fe20000000800 */
[----:B------:R5:W-:Y:S04]  /*2f60*/  @!P3 LDGSTS.E.BYPASS.LTC128B.128 [R192], [R6.64] ;  /* 0x0000000006c0bfae */ /* 0x000be8000b901d44 */
        /* <DEDUP_REMOVED lines=8> */
[----:B----4-:R-:W-:-:S03]  /*2ff0*/  @!P4 IADD3 R14, P0, R0, 0x20, RZ ;  /* 0x00000020000ec810 */ /* 0x010fc60007f1e0ff */
[----:B------:R-:W-:Y:S01]  /*3000*/  @P1 STS [R192+0x2000], RZ ;  /* 0x002000ffc0001388 */ /* 0x000fe20000000800 */
[----:B-----5:R-:W-:-:S03]  /*3010*/  IMAD R6, R23, c[0x0][0x1b0], RZ ;  /* 0x00006c0017067a24 */ /* 0x020fc600078e02ff */
[----:B------:R-:W-:Y:S01]  /*3020*/  @P1 STS [R192+0x2004], RZ ;  /* 0x002004ffc0001388 */ /* 0x000fe20000000800 */
[----:B------:R-:W-:-:S03]  /*3030*/  IMAD R10, R20, c[0x0][0x1b4], R6 ;  /* 0x00006d00140a7a24 */ /* 0x000fc600078e0206 */
[----:B------:R-:W-:Y:S01]  /*3040*/  @P1 STS [R192+0x2008], RZ ;  /* 0x002008ffc0001388 */ /* 0x000fe20000000800 */
[----:B------:R-:W-:-:S03]  /*3050*/  IMAD.WIDE.U32 R6, R20, c[0x0][0x1b0], R8 ;  /* 0x00006c0014067a25 */ /* 0x000fc600078e0008 */
[----:B------:R-:W-:Y:S01]  /*3060*/  @P1 STS [R192+0x200c], RZ ;  /* 0x00200cffc0001388 */ /* 0x000fe20000000800 */
[----:B------:R-:W-:Y:S01]  /*3070*/  @!P4 IMAD.X R8, RZ, RZ, R28, P0 ;  /* 0x000000ffff08c224 */ /* 0x000fe200000e061c */
[----:B------:R-:W-:Y:S01]  /*3080*/  IADD3 R7, R7, R10, RZ ;  /* 0x0000000a07077210 */ /* 0x000fe20007ffe0ff */
[----:B------:R-:W-:Y:S02]  /*3090*/  @!P5 IMAD R9, R28, c[0x0][0x198], RZ ;  /* 0x000066001c09da24 */ /* 0x000fe400078e02ff */
[----:B------:R-:W-:Y:S02]  /*30a0*/  @!P4 IMAD R8, R8, c[0x0][0x198], RZ ;  /* 0x000066000808ca24 */ /* 0x000fe400078e02ff */
[----:B------:R-:W-:Y:S02]  /*30b0*/  @!P5 IMAD R16, R0, c[0x0][0x19c], R9 ;  /* 0x000067000010da24 */ /* 0x000fe400078e0209 */
[----:B------:R-:W-:Y:S01]  /*30c0*/  @!P4 IMAD R15, R14, c[0x0][0x19c], R8 ;  /* 0x000067000e0fca24 */ /* 0x000fe200078e0208 */
[----:B-1----:R-:W-:Y:S01]  /*30d0*/  @!P1 LEA R12, P3, R31, R32, 0x7 ;  /* 0x000000201f0c9211 */ /* 0x002fe200078638ff */
[----:B------:R-:W-:-:S02]  /*30e0*/  @!P4 IMAD.MOV.U32 R8, RZ, RZ, R6 ;  /* 0x000000ffff08c224 */ /* 0x000fc400078e0006 */
[----:B------:R-:W-:Y:S01]  /*30f0*/  @!P4 IMAD.MOV.U32 R9, RZ, RZ, R7 ;  /* 0x000000ffff09c224 */ /* 0x000fe200078e0007 */
[----:B------:R-:W-:Y:S01]  /*3100*/  @!P1 LEA.HI.X R13, R31, R33, R11, 0x7, P3 ;  /* 0x000000211f0d9211 */ /* 0x000fe200018f3c0b */
[----:B------:R-:W-:Y:S01]  /*3110*/  @!P5 IMAD.WIDE.U32 R10, R0, c[0x0][0x198], R6 ;  /* 0x00006600000ada25 */ /* 0x000fe200078e0006 */
[----:B------:R-:W-:-:S03]  /*3120*/  ISETP.GE.AND P3, PT, R24, UR8, PT ;  /* 0x0000000818007c0c */ /* 0x000fc6000bf66270 */
        /* <DEDUP_REMOVED lines=18> */
[----:B------:R-:W-:Y:S02]  /*3250*/  @P6 STS [R192+0x3004], RZ ;  /* 0x003004ffc0006388 */ /* 0x000fe40000000800 */
[----:B------:R-:W-:Y:S02]  /*3260*/  @!P3 IADD3.X R8, RZ, R28, RZ, P0, !PT ;  /* 0x0000001cff08b210 */ /* 0x000fe400007fe4ff */
[----:B------:R-:W-:Y:S01]  /*3270*/  @!P1 IADD3 R11, P0, R0, 0x60, RZ ;  /* 0x00000060000b9810 */ /* 0x000fe20007f1e0ff */
[----:B------:R-:W-:Y:S02]  /*3280*/  @P6 STS [R192+0x3008], RZ ;  /* 0x003008ffc0006388 */ /* 0x000fe40000000800 */
[----:B------:R-:W-:Y:S02]  /*3290*/  @!P3 IMAD R8, R8, c[0x0][0x198], RZ ;  /* 0x000066000808ba24 */ /* 0x000fe400078e02ff */
[----:B------:R-:W-:Y:S01]  /*32a0*/  @!P1 IMAD.X R9, RZ, RZ, R28, P0 ;  /* 0x000000ffff099224 */ /* 0x000fe200000e061c */
[----:B------:R-:W-:Y:S01]  /*32b0*/  IADD3 R4, P0, R4, UR28, RZ ;  /* 0x0000001c04047c10 */ /* 0x000fe2000ff1e0ff */
[----:B------:R-:W-:Y:S01]  /*32c0*/  @P6 STS [R192+0x300c], RZ ;  /* 0x00300cffc0006388 */ /* 0x000fe20000000800 */
        /* <DEDUP_REMOVED lines=10> */
[C---:B------:R-:W-:Y:S01]  /*3370*/  @!P3 LEA R22, P0, R8.reuse, c[0x0][0x168], 0x1 ;  /* 0x00005a000816ba11 */ /* 0x040fe200078008ff */
[----:B------:R-:W-:Y:S02]  /*3380*/  IMAD R10, R23, c[0x0][0x1b8], RZ ;  /* 0x00006e00170a7a24 */ /* 0x000fe400078e02ff */
[----:B------:R-:W-:Y:S01]  /*3390*/  @!P1 IMAD.IADD R7, R7, 0x1, R12 ;  /* 0x0000000107079824 */ /* 0x000fe200078e020c */
[----:B------:R-:W-:Y:S01]  /*33a0*/  @!P3 LEA.HI.X R23, R8, c[0x0][0x16c], R9, 0x1, P0 ;  /* 0x00005b000817ba11 */ /* 0x000fe200000f0c09 */
[----:B------:R-:W-:Y:S01]  /*33b0*/  IMAD R10, R20, c[0x0][0x1bc], R10 ;  /* 0x00006f00140a7a24 */ /* 0x000fe200078e020a */
[----:B--2---:R-:W-:Y:S01]  /*33c0*/  @!P1 LEA R18, P0, R6, c[0x0][0x168], 0x1 ;  /* 0x00005a0006129a11 */ /* 0x004fe200078008ff */
[----:B------:R-:W-:Y:S01]  /*33d0*/  IMAD.WIDE.U32 R4, R20, c[0x0][0x1b8], R4 ;  /* 0x00006e0014047a25 */ /* 0x000fe200078e0004 */
[----:B------:R-:W-:-:S02]  /*33e0*/  MOV R20, 0x7f800000 ;  /* 0x7f80000000147802 */ /* 0x000fc40000000f00 */
[----:B------:R-:W-:Y:S01]  /*33f0*/  @!P1 LEA.HI.X R19, R6, c[0x0][0x16c], R7, 0x1, P0 ;  /* 0x00005b0006139a11 */ /* 0x000fe200000f0c07 */
[----:B------:R-:W-:Y:S02]  /*3400*/  @!P5 IMAD R8, R28, c[0x0][0x1a0], RZ ;  /* 0x000068001c08da24 */ /* 0x000fe400078e02ff */
[----:B------:R-:W-:Y:S01]  /*3410*/  IMAD.IADD R5, R5, 0x1, R10 ;  /* 0x0000000105057824 */ /* 0x000fe200078e020a */
[C---:B------:R-:W-:Y:S01]  /*3420*/  @!P4 IADD3 R10, P0, R0.reuse, 0x20, RZ ;  /* 0x00000020000ac810 */ /* 0x040fe20007f1e0ff */
[C---:B------:R-:W-:Y:S02]  /*3430*/  @!P5 IMAD R8, R0.reuse, c[0x0][0x1a4], R8 ;  /* 0x000069000008da24 */ /* 0x040fe400078e0208 */
[----:B------:R-:W-:-:S04]  /*3440*/  @!P5 IMAD.WIDE.U32 R6, R0, c[0x0][0x1a0], R4 ;  /* 0x000068000006da25 */ /* 0x000fc800078e0004 */
[----:B------:R-:W-:Y:S01]  /*3450*/  @!P4 IMAD.X R11, RZ, RZ, R28, P0 ;  /* 0x000000ffff0bc224 */ /* 0x000fe200000e061c */
[----:B------:R-:W-:Y:S01]  /*3460*/  @!P5 IADD3 R13, R7, R8, RZ ;  /* 0x00000008070dd210 */ /* 0x000fe20007ffe0ff */
[----:B------:R-:W-:Y:S01]  /*3470*/  @!P6 IMAD.MOV.U32 R8, RZ, RZ, R32 ;  /* 0x000000ffff08e224 */ /* 0x000fe200078e0020 */
[C---:B------:R-:W-:Y:S01]  /*3480*/  @!P5 LEA R12, P0, R6.reuse, c[0x0][0x170], 0x1 ;  /* 0x00005c00060cda11 */ /* 0x040fe200078008ff */
[----:B------:R-:W-:Y:S02]  /*3490*/  @!P4 IMAD R7, R11, c[0x0][0x1a0], RZ ;  /* 0x000068000b07ca24 */ /* 0x000fe400078e02ff */
[----:B------:R-:W-:Y:S01]  /*34a0*/  @!P6 IMAD.MOV.U32 R9, RZ, RZ, R33 ;  /* 0x000000ffff09e224 */ /* 0x000fe200078e0021 */
[----:B------:R-:W-:Y:S01]  /*34b0*/  @!P5 LEA.HI.X R13, R6, c[0x0][0x174], R13, 0x1, P0 ;  /* 0x00005d00060dda11 */ /* 0x000fe200000f0c0d */
[----:B------:R-:W-:Y:S01]  /*34c0*/  @!P4 IMAD R16, R10, c[0x0][0x1a4], R7 ;  /* 0x000069000a10ca24 */ /* 0x000fe200078e0207 */
[----:B------:R-:W-:Y:S01]  /*34d0*/  @!P3 IADD3 R14, P0, R0, 0x40, RZ ;  /* 0x00000040000eb810 */ /* 0x000fe20007f1e0ff */
[----:B------:R-:W-:-:S02]  /*34e0*/  @!P4 IMAD.MOV.U32 R6, RZ, RZ, R4 ;  /* 0x000000ffff06c224 */ /* 0x000fc400078e0004 */
[----:B------:R-:W-:Y:S01]  /*34f0*/  @!P4 IMAD.MOV.U32 R7, RZ, RZ, R5 ;  /* 0x000000ffff07c224 */ /* 0x000fe200078e0005 */
[----:B------:R-:W-:Y:S01]  /*3500*/  @!P3 IADD3.X R11, RZ, R28, RZ, P0, !PT ;  /* 0x0000001cff0bb210 */ /* 0x000fe200007fe4ff */
[----:B------:R-:W-:-:S04]  /*3510*/  @!P6 IMAD.WIDE.U32 R8, R31, 0xc0, R8 ;  /* 0x000000c01f08e825 */ /* 0x000fc800078e0008 */
[----:B------:R-:W-:-:S04]  /*3520*/  @!P4 IMAD.WIDE.U32 R6, R10, c[0x0][0x1a0], R6 ;  /* 0x000068000a06ca25 */ /* 0x000fc800078e0006 */
[----:B------:R-:W-:Y:S01]  /*3530*/  @!P6 IMAD.IADD R9, R9, 0x1, R15 ;  /* 0x000000010909e824 */ /* 0x000fe200078e020f */
[C---:B------:R-:W-:Y:S01]  /*3540*/  @!P4 LEA R10, P0, R6.reuse, c[0x0][0x170], 0x1 ;  /* 0x00005c00060aca11 */ /* 0x040fe200078008ff */
[----:B------:R-:W-:Y:S02]  /*3550*/  @!P4 IMAD.IADD R15, R7, 0x1, R16 ;  /* 0x00000001070fc824 */ /* 0x000fe400078e0210 */
[----:B------:R-:W-:Y:S01]  /*3560*/  @!P3 IMAD R7, R11, c[0x0][0x1a0], RZ ;  /* 0x000068000b07ba24 */ /* 0x000fe200078e02ff */
[----:B------:R-:W-:Y:S01]  /*3570*/  @!PT LDS RZ, [RZ] ;  /* 0x00000000fffff984 */ /* 0x000fe20000000800 */
[----:B------:R-:W-:Y:S01]  /*3580*/  @!PT LDS RZ, [RZ] ;  /* 0x00000000fffff984 */ /* 0x000fe20000000800 */
[----:B------:R-:W-:Y:S01]  /*3590*/  @!PT LDS RZ, [RZ] ;  /* 0x00000000fffff984 */ /* 0x000fe20000000800 */
[----:B------:R1:W-:Y:S01]  /*35a0*/  @!P6 LDGSTS.E.BYPASS.LTC128B.128 [R192+0x3000], [R8.64] ;  /* 0x0300000008c0efae */ /* 0x0003e2000b901d44 */
[----:B------:R-:W-:Y:S01]  /*35b0*/  IMAD.MOV.U32 R33, RZ, RZ, 0x7f800000 ;  /* 0x7f800000ff217424 */ /* 0x000fe200078e00ff */
[----:B------:R-:W-:Y:S01]  /*35c0*/  @!P4 LEA.HI.X R11, R6, c[0x0][0x174], R15, 0x1, P0 ;  /* 0x00005d00060bca11 */ /* 0x000fe200000f0c0f */
[----:B------:R-:W-:Y:S01]  /*35d0*/  @!P3 IMAD R16, R14, c[0x0][0x1a4], R7 ;  /* 0x000069000e10ba24 */ /* 0x000fe200078e0207 */
[----:B------:R-:W-:Y:S01]  /*35e0*/  @!P3 MOV R7, R5 ;  /* 0x000000050007b202 */ /* 0x000fe20000000f00 */
[----:B------:R-:W-:Y:S01]  /*35f0*/  @!P3 IMAD.MOV.U32 R6, RZ, RZ, R4 ;  /* 0x000000ffff06b224 */ /* 0x000fe200078e0004 */
[----:B------:R-:W-:Y:S01]  /*3600*/  @!P1 IADD3 R0, P0, R0, 0x60, RZ ;  /* 0x0000006000009810 */ /* 0x000fe20007f1e0ff */
[----:B------:R-:W-:Y:S01]  /*3610*/  @P5 STS.128 [R2+0xc000], RZ ;  /* 0x00c000ff02005388 */ /* 0x000fe20000000c00 */
[----:B------:R-:W-:-:S02]  /*3620*/  IMAD.MOV.U32 R32, RZ, RZ, 0x7f800000 ;  /* 0x7f800000ff207424 */ /* 0x000fc400078e00ff */
[----:B------:R-:W-:Y:S01]  /*3630*/  @!P3 IMAD.WIDE.U32 R6, R14, c[0x0][0x1a0], R6 ;  /* 0x000068000e06ba25 */ /* 0x000fe200078e0006 */
[----:B------:R-:W-:Y:S01]  /*3640*/  @!PT LDS RZ, [RZ] ;  /* 0x00000000fffff984 */ /* 0x000fe20000000800 */
[----:B------:R-:W-:Y:S01]  /*3650*/  @!PT LDS RZ, [RZ] ;  /* 0x00000000fffff984 */ /* 0x000fe20000000800 */
[----:B------:R-:W-:Y:S01]  /*3660*/  @!PT LDS RZ, [RZ] ;  /* 0x00000000fffff984 */ /* 0x000fe20000000800 */
[----:B------:R2:W-:Y:S03]  /*3670*/  @!P5 LDGSTS.E.BYPASS.LTC128B.128 [R2+0xc000], [R26.64] ;  /* 0x0c0000001a02dfae */ /* 0x0005e6000b901d44 */
[----:B------:R-:W-:Y:S01]  /*3680*/  @!P1 IMAD.X R15, RZ, RZ, R28, P0 ;  /* 0x000000ffff0f9224 */ /* 0x000fe200000e061c */
[----:B------:R-:W-:Y:S01]  /*3690*/  @P4 STS.128 [R2+0xd000], RZ ;  /* 0x00d000ff02004388 */ /* 0x000fe20000000c00 */
[----:B------:R-:W-:Y:S02]  /*36a0*/  @!P3 IMAD.IADD R16, R7, 0x1, R16 ;  /* 0x000000010710b824 */ /* 0x000fe400078e0210 */
[----:B------:R-:W-:Y:S01]  /*36b0*/  @!P1 IMAD.WIDE.U32 R4, R0, c[0x0][0x1a0], R4 ;  /* 0x0000680000049a25 */ /* 0x000fe200078e0004 */
        /* <DEDUP_REMOVED lines=11> */
[----:B------:R-:W-:Y:S02]  /*3770*/  @!P3 LEA.HI.X R9, R6, c[0x0][0x174], R16, 0x1, P0 ;  /* 0x00005d000609ba11 */ /* 0x000fe400000f0c10 */
[----:B------:R-:W-:Y:S01]  /*3780*/  @!P1 LEA R6, P0, R4, c[0x0][0x170], 0x1 ;  /* 0x00005c0004069a11 */ /* 0x000fe200078008ff */
        /* <DEDUP_REMOVED lines=20> */
[----:B---3--:R-:W-:-:S02]  /*38d0*/  IADD3 R14, R17, 0x8, RZ ;  /* 0x00000008110e7810 */ /* 0x008fc40007ffe0ff */
        /* <DEDUP_REMOVED lines=10> */
[----:B------:R-:W-:Y:S02]  /*3980*/  @!P1 LEA.HI.X R7, R4, c[0x0][0x174], R5, 0x1, P0 ;  /* 0x00005d0004079a11 */ /* 0x000fe400000f0c05 */
[C---:B------:R-:W-:Y:S02]  /*3990*/  SHF.L.U32 R4, R17.reuse, 0x2, RZ ;  /* 0x0000000211047819 */ /* 0x040fe400000006ff */
[----:B------:R-:W-:Y:S01]  /*39a0*/  SHF.L.U64.HI R5, R17, 0x2, R8 ;  /* 0x0000000211057819 */ /* 0x000fe20000010208 */
[----:B------:R-:W-:Y:S01]  /*39b0*/  @!PT LDS RZ, [RZ] ;  /* 0x00000000fffff984 */ /* 0x000fe20000000800 */
[----:B------:R-:W-:Y:S01]  /*39c0*/  @!PT LDS RZ, [RZ] ;  /* 0x00000000fffff984 */ /* 0x000fe20000000800 */
[----:B------:R-:W-:Y:S01]  /*39d0*/  @!PT LDS RZ, [RZ] ;  /* 0x00000000fffff984 */ /* 0x000fe20000000800 */
[----:B------:R2:W-:Y:S01]  /*39e0*/  @!P1 LDGSTS.E.BYPASS.LTC128B.128 [R2+0x13000], [R6.64] ;  /* 0x1300000006029fae */ /* 0x0005e2000b901d44 */
[----:B------:R-:W-:-:S03]  /*39f0*/  IADD3 R4, P1, R4, UR10, RZ ;  /* 0x0000000a04047c10 */ /* 0x000fc6000ff3e0ff */
[----:B------:R-:W0:Y:S01]  /*3a00*/  LDGDEPBAR ;  /* 0x00000000000079af */ /* 0x000e220000000000 */
[----:B------:R-:W-:-:S05]  /*3a10*/  IADD3.X R5, R5, UR9, RZ, P1, !PT ;  /* 0x0000000905057c10 */ /* 0x000fca0008ffe4ff */
[----:B------:R1:W3:Y:S04]  /*3a20*/  @!P3 LDG.E R33, [R4.64] ;  /* 0x000000040421b981 */ /* 0x0002e8000c1e1900 */
[----:B------:R1:W4:Y:S04]  /*3a30*/  @!P6 LDG.E R32, [R4.64+0x20] ;  /* 0x000020040420e981 */ /* 0x000328000c1e1900 */
[----:B------:R1:W5:Y:S01]  /*3a40*/  @!P5 LDG.E R21, [R4.64+0x100] ;  /* 0x000100040415d981 */ /* 0x000362000c1e1900 */
[----:B--2---:R-:W-:Y:S02]  /*3a50*/  SHF.R.S32.HI R2, RZ, 0x1f, R0 ;  /* 0x0000001fff027819 */ /* 0x004fe40000011400 */
[----:B------:R-:W-:-:S04]  /*3a60*/  @!P4 LEA R6, P0, R0, UR10, 0x2 ;  /* 0x0000000a0006cc11 */ /* 0x000fc8000f8010ff */
[----:B------:R-:W-:-:S05]  /*3a70*/  @!P4 LEA.HI.X R7, R0, UR9, R2, 0x2, P0 ;  /* 0x000000090007cc11 */ /* 0x000fca00080f1402 */
[----:B------:R2:W5:Y:S01]  /*3a80*/  @!P4 LDG.E R20, [R6.64] ;  /* 0x000000040614c981 */ /* 0x000562000c1e1900 */
[----:B------:R-:W-:-:S04]  /*3a90*/  LEA.HI R0, R30, R29, RZ, 0x4 ;  /* 0x0000001d1e007211 */ /* 0x000fc800078f20ff */
[----:B------:R-:W-:-:S05]  /*3aa0*/  LOP3.LUT R0, R0, 0xfffffff0, RZ, 0xc0, !PT ;  /* 0xfffffff000007812 */ /* 0x000fca00078ec0ff */
[----:B------:R-:W-:-:S05]  /*3ab0*/  IMAD.IADD R0, R29, 0x1, -R0 ;  /* 0x000000011d007824 */ /* 0x000fca00078e0a00 */
[----:B------:R-:W-:-:S04]  /*3ac0*/  SHF.R.S32.HI R2, RZ, 0x1f, R0 ;  /* 0x0000001fff027819 */ /* 0x000fc80000011400 */
[----:B------:R-:W-:-:S04]  /*3ad0*/  LEA.HI R2, R2, R0, RZ, 0x3 ;  /* 0x0000000002027211 */ /* 0x000fc800078f18ff */
[----:B------:R-:W-:-:S05]  /*3ae0*/  LOP3.LUT R2, R2, 0xfffffff8, RZ, 0xc0, !PT ;  /* 0xfffffff802027812 */ /* 0x000fca00078ec0ff */
[----:B------:R-:W-:-:S05]  /*3af0*/  IMAD.IADD R0, R0, 0x1, -R2 ;  /* 0x0000000100007824 */ /* 0x000fca00078e0a02 */
[C---:B------:R-:W-:Y:S02]  /*3b00*/  LOP3.LUT P0, RZ, R0.reuse, 0x2, RZ, 0xc0, !PT ;  /* 0x0000000200ff7812 */ /* 0x040fe4000780c0ff */
[----:B------:R-:W-:Y:S02]  /*3b10*/  LOP3.LUT P1, RZ, R0, 0x4, RZ, 0xc0, !PT ;  /* 0x0000000400ff7812 */ /* 0x000fe4000782c0ff */
[----:B------:R-:W-:Y:S01]  /*3b20*/  IADD3 R0, R190, 0x2000, RZ ;  /* 0x00002000be007810 */ /* 0x000fe20007ffe0ff */
[----:B-1----:R-:W-:Y:S01]  /*3b30*/  IMAD.U32 R4, RZ, RZ, UR26 ;  /* 0x0000001aff047e24 */ /* 0x002fe2000f8e00ff */
[----:B------:R-:W-:Y:S02]  /*3b40*/  IADD3 R5, R17, 0x1, RZ ;  /* 0x0000000111057810 */ /* 0x000fe40007ffe0ff */
[----:B------:R-:W-:Y:S02]  /*3b50*/  SEL R0, R0, R190, !P2 ;  /* 0x000000be00007207 */ /* 0x000fe40005000000 */
[----:B------:R-:W-:-:S03]  /*3b60*/  IADD3 R2, R5, UR14, -R4 ;  /* 0x0000000e05027c10 */ /* 0x000fc6000fffe804 */
[----:B------:R-:W-:Y:S01]  /*3b70*/  IMAD.SHL.U32 R180, R0, 0x2, RZ ;  /* 0x0000000200b47824 */ /* 0x000fe200078e00ff */
[----:B------:R-:W-:Y:S01]  /*3b80*/  MOV R0, c[0x0][0x22c] ;  /* 0x00008b0000007a02 */ /* 0x000fe20000000f00 */
[----:B------:R1:W-:Y:S04]  /*3b90*/  STL [R1+0x50], R2 ;  /* 0x0000500201007387 */ /* 0x0003e80000100800 */
[----:B------:R-:W-:-:S04]  /*3ba0*/  IMAD R0, R0, c[0x0][0x1c0], RZ ;  /* 0x0000700000007a24 */ /* 0x000fc800078e02ff */
[C---:B--2---:R-:W-:Y:S02]  /*3bb0*/  IMAD.SHL.U32 R7, R0.reuse, 0x10, RZ ;  /* 0x0000001000077824 */ /* 0x044fe400078e00ff */
[----:B------:R-:W-:Y:S01]  /*3bc0*/  IMAD.SHL.U32 R6, R0, 0x8, RZ ;  /* 0x0000000800067824 */ /* 0x000fe200078e00ff */
[----:B-1----:R-:W-:-:S04]  /*3bd0*/  IADD3 R2, R191, 0x2000, RZ ;  /* 0x00002000bf027810 */ /* 0x002fc80007ffe0ff */
[----:B------:R-:W-:-:S05]  /*3be0*/  SEL R2, R2, R191, !P2 ;  /* 0x000000bf02027207 */ /* 0x000fca0005000000 */
[----:B------:R-:W-:Y:S01]  /*3bf0*/  IMAD.SHL.U32 R188, R2, 0x2, RZ ;  /* 0x0000000202bc7824 */ /* 0x000fe200078e00ff */
[----:B------:R-:W-:-:S05]  /*3c00*/  IADD3 R2, R7, 0x20, RZ ;  /* 0x0000002007027810 */ /* 0x000fca0007ffe0ff */
[----:B------:R-:W-:-:S05]  /*3c10*/  IMAD.IADD R0, R6, 0x1, R2 ;  /* 0x0000000106007824 */ /* 0x000fca00078e0202 */
[----:B------:R-:W-:-:S05]  /*3c20*/  IADD3 R0, R6, R0, RZ ;  /* 0x0000000006007210 */ /* 0x000fca0007ffe0ff */
[----:B------:R-:W-:-:S04]  /*3c30*/  IMAD.IADD R0, R6, 0x1, R0 ;  /* 0x0000000106007824 */ /* 0x000fc800078e0200 */
[C---:B------:R-:W-:Y:S01]  /*3c40*/  IMAD.IADD R0, R6.reuse, 0x1, R0 ;  /* 0x0000000106007824 */ /* 0x040fe200078e0200 */
[C---:B------:R-:W-:Y:S01]  /*3c50*/  SHF.L.U64.HI R2, R17.reuse, 0x2, R8 ;  /* 0x0000000211027819 */ /* 0x040fe20000010208 */
[----:B------:R-:W-:Y:S01]  /*3c60*/  IMAD.SHL.U32 R4, R17, 0x4, RZ ;  /* 0x0000000411047824 */ /* 0x000fe200078e00ff */
[----:B------:R-:W-:Y:S01]  /*3c70*/  MOV R189, 0x20 ;  /* 0x0000002000bd7802 */ /* 0x000fe20000000f00 */
[----:B------:R-:W-:Y:S02]  /*3c80*/  IMAD.MOV.U32 R181, RZ, RZ, 0x40 ;  /* 0x00000040ffb57424 */ /* 0x000fe400078e00ff */
[----:B------:R-:W-:Y:S01]  /*3c90*/  IMAD.SHL.U32 R186, R191, 0x2, RZ ;  /* 0x00000002bfba7824 */ /* 0x000fe200078e00ff */
        /* <DEDUP_REMOVED lines=37> */
[----:B---3--:R-:W-:Y:S04]  /*3ef0*/  STL [R1+0x18], R33 ;  /* 0x0000182101007387 */ /* 0x008fe80000100800 */
[----:B----4-:R-:W-:Y:S04]  /*3f00*/  STL [R1+0x1c], R32 ;  /* 0x00001c2001007387 */ /* 0x010fe80000100800 */
[----:B-----5:R-:W-:Y:S04]  /*3f10*/  STL [R1+0x10], R21 ;  /* 0x0000101501007387 */ /* 0x020fe80000100800 */
[----:B------:R-:W-:Y:S04]  /*3f20*/  STL [R1+0x14], R20 ;  /* 0x0000141401007387 */ /* 0x000fe80000100800 */
[----:B------:R1:W-:Y:S02]  /*3f30*/  STL [R1+0x40], R0 ;  /* 0x0000400001007387 */ /* 0x0003e40000100800 */
[----:B-1----:R-:W-:-:S05]  /*3f40*/  IMAD.IADD R0, R6, 0x1, R0 ;  /* 0x0000000106007824 */ /* 0x002fca00078e0200 */
[----:B------:R1:W-:Y:S02]  /*3f50*/  STL [R1+0x3c], R0 ;  /* 0x00003c0001007387 */ /* 0x0003e40000100800 */
[----:B-1----:R-:W-:-:S05]  /*3f60*/  IADD3 R0, R6, R0, RZ ;  /* 0x0000000006007210 */ /* 0x002fca0007ffe0ff */
[----:B------:R1:W-:Y:S04]  /*3f70*/  STL [R1+0x38], R0 ;  /* 0x0000380001007387 */ /* 0x0003e80000100800 */
[----:B------:R2:W-:Y:S01]  /*3f80*/  STL [R1+0x4c], R2 ;  /* 0x00004c0201007387 */ /* 0x0005e20000100800 */
[----:B-1----:R-:W-:-:S05]  /*3f90*/  IMAD.IADD R0, R6, 0x1, R0 ;  /* 0x0000000106007824 */ /* 0x002fca00078e0200 */
[C---:B--2---:R-:W-:Y:S01]  /*3fa0*/  IADD3 R2, R6.reuse, R0, RZ ;  /* 0x0000000006027210 */ /* 0x044fe20007ffe0ff */
[----:B------:R-:W-:Y:S04]  /*3fb0*/  STL [R1+0x34], R0 ;  /* 0x0000340001007387 */ /* 0x000fe80000100800 */
[----:B------:R-:W-:Y:S04]  /*3fc0*/  STL [R1+0x48], R4 ;  /* 0x0000480401007387 */ /* 0x000fe80000100800 */
[----:B------:R1:W-:Y:S02]  /*3fd0*/  STL [R1+0x30], R2 ;  /* 0x0000300201007387 */ /* 0x0003e40000100800 */
[----:B-1----:R-:W-:-:S05]  /*3fe0*/  IMAD.IADD R2, R6, 0x1, R2 ;  /* 0x0000000106027824 */ /* 0x002fca00078e0202 */
[----:B------:R1:W-:Y:S02]  /*3ff0*/  STL [R1+0x2c], R2 ;  /* 0x00002c0201007387 */ /* 0x0003e40000100800 */
[----:B-1----:R-:W-:-:S05]  /*4000*/  IMAD.IADD R2, R6, 0x1, R2 ;  /* 0x0000000106027824 */ /* 0x002fca00078e0202 */
[----:B------:R1:W-:Y:S02]  /*4010*/  STL [R1+0x28], R2 ;  /* 0x0000280201007387 */ /* 0x0003e40000100800 */
[----:B-1----:R-:W-:-:S05]  /*4020*/  IADD3 R2, R6, R2, RZ ;  /* 0x0000000206027210 */ /* 0x002fca0007ffe0ff */
[----:B------:R1:W-:Y:S02]  /*4030*/  STL [R1+0x24], R2 ;  /* 0x0000240201007387 */ /* 0x0003e40000100800 */
[----:B-1----:R-:W-:-:S04]  /*4040*/  IMAD.IADD R2, R6, 0x1, R2 ;  /* 0x0000000106027824 */ /* 0x002fc800078e0202 */
[----:B------:R-:W-:Y:S01]  /*4050*/  IMAD.IADD R0, R6, 0x1, R2 ;  /* 0x0000000106007824 */ /* 0x000fe200078e0202 */
[----:B------:R1:W-:Y:S04]  /*4060*/  STL [R1+0x20], R2 ;  /* 0x0000200201007387 */ /* 0x0003e80000100800 */
[----:B------:R1:W-:Y:S02]  /*4070*/  STL [R1+0x44], R0 ;  /* 0x0000440001007387 */ /* 0x0003e40000100800 */
.L_x_1069:
        /* <DEDUP_REMOVED lines=66> */
[----:B------:R-:W1:Y:S08]  /*44a0*/  LDSM.16.M88.4 R60, [R188+0x2000] ;  /* 0x00200000bc3c783b */ /* 0x000e700000000200 */
[----:B------:R-:W2:Y:S08]  /*44b0*/  LDSM.16.M88.4 R32, [R182+0xc800] ;  /* 0x00c80000b620783b */ /* 0x000eb00000000200 */
[----:B------:R-:W2:Y:S08]  /*44c0*/  LDSM.16.M88.4 R48, [R182+0xd000] ;  /* 0x00d00000b630783b */ /* 0x000eb00000000200 */
[----:B------:R-:W2:Y:S01]  /*44d0*/  LDSM.16.M88.4 R132, [R182+0xd800] ;  /* 0x00d80000b684783b */ /* 0x000ea20000000200 */
[-C--:B-1----:R-:W-:Y:S07]  /*44e0*/  HMMA.16816.F32.BF16 R4, R64, R16.reuse, RZ ;  /* 0x000000104004723c */ /* 0x082fee00000418ff */
[----:B------:R-:W-:Y:S01]  /*44f0*/  LDSM.16.M88.4 R136, [R0] ;  /* 0x000000000088783b */ /* 0x000fe20000000200 */
[C---:B------:R-:W-:Y:S07]  /*4500*/  HMMA.16816.F32.BF16 R8, R60.reuse, R16, RZ ;  /* 0x000000103c08723c */ /* 0x040fee00000418ff */
[----:B------:R-:W1:Y:S01]  /*4510*/  LDSM.16.M88.4 R140, [R185+0xc000] ;  /* 0x00c00000b98c783b */ /* 0x000e620000000200 */
[-C--:B------:R-:W-:Y:S07]  /*4520*/  HMMA.16816.F32.BF16 R12, R60, R18.reuse, RZ ;  /* 0x000000123c0c723c */ /* 0x080fee00000418ff */
[----:B------:R1:W1:Y:S01]  /*4530*/  LDSM.16.M88.4 R144, [R0+0x2000] ;  /* 0x002000000090783b */ /* 0x0002620000000200 */
[----:B---3--:R-:W-:Y:S01]  /*4540*/  @!P0 IADD3 R2, R2, UR7, RZ ;  /* 0x0000000702028c10 */ /* 0x008fe2000fffe0ff */
[C---:B------:R-:W-:Y:S06]  /*4550*/  HMMA.16816.F32.BF16 R16, R64.reuse, R18, RZ ;  /* 0x000000124010723c */ /* 0x040fec00000418ff */
[----:B------:R-:W3:Y:S01]  /*4560*/  LDSM.16.M88.4 R148, [R185+0xc800] ;  /* 0x00c80000b994783b */ /* 0x000ee20000000200 */
[----:B----4-:R-:W-:Y:S01]  /*4570*/  FSETP.NEU.FTZ.AND P2, PT, R204, -INF , PT ;  /* 0xff800000cc00780b */ /* 0x010fe20003f5d000 */
[-C--:B--2---:R-:W-:Y:S06]  /*4580*/  HMMA.16816.F32.BF16 R20, R64, R32.reuse, RZ ;  /* 0x000000204014723c */ /* 0x084fec00000418ff */
[----:B------:R-:W-:Y:S02]  /*4590*/  LDSM.16.M88.4 R152, [R185+0xd800] ;  /* 0x00d80000b998783b */ /* 0x000fe40000000200 */
[C---:B------:R-:W-:Y:S06]  /*45a0*/  HMMA.16816.F32.BF16 R24, R60.reuse, R32, RZ ;  /* 0x000000203c18723c */ /* 0x040fec00000418ff */
[----:B------:R-:W-:Y:S01]  /*45b0*/  LDSM.16.M88.4 R156, [R164] ;  /* 0x00000000a49c783b */ /* 0x000fe20000000200 */
[----:B-1----:R-:W-:Y:S01]  /*45c0*/  IADD3 R0, R0, R181, RZ ;  /* 0x000000b500007210 */ /* 0x002fe20007ffe0ff */
        /* <DEDUP_REMOVED lines=14> */
[----:B------:R-:W-:Y:S01]  /*46b0*/  HMMA.16816.F32.BF16 R64, R64, R134, RZ ;  /* 0x000000864040723c */ /* 0x000fe200000418ff */
[----:B------:R-:W1:Y:S07]  /*46c0*/  LDSM.16.M88.4 R132, [R185+0xd000] ;  /* 0x00d00000b984783b */ /* 0x000e6e0000000200 */
[-C--:B------:R-:W-:Y:S08]  /*46d0*/  HMMA.16816.F32.BF16 R4, R136, R140.reuse, R4 ;  /* 0x0000008c8804723c */ /* 0x080ff00000041804 */
[C---:B------:R-:W-:Y:S08]  /*46e0*/  HMMA.16816.F32.BF16 R8, R144.reuse, R140, R8 ;  /* 0x0000008c9008723c */ /* 0x040ff00000041808 */
[-C--:B------:R-:W-:Y:S08]  /*46f0*/  HMMA.16816.F32.BF16 R12, R144, R142.reuse, R12 ;  /* 0x0000008e900c723c */ /* 0x080ff0000004180c */
[C---:B------:R-:W-:Y:S01]  /*4700*/  HMMA.16816.F32.BF16 R16, R136.reuse, R142, R16 ;  /* 0x0000008e8810723c */ /* 0x040fe20000041810 */
[----:B------:R-:W2:Y:S07]  /*4710*/  LDSM.16.M88.4 R140, [R183+0xc800] ;  /* 0x00c80000b78c783b */ /* 0x000eae0000000200 */
[-C--:B---3--:R-:W-:Y:S08]  /*4720*/  HMMA.16816.F32.BF16 R20, R136, R148.reuse, R20 ;  /* 0x000000948814723c */ /* 0x088ff00000041814 */
[C---:B------:R-:W-:Y:S08]  /*4730*/  HMMA.16816.F32.BF16 R24, R144.reuse, R148, R24 ;  /* 0x000000949018723c */ /* 0x040ff00000041818 */
[-C--:B------:R-:W-:Y:S08]  /*4740*/  HMMA.16816.F32.BF16 R28, R144, R150.reuse, R28 ;  /* 0x00000096901c723c */ /* 0x080ff0000004181c */
[C---:B------:R-:W-:Y:S01]  /*4750*/  HMMA.16816.F32.BF16 R32, R136.reuse, R150, R32 ;  /* 0x000000968820723c */ /* 0x040fe20000041820 */
[----:B------:R-:W3:Y:S07]  /*4760*/  LDSM.16.M88.4 R148, [R0] ;  /* 0x000000000094783b */ /* 0x000eee0000000200 */
[-C--:B-1----:R-:W-:Y:S08]  /*4770*/  HMMA.16816.F32.BF16 R36, R136, R132.reuse, R36 ;  /* 0x000000848824723c */ /* 0x082ff00000041824 */
[C---:B------:R-:W-:Y:S08]  /*4780*/  HMMA.16816.F32.BF16 R40, R144.reuse, R132, R40 ;  /* 0x000000849028723c */ /* 0x040ff00000041828 */
[-C--:B------:R-:W-:Y:S08]  /*4790*/  HMMA.16816.F32.BF16 R44, R144, R134.reuse, R44 ;  /* 0x00000086902c723c */ /* 0x080ff0000004182c */
[C---:B------:R-:W-:Y:S01]  /*47a0*/  HMMA.16816.F32.BF16 R48, R136.reuse, R134, R48 ;  /* 0x000000868830723c */ /* 0x040fe20000041830 */
[----:B------:R1:W4:Y:S07]  /*47b0*/  LDSM.16.M88.4 R132, [R0+0x2000] ;  /* 0x002000000084783b */ /* 0x00032e0000000200 */
[-C--:B------:R-:W-:Y:S08]  /*47c0*/  HMMA.16816.F32.BF16 R52, R136, R152.reuse, R52 ;  /* 0x000000988834723c */ /* 0x080ff00000041834 */
[C---:B------:R-:W-:Y:S08]  /*47d0*/  HMMA.16816.F32.BF16 R56, R144.reuse, R152, R56 ;  /* 0x000000989038723c */ /* 0x040ff00000041838 */
[-C--:B------:R-:W-:Y:S01]  /*47e0*/  HMMA.16816.F32.BF16 R60, R144, R154.reuse, R60 ;  /* 0x0000009a903c723c */ /* 0x080fe2000004183c */
[----:B-1----:R-:W-:Y:S04]  /*47f0*/  MOV R0, UR18 ;  /* 0x0000001200007c02 */ /* 0x002fe80008000f00 */
[----:B------:R-:W-:Y:S03]  /*4800*/  @!P0 LEA R0, R0, R205, 0x7 ;  /* 0x000000cd00008211 */ /* 0x000fe600078e38ff */
[----:B------:R-:W-:Y:S08]  /*4810*/  HMMA.16816.F32.BF16 R64, R136, R154, R64 ;  /* 0x0000009a8840723c */ /* 0x000ff00000041840 */
[-C--:B------:R-:W-:Y:S08]  /*4820*/  HMMA.16816.F32.BF16 R4, R156, R160.reuse, R4 ;  /* 0x000000a09c04723c */ /* 0x080ff00000041804 */
[C---:B------:R-:W-:Y:S08]  /*4830*/  HMMA.16816.F32.BF16 R8, R164.reuse, R160, R8 ;  /* 0x000000a0a408723c */ /* 0x040ff00000041808 */
[-C--:B------:R-:W-:Y:S08]  /*4840*/  HMMA.16816.F32.BF16 R12, R164, R162.reuse, R12 ;  /* 0x000000a2a40c723c */ /* 0x080ff0000004180c */
[C---:B------:R-:W-:Y:S08]  /*4850*/  HMMA.16816.F32.BF16 R16, R156.reuse, R162, R16 ;  /* 0x000000a29c10723c */ /* 0x040ff00000041810 */
        /* <DEDUP_REMOVED lines=41> */
[----:B----4-:R-:W4:Y:S09]  /*4af0*/  LDL R17, [R1+0x10] ;  /* 0x0000100001117983 */ /* 0x010f320000100800 */
        /* <DEDUP_REMOVED lines=63> */
[----:B------:R-:W-:Y:S10]  /*4ef0*/  MUFU.EX2 R19, R5 ;  /* 0x0000000500137308 */ /* 0x000ff40000000800 */
[----:B------:R2:W-:Y:S10]  /*4f00*/  MUFU.EX2 R3, R4 ;  /* 0x0000000400037308 */ /* 0x0005f40000000800 */
[----:B------:R-:W-:Y:S10]  /*4f10*/  MUFU.TANH R176, R33 ;  /* 0x0000002100b07308 */ /* 0x000ff40000002400 */
[----:B------:R-:W3:Y:S01]  /*4f20*/  MUFU.TANH R154, R20 ;  /* 0x00000014009a7308 */ /* 0x000ee20000002400 */
[----:B--2---:R-:W-:Y:S02]  /*4f30*/  MOV R4, R106 ;  /* 0x0000006a00047202 */ /* 0x004fe40000000f00 */
[----:B------:R-:W-:Y:S02]  /*4f40*/  @!P0 FSEL R4, R106, -INF , !P3 ;  /* 0xff8000006a048808 */ /* 0x000fe40005800000 */
[----:B------:R-:W-:Y:S05]  /*4f50*/  @!P0 ISETP.GE.AND P3, PT, R0, R9, PT ;  /* 0x000000090000820c */ /* 0x000fea0003f66270 */
[----:B------:R-:W-:Y:S10]  /*4f60*/  MUFU.TANH R215, R34 ;  /* 0x0000002200d77308 */ /* 0x000ff40000002400 */
[----:B------:R-:W2:Y:S10]  /*4f70*/  MUFU.TANH R153, R21 ;  /* 0x0000001500997308 */ /* 0x000eb40000002400 */
        /* <DEDUP_REMOVED lines=19> */
[C---:B------:R-:W-:Y:S01]  /*50b0*/  FMUL.FTZ R5, R16.reuse, 1.4426950216293334961 ;  /* 0x3fb8aa3b10057820 */ /* 0x040fe20000410000 */
        /* <DEDUP_REMOVED lines=175> */
[C---:B----4-:R-:W-:Y:S09]  /*5bb0*/  @!P0 IADD3 R16, R0.reuse, 0x21, RZ ;  /* 0x0000002100108810 */ /* 0x050ff20007ffe0ff */
[----:B------:R-:W4:Y:S01]  /*5bc0*/  MUFU.TANH R250, R46 ;  /* 0x0000002e00fa7308 */ /* 0x000f220000002400 */
[----:B---3--:R-:W-:Y:S04]  /*5bd0*/  @!P0 IADD3 R15, R0, 0x20, RZ ;  /* 0x00000020000f8810 */ /* 0x008fe80007ffe0ff */
[-C--:B------:R-:W-:Y:S05]  /*5be0*/  @!P0 ISETP.GE.AND P2, PT, R15, R14.reuse, PT ;  /* 0x0000000e0f00820c */ /* 0x080fea0003f46270 */
[----:B------:R-:W3:Y:S01]  /*5bf0*/  MUFU.TANH R249, R47 ;  /* 0x0000002f00f97308 */ /* 0x000ee20000002400 */
        /* <DEDUP_REMOVED lines=29> */
[----:B------:R-:W-:Y:S01]  /*5dd0*/  FMUL.FTZ R60, R60, c[0x0][0x2ec] ;  /* 0x0000bb003c3c7a20 */ /* 0x000fe20000410000 */
[----:B----4-:R-:W-:Y:S01]  /*5de0*/  MOV R6, R250 ;  /* 0x000000fa00067202 */ /* 0x010fe20000000f00 */
        /* <DEDUP_REMOVED lines=47> */
[----:B----4-:R-:W-:Y:S03]  /*60e0*/  @!P0 IADD3 R4, R0, 0x29, RZ ;  /* 0x0000002900048810 */ /* 0x010fe60007ffe0ff */
[--C-:B------:R-:W-:Y:S01]  /*60f0*/  FFMA.FTZ R16, R15, c[0x0][0x23c], -R8.reuse ;  /* 0x00008f000f107a23 */ /* 0x100fe20000010808 */
[----:B------:R-:W-:Y:S02]  /*6100*/  @!P0 ISETP.GE.AND P2, PT, R4, R10, PT ;  /* 0x0000000a0400820c */ /* 0x000fe40003f46270 */
[----:B------:R-:W-:Y:S01]  /*6110*/  MOV R15, R222 ;  /* 0x000000de000f7202 */ /* 0x000fe20000000f00 */
[----:B------:R-:W4:Y:S01]  /*6120*/  MUFU.TANH R208, R57 ;  /* 0x0000003900d07308 */ /* 0x000f220000002400 */
        /* <DEDUP_REMOVED lines=9> */
[----:B---3--:R-:W-:Y:S02]  /*61c0*/  MOV R6, R249 ;  /* 0x000000f900067202 */ /* 0x008fe40000000f00 */
[----:B------:R-:W-:Y:S02]  /*61d0*/  @!P0 FSEL R6, R249, -INF , !P2 ;  /* 0xff800000f9068808 */ /* 0x000fe40005000000 */
[-C--:B------:R-:W-:Y:S04]  /*61e0*/  @!P0 ISETP.GE.AND P2, PT, R5, R14.reuse, PT ;  /* 0x0000000e0500820c */ /* 0x080fe80003f46270 */
[----:B------:R-:W-:Y:S01]  /*61f0*/  MUFU.EX2 R74, R7 ;  /* 0x00000007004a7308 */ /* 0x000fe20000000800 */
[----:B------:R-:W-:Y:S09]  /*6200*/  FFMA.FTZ R6, R6, c[0x0][0x23c], -R2 ;  /* 0x00008f0006067a23 */ /* 0x000ff20000010802 */
[----:B------:R1:W-:Y:S10]  /*6210*/  MUFU.EX2 R73, R6 ;  /* 0x0000000600497308 */ /* 0x0003f40000000800 */
[----:B------:R-:W3:Y:S10]  /*6220*/  MUFU.TANH R230, R58 ;  /* 0x0000003a00e67308 */ /* 0x000ef40000002400 */
        /* <DEDUP_REMOVED lines=48> */
[----:B----4-:R-:W-:Y:S02]  /*6530*/  MOV R6, R208 ;  /* 0x000000d000067202 */ /* 0x010fe40000000f00 */
        /* <DEDUP_REMOVED lines=209> */
[----:B------:R2:W3:Y:S01]  /*7250*/  LDG.E R4, [R146.64+0x20] ;  /* 0x0000200492047981 */ /* 0x0004e2000c1e1900 */
        /* <DEDUP_REMOVED lines=69> */
[----:B--2---:R-:W-:Y:S02]  /*76b0*/  FMUL.FTZ R146, R17, R5 ;  /* 0x0000000511927220 */ /* 0x004fe40000410000 */
[----:B------:R-:W-:Y:S01]  /*76c0*/  FFMA.FTZ R5, -R158, R158, 1 ;  /* 0x3f8000009e057423 */ /* 0x000fe2000001019e */
[----:B------:R-:W-:Y:S01]  /*76d0*/  MOV R158, R202 ;  /* 0x000000ca009e7202 */ /* 0x000fe20000000f00 */
        /* <DEDUP_REMOVED lines=14> */
[C---:B---3--:R-:W-:Y:S02]  /*77c0*/  FADD.FTZ R7, -R4.reuse, R7 ;  /* 0x0000000704077221 */ /* 0x048fe40000010100 */
[----:B------:R-:W-:Y:S02]  /*77d0*/  FADD.FTZ R16, -R4, R6 ;  /* 0x0000000604107221 */ /* 0x000fe40000010100 */
[----:B------:R-:W-:Y:S02]  /*77e0*/  FFMA.FTZ R6, -R240, R240, 1 ;  /* 0x3f800000f0067423 */ /* 0x000fe400000101f0 */
[----:B------:R-:W-:Y:S02]  /*77f0*/  FMUL.FTZ R7, R235, R7 ;  /* 0x00000007eb077220 */ /* 0x000fe40000410000 */
[----:B------:R-:W-:Y:S02]  /*7800*/  FADD.FTZ R36, -R144, R52 ;  /* 0x0000003490247221 */ /* 0x000fe40000010100 */
[----:B------:R-:W-:Y:S02]  /*7810*/  FMUL.FTZ R33, R168, R33 ;  /* 0x00000021a8217220 */ /* 0x000fe40000410000 */
        /* <DEDUP_REMOVED lines=132> */
[----:B------:R-:W-:Y:S02]  /*8060*/  FMUL.FTZ R5, R5, c[0x0][0x2ec] ;  /* 0x0000bb0005057a20 */ /* 0x000fe40000410000 */
[----:B------:R-:W-:Y:S02]  /*8070*/  FMUL.FTZ R51, R13, R7 ;  /* 0x000000070d337220 */ /* 0x000fe40000410000 */
[----:B------:R-:W-:Y:S02]  /*8080*/  FADD.FTZ R13, -R2, R40 ;  /* 0x00000028020d7221 */ /* 0x000fe40000010100 */
[----:B------:R-:W-:Y:S02]  /*8090*/  FMUL.FTZ R4, R4, c[0x0][0x2ec] ;  /* 0x0000bb0004047a20 */ /* 0x000fe40000410000 */
[----:B------:R-:W-:Y:S02]  /*80a0*/  FMUL.FTZ R18, R12, R6 ;  /* 0x000000060c127220 */ /* 0x000fe40000410000 */
[----:B------:R-:W-:Y:S02]  /*80b0*/  FMUL.FTZ R50, R9, R5 ;  /* 0x0000000509327220 */ /* 0x000fe40000410000 */
[C---:B------:R-:W-:Y:S02]  /*80c0*/  FADD.FTZ R12, -R2.reuse, R41 ;  /* 0x00000029020c7221 */ /* 0x040fe40000010100 */
[----:B------:R-:W-:Y:S02]  /*80d0*/  FADD.FTZ R9, -R2, R44 ;  /* 0x0000002c02097221 */ /* 0x000fe40000010100 */
[----:B------:R-:W-:Y:S02]  /*80e0*/  FMUL.FTZ R13, R96, R13 ;  /* 0x0000000d600d7220 */ /* 0x000fe40000410000 */
[----:B------:R-:W-:Y:S01]  /*80f0*/  FFMA.FTZ R5, -R223, R223, 1 ;  /* 0x3f800000df057423 */ /* 0x000fe200000101df */
[----:B------:R1:W5:Y:S01]  /*8100*/  LDL.LU R96, [R1+0x110] ;  /* 0x0001100001607983 */ /* 0x0003620000300800 */
[----:B------:R-:W-:Y:S02]  /*8110*/  FMUL.FTZ R49, R8, R4 ;  /* 0x0000000408317220 */ /* 0x000fe40000410000 */
[----:B------:R-:W-:Y:S02]  /*8120*/  FADD.FTZ R8, -R2, R45 ;  /* 0x0000002d02087221 */ /* 0x000fe40000010100 */
[----:B------:R-:W-:Y:S02]  /*8130*/  FMUL.FTZ R12, R95, R12 ;  /* 0x0000000c5f0c7220 */ /* 0x000fe40000410000 */
[----:B------:R-:W-:Y:S01]  /*8140*/  FMUL.FTZ R9, R94, R9 ;  /* 0x000000095e097220 */ /* 0x000fe20000410000 */
[----:B------:R1:W5:Y:S01]  /*8150*/  LDL.LU R95, [R1+0x10c] ;  /* 0x00010c00015f7983 */ /* 0x0003620000300800 */
[----:B------:R-:W-:Y:S02]  /*8160*/  FFMA.FTZ R4, -R222, R222, 1 ;  /* 0x3f800000de047423 */ /* 0x000fe400000101de */
[----:B------:R-:W-:Y:S01]  /*8170*/  FMUL.FTZ R5, R5, c[0x0][0x2ec] ;  /* 0x0000bb0005057a20 */ /* 0x000fe20000410000 */
[----:B------:R1:W5:Y:S01]  /*8180*/  LDL.LU R94, [R1+0x108] ;  /* 0x00010800015e7983 */ /* 0x0003620000300800 */
[----:B------:R-:W-:Y:S02]  /*8190*/  FMUL.FTZ R8, R93, R8 ;  /* 0x000000085d087220 */ /* 0x000fe40000410000 */
[----:B------:R-:W-:Y:S01]  /*81a0*/  FFMA.FTZ R7, -R227, R227, 1 ;  /* 0x3f800000e3077423 */ /* 0x000fe200000101e3 */
[----:B------:R1:W5:Y:S01]  /*81b0*/  LDL.LU R93, [R1+0x104] ;  /* 0x00010400015d7983 */ /* 0x0003620000300800 */
[----:B------:R-:W-:Y:S02]  /*81c0*/  FFMA.FTZ R6, -R226, R226, 1 ;  /* 0x3f800000e2067423 */ /* 0x000fe400000101e2 */
[----:B------:R-:W-:Y:S02]  /*81d0*/  FMUL.FTZ R4, R4, c[0x0][0x2ec] ;  /* 0x0000bb0004047a20 */ /* 0x000fe40000410000 */
[----:B------:R-:W-:Y:S02]  /*81e0*/  FMUL.FTZ R44, R9, R5 ;  /* 0x00000005092c7220 */ /* 0x000fe40000410000 */
[----:B------:R-:W-:Y:S02]  /*81f0*/  FADD.FTZ R9, -R2, R57 ;  /* 0x0000003902097221 */ /* 0x000fe40000010100 */
[----:B------:R-:W-:Y:S02]  /*8200*/  FFMA.FTZ R5, -R208, R208, 1 ;  /* 0x3f800000d0057423 */ /* 0x000fe400000101d0 */
[----:B------:R-:W-:Y:S02]  /*8210*/  FMUL.FTZ R7, R7, c[0x0][0x2ec] ;  /* 0x0000bb0007077a20 */ /* 0x000fe40000410000 */
[----:B------:R-:W-:Y:S02]  /*8220*/  FMUL.FTZ R6, R6, c[0x0][0x2ec] ;  /* 0x0000bb0006067a20 */ /* 0x000fe40000410000 */
[----:B------:R-:W-:Y:S02]  /*8230*/  FMUL.FTZ R41, R8, R4 ;  /* 0x0000000408297220 */ /* 0x000fe40000410000 */
[----:B------:R-:W-:Y:S02]  /*8240*/  FADD.FTZ R8, -R2, R60 ;  /* 0x0000003c02087221 */ /* 0x000fe40000010100 */
[----:B------:R-:W-:Y:S02]  /*8250*/  FMUL.FTZ R9, R251, R9 ;  /* 0x00000009fb097220 */ /* 0x000fe40000410000 */
[----:B------:R-:W-:Y:S02]  /*8260*/  FFMA.FTZ R4, -R206, R206, 1 ;  /* 0x3f800000ce047423 */ /* 0x000fe400000101ce */
[----:B------:R-:W-:Y:S02]  /*8270*/  FMUL.FTZ R5, R5, c[0x0][0x2ec] ;  /* 0x0000bb0005057a20 */ /* 0x000fe40000410000 */
[----:B----4-:R-:W-:Y:S02]  /*8280*/  FADD.FTZ R10, -R0, R10 ;  /* 0x0000000a000a7221 */ /* 0x010fe40000010100 */
[----:B------:R-:W-:Y:S02]  /*8290*/  FMUL.FTZ R48, R13, R7 ;  /* 0x000000070d307220 */ /* 0x000fe40000410000 */
[----:B------:R-:W-:Y:S02]  /*82a0*/  FMUL.FTZ R45, R12, R6 ;  /* 0x000000060c2d7220 */ /* 0x000fe40000410000 */
[C---:B------:R-:W-:Y:S02]  /*82b0*/  FADD.FTZ R12, -R2.reuse, R56 ;  /* 0x00000038020c7221 */ /* 0x040fe40000010100 */
        /* <DEDUP_REMOVED lines=20> */
[----:B------:R-:W-:Y:S02]  /*8400*/  FMUL.FTZ R6, R6, c[0x0][0x2ec] ;  /* 0x0000bb0006067a20 */ /* 0x000fe40000410000 */
        /* <DEDUP_REMOVED lines=39> */
[----:B------:R-:W-:Y:S02]  /*8680*/  FMUL.FTZ R12, R8, R4 ;  /* 0x00000004080c7220 */ /* 0x000fe40000410000 */
[C---:B------:R-:W-:Y:S01]  /*8690*/  FADD.FTZ R8, -R0.reuse, R42 ;  /* 0x0000002a00087221 */ /* 0x040fe20000010100 */
[----:B------:R1:W5:Y:S01]  /*86a0*/  LDL.LU R78, [R1+0xc8] ;  /* 0x0000c800014e7983 */ /* 0x0003620000300800 */
[----:B------:R-:W-:Y:S02]  /*86b0*/  FMUL.FTZ R13, R7, R2 ;  /* 0x00000002070d7220 */ /* 0x000fe40000410000 */
[----:B------:R-:W-:Y:S01]  /*86c0*/  FADD.FTZ R7, -R0, R43 ;  /* 0x0000002b00077221 */ /* 0x000fe20000010100 */
        /* <DEDUP_REMOVED lines=8> */
[----:B------:R-:W-:Y:S01]  /*8750*/  FMUL.FTZ R6, R6, c[0x0][0x2ec] ;  /* 0x0000bb0006067a20 */ /* 0x000fe20000410000 */
[----:B------:R1:W5:Y:S01]  /*8760*/  LDL.LU R74, [R1+0xb8] ;  /* 0x0000b800014a7983 */ /* 0x0003620000300800 */
[----:B------:R-:W-:Y:S02]  /*8770*/  FMUL.FTZ R29, R73, R29 ;  /* 0x0000001d491d7220 */ /* 0x000fe40000410000 */
[----:B------:R-:W-:Y:S01]  /*8780*/  FMUL.FTZ R5, R5, c[0x0][0x2ec] ;  /* 0x0000bb0005057a20 */ /* 0x000fe20000410000 */
[----:B------:R1:W5:Y:S01]  /*8790*/  LDL.LU R73, [R1+0xb4] ;  /* 0x0000b40001497983 */ /* 0x0003620000300800 */
[----:B------:R-:W-:Y:S02]  /*87a0*/  FMUL.FTZ R14, R10, R6 ;  /* 0x000000060a0e7220 */ /* 0x000fe40000410000 */
[----:B------:R-:W-:Y:S02]  /*87b0*/  FFMA.FTZ R6, -R72, R72, 1 ;  /* 0x3f80000048067423 */ /* 0x000fe40000010148 */
[----:B------:R-:W-:Y:S01]  /*87c0*/  FMUL.FTZ R17, R9, R5 ;  /* 0x0000000509117220 */ /* 0x000fe20000410000 */
[----:B------:R1:W5:Y:S01]  /*87d0*/  LDL.LU R72, [R1+0xb0] ;  /* 0x0000b00001487983 */ /* 0x0003620000300800 */
[----:B------:R-:W-:Y:S02]  /*87e0*/  FFMA.FTZ R5, -R71, R71, 1 ;  /* 0x3f80000047057423 */ /* 0x000fe40000010147 */
[C---:B------:R-:W-:Y:S01]  /*87f0*/  FADD.FTZ R33, -R0.reuse, R58 ;  /* 0x0000003a00217221 */ /* 0x040fe20000010100 */
[----:B------:R1:W5:Y:S01]  /*8800*/  LDL.LU R71, [R1+0xac] ;  /* 0x0000ac0001477983 */ /* 0x0003620000300800 */
[----:B------:R-:W-:Y:S02]  /*8810*/  FADD.FTZ R30, -R0, R59 ;  /* 0x0000003b001e7221 */ /* 0x000fe40000010100 */
[----:B------:R-:W-:Y:S02]  /*8820*/  FMUL.FTZ R33, R70, R33 ;  /* 0x0000002146217220 */ /* 0x000fe40000410000 */
[C---:B------:R-:W-:Y:S01]  /*8830*/  FADD.FTZ R34, -R0.reuse, R62 ;  /* 0x0000003e00227221 */ /* 0x040fe20000010100 */
[----:B------:R1:W5:Y:S01]  /*8840*/  LDL.LU R70, [R1+0xa8] ;  /* 0x0000a80001467983 */ /* 0x0003620000300800 */
[----:B------:R-:W-:Y:S02]  /*8850*/  FMUL.FTZ R30, R69, R30 ;  /* 0x0000001e451e7220 */ /* 0x000fe40000410000 */
[----:B------:R-:W-:Y:S01]  /*8860*/  FADD.FTZ R32, -R0, R63 ;  /* 0x0000003f00207221 */ /* 0x000fe20000010100 */
[----:B------:R1:W5:Y:S01]  /*8870*/  LDL.LU R69, [R1+0xa4] ;  /* 0x0000a40001457983 */ /* 0x0003620000300800 */
[----:B------:R-:W-:Y:S02]  /*8880*/  FMUL.FTZ R34, R68, R34 ;  /* 0x0000002244227220 */ /* 0x000fe40000410000 */
[----:B------:R-:W-:Y:S01]  /*8890*/  FMUL.FTZ R32, R3, R32 ;  /* 0x0000002003207220 */ /* 0x000fe20000410000 */
[----:B------:R1:W5:Y:S01]  /*88a0*/  LDL.LU R68, [R1+0xa0] ;  /* 0x0000a00001447983 */ /* 0x0003620000300800 */
[----:B------:R-:W-:Y:S02]  /*88b0*/  FFMA.FTZ R4, -R250, R250, 1 ;  /* 0x3f800000fa047423 */ /* 0x000fe400000101fa */
[----:B------:R-:W-:Y:S01]  /*88c0*/  FFMA.FTZ R2, -R249, R249, 1 ;  /* 0x3f800000f9027423 */ /* 0x000fe200000101f9 */
[----:B------:R1:W5:Y:S01]  /*88d0*/  LDL.LU R3, [R1+0x9c] ;  /* 0x00009c0001037983 */ /* 0x0003620000300800 */
[----:B------:R-:W-:Y:S02]  /*88e0*/  FMUL.FTZ R5, R5, c[0x0][0x2ec] ;  /* 0x0000bb0005057a20 */ /* 0x000fe40000410000 */
[----:B------:R-:W-:Y:S02]  /*88f0*/  FMUL.FTZ R4, R4, c[0x0][0x2ec] ;  /* 0x0000bb0004047a20 */ /* 0x000fe40000410000 */
        /* <DEDUP_REMOVED lines=19> */
[----:B-1----:R-:W2:Y:S01]  /*8a30*/  LDL.LU R10, [R1+0x4] ;  /* 0x00000400010a7983 */ /* 0x002ea20000300800 */
[----:B------:R-:W-:Y:S01]  /*8a40*/  IMAD.MOV.U32 R2, RZ, RZ, c[0x0][0x190] ;  /* 0x00006400ff027624 */ /* 0x000fe200078e00ff */
[----:B------:R-:W-:Y:S02]  /*8a50*/  ULOP3.LUT UR7, UR6, 0x1, URZ, 0xc0, !UPT ;  /* 0x0000000106077892 */ /* 0x000fe4000f8ec03f */
[----:B------:R-:W3:Y:S01]  /*8a60*/  LDL.LU R9, [R1+0xc] ;  /* 0x00000c0001097983 */ /* 0x000ee20000300800 */
[----:B------:R-:W-:Y:S01]  /*8a70*/  IMAD.U32 R0, R2, -0x80, RZ ;  /* 0xffffff8002007824 */ /* 0x000fe200078e00ff */
[----:B------:R-:W-:Y:S04]  /*8a80*/  UISETP.NE.U32.AND UP0, UPT, UR7, 0x1, UPT ;  /* 0x000000010700788c */ /* 0x000fe8000bf05070 */
[----:B------:R-:W-:Y:S06]  /*8a90*/  USEL UR7, UR40, 0x4000, !UP0 ;  /* 0x0000400028077887 */ /* 0x000fec000c000000 */
[----:B------:R-:W-:Y:S02]  /*8aa0*/  IADD3 R192, R192, UR7, RZ ;  /* 0x00000007c0c07c10 */ /* 0x000fe4000fffe0ff */
[----:B------:R-:W-:Y:S01]  /*8ab0*/  IADD3 R188, R188, UR7, RZ ;  /* 0x00000007bcbc7c10 */ /* 0x000fe2000fffe0ff */
[----:B---3--:R-:W-:Y:S01]  /*8ac0*/  IMAD.MOV.U32 R4, RZ, RZ, R9 ;  /* 0x000000ffff047224 */ /* 0x008fe200078e0009 */
[----:B--2---:R-:W-:Y:S01]  /*8ad0*/  MOV R5, R10 ;  /* 0x0000000a00057202 */ /* 0x004fe20000000f00 */
[----:B------:R-:W-:Y:S03]  /*8ae0*/  IMAD.SHL.U32 R10, R2, 0x40, RZ ;  /* 0x00000040020a7824 */ /* 0x000fe600078e00ff */
[C---:B------:R-:W-:Y:S01]  /*8af0*/  LEA R6, P2, R0.reuse, R4, 0x1 ;  /* 0x0000000400067211 */ /* 0x040fe200078408ff */
[----:B------:R-:W-:Y:S03]  /*8b00*/  IMAD.MOV.U32 R4, RZ, RZ, 0x6 ;  /* 0x00000006ff047424 */ /* 0x000fe600078e00ff */
[----:B------:R-:W-:Y:S01]  /*8b10*/  LEA.HI.X.SX32 R8, R0, R5, 0x1, P2 ;  /* 0x0000000500087211 */ /* 0x000fe200010f0eff */
[----:B------:R-:W-:Y:S01]  /*8b20*/  STL [R1+0xc], R6 ;  /* 0x00000c0601007387 */ /* 0x000fe20000100800 */
[----:B------:R-:W-:Y:S02]  /*8b30*/  SHF.L.U64.HI R0, R2, R4, c[0x0][0x194] ;  /* 0x0000650002007619 */ /* 0x000fe40000010204 */
[----:B------:R-:W-:Y:S01]  /*8b40*/  MOV R9, R8 ;  /* 0x0000000800097202 */ /* 0x000fe20000000f00 */
[----:B------:R1:W-:Y:S02]  /*8b50*/  STL [R1+0x4], R8 ;  /* 0x0000040801007387 */ /* 0x0003e40000100800 */
[----:B-1----:R-:W-:Y:S05]  /*8b60*/  IMAD.MOV.U32 R8, RZ, RZ, R6 ;  /* 0x000000ffff087224 */ /* 0x002fea00078e0006 */
[----:B------:R-:W-:Y:S01]  /*8b70*/  @!PT LDS RZ, [RZ] ;  /* 0x00000000fffff984 */ /* 0x000fe20000000800 */
[----:B------:R-:W-:Y:S01]  /*8b80*/  @!PT LDS RZ, [RZ] ;  /* 0x00000000fffff984 */ /* 0x000fe20000000800 */
[----:B------:R-:W-:Y:S01]  /*8b90*/  @!PT LDS RZ, [RZ] ;  /* 0x00000000fffff984 */ /* 0x000fe20000000800 */
[----:B------:R1:W-:Y:S01]  /*8ba0*/  LDGSTS.E.BYPASS.LTC128B.128 [R192], [R8.64] ;  /* 0x0000000008c07fae */ /* 0x0003e2000b901d44 */
[-C--:B------:R-:W-:Y:S04]  /*8bb0*/  IADD3 R6, P2, R8, R10.reuse, RZ ;  /* 0x0000000a08067210 */ /* 0x080fe80007f5e0ff */
[-C--:B------:R-:W-:Y:S01]  /*8bc0*/  IADD3 R4, P3, R6, R10.reuse, RZ ;  /* 0x0000000a06047210 */ /* 0x080fe20007f7e0ff */
[--C-:B------:R-:W-:Y:S03]  /*8bd0*/  IMAD.X R7, R9, 0x1, R0.reuse, P2 ;  /* 0x0000000109077824 */ /* 0x100fe600010e0600 */
[----:B------:R-:W-:Y:S02]  /*8be0*/  IADD3 R10, P2, R4, R10, RZ ;  /* 0x0000000a040a7210 */ /* 0x000fe40007f5e0ff */
[----:B------:R1:W-:Y:S01]  /*8bf0*/  LDGSTS.E.BYPASS.LTC128B.128 [R192+0x1000], [R6.64] ;  /* 0x0100000006c07fae */ /* 0x0003e2000b901d44 */
[----:B------:R-:W-:Y:S05]  /*8c00*/  IADD3.X R5, R7, R0, RZ, P3, !PT ;  /* 0x0000000007057210 */ /* 0x000fea0001ffe4ff */
[----:B------:R1:W-:Y:S01]  /*8c10*/  LDGSTS.E.BYPASS.LTC128B.128 [R192+0x2000], [R4.64] ;  /* 0x0200000004c07fae */ /* 0x0003e2000b901d44 */
[----:B------:R-:W-:Y:S05]  /*8c20*/  IMAD.X R11, R5, 0x1, R0, P2 ;  /* 0x00000001050b7824 */ /* 0x000fea00010e0600 */
[----:B------:R1:W-:Y:S04]  /*8c30*/  LDGSTS.E.BYPASS.LTC128B.128 [R192+0x3000], [R10.64] ;  /* 0x030000000ac07fae */ /* 0x0003e8000b901d44 */
[----:B------:R-:W0:Y:S02]  /*8c40*/  LDGDEPBAR ;  /* 0x00000000000079af */ /* 0x000e240000000000 */
.L_x_1067:
[----:B-1----:R-:W-:Y:S01]  /*8c50*/  F2FP.BF16.PACK_AB R28, R156, R157 ;  /* 0x0000009d9c1c723e */ /* 0x002fe200000010ff */
        /* <DEDUP_REMOVED lines=69> */
[----:B------:R-:W3:Y:S04]  /*90b0*/  LDSM.16.MT88.4 R12, [R3+0x20000] ;  /* 0x02000000030c783b */ /* 0x000ee80000004200 */
[----:B------:R-:W4:Y:S04]  /*90c0*/  LDSM.16.MT88.4 R16, [R2+0x8000] ;  /* 0x008000000210783b */ /* 0x000f280000004200 */
[----:B------:R-:W-:Y:S04]  /*90d0*/  LDSM.16.MT88.4 R20, [R3+0x1c800] ;  /* 0x01c800000314783b */ /* 0x000fe80000004200 */
[----:B------:R-:W4:Y:S04]  /*90e0*/  LDSM.16.MT88.4 R24, [R0+0x8800] ;  /* 0x008800000018783b */ /* 0x000f280000004200 */
        /* <DEDUP_REMOVED lines=14> */
[-C--:B------:R-:W-:Y:S08]  /*91d0*/  HMMA.16816.F32.BF16 R68, R20, R24.reuse, R68 ;  /* 0x000000181444723c */ /* 0x080ff00000041844 */
        /* <DEDUP_REMOVED lines=78> */
[----:B------:R-:W2:Y:S01]  /*96c0*/  LDL.LU R43, [R1] ;  /* 0x00000000012b7983 */ /* 0x000ea20000300800 */
[----:B------:R-:W-:Y:S03]  /*96d0*/  IMAD.MOV.U32 R11, RZ, RZ, c[0x0][0x370] ;  /* 0x0000dc00ff0b7624 */ /* 0x000fe600078e00ff */
[----:B------:R-:W3:Y:S01]  /*96e0*/  LDL.LU R42, [R1+0x8] ;  /* 0x00000800012a7983 */ /* 0x000ee20000300800 */
[C---:B------:R-:W-:Y:S02]  /*96f0*/  IMAD.U32 R6, R11.reuse, -0x80, RZ ;  /* 0xffffff800b067824 */ /* 0x040fe400078e00ff */
[C---:B------:R-:W-:Y:S02]  /*9700*/  IMAD.SHL.U32 R10, R11.reuse, 0x40, RZ ;  /* 0x000000400b0a7824 */ /* 0x040fe400078e00ff */
[----:B---3--:R-:W-:Y:S01]  /*9710*/  IMAD.MOV.U32 R4, RZ, RZ, R42 ;  /* 0x000000ffff047224 */ /* 0x008fe200078e002a */
[----:B--2---:R-:W-:Y:S04]  /*9720*/  MOV R5, R43 ;  /* 0x0000002b00057202 */ /* 0x004fe80000000f00 */
[C---:B------:R-:W-:Y:S01]  /*9730*/  LEA R8, P2, R6.reuse, R4, 0x1 ;  /* 0x0000000406087211 */ /* 0x040fe200078408ff */
[----:B------:R-:W-:Y:S03]  /*9740*/  IMAD.MOV.U32 R4, RZ, RZ, 0x6 ;  /* 0x00000006ff047424 */ /* 0x000fe600078e00ff */
[----:B------:R-:W-:Y:S01]  /*9750*/  LEA.HI.X.SX32 R9, R6, R5, 0x1, P2 ;  /* 0x0000000506097211 */ /* 0x000fe200010f0eff */
[----:B------:R1:W-:Y:S01]  /*9760*/  STL [R1+0x8], R8 ;  /* 0x0000080801007387 */ /* 0x0003e20000100800 */
[----:B------:R-:W-:Y:S02]  /*9770*/  IADD3 R6, P2, R8, R10, RZ ;  /* 0x0000000a08067210 */ /* 0x000fe40007f5e0ff */
[----:B------:R-:W-:Y:S01]  /*9780*/  SHF.L.U64.HI R11, R11, R4, c[0x0][0x374] ;  /* 0x0000dd000b0b7619 */ /* 0x000fe20000010204 */
[----:B------:R-:W-:Y:S01]  /*9790*/  @!PT LDS RZ, [RZ] ;  /* 0x00000000fffff984 */ /* 0x000fe20000000800 */
[----:B------:R-:W-:Y:S01]  /*97a0*/  @!PT LDS RZ, [RZ] ;  /* 0x00000000fffff984 */ /* 0x000fe20000000800 */
[----:B------:R-:W-:Y:S01]  /*97b0*/  @!PT LDS RZ, [RZ] ;  /* 0x00000000fffff984 */ /* 0x000fe20000000800 */
[----:B------:R1:W-:Y:S01]  /*97c0*/  LDGSTS.E.BYPASS.LTC128B.128 [R146+0x8000], [R8.64] ;  /* 0x0800000008927fae */ /* 0x0003e2000b901d44 */
[-C--:B------:R-:W-:Y:S02]  /*97d0*/  IADD3 R4, P3, R6, R10.reuse, RZ ;  /* 0x0000000a06047210 */ /* 0x080fe40007f7e0ff */
[-C--:B------:R-:W-:Y:S01]  /*97e0*/  IADD3.X R7, R9, R11.reuse, RZ, P2, !PT ;  /* 0x0000000b09077210 */ /* 0x080fe200017fe4ff */
[----:B------:R1:W-:Y:S01]  /*97f0*/  STL [R1], R9 ;  /* 0x0000000901007387 */ /* 0x0003e20000100800 */
[----:B------:R-:W-:Y:S03]  /*9800*/  IADD3 R10, P2, R4, R10, RZ ;  /* 0x0000000a040a7210 */ /* 0x000fe60007f5e0ff */
[----:B------:R1:W-:Y:S01]  /*9810*/  LDGSTS.E.BYPASS.LTC128B.128 [R146+0x9000], [R6.64] ;  /* 0x0900000006927fae */ /* 0x0003e2000b901d44 */
[----:B------:R-:W-:Y:S05]  /*9820*/  IMAD.X R5, R7, 0x1, R11, P3 ;  /* 0x0000000107057824 */ /* 0x000fea00018e060b */
[----:B------:R1:W-:Y:S01]  /*9830*/  LDGSTS.E.BYPASS.LTC128B.128 [R146+0xa000], [R4.64] ;  /* 0x0a00000004927fae */ /* 0x0003e2000b901d44 */
[----:B------:R-:W-:Y:S05]  /*9840*/  IADD3.X R11, R5, R11, RZ, P2, !PT ;  /* 0x0000000b050b7210 */ /* 0x000fea00017fe4ff */
[----:B------:R1:W-:Y:S04]  /*9850*/  LDGSTS.E.BYPASS.LTC128B.128 [R146+0xb000], [R10.64] ;  /* 0x0b0000000a927fae */ /* 0x0003e8000b901d44 */
[----:B------:R-:W0:Y:S02]  /*9860*/  LDGDEPBAR ;  /* 0x00000000000079af */ /* 0x000e240000000000 */
.L_x_1068:
        /* <DEDUP_REMOVED lines=16> */
[----:B------:R-:W-:Y:S02]  /*9970*/  IMAD.MOV.U32 R147, RZ, RZ, c[0x0][0x22c] ;  /* 0x00008b00ff937624 */ /* 0x000fe400078e00ff */
        /* <DEDUP_REMOVED lines=126> */
[----:B----4-:R3:W-:Y:S04]  /*a160*/  @P0 STL [R1+0x10], R150 ;  /* 0x0000109601000387 */ /* 0x0107e80000100800 */
        /* <DEDUP_REMOVED lines=374> */
.L_x_1070:
        /* <DEDUP_REMOVED lines=18> */
.L_x_1071:
        /* <DEDUP_REMOVED lines=47> */
.L_x_1073:
[----:B--234-:R-:W-:Y:S05]  /*bce0*/  BSYNC B0 ;  /* 0x0000000000007941 */ /* 0x01cfea0003800000 */
.L_x_1072:
        /* <DEDUP_REMOVED lines=15> */
.L_x_1075:
[----:B------:R-:W-:Y:S05]  /*bde0*/  BSYNC B0 ;  /* 0x0000000000007941 */ /* 0x000fea0003800000 */
.L_x_1074:
        /* <DEDUP_REMOVED lines=15> */
.L_x_1077:
[----:B------:R-:W-:Y:S05]  /*bee0*/  BSYNC B0 ;  /* 0x0000000000007941 */ /* 0x000fea0003800000 */
.L_x_1076:
        /* <DEDUP_REMOVED lines=14> */
.L_x_1079:
[----:B------:R-:W-:Y:S05]  /*bfd0*/  BSYNC B0 ;  /* 0x0000000000007941 */ /* 0x000fea0003800000 */
.L_x_1078:
        /* <DEDUP_REMOVED lines=24> */
.L_x_1081:
[----:B------:R-:W-:Y:S05]  /*c160*/  BSYNC B0 ;  /* 0x0000000000007941 */ /* 0x000fea0003800000 */
.L_x_1080:
        /* <DEDUP_REMOVED lines=13> */
.L_x_1083:
[----:B------:R-:W-:Y:S05]  /*c240*/  BSYNC B0 ;  /* 0x0000000000007941 */ /* 0x000fea0003800000 */
.L_x_1082:
        /* <DEDUP_REMOVED lines=13> */
.L_x_1085:
[----:B------:R-:W-:Y:S05]  /*c320*/  BSYNC B0 ;  /* 0x0000000000007941 */ /* 0x000fea0003800000 */
.L_x_1084:
        /* <DEDUP_REMOVED lines=11> */
.L_x_1066:
[----:B------:R-:W-:Y:S05]  /*c3e0*/  BSYNC B1 ;  /* 0x0000000000017941 */ /* 0x000fea0003800000 */
.L_x_1044:
        /* <DEDUP_REMOVED lines=11> */
.L_x_1086:
[----:B------:R-:W-:Y:S05]  /*c4a0*/  EXIT ;  /* 0x000000000000794d */ /* 0x000fea0003800000 */
.L_x_1088:
        /* <DEDUP_REMOVED lines=13> */
.L_x_1276:


//--------------------- .text._ZN5flash44flash_bwd_dq_dk_dv_loop_seqk_parallel_kernelI23Flash_bwd_kernel_traitsILi64ELi128ELi128ELi8ELi4ELi4ELi4ELb0ELb0EN7cutlass10bfloat16_tE19Flash_kernel_traitsILi64ELi128ELi128ELi8ES3_EELb1ELb1ELb0ELb1ELb0ELb0ELb0EEEvNS_16Flash_bwd_paramsE --------------------------
	.section	.text._ZN5flash44flash_bwd_dq_dk_dv_loop_seqk_parallel_kernelI23Flash_bwd_kernel_traitsILi64ELi128ELi128ELi8ELi4ELi4ELi4ELb0ELb0EN7cutlass10bfloat16_tE19Flash_kernel_traitsILi64ELi128ELi128ELi8ES3_EELb1ELb1ELb0ELb1ELb0ELb0ELb0EEEvNS_16Flash_bwd_paramsE,"ax",@progbits
	.sectioninfo	@"SHI_REGISTERS=255"
	.align	128
        .global         _ZN5flash44flash_bwd_dq_dk_dv_loop_seqk_parallel_kernelI23Flash_bwd_kernel_traitsILi64ELi128ELi128ELi8ELi4ELi4ELi4ELb0ELb0EN7cutlass10bfloat16_tE19Flash_kernel_traitsILi64ELi128ELi128ELi8ES3_EELb1ELb1ELb0ELb1ELb0ELb0ELb0EEEvNS_16Flash_bwd_paramsE
        .type           _ZN5flash44flash_bwd_dq_dk_dv_loop_seqk_parallel_kernelI23Flash_bwd_kernel_traitsILi64ELi128ELi128ELi8ELi4ELi4ELi4ELb0ELb0EN7cutlass10bfloat16_tE19Flash_kernel_traitsILi64ELi128ELi128ELi8ES3_EELb1ELb1ELb0ELb1ELb0ELb0ELb0EEEvNS_16Flash_bwd_paramsE,@function
        .size           _ZN5flash44flash_bwd_dq_dk_dv_loop_seqk_parallel_kernelI23Flash_bwd_kernel_traitsILi64ELi128ELi128ELi8ELi4ELi4ELi4ELb0ELb0EN7cutlass10bfloat16_tE19Flash_kernel_traitsILi64ELi128ELi128ELi8ES3_EELb1ELb1ELb0ELb1ELb0ELb0ELb0EEEvNS_16Flash_bwd_paramsE,(.L_x_1277 - _ZN5flash44flash_bwd_dq_dk_dv_loop_seqk_parallel_kernelI23Flash_bwd_kernel_traitsILi64ELi128ELi128ELi8ELi4ELi4ELi4ELb0ELb0EN7cutlass10bfloat16_tE19Flash_kernel_traitsILi64ELi128ELi128ELi8ES3_EELb1ELb1ELb0ELb1ELb0ELb0ELb0EEEvNS_16Flash_bwd_paramsE)
        .other          _ZN5flash44flash_bwd_dq_dk_dv_loop_seqk_parallel_kernelI23Flash_bwd_kernel_traitsILi64ELi128ELi128ELi8ELi4ELi4ELi4ELb0ELb0EN7cutlass10bfloat16_tE19Flash_kernel_traitsILi64ELi128ELi128ELi8ES3_EELb1ELb1ELb0ELb1ELb0ELb0ELb0EEEvNS_16Flash_bwd_paramsE,@"STO_CUDA_ENTRY STV_DEFAULT"
_ZN5flash44flash_bwd_dq_dk_dv_loop_seqk_parallel_kernelI23Flash_bwd_kernel_traitsILi64ELi128ELi128ELi8ELi4ELi4ELi4ELb0ELb0EN7cutlass10bfloat16_tE19Flash_kernel_traitsILi64ELi128ELi128ELi8ES3_EELb1ELb1ELb0ELb1ELb0ELb0ELb0EEEvNS_16Flash_bwd_paramsE:
.text._ZN5flash44flash_bwd_dq_dk_dv_loop_seqk_parallel_kernelI23Flash_bwd_kernel_traitsILi64ELi128ELi128ELi8ELi4ELi4ELi4ELb0ELb0EN7cutlass10bfloat16_tE19Flash_kernel_traitsILi64ELi128ELi128ELi8ES3_EELb1ELb1ELb0ELb1ELb0ELb0ELb0EEEvNS_16Flash_bwd_paramsE:
        /* <DEDUP_REMOVED lines=24> */
[----:B------:R-:W-:Y:S02]  /*0180*/  ULDC UR13, c[0x0][0x194] ;  /* 0x00006500000d7ab9 */ /* 0x000fe40000000800 */
[----:B------:R-:W-:Y:S02]  /*0190*/  ULDC.U8 UR9, c[0x0][0x3d0] ;  /* 0x0000f40000097ab9 */ /* 0x000fe40000000000 */
[----:B------:R-:W-:Y:S01]  /*01a0*/  UISETP.NE.AND UP6, UPT, UR9, URZ, UPT ;  /* 0x0000003f0900728c */ /* 0x000fe2000bfc5270 */
[----:B-1----:R-:W-:Y:S01]  /*01b0*/  SHF.R.S32.HI R3, RZ, 0x1f, R10 ;  /* 0x0000001fff037819 */ /* 0x002fe2000001140a */
[----:B--2---:R-:W-:-:S02]  /*01c0*/  UIMAD.WIDE.U32 UR46, UR37, UR16, URZ ;  /* 0x00000010252e72a5 */ /* 0x004fc4000f8e003f */
[----:B------:R-:W-:Y:S01]  /*01d0*/  USHF.L.U32 UR16, UR37, 0x7, URZ ;  /* 0x0000000725107899 */ /* 0x000fe2000800063f */
[CC--:B------:R-:W-:Y:S01]  /*01e0*/  LEA.HI R2, R3.reuse, R10.reuse, RZ, 0x5 ;  /* 0x0000000a03027211 */ /* 0x0c0fe200078f28ff */
[----:B------:R-:W-:Y:S01]  /*01f0*/  USHF.R.S32.HI UR9, URZ, 0x1f, UR37 ;  /* 0x0000001f3f097899 */ /* 0x000fe20008011425 */
[CC--:B------:R-:W-:Y:S01]  /*0200*/  LEA.HI R9, R3.reuse, R10.reuse, RZ, 0x3 ;  /* 0x0000000a03097211 */ /* 0x0c0fe200078f18ff */
[----:B------:R-:W-:Y:S01]  /*0210*/  ULDC.U8 UR8, c[0x0][0x328] ;  /* 0x0000ca0000087ab9 */ /* 0x000fe20000000000 */
[----:B------:R-:W-:Y:S01]  /*0220*/  LOP3.LUT R0, R2, 0xffffffe0, RZ, 0xc0, !PT ;  /* 0xffffffe002007812 */ /* 0x000fe200078ec0ff */
[----:B------:R-:W-:Y:S01]  /*0230*/  UISETP.NE.AND UP5, UPT, UR8, URZ, UPT ;  /* 0x0000003f0800728c */ /* 0x000fe2000bfa5270 */
[--C-:B------:R-:W-:Y:S01]  /*0240*/  SHF.R.S32.HI R4, RZ, 0x5, R2.reuse ;  /* 0x00000005ff047819 */ /* 0x100fe20000011402 */
[----:B---3--:R-:W-:Y:S01]  /*0250*/  USHF.R.S32.HI UR8, URZ, 0x1f, UR38 ;  /* 0x0000001f3f087899 */ /* 0x008fe20008011426 */
[----:B------:R-:W-:Y:S01]  /*0260*/  SHF.R.S32.HI R2, RZ, 0x1f, R2 ;  /* 0x0000001fff027819 */ /* 0x000fe20000011402 */
[----:B------:R-:W-:Y:S01]  /*0270*/  IMAD.IADD R0, R10, 0x1, -R0 ;  /* 0x000000010a007824 */ /* 0x000fe200078e0a00 */
[CC--:B------:R-:W-:Y:S01]  /*0280*/  LEA.HI R6, R3.reuse, R10.reuse, RZ, 0x4 ;  /* 0x0000000a03067211 */ /* 0x0c0fe200078f20ff */
[----:B------:R-:W-:Y:S01]  /*0290*/  ULDC UR49, c[0x0][0x22c] ;  /* 0x00008b0000317ab9 */ /* 0x000fe20000000800 */
[CC--:B------:R-:W-:Y:S01]  /*02a0*/  LEA.HI R14, R3.reuse, R10.reuse, RZ, 0x7 ;  /* 0x0000000a030e7211 */ /* 0x0c0fe200078f38ff */
[----:B------:R-:W-:Y:S01]  /*02b0*/  ULDC UR40, c[0x0][0x1c0] ;  /* 0x0000700000287ab9 */ /* 0x000fe20000000800 */
[CC--:B------:R-:W-:Y:S01]  /*02c0*/  LEA.HI R13, R3.reuse, R10.reuse, RZ, 0x6 ;  /* 0x0000000a030d7211 */ /* 0x0c0fe200078f30ff */
[----:B------:R-:W-:Y:S01]  /*02d0*/  ULDC UR11, c[0x0][0x1c0] ;  /* 0x00007000000b7ab9 */ /* 0x000fe20000000800 */
[----:B------:R-:W-:Y:S01]  /*02e0*/  LEA.HI R3, R3, R10, RZ, 0x2 ;  /* 0x0000000a03037211 */ /* 0x000fe200078f10ff */
[----:B------:R-:W-:Y:S01]  /*02f0*/  ULDC UR14, c[0x0][0x1c0] ;  /* 0x00007000000e7ab9 */ /* 0x000fe20000000800 */
[----:B------:R-:W-:Y:S01]  /*0300*/  LEA.HI R2, R2, R4, RZ, 0x2 ;  /* 0x0000000402027211 */ /* 0x000fe200078f10ff */
[----:B------:R-:W-:Y:S01]  /*0310*/  ULDC UR15, c[0x0][0x1c0] ;  /* 0x00007000000f7ab9 */ /* 0x000fe20000000800 */
[----:B------:R-:W-:Y:S01]  /*0320*/  LOP3.LUT R5, R3, 0x7ffffffc, RZ, 0xc0, !PT ;  /* 0x7ffffffc03057812 */ /* 0x000fe200078ec0ff */
[----:B------:R-:W-:Y:S01]  /*0330*/  ULDC UR10, c[0x0][0x1c0] ;  /* 0x00007000000a7ab9 */ /* 0x000fe20000000800 */
[----:B------:R-:W-:Y:S01]  /*0340*/  LOP3.LUT R2, R2, 0xfffffffc, RZ, 0xc0, !PT ;  /* 0xfffffffc02027812 */ /* 0x000fe200078ec0ff */
[----:B------:R-:W-:Y:S01]  /*0350*/  UIMAD.WIDE UR40, UR49, UR40, URZ ;  /* 0x00000028312872a5 */ /* 0x000fe2000f8e023f */
[----:B------:R-:W-:Y:S01]  /*0360*/  LOP3.LUT R7, R9, 0xfffffff8, RZ, 0xc0, !PT ;  /* 0xfffffff809077812 */ /* 0x000fe200078ec0ff */
[----:B------:R-:W-:Y:S01]  /*0370*/  IMAD.IADD R15, R10, 0x1, -R5 ;  /* 0x000000010a0f7824 */ /* 0x000fe200078e0a05 */
[----:B------:R-:W-:Y:S01]  /*0380*/  SHF.R.S32.HI R5, RZ, 0x1f, R0 ;  /* 0x0000001fff057819 */ /* 0x000fe20000011400 */
[----:B------:R-:W-:Y:S01]  /*0390*/  IMAD.IADD R16, R4, 0x1, -R2 ;  /* 0x0000000104107824 */ /* 0x000fe200078e0a02 */
[----:B------:R-:W-:Y:S01]  /*03a0*/  SHF.R.S32.HI R4, RZ, 0x4, R6 ;  /* 0x00000004ff047819 */ /* 0x000fe20000011406 */
[----:B------:R-:W-:Y:S01]  /*03b0*/  IMAD.IADD R7, R10, 0x1, -R7 ;  /* 0x000000010a077824 */ /* 0x000fe200078e0a07 */
[----:B------:R-:W-:Y:S01]  /*03c0*/  LEA.HI R12, R5, R0, RZ, 0x2 ;  /* 0x00000000050c7211 */ /* 0x000fe200078f10ff */
[----:B------:R-:W-:Y:S01]  /*03d0*/  UIMAD UR50, UR38, UR49, URZ ;  /* 0x00000031263272a4 */ /* 0x000fe2000f8e023f */
[C---:B------:R-:W-:Y:S01]  /*03e0*/  LEA.HI R2, R6.reuse, R4, RZ, 0x1 ;  /* 0x0000000406027211 */ /* 0x040fe200078f08ff */
[C---:B------:R-:W-:Y:S01]  /*03f0*/  IMAD.SHL.U32 R236, R7.reuse, 0x8, RZ ;  /* 0x0000000807ec7824 */ /* 0x040fe200078e00ff */
[--C-:B------:R-:W-:Y:S01]  /*0400*/  SHF.R.S32.HI R5, RZ, 0x2, R3.reuse ;  /* 0x00000002ff057819 */ /* 0x100fe20000011403 */
[----:B------:R-:W-:Y:S01]  /*0410*/  STL [R1+0x9c], R16 ;  /* 0x00009c1001007387 */ /* 0x000fe20000100800 */
[----:B------:R-:W-:Y:S01]  /*0420*/  SHF.R.S32.HI R0, RZ, 0x1f, R3 ;  /* 0x0000001fff007819 */ /* 0x000fe20000011403 */
[----:B------:R-:W-:Y:S01]  /*0430*/  UIMAD UR49, UR49, UR11, URZ ;  /* 0x0000000b313172a4 */ /* 0x000fe2000f8e023f */
[----:B------:R-:W-:Y:S01]  /*0440*/  LOP3.LUT R8, R6, 0xfffffff0, RZ, 0xc0, !PT ;  /* 0xfffffff006087812 */ /* 0x000fe200078ec0ff */
[----:B------:R-:W-:Y:S01]  /*0450*/  UIMAD UR56, UR7, UR37, URZ ;  /* 0x00000025073872a4 */ /* 0x000fe2000f8e023f */
[----:B------:R-:W-:Y:S01]  /*0460*/  LOP3.LUT R2, R2, 0xfffffffe, RZ, 0xc0, !PT ;  /* 0xfffffffe02027812 */ /* 0x000fe200078ec0ff */
[----:B------:R-:W-:Y:S01]  /*0470*/  UIMAD UR6, UR37, UR10, UR38 ;  /* 0x0000000a250672a4 */ /* 0x000fe2000f8e0226 */
[----:B------:R-:W-:Y:S01]  /*0480*/  LEA.HI R0, R0, R5, RZ, 0x3 ;  /* 0x0000000500007211 */ /* 0x000fe200078f18ff */
[----:B------:R-:W-:Y:S01]  /*0490*/  IMAD.IADD R8, R10, 0x1, -R8 ;  /* 0x000000010a087824 */ /* 0x000fe200078e0a08 */
[--C-:B------:R-:W-:Y:S01]  /*04a0*/  SHF.R.S32.HI R3, RZ, 0x3, R9.reuse ;  /* 0x00000003ff037819 */ /* 0x100fe20000011409 */
[----:B------:R-:W-:Y:S01]  /*04b0*/  IMAD.IADD R10, R4, 0x1, -R2 ;  /* 0x00000001040a7824 */ /* 0x000fe200078e0a02 */
[----:B------:R-:W-:Y:S01]  /*04c0*/  LOP3.LUT R0, R0, 0xfffffff8, RZ, 0xc0, !PT ;  /* 0xfffffff800007812 */ /* 0x000fe200078ec0ff */
[----:B------:R-:W-:Y:S01]  /*04d0*/  @!UP5 UIMAD UR7, UR37, UR15, UR38 ;  /* 0x0000000f2507d2a4 */ /* 0x000fe2000f8e0226 */
[----:B------:R-:W-:Y:S01]  /*04e0*/  LOP3.LUT P4, RZ, R7, 0x2, RZ, 0xc0, !PT ;  /* 0x0000000207ff7812 */ /* 0x000fe2000788c0ff */
[----:B------:R-:W-:Y:S01]  /*04f0*/  IMAD.SHL.U32 R2, R3, 0x40, RZ ;  /* 0x0000004003027824 */ /* 0x000fe200078e00ff */
[----:B------:R-:W-:Y:S01]  /*0500*/  SHF.R.S32.HI R3, RZ, 0x1f, R8 ;  /* 0x0000001fff037819 */ /* 0x000fe20000011408 */
[----:B------:R-:W-:Y:S01]  /*0510*/  IMAD.IADD R6, R5, 0x1, -R0 ;  /* 0x0000000105067824 */ /* 0x000fe200078e0a00 */
[----:B------:R-:W-:Y:S01]  /*0520*/  LOP3.LUT P3, RZ, R7, 0x4, RZ, 0xc0, !PT ;  /* 0x0000000407ff7812 */ /* 0x000fe2000786c0ff */
[----:B------:R-:W-:Y:S01]  /*0530*/  ULDC UR53, c[0x0][0x214] ;  /* 0x0000850000357ab9 */ /* 0x000fe20000000800 */
[----:B------:R-:W-:Y:S01]  /*0540*/  LOP3.LUT R0, R2, 0x1c0, RZ, 0xc0, !PT ;  /* 0x000001c002007812 */ /* 0x000fe200078ec0ff */
[----:B------:R-:W-:Y:S01]  /*0550*/  USHF.L.U32 UR48, UR49, 0x7, URZ ;  /* 0x0000000731307899 */ /* 0x000fe2000800063f */
[----:B------:R-:W-:Y:S01]  /*0560*/  LEA.HI R11, R3, R8, RZ, 0x3 ;  /* 0x00000008030b7211 */ /* 0x000fe200078f18ff */
[----:B------:R-:W-:Y:S01]  /*0570*/  ULDC UR54, c[0x0][0x224] ;  /* 0x0000890000367ab9 */ /* 0x000fe20000000800 */
[----:B------:R-:W-:Y:S01]  /*0580*/  SHF.R.U32.HI R3, RZ, 0x3, R0 ;  /* 0x00000003ff037819 */ /* 0x000fe20000011600 */
[----:B------:R-:W-:Y:S01]  /*0590*/  ULDC UR60, c[0x0][0x1c8] ;  /* 0x00007200003c7ab9 */ /* 0x000fe20000000800 */
[----:B------:R-:W-:Y:S01]  /*05a0*/  LOP3.LUT R2, R0, 0x38, R236, 0xf8, !PT ;  /* 0x0000003800027812 */ /* 0x000fe200078ef8ec */
[----:B------:R-:W-:Y:S01]  /*05b0*/  @UP5 UIMAD UR58, UR37, UR53, URZ ;  /* 0x00000035253a52a4 */ /* 0x000fe2000f8e023f */
[----:B------:R-:W-:Y:S01]  /*05c0*/  LOP3.LUT R0, R11, 0xfffffff8, RZ, 0xc0, !PT ;  /* 0xfffffff80b007812 */ /* 0x000fe200078ec0ff */
[----:B------:R-:W-:Y:S01]  /*05d0*/  UIMAD UR54, UR6, UR54, URZ ;  /* 0x00000036063672a4 */ /* 0x000fe2000f8e023f */
[----:B------:R-:W-:Y:S01]  /*05e0*/  LOP3.LUT R3, R2, R3, RZ, 0x3c, !PT ;  /* 0x0000000302037212 */ /* 0x000fe200078e3cff */
[----:B------:R-:W-:Y:S01]  /*05f0*/  IMAD.SHL.U32 R2, R13, 0x8, RZ ;  /* 0x000000080d027824 */ /* 0x000fe200078e00ff */
[----:B------:R-:W-:Y:S01]  /*0600*/  LOP3.LUT R4, R6, 0x1, RZ, 0xc0, !PT ;  /* 0x0000000106047812 */ /* 0x000fe200078ec0ff */
[----:B------:R-:W-:Y:S01]  /*0610*/  IMAD.IADD R17, R8, 0x1, -R0 ;  /* 0x0000000108117824 */ /* 0x000fe200078e0a00 */
[----:B------:R-:W-:Y:S01]  /*0620*/  SEL R177, R232, 0xffffffe0, !P4 ;  /* 0xffffffe0e8b17807 */ /* 0x000fe20006000000 */
[----:B------:R-:W-:Y:S01]  /*0630*/  IMAD.SHL.U32 R0, R7, 0x40, RZ ;  /* 0x0000004007007824 */ /* 0x000fe200078e00ff */
[----:B------:R-:W-:Y:S01]  /*0640*/  LOP3.LUT R2, R3, 0xfffffe00, R2, 0xf8, !PT ;  /* 0xfffffe0003027812 */ /* 0x000fe200078ef802 */
[----:B------:R-:W-:Y:S01]  /*0650*/  IMAD.U32 R3, RZ, RZ, UR16 ;  /* 0x00000010ff037e24 */ /* 0x000fe2000f8e00ff */
[----:B------:R-:W-:Y:S01]  /*0660*/  STL [R1+0xa0], R17 ;  /* 0x0000a01101007387 */ /* 0x000fe20000100800 */
[----:B------:R-:W-:Y:S01]  /*0670*/  SHF.R.S32.HI R7, RZ, 0x7, R14 ;  /* 0x00000007ff077819 */ /* 0x000fe2000001140e */
[----:B------:R-:W-:Y:S01]  /*0680*/  IMAD.SHL.U32 R8, R10, 0x10, RZ ;  /* 0x000000100a087824 */ /* 0x000fe200078e00ff */
[----:B------:R-:W-:Y:S01]  /*0690*/  LOP3.LUT R0, R0, 0x1c0, RZ, 0xc0, !PT ;  /* 0x000001c000007812 */ /* 0x000fe200078ec0ff */
[----:B------:R1:W-:Y:S01]  /*06a0*/  STL [R1+0x98], R2 ;  /* 0x0000980201007387 */ /* 0x0003e20000100800 */
[----:B------:R-:W-:Y:S01]  /*06b0*/  ISETP.NE.U32.AND P0, PT, R4, 0x1, PT ;  /* 0x000000010400780c */ /* 0x000fe20003f05070 */
[----:B------:R-:W-:Y:S01]  /*06c0*/  @!UP5 UIMAD UR53, UR7, UR53, URZ ;  /* 0x000000350735d2a4 */ /* 0x000fe2000f8e023f */
[----:B------:R-:W-:Y:S01]  /*06d0*/  LOP3.LUT R175, R0, 0x8, R9, 0xf8, !PT ;  /* 0x0000000800af7812 */ /* 0x000fe200078ef809 */
[----:B------:R-:W-:Y:S01]  /*06e0*/  ULDC.U8 UR5, c[0x0][0x2d8] ;  /* 0x0000b60000057ab9 */ /* 0x000fe20000000000 */
[----:B------:R-:W-:Y:S01]  /*06f0*/  R2P PR, R6, 0x6 ;  /* 0x0000000606007804 */ /* 0x000fe20000000000 */
[----:B------:R-:W-:Y:S01]  /*0700*/  ULOP3.LUT UR60, UR38, UR60, URZ, 0x3c, !UPT ;  /* 0x0000003c263c7292 */ /* 0x000fe2000f8e3c3f */
[----:B------:R-:W-:Y:S01]  /*0710*/  SEL R230, R230, 0x10, !P0 ;  /* 0x00000010e6e67807 */ /* 0x000fe20004000000 */
[----:B------:R-:W-:-:S02]  /*0720*/  USHF.R.S32.HI UR61, URZ, 0x1f, UR38 ;  /* 0x0000001f3f3d7899 */ /* 0x000fc40008011426 */
[----:B------:R-:W-:Y:S01]  /*0730*/  SEL R232, R232, 0xffffffe0, !P1 ;  /* 0xffffffe0e8e87807 */ /* 0x000fe20004800000 */
[----:B------:R-:W-:Y:S02]  /*0740*/  UIMAD.WIDE.U32 UR44, UR40, UR46, URZ ;  /* 0x0000002e282c72a5 */ /* 0x000fe4000f8e003f */
[----:B------:R-:W-:Y:S02]  /*0750*/  UIMAD UR55, UR41, UR46, URZ ;  /* 0x0000002e293772a4 */ /* 0x000fe4000f8e023f */
[----:B------:R-:W-:Y:S02]  /*0760*/  USHF.R.S32.HI UR57, URZ, 0x1f, UR50 ;  /* 0x0000001f3f397899 */ /* 0x000fe40008011432 */
[----:B------:R-:W-:Y:S02]  /*0770*/  USHF.R.S32.HI UR52, URZ, 0x1f, UR48 ;  /* 0x0000001f3f347899 */ /* 0x000fe40008011430 */
[----:B------:R-:W-:Y:S01]  /*0780*/  ULDC.64 UR6, c[0x0][0x118] ;  /* 0x0000460000067ab9 */ /* 0x000fe20000000a00 */
[----:B-1----:R-:W-:-:S05]  /*0790*/  IMAD.SHL.U32 R2, R16, 0x10, RZ ;  /* 0x0000001010027824 */ /* 0x002fca00078e00ff */
[----:B------:R-:W-:Y:S02]  /*07a0*/  LEA.HI.SX32 R3, R12, R2, 0x1e ;  /* 0x000000020c037211 */ /* 0x000fe400078ff2ff */
[----:B------:R-:W-:Y:S02]  /*07b0*/  LOP3.LUT R5, R0, 0x30, R2, 0xf8, !PT ;  /* 0x0000003000057812 */ /* 0x000fe400078ef802 */
[----:B------:R-:W-:Y:S01]  /*07c0*/  SHF.R.U32.HI R0, RZ, 0x3, R0 ;  /* 0x00000003ff007819 */ /* 0x000fe20000011600 */
[----:B------:R1:W-:Y:S01]  /*07d0*/  STL [R1+0x50], R3 ;  /* 0x0000500301007387 */ /* 0x0003e20000100800 */
[----:B------:R-:W-:Y:S02]  /*07e0*/  LOP3.LUT R4, R5, 0x8, R9, 0xf8, !PT ;  /* 0x0000000805047812 */ /* 0x000fe400078ef809 */
[----:B------:R-:W-:Y:S01]  /*07f0*/  LOP3.LUT R175, R175, R0, RZ, 0x3c, !PT ;  /* 0x00000000afaf7212 */ /* 0x000fe200078e3cff */
[----:B-1----:R-:W-:-:S04]  /*0800*/  IMAD.SHL.U32 R3, R10, 0x200, RZ ;  /* 0x000002000a037824 */ /* 0x002fc800078e00ff */
[----:B------:R-:W-:Y:S01]  /*0810*/  IMAD R2, R7, 0x1000, R3 ;  /* 0x0000100007027824 */ /* 0x000fe200078e0203 */
[----:B------:R-:W-:Y:S01]  /*0820*/  LOP3.LUT R3, R3, R4, R0, 0xf6, !PT ;  /* 0x0000000403037212 */ /* 0x000fe200078ef600 */
[----:B------:R-:W-:Y:S02]  /*0830*/  IMAD.SHL.U32 R0, R6, 0x40, RZ ;  /* 0x0000004006007824 */ /* 0x000fe400078e00ff */
[----:B------:R-:W-:Y:S01]  /*0840*/  IMAD.U32 R4, RZ, RZ, UR4 ;  /* 0x00000004ff047e24 */ /* 0x000fe2000f8e00ff */
[----:B------:R-:W-:Y:S01]  /*0850*/  UIMAD UR4, UR13, 0xc0, URZ ;  /* 0x000000c00d0478a4 */ /* 0x000fe2000f8e023f */
[----:B------:R-:W-:Y:S01]  /*0860*/  IMAD.SHL.U32 R6, R15, 0x2, RZ ;  /* 0x000000020f067824 */ /* 0x000fe200078e00ff */
[----:B------:R-:W-:Y:S01]  /*0870*/  LOP3.LUT R0, R0, 0x1c0, RZ, 0xc0, !PT ;  /* 0x000001c000007812 */ /* 0x000fe200078ec0ff */
[----:B------:R-:W-:Y:S01]  /*0880*/  IMAD.IADD R175, R2, 0x1, R175 ;  /* 0x0000000102af7824 */ /* 0x000fe200078e02af */
[----:B------:R1:W-:Y:S01]  /*0890*/  STL [R1+0xd8], R4 ;  /* 0x0000d80401007387 */ /* 0x0003e20000100800 */
[----:B------:R-:W-:-:S02]  /*08a0*/  IMAD.SHL.U32 R2, R7, 0x8, RZ ;  /* 0x0000000807027824 */ /* 0x000fc400078e00ff */
[--C-:B------:R-:W-:Y:S02]  /*08b0*/  IMAD R5, R7, 0x2000, R6.reuse ;  /* 0x0000200007057824 */ /* 0x100fe400078e0206 */
[----:B------:R-:W-:Y:S01]  /*08c0*/  IMAD.U32 R7, RZ, RZ, UR4 ;  /* 0x00000004ff077e24 */ /* 0x000fe2000f8e00ff */
[----:B------:R-:W-:Y:S01]  /*08d0*/  LOP3.LUT R2, R2, 0x8, RZ, 0xc0, !PT ;  /* 0x0000000802027812 */ /* 0x000fe200078ec0ff */
[C---:B------:R-:W-:Y:S01]  /*08e0*/  IMAD R5, R16.reuse, 0x400, R5 ;  /* 0x0000040010057824 */ /* 0x040fe200078e0205 */
[----:B------:R-:W-:Y:S01]  /*08f0*/  UIMAD UR4, UR37, UR14, UR38 ;  /* 0x0000000e250472a4 */ /* 0x000fe2000f8e0226 */
[----:B------:R-:W-:Y:S01]  /*0900*/  IMAD R6, R16, 0x400, R6 ;  /* 0x0000040010067824 */ /* 0x000fe200078e0206 */
[----:B------:R2:W-:Y:S01]  /*0910*/  STL [R1+0xd4], R7 ;  /* 0x0000d40701007387 */ /* 0x0005e20000100800 */
[----:B------:R-:W-:Y:S01]  /*0920*/  LOP3.LUT R9, R2, 0x10, R8, 0xf8, !PT ;  /* 0x0000001002097812 */ /* 0x000fe200078ef808 */
[----:B------:R-:W-:Y:S01]  /*0930*/  IMAD.SHL.U32 R175, R175, 0x2, RZ ;  /* 0x00000002afaf7824 */ /* 0x000fe200078e00ff */
[----:B------:R-:W-:-:S03]  /*0940*/  USHF.L.U32 UR43, UR4, 0x5, URZ ;  /* 0x00000005042b7899 */ /* 0x000fc6000800063f */
[----:B------:R-:W-:Y:S01]  /*0950*/  IMAD.IADD R178, R175, 0x1, R177 ;  /* 0x00000001afb27824 */ /* 0x000fe200078e02b1 */
[----:B------:R-:W-:Y:S01]  /*0960*/  USHF.R.S32.HI UR51, URZ, 0x1f, UR43 ;  /* 0x0000001f3f337899 */ /* 0x000fe2000801142b */
[----:B-1----:R-:W-:-:S04]  /*0970*/  SHF.R.U32.HI R4, RZ, 0x3, R0 ;  /* 0x00000003ff047819 */ /* 0x002fc80000011600 */
[----:B------:R-:W-:Y:S01]  /*0980*/  LOP3.LUT R8, R4, R0, R2, 0x1e, !PT ;  /* 0x0000000004087212 */ /* 0x000fe200078e1e02 */
[----:B------:R-:W-:-:S04]  /*0990*/  IMAD.SHL.U32 R2, R17, 0x40, RZ ;  /* 0x0000004011027824 */ /* 0x000fc800078e00ff */
[----:B------:R-:W-:Y:S01]  /*09a0*/  IMAD.IADD R6, R6, 0x1, R8 ;  /* 0x0000000106067824 */ /* 0x000fe200078e0208 */
[----:B--2---:R-:W-:Y:S01]  /*09b0*/  LOP3.LUT R7, R4, R0, RZ, 0xfc, !PT ;  /* 0x0000000004077212 */ /* 0x004fe200078efcff */
[----:B------:R-:W-:Y:S01]  /*09c0*/  IMAD.U32 R0, RZ, RZ, UR9 ;  /* 0x00000009ff007e24 */ /* 0x000fe2000f8e00ff */
[----:B------:R-:W-:Y:S01]  /*09d0*/  LOP3.LUT R2, R2, 0x1c0, RZ, 0xc0, !PT ;  /* 0x000001c002027812 */ /* 0x000fe200078ec0ff */
[----:B------:R-:W-:Y:S02]  /*09e0*/  IMAD.SHL.U32 R0, R11, 0x40, RZ ;  /* 0x000000400b007824 */ /* 0x000fe400078e00ff */
[----:B------:R-:W-:Y:S02]  /*09f0*/  IMAD.IADD R7, R7, 0x1, R5 ;  /* 0x0000000107077824 */ /* 0x000fe400078e0205 */
[----:B------:R-:W-:Y:S01]  /*0a00*/  IMAD.SHL.U32 R5, R10, 0x8, RZ ;  /* 0x000000080a057824 */ /* 0x000fe200078e00ff */
[----:B------:R-:W-:Y:S01]  /*0a10*/  LOP3.LUT R0, R0, 0xfffffe00, RZ, 0xc0, !PT ;  /* 0xfffffe0000007812 */ /* 0x000fe200078ec0ff */
[----:B------:R-:W-:Y:S01]  /*0a20*/  IMAD.U32 R4, RZ, RZ, UR8 ;  /* 0x00000008ff047e24 */ /* 0x000fe2000f8e00ff */
[----:B------:R-:W-:Y:S01]  /*0a30*/  SHF.R.U32.HI R4, RZ, 0x3, R2 ;  /* 0x00000003ff047819 */ /* 0x000fe20000011602 */
[----:B------:R-:W-:Y:S01]  /*0a40*/  IMAD.SHL.U32 R228, R7, 0x2, RZ ;  /* 0x0000000207e47824 */ /* 0x000fe200078e00ff */
[----:B------:R-:W-:Y:S01]  /*0a50*/  LOP3.LUT R5, R2, 0x8, R5, 0xf8, !PT ;  /* 0x0000000802057812 */ /* 0x000fe200078ef805 */
[----:B------:R-:W-:Y:S01]  /*0a60*/  IMAD R181, R16, 0x400, R0 ;  /* 0x0000040010b57824 */ /* 0x000fe200078e0200 */
[----:B------:R-:W-:Y:S01]  /*0a70*/  LOP3.LUT R2, R4, R9, R2, 0x1e, !PT ;  /* 0x0000000904027212 */ /* 0x000fe200078e1e02 */
[----:B------:R-:W-:Y:S01]  /*0a80*/  IMAD.IADD R231, R228, 0x1, R230 ;  /* 0x00000001e4e77824 */ /* 0x000fe200078e02e6 */
[----:B------:R-:W-:Y:S01]  /*0a90*/  LOP3.LUT R5, R5, R4, RZ, 0x3c, !PT ;  /* 0x0000000405057212 */ /* 0x000fe200078e3cff */
[----:B------:R-:W-:Y:S01]  /*0aa0*/  IMAD.MOV.U32 R4, RZ, RZ, 0x440 ;  /* 0x00000440ff047424 */ /* 0x000fe200078e00ff */
[----:B------:R-:W-:Y:S01]  /*0ab0*/  LOP3.LUT R180, R2, R0, RZ, 0xfc, !PT ;  /* 0x0000000002b47212 */ /* 0x000fe200078efcff */
[----:B------:R-:W-:Y:S01]  /*0ac0*/  IMAD.SHL.U32 R2, R3, 0x2, RZ ;  /* 0x0000000203027824 */ /* 0x000fe200078e00ff */
[----:B------:R-:W-:Y:S01]  /*0ad0*/  LEA R0, R6, 0xc000, 0x1 ;  /* 0x0000c00006007811 */ /* 0x000fe200078e08ff */
[----:B------:R-:W-:Y:S01]  /*0ae0*/  IMAD.IADD R181, R181, 0x1, R5 ;  /* 0x00000001b5b57824 */ /* 0x000fe200078e0205 */
[----:B------:R-:W-:Y:S01]  /*0af0*/  SEL R4, R4, 0x3c0, !P2 ;  /* 0x000003c004047807 */ /* 0x000fe20005000000 */
[----:B------:R-:W-:Y:S01]  /*0b00*/  IMAD.MOV.U32 R5, RZ, RZ, 0x40 ;  /* 0x00000040ff057424 */ /* 0x000fe200078e00ff */
[----:B------:R-:W-:Y:S01]  /*0b10*/  IADD3 R12, R0, 0x420, RZ ;  /* 0x00000420000c7810 */ /* 0x000fe20007ffe0ff */
[----:B------:R-:W-:Y:S01]  /*0b20*/  IMAD.IADD R7, R232, 0x1, R0 ;  /* 0x00000001e8077824 */ /* 0x000fe200078e0200 */
[----:B------:R-:W-:Y:S01]  /*0b30*/  IADD3 R8, R0, 0x2020, RZ ;  /* 0x0000202000087810 */ /* 0x000fe20007ffe0ff */
[--C-:B------:R-:W-:Y:S01]  /*0b40*/  IMAD.IADD R235, R228, 0x1, R232.reuse ;  /* 0x00000001e4eb7824 */ /* 0x100fe200078e02e8 */
[----:B------:R-:W-:Y:S01]  /*0b50*/  SEL R176, R5, 0xffffffc0, !P3 ;  /* 0xffffffc005b07807 */ /* 0x000fe20005800000 */
[----:B------:R-:W-:Y:S01]  /*0b60*/  IMAD.IADD R234, R231, 0x1, R232 ;  /* 0x00000001e7ea7824 */ /* 0x000fe200078e02e8 */
[----:B------:R-:W-:Y:S01]  /*0b70*/  SEL R5, R5, 0xffffffc0, !P2 ;  /* 0xffffffc005057807 */ /* 0x000fe20005000000 */
[----:B------:R-:W-:Y:S01]  /*0b80*/  STL [R1+0xd0], R7 ;  /* 0x0000d00701007387 */ /* 0x000fe20000100800 */
[C---:B------:R-:W-:Y:S01]  /*0b90*/  @P1 IADD3 R12, R0.reuse, 0x3e0, RZ ;  /* 0x000003e0000c1810 */ /* 0x040fe20007ffe0ff */
[----:B------:R-:W-:Y:S01]  /*0ba0*/  IMAD.IADD R176, R175, 0x1, R176 ;  /* 0x00000001afb07824 */ /* 0x000fe200078e02b0 */
[C---:B------:R-:W-:Y:S01]  /*0bb0*/  IADD3 R11, R0.reuse, 0x2420, RZ ;  /* 0x00002420000b7810 */ /* 0x040fe20007ffe0ff */
[----:B------:R-:W-:Y:S01]  /*0bc0*/  IMAD.IADD R10, R5, 0x1, R0 ;  /* 0x00000001050a7824 */ /* 0x000fe200078e0200 */
[----:B------:R-:W-:Y:S01]  /*0bd0*/  @P1 IADD3 R8, R0, 0x1fe0, RZ ;  /* 0x00001fe000081810 */ /* 0x000fe20007ffe0ff */
[----:B------:R-:W-:Y:S01]  /*0be0*/  IMAD.IADD R229, R228, 0x1, R5 ;  /* 0x00000001e4e57824 */ /* 0x000fe200078e0205 */
[C---:B------:R-:W-:Y:S01]  /*0bf0*/  IADD3 R3, R0.reuse, 0x2440, RZ ;  /* 0x0000244000037810 */ /* 0x040fe20007ffe0ff */
[----:B------:R-:W-:Y:S01]  /*0c00*/  IMAD.IADD R177, R177, 0x1, R176 ;  /* 0x00000001b1b17824 */ /* 0x000fe200078e02b0 */
[C---:B------:R-:W-:Y:S01]  /*0c10*/  @P1 IADD3 R11, R0.reuse, 0x23e0, RZ ;  /* 0x000023e0000b1810 */ /* 0x040fe20007ffe0ff */
[----:B------:R-:W-:Y:S01]  /*0c20*/  STL [R1+0xb4], R10 ;  /* 0x0000b40a01007387 */ /* 0x000fe20000100800 */
[----:B------:R-:W-:Y:S01]  /*0c30*/  @P2 IADD3 R3, R0, 0x23c0, RZ ;  /* 0x000023c000032810 */ /* 0x000fe20007ffe0ff */
[--C-:B------:R-:W-:Y:S01]  /*0c40*/  IMAD.IADD R230, R230, 0x1, R229.reuse ;  /* 0x00000001e6e67824 */ /* 0x100fe200078e02e5 */
[C---:B------:R-:W-:Y:S01]  /*0c50*/  IADD3 R6, R0.reuse, 0x2040, RZ ;  /* 0x0000204000067810 */ /* 0x040fe20007ffe0ff */
[----:B------:R-:W-:Y:S01]  /*0c60*/  STL [R1+0xbc], R12 ;  /* 0x0000bc0c01007387 */ /* 0x000fe20000100800 */
[----:B------:R-:W-:Y:S01]  /*0c70*/  @P2 IADD3 R6, R0, 0x1fc0, RZ ;  /* 0x00001fc000062810 */ /* 0x000fe20007ffe0ff */
[----:B------:R-:W-:-:S02]  /*0c80*/  IMAD.IADD R233, R232, 0x1, R229 ;  /* 0x00000001e8e97824 */ /* 0x000fc400078e02e5 */
[----:B------:R-:W-:Y:S01]  /*0c90*/  STL [R1+0xa4], R8 ;  /* 0x0000a40801007387 */ /* 0x000fe20000100800 */
[----:B------:R-:W-:-:S03]  /*0ca0*/  IMAD.SHL.U32 R174, R181, 0x2, RZ ;  /* 0x00000002b5ae7824 */ /* 0x000fc600078e00ff */
[----:B------:R-:W-:Y:S04]  /*0cb0*/  STL [R1+0xb8], R11 ;  /* 0x0000b80b01007387 */ /* 0x000fe80000100800 */
[----:B------:R1:W-:Y:S04]  /*0cc0*/  STL [R1+0xac], R3 ;  /* 0x0000ac0301007387 */ /* 0x0003e80000100800 */
[----:B------:R2:W-:Y:S01]  /*0cd0*/  STL [R1+0xb0], R6 ;  /* 0x0000b00601007387 */ /* 0x0005e20000100800 */
[----:B-1----:R-:W-:Y:S02]  /*0ce0*/  IMAD.IADD R3, R0, 0x1, R4 ;  /* 0x0000000100037824 */ /* 0x002fe400078e0204 */
[----:B--2---:R-:W-:-:S03]  /*0cf0*/  IMAD.IADD R6, R232, 0x1, R10 ;  /* 0x00000001e8067824 */ /* 0x004fc600078e020a */
[----:B------:R1:W-:Y:S01]  /*0d00*/  STL [R1+0xa8], R3 ;  /* 0x0000a80301007387 */ /* 0x0003e20000100800 */
[C---:B------:R-:W-:Y:S02]  /*0d10*/  IMAD.IADD R0, R232.reuse, 0x1, R3 ;  /* 0x00000001e8007824 */ /* 0x040fe400078e0203 */
[----:B------:R-:W-:Y:S01]  /*0d20*/  IMAD.IADD R232, R232, 0x1, R230 ;  /* 0x00000001e8e87824 */ /* 0x000fe200078e02e6 */
[----:B------:R-:W-:Y:S04]  /*0d30*/  STL [R1+0xcc], R6 ;  /* 0x0000cc0601007387 */ /* 0x000fe80000100800 */
[----:B------:R2:W-:Y:S01]  /*0d40*/  STL [R1+0xc8], R0 ;  /* 0x0000c80001007387 */ /* 0x0005e20000100800 */
[----:B-1----:R-:W-:-:S05]  /*0d50*/  IMAD.IADD R3, R5, 0x1, R8 ;  /* 0x0000000105037824 */ /* 0x002fca00078e0208 */
[----:B------:R1:W-:Y:S01]  /*0d60*/  STL [R1+0xc4], R3 ;  /* 0x0000c40301007387 */ /* 0x0003e20000100800 */
[----:B--2---:R-:W-:-:S05]  /*0d70*/  IMAD.IADD R0, R4, 0x1, R8 ;  /* 0x0000000104007824 */ /* 0x004fca00078e0208 */
[----:B------:R1:W-:Y:S02]  /*0d80*/  STL [R1+0xc0], R0 ;  /* 0x0000c00001007387 */ /* 0x0003e40000100800 */
.L_x_1165:
        /* <DEDUP_REMOVED lines=19> */
[----:B---3--:R2:W3:Y:S01]  /*0ec0*/  @P2 LDG.E R8, [R4.64] ;  /* 0x0000002204082981 */ /* 0x0084e2000c1e1900 */
[----:B------:R-:W-:Y:S02]  /*0ed0*/  ULDC.64 UR10, c[0x0][0x248] ;  /* 0x00009200000a7ab9 */ /* 0x000fe40000000a00 */
[----:B------:R-:W-:Y:S01]  /*0ee0*/  @UP3 UIADD3.X UR9, UR14, UR13, URZ, UP0, !UPT ;  /* 0x0000000d0e093290 */ /* 0x000fe200087fe43f */
[----:B-1----:R2:W4:Y:S01]  /*0ef0*/  @P2 LDG.E R3, [R4.64+0x4] ;  /* 0x0000042204032981 */ /* 0x002522000c1e1900 */
[----:B------:R-:W-:Y:S01]  /*0f00*/  UISETP.EQ.U32.AND UP2, UPT, URZ, UR10, UPT ;  /* 0x0000000a3f00728c */ /* 0x000fe2000bf42070 */
[----:B------:R-:W-:-:S03]  /*0f10*/  MOV R6, UR8 ;  /* 0x0000000800067c02 */ /* 0x000fc60008000f00 */
[----:B------:R-:W-:Y:S01]  /*0f20*/  IMAD.U32 R7, RZ, RZ, UR9 ;  /* 0x00000009ff077e24 */ /* 0x000fe2000f8e00ff */
[----:B------:R-:W-:Y:S02]  /*0f30*/  UISETP.EQ.OR.EX UP2, UPT, URZ, UR11, !UP4, UP2 ;  /* 0x0000000b3f00728c */ /* 0x000fe4000e742720 */
[----:B------:R-:W-:Y:S02]  /*0f40*/  UIADD3 UR10, UP0, UR15, UR10, URZ ;  /* 0x0000000a0f0a7290 */ /* 0x000fe4000ff1e03f */
[----:B------:R-:W5:Y:S02]  /*0f50*/  @P0 LDG.E R6, [R6.64] ;  /* 0x0000002206060981 */ /* 0x000f64000c1e1900 */
[----:B------:R-:W-:Y:S01]  /*0f60*/  PLOP3.LUT P1, PT, PT, PT, UP2, 0x80, 0x0 ;  /* 0x000000000000781c */ /* 0x000fe20003f2f028 */
[----:B------:R-:W-:Y:S01]  /*0f70*/  UIADD3.X UR11, UR14, UR11, URZ, UP0, !UPT ;  /* 0x0000000b0e0b7290 */ /* 0x000fe200087fe43f */
[----:B--2---:R-:W-:-:S05]  /*0f80*/  IMAD.U32 R4, RZ, RZ, UR10 ;  /* 0x0000000aff047e24 */ /* 0x004fca000f8e00ff */
[----:B------:R-:W-:-:S06]  /*0f90*/  MOV R5, UR11 ;  /* 0x0000000b00057c02 */ /* 0x000fcc0008000f00 */
[----:B------:R-:W2:Y:S01]  /*0fa0*/  @!P1 LDG.E R0, [R4.64] ;  /* 0x0000002204009981 */ /* 0x000ea2000c1e1900 */
[----:B------:R-:W-:Y:S02]  /*0fb0*/  UMOV UR16, 0xffffffff ;  /* 0xffffffff00107882 */ /* 0x000fe40000000000 */
[----:B------:R-:W-:Y:S02]  /*0fc0*/  UMOV UR33, URZ ;  /* 0x0000003f00217c82 */ /* 0x000fe40008000000 */
[----:B------:R-:W-:Y:S02]  /*0fd0*/  UMOV UR36, 0xffffffff ;  /* 0xffffffff00247882 */ /* 0x000fe40000000000 */
[----:B------:R-:W-:Y:S01]  /*0fe0*/  ULDC UR10, c[0x0][0x218] ;  /* 0x00008600000a7ab9 */ /* 0x000fe20000000800 */
[----:B---3--:R-:W1:Y:S08]  /*0ff0*/  @P2 R2UR UR16, R8 ;  /* 0x00000000081023c2 */ /* 0x008e7000000e0000 */
[----:B----4-:R-:W1:Y:S08]  /*1000*/  @P2 R2UR UR25, R3 ;  /* 0x00000000031923c2 */ /* 0x010e7000000e0000 */
[----:B-----5:R3:W4:Y:S01]  /*1010*/  @P0 R2UR UR33, R6 ;  /* 0x00000000062103c2 */ /* 0x02072200000e0000 */
[----:B------:R-:W-:-:S04]  /*1020*/  ISETP.NE.U32.AND P0, PT, RZ, c[0x0][0x248], PT ;  /* 0x00009200ff007a0c */ /* 0x000fc80003f05070 */
[----:B------:R-:W-:Y:S01]  /*1030*/  ISETP.NE.AND.EX P0, PT, RZ, c[0x0][0x24c], PT, P0 ;  /* 0x00009300ff007a0c */ /* 0x000fe20003f05300 */
[----:B-1----:R-:W-:Y:S02]  /*1040*/  @UP1 UIADD3 UR25, UR25, -UR16, URZ ;  /* 0x8000001019191290 */ /* 0x002fe4000fffe03f */
[----:B--2---:R3:W1:Y:S05]  /*1050*/  @!P1 R2UR UR36, R0 ;  /* 0x00000000002493c2 */ /* 0x00466a00000e0000 */
[----:B------:R-:W-:-:S05]  /*1060*/  @!UP1 ULDC UR25, c[0x0][0x214] ;  /* 0x0000850000199ab9 */ /* 0x000fca0000000800 */
[----:B------:R-:W-:Y:S05]  /*1070*/  @!P0 BRA `(.L_x_1089) ;  /* 0x0000007000008947 */ /* 0x000fea0003800000 */
[----:B----4-:R-:W-:-:S13]  /*1080*/  PLOP3.LUT P0, PT, PT, PT, UP4, 0x80, 0x0 ;  /* 0x000000000000781c */ /* 0x010fda0003f0f048 */
[----:B---3--:R-:W2:Y:S04]  /*1090*/  @P0 LDG.E R0, [R4.64+0x4] ;  /* 0x0000042204000981 */ /* 0x008ea8000c1e1900 */
[----:B------:R-:W3:Y:S01]  /*10a0*/  @!P0 LDG.E R4, [R4.64] ;  /* 0x0000002204048981 */ /* 0x000ee2000c1e1900 */
[----:B--2---:R-:W2:Y:S02]  /*10b0*/  @P0 R2UR UR4, R0 ;  /* 0x00000000000403c2 */ /* 0x004ea400000e0000 */
[----:B-12---:R-:W-:-:S11]  /*10c0*/  @UP4 UIADD3 UR10, UR4, -UR36, URZ ;  /* 0x80000024040a4290 */ /* 0x006fd6000fffe03f */
[----:B---3--:R1:W2:Y:S01]  /*10d0*/  @!P0 R2UR UR10, R4 ;  /* 0x00000000040a83c2 */ /* 0x0082a200000e0000 */
[----:B------:R-:W-:-:S07]  /*10e0*/  DEPBAR.LE SB1, 0x0, {2} ;  /* 0x000090040000791a */ /* 0x000fce0000000000 */
.L_x_1089:
[----:B----4-:R-:W-:Y:S02]  /*10f0*/  ULDC.64 UR8, c[0x0][0x258] ;  /* 0x0000960000087ab9 */ /* 0x010fe40000000a00 */
        /* <DEDUP_REMOVED lines=8> */
[----:B---3--:R-:W2:Y:S01]  /*1180*/  @P0 LDG.E R0, [R4.64] ;  /* 0x0000002204000981 */ /* 0x008ea2000c1e1900 */
        /* <DEDUP_REMOVED lines=14> */
[----:B------:R-:W-:Y:S02]  /*1270*/  UISETP.NE.AND UP2, UPT, UR16, -0x1, UPT ;  /* 0xffffffff1000788c */ /* 0x000fe4000bf45270 */
[----:B------:R-:W-:Y:S02]  /*1280*/  ULDC.64 UR14, c[0x0][0x190] ;  /* 0x00006400000e7ab9 */ /* 0x000fe40000000a00 */
[----:B------:R-:W-:Y:S01]  /*1290*/  UIMAD.WIDE.U32 UR12, UR37, UR10, URZ ;  /* 0x0000000a250c72a5 */ /* 0x000fe2000f8e003f */
[----:B------:R-:W-:Y:S01]  /*12a0*/  PLOP3.LUT P0, PT, PT, PT, UP0, 0x80, 0x0 ;  /* 0x000000000000781c */ /* 0x000fe20003f0f008 */
[----:B------:R-:W-:-:S02]  /*12b0*/  UIMAD UR4, UR37, UR11, UR4 ;  /* 0x0000000b250472a4 */ /* 0x000fc4000f8e0204 */
[----:B------:R-:W-:Y:S02]  /*12c0*/  UIMAD.WIDE.U32 UR10, UR16, UR14, URZ ;  /* 0x0000000e100a72a5 */ /* 0x000fe4000f8e003f */
[----:B------:R-:W-:Y:S02]  /*12d0*/  UIADD3 UR8, UR25, 0x7f, URZ ;  /* 0x0000007f19087890 */ /* 0x000fe4000fffe03f */
[----:B------:R-:W-:Y:S02]  /*12e0*/  USEL UR39, UR12, UR10, !UP2 ;  /* 0x0000000a0c277287 */ /* 0x000fe4000d000000 */
[----:B------:R-:W-:Y:S02]  /*12f0*/  UIMAD UR15, UR16, UR15, URZ ;  /* 0x0000000f100f72a4 */ /* 0x000fe4000f8e023f */
[----:B------:R-:W-:Y:S02]  /*1300*/  UIADD3 UR30, UR13, UR4, URZ ;  /* 0x000000040d1e7290 */ /* 0x000fe4000fffe03f */
[----:B------:R-:W-:-:S02]  /*1310*/  USHF.R.S32.HI UR10, URZ, 0x1f, UR8 ;  /* 0x0000001f3f0a7899 */ /* 0x000fc40008011408 */
[----:B------:R-:W-:Y:S02]  /*1320*/  @UP0 UIADD3 UR4, UR33, UR36, URZ ;  /* 0x0000002421040290 */ /* 0x000fe4000fffe03f */
[----:B------:R-:W-:Y:S02]  /*1330*/  ULDC.64 UR12, c[0x0][0x198] ;  /* 0x00006600000c7ab9 */ /* 0x000fe40000000a00 */
[----:B------:R-:W-:Y:S02]  /*1340*/  @UP2 UIADD3 UR30, UR11, UR15, URZ ;  /* 0x0000000f0b1e2290 */ /* 0x000fe4000fffe03f */
[----:B------:R-:W-:Y:S02]  /*1350*/  ULEA.HI UR8, UR10, UR8, URZ, 0x7 ;  /* 0x000000080a087291 */ /* 0x000fe4000f8f383f */
[----:B------:R-:W-:Y:S02]  /*1360*/  @UP0 UIMAD.WIDE.U32 UR10, UR4, UR12, URZ ;  /* 0x0000000c040a02a5 */ /* 0x000fe4000f8e003f */
[----:B------:R-:W-:-:S02]  /*1370*/  USHF.R.S32.HI UR31, URZ, 0x7, UR8 ;  /* 0x000000073f1f7899 */ /* 0x000fc40008011408 */
        /* <DEDUP_REMOVED lines=18> */
.L_x_1091:
        /* <DEDUP_REMOVED lines=18> */
.L_x_1092:
        /* <DEDUP_REMOVED lines=17> */
[----:B------:R-:W-:Y:S01]  /*16d0*/  UIMAD UR4, UR42, UR8, UR56 ;  /* 0x000000082a0472a4 */ /* 0x000fe2000f8e0238 */
[----:B------:R-:W2:Y:S01]  /*16e0*/  S2UR UR8, SR_CTAID.X ;  /* 0x00000000000879c3 */ /* 0x000ea20000002500 */
[----:B------:R-:W-:Y:S02]  /*16f0*/  @!UP2 UMOV UR23, UR10 ;  /* 0x0000000a0017ac82 */ /* 0x000fe40008000000 */
[----:B------:R-:W-:Y:S02]  /*1700*/  UIADD3 UR4, UR47, UR4, URZ ;  /* 0x000000042f047290 */ /* 0x000fe4000fffe03f */
[----:B------:R-:W-:Y:S02]  /*1710*/  UIMAD.WIDE.U32 UR10, UR40, UR16, URZ ;  /* 0x00000010280a72a5 */ /* 0x000fe4000f8e003f */
[----:B------:R-:W-:Y:S01]  /*1720*/  UIMAD UR4, UR40, UR4, UR55 ;  /* 0x00000004280472a4 */ /* 0x000fe2000f8e0237 */
[----:B-1----:R-:W-:Y:S01]  /*1730*/  IADD3 R4, R4, 0xffffffe, RZ ;  /* 0x0ffffffe04047810 */ /* 0x002fe20007ffe0ff */
[----:B------:R-:W-:-:S02]  /*1740*/  USEL UR21, UR44, UR10, !UP2 ;  /* 0x0000000a2c157287 */ /* 0x000fc4000d000000 */
[----:B------:R-:W-:Y:S01]  /*1750*/  UIADD3 UR15, UR45, UR4, URZ ;  /* 0x000000042d0f7290 */ /* 0x000fe2000fffe03f */
[----:B------:R-:W1:Y:S01]  /*1760*/  F2I.FTZ.U32.TRUNC.NTZ R5, R4 ;  /* 0x0000000400057305 */ /* 0x000e62000021f000 */
[----:B------:R-:W-:-:S04]  /*1770*/  UIMAD UR4, UR41, UR16, URZ ;  /* 0x00000010290472a4 */ /* 0x000fc8000f8e023f */
[----:B------:R-:W-:Y:S02]  /*1780*/  @UP2 UIADD3 UR15, UR11, UR4, URZ ;  /* 0x000000040b0f2290 */ /* 0x000fe4000fffe03f */
[----:B------:R-:W-:-:S04]  /*1790*/  USHF.L.U64.HI UR4, UR37, 0x7, UR42 ;  /* 0x0000000725047899 */ /* 0x000fc8000801022a */
[----:B------:R-:W-:Y:S02]  /*17a0*/  USEL UR4, UR4, URZ, UP1 ;  /* 0x0000003f04047287 */ /* 0x000fe40008800000 */
[----:B--2---:R-:W-:Y:S01]  /*17b0*/  UIMAD.WIDE.U32 UR10, UR8, UR12, URZ ;  /* 0x0000000c080a72a5 */ /* 0x004fe2000f8e003f */
[----:B-1----:R-:W-:-:S03]  /*17c0*/  IMAD.MOV R0, RZ, RZ, -R5 ;  /* 0x000000ffff007224 */ /* 0x002fc600078e0a05 */
[----:B------:R-:W-:Y:S01]  /*17d0*/  UIMAD UR13, UR8, UR13, UR11 ;  /* 0x0000000d080d72a4 */ /* 0x000fe2000f8e020b */
[----:B------:R-:W-:Y:S01]  /*17e0*/  IMAD.MOV.U32 R4, RZ, RZ, RZ ;  /* 0x000000ffff047224 */ /* 0x000fe200078e00ff */
[----:B------:R-:W-:Y:S01]  /*17f0*/  USHF.L.U32 UR8, UR37, 0x7, URZ ;  /* 0x0000000725087899 */ /* 0x000fe2000800063f */
[----:B------:R-:W-:Y:S01]  /*1800*/  IMAD R0, R0, R6, RZ ;  /* 0x0000000600007224 */ /* 0x000fe200078e02ff */
[----:B------:R-:W-:Y:S02]  /*1810*/  USEL UR20, UR10, URZ, UP6 ;  /* 0x0000003f0a147287 */ /* 0x000fe4000b000000 */
[----:B------:R-:W-:Y:S01]  /*1820*/  USEL UR10, UR8, URZ, UP1 ;  /* 0x0000003f080a7287 */ /* 0x000fe20008800000 */
[----:B------:R-:W-:Y:S01]  /*1830*/  IMAD.HI.U32 R0, R5, R0, R4 ;  /* 0x0000000005007227 */ /* 0x000fe200078e0004 */
[----:B------:R-:W-:Y:S02]  /*1840*/  ULDC UR12, c[0x0][0x234] ;  /* 0x00008d00000c7ab9 */ /* 0x000fe40000000800 */
[----:B------:R-:W-:-:S02]  /*1850*/  UIADD3 UR10, UP1, UR17, UR10, URZ ;  /* 0x0000000a110a7290 */ /* 0x000fc4000ff3e03f */
[----:B------:R-:W-:Y:S01]  /*1860*/  USEL UR13, UR13, URZ, UP6 ;  /* 0x0000003f0d0d7287 */ /* 0x000fe2000b000000 */
[----:B------:R-:W-:Y:S01]  /*1870*/  IMAD.HI.U32 R0, R0, R3, RZ ;  /* 0x0000000300007227 */ /* 0x000fe200078e00ff */
[----:B------:R-:W-:Y:S02]  /*1880*/  UIADD3.X UR8, UR24, UR4, URZ, UP1, !UPT ;  /* 0x0000000418087290 */ /* 0x000fe40008ffe43f */
[----:B------:R-:W-:Y:S01]  /*1890*/  UIMAD UR4, UR41, UR10, URZ ;  /* 0x0000000a290472a4 */ /* 0x000fe2000f8e023f */
[----:B------:R-:W-:Y:S01]  /*18a0*/  IMAD.MOV R4, RZ, RZ, -R0 ;  /* 0x000000ffff047224 */ /* 0x000fe200078e0a00 */
[----:B------:R-:W-:Y:S02]  /*18b0*/  UIMAD.WIDE.U32 UR10, UR40, UR10, URZ ;  /* 0x0000000a280a72a5 */ /* 0x000fe4000f8e003f */
[----:B------:R-:W-:Y:S01]  /*18c0*/  UIMAD UR8, UR40, UR8, UR4 ;  /* 0x00000008280872a4 */ /* 0x000fe2000f8e0204 */
[----:B------:R-:W-:Y:S01]  /*18d0*/  IMAD R3, R6, R4, R3 ;  /* 0x0000000406037224 */ /* 0x000fe200078e0203 */
[----:B------:R-:W-:-:S02]  /*18e0*/  @UP5 USEL UR4, UR58, UR16, !UP2 ;  /* 0x000000103a045287 */ /* 0x000fc4000d000000 */
[----:B------:R-:W-:Y:S02]  /*18f0*/  UIADD3 UR8, UR11, UR8, URZ ;  /* 0x000000080b087290 */ /* 0x000fe4000fffe03f */
[----:B------:R-:W-:Y:S01]  /*1900*/  ISETP.GT.U32.AND P1, PT, R6, R3, PT ;  /* 0x000000030600720c */ /* 0x000fe20003f24070 */
[----:B------:R-:W-:-:S07]  /*1910*/  @UP5 UIMAD UR14, UR38, UR12, UR4 ;  /* 0x0000000c260e52a4 */ /* 0x000fce000f8e0204 */
[----:B------:R-:W-:-:S05]  /*1920*/  @!UP5 UMOV UR14, UR53 ;  /* 0x00000035000edc82 */ /* 0x000fca0008000000 */
[----:B------:R-:W-:Y:S01]  /*1930*/  @!P1 IMAD.IADD R3, R3, 0x1, -R6 ;  /* 0x0000000103039824 */ /* 0x000fe200078e0a06 */
[----:B------:R-:W-:Y:S02]  /*1940*/  @!P1 IADD3 R0, R0, 0x1, RZ ;  /* 0x0000000100009810 */ /* 0x000fe40007ffe0ff */
        /* <DEDUP_REMOVED lines=14> */
.L_x_1093:
[----:B------:R-:W-:Y:S02]  /*1a30*/  UMOV UR12, UR54 ;  /* 0x00000036000c7c82 */ /* 0x000fe40008000000 */
.L_x_1094:
[----:B------:R-:W1:Y:S01]  /*1a40*/  S2R R14, SR_TID.X ;  /* 0x00000000000e7919 */ /* 0x000e620000002100 */
[----:B------:R-:W-:Y:S01]  /*1a50*/  UIADD3 UR10, UP4, UP3, UR10, UR48, UR50 ;  /* 0x000000300a0a7290 */ /* 0x000fe2000fb9e032 */
[----:B------:R-:W-:Y:S01]  /*1a60*/  SHF.R.S32.HI R237, RZ, 0x1f, R236 ;  /* 0x0000001fffed7819 */ /* 0x000fe200000114ec */
[----:B------:R-:W-:Y:S01]  /*1a70*/  IMAD.U32 R10, RZ, RZ, UR7 ;  /* 0x00000007ff0a7e24 */ /* 0x000fe2000f8e00ff */
[----:B------:R-:W-:Y:S01]  /*1a80*/  BSSY B1, `(.L_x_1090) ;  /* 0x0000c39000017945 */ /* 0x000fe20003800000 */
[----:B------:R-:W-:Y:S01]  /*1a90*/  UIADD3 UR20, UP2, UP1, UR20, UR10, UR21 ;  /* 0x0000000a14147290 */ /* 0x000fe2000f95e015 */
[----:B------:R-:W-:Y:S01]  /*1aa0*/  IMAD.U32 R9, RZ, RZ, UR6 ;  /* 0x00000006ff097e24 */ /* 0x000fe2000f8e00ff */
[----:B------:R-:W-:Y:S01]  /*1ab0*/  UIADD3.X UR4, UR8, UR52, UR57, UP4, UP3 ;  /* 0x0000003408047290 */ /* 0x000fe2000a7e6439 */
[----:B------:R-:W-:Y:S01]  /*1ac0*/  IMAD.U32 R8, RZ, RZ, UR17 ;  /* 0x00000011ff087e24 */ /* 0x000fe2000f8e00ff */
[----:B------:R-:W-:-:S02]  /*1ad0*/  ULDC.64 UR10, c[0x0][0x1a8] ;  /* 0x00006a00000a7ab9 */ /* 0x000fc40000000a00 */
[----:B------:R-:W-:Y:S02]  /*1ae0*/  UIADD3.X UR16, UR13, UR4, UR15, UP2, UP1 ;  /* 0x000000040d107290 */ /* 0x000fe400097e240f */
[----:B------:R-:W-:Y:S02]  /*1af0*/  UIMAD UR4, UR61, UR10, URZ ;  /* 0x0000000a3d0472a4 */ /* 0x000fe4000f8e023f */
[----:B------:R-:W-:Y:S02]  /*1b00*/  ULDC.64 UR6, c[0x0][0x3c8] ;  /* 0x0000f20000067ab9 */ /* 0x000fe40000000a00 */
[----:B------:R-:W-:Y:S02]  /*1b10*/  UIMAD UR15, UR38, UR11, UR4 ;  /* 0x0000000b260f72a4 */ /* 0x000fe4000f8e0204 */
[----:B------:R-:W-:Y:S02]  /*1b20*/  UMOV UR21, 0x4 ;  /* 0x0000000400157882 */ /* 0x000fe40000000000 */
[----:B------:R-:W-:-:S02]  /*1b30*/  ULDC.64 UR10, c[0x0][0x378] ;  /* 0x0000de00000a7ab9 */ /* 0x000fc40000000a00 */
[----:B------:R-:W-:Y:S01]  /*1b40*/  UIMAD UR4, UR61, UR10, URZ ;  /* 0x0000000a3d0472a4 */ /* 0x000fe2000f8e023f */
[----:B-1----:R-:W-:-:S03]  /*1b50*/  SHF.R.S32.HI R11, RZ, 0x1f, R14 ;  /* 0x0000001fff0b7819 */ /* 0x002fc6000001140e */
[----:B------:R-:W-:Y:S01]  /*1b60*/  UIMAD UR13, UR38, UR11, UR4 ;  /* 0x0000000b260d72a4 */ /* 0x000fe2000f8e0204 */
[----:B------:R-:W-:Y:S02]  /*1b70*/  LEA.HI R0, R11, R14, RZ, 0x3 ;  /* 0x0000000e0b007211 */ /* 0x000fe400078f18ff */
[----:B------:R-:W-:Y:S02]  /*1b80*/  ULDC.64 UR10, c[0x0][0x370] ;  /* 0x0000dc00000a7ab9 */ /* 0x000fe40000000a00 */
[----:B------:R-:W-:Y:S01]  /*1b90*/  SHF.R.S32.HI R0, RZ, 0x3, R0 ;  /* 0x00000003ff007819 */ /* 0x000fe20000011400 */
[----:B------:R-:W-:Y:S02]  /*1ba0*/  UIMAD UR4, UR24, UR10, URZ ;  /* 0x0000000a180472a4 */ /* 0x000fe4000f8e023f */
[----:B------:R-:W-:Y:S01]  /*1bb0*/  UIADD3 UR10, UR17, UR12, URZ ;  /* 0x0000000c110a7290 */ /* 0x000fe2000fffe03f */
[----:B------:R-:W-:Y:S01]  /*1bc0*/  SHF.R.S32.HI R18, RZ, 0x1f, R0 ;  /* 0x0000001fff127819 */ /* 0x000fe20000011400 */
[----:B------:R-:W-:Y:S01]  /*1bd0*/  UIMAD UR8, UR17, UR11, UR4 ;  /* 0x0000000b110872a4 */ /* 0x000fe2000f8e0204 */
[----:B------:R-:W-:Y:S01]  /*1be0*/  IADD3 R3, P1, R0, UR17, RZ ;  /* 0x0000001100037c10 */ /* 0x000fe2000ff3e0ff */
[----:B------:R-:W-:-:S02]  /*1bf0*/  UIADD3 UR4, -UR9, UR25, UR19 ;  /* 0x0000001909047290 */ /* 0x000fc4000fffe113 */
[----:B------:R-:W-:Y:S01]  /*1c00*/  UIMAD.WIDE UR10, UR10, UR21, UR6 ;  /* 0x000000150a0a72a5 */ /* 0x000fe2000f8e0206 */
[----:B------:R-:W-:Y:S01]  /*1c10*/  IADD3.X R7, R18, UR24, RZ, P1, !PT ;  /* 0x0000001812077c10 */ /* 0x000fe20008ffe4ff */
[----:B------:R-:W-:Y:S01]  /*1c20*/  IMAD.WIDE.U32 R4, R3, c[0x0][0x190], R236 ;  /* 0x0000640003047a25 */ /* 0x000fe200078e00ec */
[----:B------:R1:W2:Y:S01]  /*1c30*/  R2UR UR6, R9 ;  /* 0x00000000090673c2 */ /* 0x0002a200000e0000 */
[----:B------:R-:W-:Y:S02]  /*1c40*/  UIADD3 UR12, UR17, UR14, URZ ;  /* 0x0000000e110c7290 */ /* 0x000fe4000fffe03f */
[----:B------:R-:W-:Y:S01]  /*1c50*/  IMAD R7, R7, c[0x0][0x190], RZ ;  /* 0x0000640007077a24 */ /* 0x000fe200078e02ff */
[----:B------:R-:W-:Y:S01]  /*1c60*/  IADD3 R6, P1, R4, UR39, RZ ;  /* 0x0000002704067c10 */ /* 0x000fe2000ff3e0ff */
[----:B------:R-:W-:Y:S02]  /*1c70*/  ULDC UR39, c[0x0][0x2e8] ;  /* 0x0000ba0000277ab9 */ /* 0x000fe40000000800 */
[----:B------:R-:W-:Y:S01]  /*1c80*/  IMAD R3, R3, c[0x0][0x194], R7 ;  /* 0x0000650003037a24 */ /* 0x000fe200078e0207 */
[----:B------:R-:W-:Y:S01]  /*1c90*/  UIADD3 UR4, UR4, -UR39, URZ ;  /* 0x8000002704047290 */ /* 0x000fe2000fffe03f */
[----:B------:R3:W4:Y:S01]  /*1ca0*/  R2UR UR7, R10 ;  /* 0x000000000a0773c2 */ /* 0x00072200000e0000 */
[----:B------:R-:W-:-:S02]  /*1cb0*/  UMOV UR24, UR10 ;  /* 0x0000000a00187c82 */ /* 0x000fc40008000000 */
[----:B------:R-:W-:Y:S01]  /*1cc0*/  IADD3.X R7, R5, UR30, R3, P1, !PT ;  /* 0x0000001e05077c10 */ /* 0x000fe20008ffe403 */
[----:B------:R-:W-:Y:S01]  /*1cd0*/  USHF.R.S32.HI UR30, URZ, 0x1f, UR4 ;  /* 0x0000001f3f1e7899 */ /* 0x000fe20008011404 */
[----:B------:R-:W-:Y:S02]  /*1ce0*/  LEA.HI R3, R11, R14, RZ, 0x5 ;  /* 0x0000000e0b037211 */ /* 0x000fe400078f28ff */
[----:B------:R-:W-:Y:S01]  /*1cf0*/  IADD3 R4, P1, R236, UR23, RZ ;  /* 0x00000017ec047c10 */ /* 0x000fe2000ff3e0ff */
[----:B------:R-:W-:Y:S02]  /*1d00*/  ULEA.HI UR30, UR30, UR4, URZ, 0x7 ;  /* 0x000000041e1e7291 */ /* 0x000fe4000f8f383f */
[----:B------:R-:W-:Y:S01]  /*1d10*/  UMOV UR23, UR11 ;  /* 0x0000000b00177c82 */ /* 0x000fe20008000000 */
[----:B------:R-:W-:Y:S01]  /*1d20*/  IADD3.X R5, R237, UR29, RZ, P1, !PT ;  /* 0x0000001ded057c10 */ /* 0x000fe20008ffe4ff */
[----:B------:R-:W-:Y:S01]  /*1d30*/  USHF.R.S32.HI UR30, URZ, 0x7, UR30 ;  /* 0x000000073f1e7899 */ /* 0x000fe2000801141e */
[----:B-1----:R-:W-:Y:S01]  /*1d40*/  LOP3.LUT R9, R3, 0xffffffe0, RZ, 0xc0, !PT ;  /* 0xffffffe003097812 */ /* 0x002fe200078ec0ff */
[----:B------:R-:W-:Y:S01]  /*1d50*/  ULDC.64 UR10, c[0x0][0x200] ;  /* 0x00008000000a7ab9 */ /* 0x000fe20000000a00 */
[----:B------:R-:W-:Y:S01]  /*1d60*/  SHF.R.S32.HI R3, RZ, 0x5, R3 ;  /* 0x00000005ff037819 */ /* 0x000fe20000011403 */
[----:B------:R-:W-:Y:S01]  /*1d70*/  IMAD.WIDE.U32 R4, R8, c[0x0][0x370], R4 ;  /* 0x0000dc0008047a25 */ /* 0x000fe200078e0004 */
[----:B------:R-:W-:-:S02]  /*1d80*/  UISETP.LT.AND UP1, UPT, URZ, UR30, UPT ;  /* 0x0000001e3f00728c */ /* 0x000fc4000bf21270 */
[----:B------:R-:W-:Y:S01]  /*1d90*/  UIMAD.WIDE UR10, UR12, UR21, UR10 ;  /* 0x000000150c0a72a5 */ /* 0x000fe2000f8e020a */
[----:B------:R-:W-:Y:S01]  /*1da0*/  IMAD.IADD R14, R14, 0x1, -R9 ;  /* 0x000000010e0e7824 */ /* 0x000fe200078e0a09 */
[----:B------:R-:W-:Y:S01]  /*1db0*/  USEL UR30, URZ, UR30, !UP1 ;  /* 0x0000001e3f1e7287 */ /* 0x000fe2000c800000 */
[----:B------:R-:W-:Y:S01]  /*1dc0*/  IADD3 R5, R5, UR8, RZ ;  /* 0x0000000805057c10 */ /* 0x000fe2000fffe0ff */
[----:B------:R-:W-:Y:S01]  /*1dd0*/  UIADD3 UR8, UR31, -0x1, URZ ;  /* 0xffffffff1f087890 */ /* 0x000fe2000fffe03f */
[----:B------:R-:W-:Y:S01]  /*1de0*/  IMAD R3, R3, UR49, R14 ;  /* 0x0000003103037c24 */ /* 0x000fe2000f8e020e */
[----:B------:R-:W-:-:S04]  /*1df0*/  UISETP.GT.AND UP1, UPT, UR31, UR30, UPT ;  /* 0x0000001e1f00728c */ /* 0x000fc8000bf24270 */
[----:B------:R-:W-:-:S04]  /*1e00*/  IADD3 R9, P1, R3, UR20, RZ ;  /* 0x0000001403097c10 */ /* 0x000fc8000ff3e0ff */
[----:B------:R-:W-:Y:S01]  /*1e10*/  LEA.HI.X.SX32 R8, R3, UR16, 0x1, P1 ;  /* 0x0000001003087c11 */ /* 0x000fe200088f0eff */
[----:B------:R-:W-:Y:S01]  /*1e20*/  IMAD.U32 R3, RZ, RZ, UR38 ;  /* 0x00000026ff037e24 */ /* 0x000fe2000f8e00ff */
[----:B------:R-:W-:-:S03]  /*1e30*/  LEA R184, P1, R9, c[0x0][0x350], 0x2 ;  /* 0x0000d40009b87a11 */ /* 0x000fc600078210ff */
[----:B------:R-:W-:Y:S01]  /*1e40*/  IMAD.WIDE.U32 R4, R3, c[0x0][0x378], R4 ;  /* 0x0000de0003047a25 */ /* 0x000fe200078e0004 */
        /* <DEDUP_REMOVED lines=32> */
.L_x_1096:
        /* <DEDUP_REMOVED lines=18> */
.L_x_1097:
[----:B------:R-:W-:Y:S01]  /*2170*/  ULDC.64 UR10, c[0x0][0x3a0] ;  /* 0x0000e800000a7ab9 */ /* 0x000fe20000000a00 */
[----:B------:R-:W-:Y:S01]  /*2180*/  IMAD.U32 R11, RZ, RZ, UR19 ;  /* 0x00000013ff0b7e24 */ /* 0x000fe2000f8e00ff */
[----:B------:R-:W-:Y:S01]  /*2190*/  UIMAD UR4, UR18, UR10, URZ ;  /* 0x0000000a120472a4 */ /* 0x000fe2000f8e023f */
[----:B------:R-:W-:Y:S01]  /*21a0*/  ISETP.GE.AND P4, PT, R236, c[0x0][0x220], PT ;  /* 0x00008800ec007a0c */ /* 0x000fe20003f86270 */
[----:B------:R-:W-:Y:S01]  /*21b0*/  UIMAD UR9, UR32, -0x80, UR9 ;  /* 0xffffff80200978a4 */ /* 0x000fe2000f8e0209 */
[----:B------:R-:W-:Y:S01]  /*21c0*/  IMAD.WIDE.U32 R4, R11, c[0x0][0x3a0], R236 ;  /* 0x0000e8000b047a25 */ /* 0x000fe200078e00ec */
[----:B------:R-:W-:Y:S01]  /*21d0*/  UIMAD UR4, UR19, UR11, UR4 ;  /* 0x0000000b130472a4 */ /* 0x000fe2000f8e0204 */
[----:B------:R-:W-:Y:S02]  /*21e0*/  BSSY B0, `(.L_x_1098) ;  /* 0x0000015000007945 */ /* 0x000fe40003800000 */
[----:B------:R-:W-:Y:S01]  /*21f0*/  ULDC.64 UR10, c[0x0][0x3b8] ;  /* 0x0000ee00000a7ab9 */ /* 0x000fe20000000a00 */
[----:B------:R-:W-:-:S02]  /*2200*/  IADD3 R4, P0, R4, UR8, RZ ;  /* 0x0000000804047c10 */ /* 0x000fc4000ff1e0ff */
        /* <DEDUP_REMOVED lines=18> */
.L_x_1099:
[----:B------:R-:W-:Y:S05]  /*2330*/  BSYNC B0 ;  /* 0x0000000000007941 */ /* 0x000fea0003800000 */
.L_x_1098:
        /* <DEDUP_REMOVED lines=15> */
.L_x_1101:
[----:B------:R-:W-:Y:S05]  /*2430*/  BSYNC B0 ;  /* 0x0000000000007941 */ /* 0x000fea0003800000 */
.L_x_1100:
        /* <DEDUP_REMOVED lines=15> */
.L_x_1103:
[----:B------:R-:W-:Y:S05]  /*2530*/  BSYNC B0 ;  /* 0x0000000000007941 */ /* 0x000fea0003800000 */
.L_x_1102:
        /* <DEDUP_REMOVED lines=14> */
.L_x_1105:
[----:B------:R-:W-:Y:S05]  /*2620*/  BSYNC B0 ;  /* 0x0000000000007941 */ /* 0x000fea0003800000 */
.L_x_1104:
[----:B------:R-:W-:Y:S01]  /*2630*/  ULDC.64 UR8, c[0x0][0x3a8] ;  /* 0x0000ea0000087ab9 */ /* 0x000fe20000000a00 */
[----:B-1----:R-:W-:Y:S01]  /*2640*/  IMAD.WIDE.U32 R4, R11, c[0x0][0x3a8], R236 ;  /* 0x0000ea000b047a25 */ /* 0x002fe200078e00ec */
[----:B------:R-:W-:Y:S01]  /*2650*/  UIMAD UR4, UR18, UR8, URZ ;  /* 0x00000008120472a4 */ /* 0x000fe2000f8e023f */
[----:B------:R-:W-:Y:S03]  /*2660*/  BSSY B0, `(.L_x_1106) ;  /* 0x0000015000007945 */ /* 0x000fe60003800000 */
[----:B------:R-:W-:Y:S01]  /*2670*/  UIMAD UR4, UR19, UR9, UR4 ;  /* 0x00000009130472a4 */ /* 0x000fe2000f8e0204 */
[----:B------:R-:W-:Y:S02]  /*2680*/  IADD3 R4, P4, R4, UR12, RZ ;  /* 0x0000000c04047c10 */ /* 0x000fe4000ff9e0ff */
[----:B------:R-:W-:-:S03]  /*2690*/  ULDC.64 UR8, c[0x0][0x3c0] ;  /* 0x0000f00000087ab9 */ /* 0x000fc60000000a00 */
[----:B------:R-:W-:Y:S01]  /*26a0*/  IMAD.U32 R3, RZ, RZ, UR4 ;  /* 0x00000004ff037e24 */ /* 0x000fe2000f8e00ff */
[----:B------:R-:W-:-:S04]  /*26b0*/  UIMAD UR4, UR61, UR8, URZ ;  /* 0x000000083d0472a4 */ /* 0x000fc8000f8e023f */
[----:B------:R-:W-:Y:S01]  /*26c0*/  IADD3.X R5, R5, UR13, R3, P4, !PT ;  /* 0x0000000d05057c10 */ /* 0x000fe2000a7fe403 */
[----:B------:R-:W-:Y:S01]  /*26d0*/  UIMAD UR4, UR38, UR9, UR4 ;  /* 0x00000009260472a4 */ /* 0x000fe2000f8e0204 */
[----:B------:R-:W-:-:S05]  /*26e0*/  MOV R3, UR38 ;  /* 0x0000002600037c02 */ /* 0x000fca0008000f00 */
        /* <DEDUP_REMOVED lines=12> */
.L_x_1107:
[----:B------:R-:W-:Y:S05]  /*27b0*/  BSYNC B0 ;  /* 0x0000000000007941 */ /* 0x000fea0003800000 */
.L_x_1106:
        /* <DEDUP_REMOVED lines=13> */
.L_x_1109:
[----:B------:R-:W-:Y:S05]  /*2890*/  BSYNC B0 ;  /* 0x0000000000007941 */ /* 0x000fea0003800000 */
.L_x_1108:
        /* <DEDUP_REMOVED lines=13> */
.L_x_1111:
[----:B------:R-:W-:Y:S05]  /*2970*/  BSYNC B0 ;  /* 0x0000000000007941 */ /* 0x000fea0003800000 */
.L_x_1110:
        /* <DEDUP_REMOVED lines=12> */
.L_x_1095:
        /* <DEDUP_REMOVED lines=22> */
.L_x_1114:
[----:B------:R-:W-:Y:S05]  /*2ba0*/  BSYNC B0 ;  /* 0x0000000000007941 */ /* 0x000fea0003800000 */
.L_x_1113:
        /* <DEDUP_REMOVED lines=16> */
.L_x_1116:
[----:B------:R-:W-:Y:S05]  /*2cb0*/  BSYNC B0 ;  /* 0x0000000000007941 */ /* 0x000fea0003800000 */
.L_x_1115:
        /* <DEDUP_REMOVED lines=16> */
.L_x_1118:
[----:B------:R-:W-:Y:S05]  /*2dc0*/  BSYNC B0 ;  /* 0x0000000000007941 */ /* 0x000fea0003800000 */
.L_x_1117:
        /* <DEDUP_REMOVED lines=19> */
.L_x_1120:
[----:B------:R-:W-:Y:S05]  /*2f00*/  BSYNC B0 ;  /* 0x0000000000007941 */ /* 0x000fea0003800000 */
.L_x_1119:
        /* <DEDUP_REMOVED lines=22> */
.L_x_1122:
[----:B------:R-:W-:Y:S05]  /*3070*/  BSYNC B0 ;  /* 0x0000000000007941 */ /* 0x000fea0003800000 */
.L_x_1121:
        /* <DEDUP_REMOVED lines=20> */
.L_x_1124:
[----:B------:R-:W-:Y:S05]  /*31c0*/  BSYNC B0 ;  /* 0x0000000000007941 */ /* 0x000fea0003800000 */
.L_x_1123:
        /* <DEDUP_REMOVED lines=20> */
.L_x_1126:
[----:B------:R-:W-:Y:S05]  /*3310*/  BSYNC B0 ;  /* 0x0000000000007941 */ /* 0x000fea0003800000 */
.L_x_1125:
        /* <DEDUP_REMOVED lines=23> */
.L_x_1128:
[----:B------:R-:W-:Y:S05]  /*3490*/  BSYNC B0 ;  /* 0x0000000000007941 */ /* 0x000fea0003800000 */
.L_x_1127:
[----:B------:R-:W5:Y:S01]  /*34a0*/  LDL R19, [R1+0x50] ;  /* 0x0000500001137983 */ /* 0x000f620000100800 */
[----:B------:R-:W-:Y:S01]  /*34b0*/  ULDC.64 UR12, c[0x0][0x198] ;  /* 0x00006600000c7ab9 */ /* 0x000fe20000000a00 */
[----:B------:R-:W-:Y:S01]  /*34c0*/  IMAD.U32 R13, RZ, RZ, UR19 ;  /* 0x00000013ff0d7e24 */ /* 0x000fe2000f8e00ff */
[----:B------:R-:W-:Y:S01]  /*34d0*/  UIMAD UR12, UR18, UR12, URZ ;  /* 0x0000000c120c72a4 */ /* 0x000fe2000f8e023f */
[----:B------:R-:W-:Y:S01]  /*34e0*/  MOV R10, 0x7f800000 ;  /* 0x7f800000000a7802 */ /* 0x000fe20000000f00 */
[----:B------:R-:W-:Y:S01]  /*34f0*/  IMAD.MOV.U32 R21, RZ, RZ, 0x7f800000 ;  /* 0x7f800000ff157424 */ /* 0x000fe200078e00ff */
[----:B------:R-:W-:Y:S01]  /*3500*/  MOV R20, 0x7f800000 ;  /* 0x7f80000000147802 */ /* 0x000fe20000000f00 */
[----:B-1----:R-:W-:Y:S01]  /*3510*/  IMAD.WIDE.U32 R4, R13, c[0x0][0x198], R236 ;  /* 0x000066000d047a25 */ /* 0x002fe200078e00ec */
[----:B------:R-:W-:-:S04]  /*3520*/  UIMAD UR12, UR19, UR13, UR12 ;  /* 0x0000000d130c72a4 */ /* 0x000fc8000f8e020c */
[----:B------:R-:W-:Y:S02]  /*3530*/  IADD3 R6, P1, R4, UR27, RZ ;  /* 0x0000001b04067c10 */ /* 0x000fe4000ff3e0ff */
[----:B------:R-:W-:Y:S01]  /*3540*/  IMAD.U32 R9, RZ, RZ, UR12 ;  /* 0x0000000cff097e24 */ /* 0x000fe2000f8e00ff */
[C---:B-----5:R-:W-:Y:S02]  /*3550*/  IADD3 R8, R19.reuse, 0x48, RZ ;  /* 0x0000004813087810 */ /* 0x060fe40007ffe0ff */
[C---:B------:R-:W-:Y:S02]  /*3560*/  IADD3 R4, R19.reuse, 0x40, RZ ;  /* 0x0000004013047810 */ /* 0x040fe40007ffe0ff */
[----:B------:R-:W-:Y:S02]  /*3570*/  ISETP.GE.AND P2, PT, R8, UR4, PT ;  /* 0x0000000408007c0c */ /* 0x000fe4000bf46270 */
[----:B------:R-:W-:Y:S02]  /*3580*/  IADD3 R7, R19, 0x8, RZ ;  /* 0x0000000813077810 */ /* 0x000fe40007ffe0ff */
[----:B------:R-:W-:-:S02]  /*3590*/  ISETP.GE.AND P3, PT, R4, UR4, PT ;  /* 0x0000000404007c0c */ /* 0x000fc4000bf66270 */
[----:B------:R-:W-:Y:S02]  /*35a0*/  ISETP.GE.AND P4, PT, R7, UR4, PT ;  /* 0x0000000407007c0c */ /* 0x000fe4000bf86270 */
[----:B------:R-:W-:Y:S02]  /*35b0*/  MOV R4, 0x4 ;  /* 0x0000000400047802 */ /* 0x000fe40000000f00 */
[----:B------:R-:W-:Y:S02]  /*35c0*/  ISETP.GE.AND P5, PT, R19, UR4, PT ;  /* 0x0000000413007c0c */ /* 0x000fe4000bfa6270 */
[----:B------:R-:W-:Y:S01]  /*35d0*/  IADD3.X R7, R5, UR28, R9, P1, !PT ;  /* 0x0000001c05077c10 */ /* 0x000fe20008ffe409 */
[----:B------:R-:W-:Y:S02]  /*35e0*/  IMAD.MOV.U32 R9, RZ, RZ, 0x4 ;  /* 0x00000004ff097424 */ /* 0x000fe400078e00ff */
[----:B------:R-:W-:-:S04]  /*35f0*/  IMAD.WIDE R4, R19, R4, UR10 ;  /* 0x0000000a13047e25 */ /* 0x000fc8000f8e0204 */
[----:B------:R-:W-:Y:S01]  /*3600*/  IMAD.MOV.U32 R19, RZ, RZ, 0x7f800000 ;  /* 0x7f800000ff137424 */ /* 0x000fe200078e00ff */
[----:B------:R1:W5:Y:S01]  /*3610*/  @!P4 LDG.E R20, [R4.64+0x20] ;  /* 0x000020220414c981 */ /* 0x000362000c1e1900 */
[----:B------:R-:W-:-:S03]  /*3620*/  @!P2 IMAD.WIDE R8, R8, R9, UR10 ;  /* 0x0000000a0808ae25 */ /* 0x000fc6000f8e0209 */
[----:B--2---:R1:W2:Y:S04]  /*3630*/  @!P5 LDG.E R21, [R4.64] ;  /* 0x000000220415d981 */ /* 0x0042a8000c1e1900 */
[----:B---3--:R-:W3:Y:S04]  /*3640*/  @!P2 LDG.E R10, [R8.64] ;  /* 0x00000022080aa981 */ /* 0x008ee8000c1e1900 */
[----:B----4-:R1:W4:Y:S01]  /*3650*/  @!P3 LDG.E R19, [R4.64+0x100] ;  /* 0x000100220413b981 */ /* 0x010322000c1e1900 */
[----:B------:R-:W-:-:S06]  /*3660*/  UIMAD UR4, UR32, -0x80, UR9 ;  /* 0xffffff80200478a4 */ /* 0x000fcc000f8e0209 */
[----:B------:R-:W-:-:S13]  /*3670*/  ISETP.GE.AND P5, PT, R0, UR4, PT ;  /* 0x0000000400007c0c */ /* 0x000fda000bfa6270 */
[----:B------:R-:W-:Y:S01]  /*3680*/  @P5 STS.128 [R3+0xc000], RZ ;  /* 0x00c000ff03005388 */ /* 0x000fe20000000c00 */
[----:B-1----:R-:W-:Y:S01]  /*3690*/  IMAD R4, R15, c[0x0][0x1b0], RZ ;  /* 0x00006c000f047a24 */ /* 0x002fe200078e02ff */
[----:B------:R-:W-:Y:S02]  /*36a0*/  BSSY B0, `(.L_x_1129) ;  /* 0x0000018000007945 */ /* 0x000fe40003800000 */
[----:B---3--:R1:W-:Y:S04]  /*36b0*/  STL [R1+0x60], R10 ;  /* 0x0000600a01007387 */ /* 0x0083e80000100800 */
[----:B----4-:R3:W-:Y:S04]  /*36c0*/  STL [R1+0x54], R19 ;  /* 0x0000541301007387 */ /* 0x0107e80000100800 */
[----:B-----5:R3:W-:Y:S04]  /*36d0*/  STL [R1+0x68], R20 ;  /* 0x0000681401007387 */ /* 0x0207e80000100800 */
[----:B--2---:R3:W-:Y:S01]  /*36e0*/  STL [R1+0x64], R21 ;  /* 0x0000641501007387 */ /* 0x0047e20000100800 */
[----:B-1----:R-:W-:-:S02]  /*36f0*/  IMAD R10, R12, c[0x0][0x1b4], R4 ;  /* 0x00006d000c0a7a24 */ /* 0x002fc400078e0204 */
[----:B------:R-:W-:-:S05]  /*3700*/  IMAD.WIDE.U32 R4, R12, c[0x0][0x1b0], R6 ;  /* 0x00006c000c047a25 */ /* 0x000fca00078e0006 */
        /* <DEDUP_REMOVED lines=17> */
.L_x_1130:
[----:B------:R-:W-:Y:S05]  /*3820*/  BSYNC B0 ;  /* 0x0000000000007941 */ /* 0x000fea0003800000 */
.L_x_1129:
        /* <DEDUP_REMOVED lines=21> */
.L_x_1132:
[----:B------:R-:W-:Y:S05]  /*3980*/  BSYNC B0 ;  /* 0x0000000000007941 */ /* 0x000fea0003800000 */
.L_x_1131:
        /* <DEDUP_REMOVED lines=21> */
.L_x_1134:
[----:B------:R-:W-:Y:S05]  /*3ae0*/  BSYNC B0 ;  /* 0x0000000000007941 */ /* 0x000fea0003800000 */
.L_x_1133:
        /* <DEDUP_REMOVED lines=21> */
.L_x_1136:
[----:B------:R-:W-:Y:S05]  /*3c40*/  BSYNC B0 ;  /* 0x0000000000007941 */ /* 0x000fea0003800000 */
.L_x_1135:
        /* <DEDUP_REMOVED lines=29> */
.L_x_1138:
[----:B------:R-:W-:Y:S05]  /*3e20*/  BSYNC B0 ;  /* 0x0000000000007941 */ /* 0x000fea0003800000 */
.L_x_1137:
        /* <DEDUP_REMOVED lines=20> */
.L_x_1140:
[----:B------:R-:W-:Y:S05]  /*3f70*/  BSYNC B0 ;  /* 0x0000000000007941 */ /* 0x000fea0003800000 */
.L_x_1139:
        /* <DEDUP_REMOVED lines=20> */
.L_x_1142:
[----:B------:R-:W-:Y:S05]  /*40c0*/  BSYNC B0 ;  /* 0x0000000000007941 */ /* 0x000fea0003800000 */
.L_x_1141:
        /* <DEDUP_REMOVED lines=19> */
.L_x_1144:
[----:B------:R-:W-:Y:S05]  /*4200*/  BSYNC B0 ;  /* 0x0000000000007941 */ /* 0x000fea0003800000 */
.L_x_1143:
[----:B------:R-:W-:Y:S02]  /*4210*/  ULDC.64 UR14, c[0x0][0x318] ;  /* 0x0000c600000e7ab9 */ /* 0x000fe40000000a00 */
[----:B------:R-:W-:Y:S01]  /*4220*/  ULDC.64 UR16, c[0x0][0x320] ;  /* 0x0000c80000107ab9 */ /* 0x000fe20000000a00 */
[----:B------:R-:W-:Y:S01]  /*4230*/  IMAD.MOV.U32 R6, RZ, RZ, c[0x0][0x308] ;  /* 0x0000c200ff067624 */ /* 0x000fe200078e00ff */
[----:B------:R-:W-:Y:S01]  /*4240*/  UISETP.NE.U32.AND UP1, UPT, URZ, UR14, UPT ;  /* 0x0000000e3f00728c */ /* 0x000fe2000bf25070 */
[----:B------:R-:W-:Y:S01]  /*4250*/  IMAD.MOV.U32 R7, RZ, RZ, c[0x0][0x30c] ;  /* 0x0000c300ff077624 */ /* 0x000fe200078e00ff */
[----:B------:R-:W0:Y:S02]  /*4260*/  LDGDEPBAR ;  /* 0x00000000000079af */ /* 0x000e240000000000 */
        /* <DEDUP_REMOVED lines=10> */
[----:B--2---:R-:W-:-:S05]  /*4310*/  IMAD.U32 R4, RZ, RZ, UR14 ;  /* 0x0000000eff047e24 */ /* 0x004fca000f8e00ff */
[----:B------:R-:W-:-:S05]  /*4320*/  IMAD.U32 R5, RZ, RZ, UR15 ;  /* 0x0000000fff057e24 */ /* 0x000fca000f8e00ff */
[----:B------:R2:W5:Y:S04]  /*4330*/  @P1 LDG.E R0, [R4.64] ;  /* 0x0000002204001981 */ /* 0x000568000c1e1900 */
[----:B--23--:R2:W3:Y:S04]  /*4340*/  LDG.E.64 R4, [R6.64+0x8] ;  /* 0x0000082206047981 */ /* 0x00c4e8000c1e1b00 */
[----:B--2---:R-:W2:Y:S01]  /*4350*/  LDG.E.64 R6, [R6.64] ;  /* 0x0000002206067981 */ /* 0x004ea2000c1e1b00 */
[----:B-1--4-:R-:W5:Y:S01]  /*4360*/  @P1 MUFU.RCP R3, c[0x0][0x238] ;  /* 0x00008e0000031b08 */ /* 0x012f620000001000 */
[----:B------:R-:W-:Y:S01]  /*4370*/  UMOV UR4, URZ ;  /* 0x0000003f00047c82 */ /* 0x000fe20008000000 */
[----:B------:R-:W-:Y:S01]  /*4380*/  IMAD.MOV.U32 R227, RZ, RZ, R226 ;  /* 0x000000ffffe37224 */ /* 0x000fe200078e00e2 */
[----:B------:R-:W1:Y:S01]  /*4390*/  S2R R8, SR_TID.X ;  /* 0x0000000000087919 */ /* 0x000e620000002100 */
[----:B------:R-:W-:Y:S01]  /*43a0*/  CS2R R126, SRZ ;  /* 0x00000000007e7805 */ /* 0x000fe2000001ff00 */
[----:B------:R-:W-:Y:S01]  /*43b0*/  CS2R R124, SRZ ;  /* 0x00000000007c7805 */ /* 0x000fe2000001ff00 */
[----:B------:R-:W-:Y:S01]  /*43c0*/  CS2R R130, SRZ ;  /* 0x0000000000827805 */ /* 0x000fe2000001ff00 */
[----:B------:R-:W4:Y:S01]  /*43d0*/  S2R R9, SR_TID.X ;  /* 0x0000000000097919 */ /* 0x000f220000002100 */
        /* <DEDUP_REMOVED lines=29> */
[----:B------:R-:W-:-:S02]  /*45b0*/  IMAD.MOV.U32 R183, RZ, RZ, 0x20 ;  /* 0x00000020ffb77424 */ /* 0x000fc400078e00ff */
[----:B------:R-:W-:Y:S02]  /*45c0*/  IMAD.MOV.U32 R182, RZ, RZ, 0x40 ;  /* 0x00000040ffb67424 */ /* 0x000fe400078e00ff */
[----:B-----5:R-:W-:Y:S01]  /*45d0*/  @P1 FMUL.FTZ R0, R0, R3 ;  /* 0x0000000300001220 */ /* 0x020fe20000410000 */
[----:B------:R-:W-:-:S03]  /*45e0*/  IADD3 R3, R180, 0x2000, RZ ;  /* 0x00002000b4037810 */ /* 0x000fc60007ffe0ff */
[----:B------:R5:W1:Y:S01]  /*45f0*/  @P1 R2UR UR12, R0 ;  /* 0x00000000000c13c2 */ /* 0x000a6200000e0000 */
[----:B------:R-:W-:-:S05]  /*4600*/  SEL R3, R3, R180, !P0 ;  /* 0x000000b403037207 */ /* 0x000fca0004000000 */
[----:B------:R-:W-:Y:S01]  /*4610*/  IMAD.SHL.U32 R172, R3, 0x2, RZ ;  /* 0x0000000203ac7824 */ /* 0x000fe200078e00ff */
[--C-:B-----5:R-:W-:Y:S01]  /*4620*/  SHF.R.S32.HI R0, RZ, 0x1f, R14.reuse ;  /* 0x0000001fff007819 */ /* 0x120fe2000001140e */
[----:B-1----:R-:W-:Y:S01]  /*4630*/  @UP1 UMOV UR4, UR12 ;  /* 0x0000000c00041c82 */ /* 0x002fe20008000000 */
[----:B---3--:R-:W-:Y:S01]  /*4640*/  IADD3 R14, P2, P1, R4, UR43, R14 ;  /* 0x0000002b040e7c10 */ /* 0x008fe2000f95e00e */
[----:B------:R-:W-:Y:S01]  /*4650*/  IMAD.SHL.U32 R4, R8, 0x2, RZ ;  /* 0x0000000208047824 */ /* 0x000fe200078e00ff */
[----:B------:R-:W-:Y:S02]  /*4660*/  SHF.R.S32.HI R8, RZ, 0x1f, R8 ;  /* 0x0000001fff087819 */ /* 0x000fe40000011408 */
[----:B------:R-:W-:Y:S02]  /*4670*/  IADD3.X R5, R5, UR51, R0, P2, P1 ;  /* 0x0000003305057c10 */ /* 0x000fe400097e2400 */
[----:B----4-:R-:W-:Y:S02]  /*4680*/  LEA.HI R8, R8, R9, RZ, 0x7 ;  /* 0x0000000908087211 */ /* 0x010fe400078f38ff */
[----:B------:R-:W-:-:S02]  /*4690*/  IADD3 R0, R181, 0x2000, RZ ;  /* 0x00002000b5007810 */ /* 0x000fc40007ffe0ff */
[----:B------:R-:W-:Y:S02]  /*46a0*/  LOP3.LUT R4, R4, 0x6, RZ, 0xc0, !PT ;  /* 0x0000000604047812 */ /* 0x000fe400078ec0ff */
[----:B------:R-:W-:Y:S02]  /*46b0*/  SHF.R.S32.HI R8, RZ, 0x7, R8 ;  /* 0x00000007ff087819 */ /* 0x000fe40000011408 */
[----:B------:R-:W-:-:S03]  /*46c0*/  SEL R0, R0, R181, !P0 ;  /* 0x000000b500007207 */ /* 0x000fc60004000000 */
[----:B------:R-:W-:Y:S02]  /*46d0*/  IMAD R4, R8, 0x40, R4 ;  /* 0x0000004008047824 */ /* 0x000fe400078e0204 */
[----:B------:R-:W-:Y:S01]  /*46e0*/  IMAD.SHL.U32 R179, R0, 0x2, RZ ;  /* 0x0000000200b37824 */ /* 0x000fe200078e00ff */
[----:B--2---:R1:W2:Y:S02]  /*46f0*/  R2UR UR13, R6 ;  /* 0x00000000060d73c2 */ /* 0x0042a400000e0000 */
[----:B------:R-:W-:-:S04]  /*4700*/  IADD3 R0, R4, UR19, RZ ;  /* 0x0000001304007c10 */ /* 0x000fc8000fffe0ff */
[C---:B------:R-:W-:Y:S02]  /*4710*/  IADD3 R4, R0.reuse, 0x30, RZ ;  /* 0x0000003000047810 */ /* 0x040fe40007ffe0ff */
[C---:B------:R-:W-:Y:S01]  /*4720*/  IADD3 R8, R0.reuse, 0x38, RZ ;  /* 0x0000003800087810 */ /* 0x040fe20007ffe0ff */
[----:B------:R-:W3:Y:S01]  /*4730*/  R2UR UR29, R7 ;  /* 0x00000000071d73c2 */ /* 0x000ee200000e0000 */
[C---:B------:R-:W-:Y:S02]  /*4740*/  IADD3 R250, R0.reuse, 0x1, RZ ;  /* 0x0000000100fa7810 */ /* 0x040fe40007ffe0ff */
[C---:B------:R-:W-:Y:S02]  /*4750*/  IADD3 R249, R0.reuse, 0x8, RZ ;  /* 0x0000000800f97810 */ /* 0x040fe40007ffe0ff */
[C---:B------:R-:W-:Y:S02]  /*4760*/  IADD3 R248, R0.reuse, 0x9, RZ ;  /* 0x0000000900f87810 */ /* 0x040fe40007ffe0ff */
[----:B------:R-:W-:-:S02]  /*4770*/  IADD3 R247, R0, 0x10, RZ ;  /* 0x0000001000f77810 */ /* 0x000fc40007ffe0ff */
[C---:B------:R-:W-:Y:S02]  /*4780*/  IADD3 R246, R0.reuse, 0x11, RZ ;  /* 0x0000001100f67810 */ /* 0x040fe40007ffe0ff */
[C---:B------:R-:W-:Y:S02]  /*4790*/  IADD3 R245, R0.reuse, 0x18, RZ ;  /* 0x0000001800f57810 */ /* 0x040fe40007ffe0ff */
[C---:B------:R-:W-:Y:S02]  /*47a0*/  IADD3 R244, R0.reuse, 0x19, RZ ;  /* 0x0000001900f47810 */ /* 0x040fe40007ffe0ff */
[C---:B-1----:R-:W-:Y:S01]  /*47b0*/  IADD3 R6, R0.reuse, 0x31, RZ ;  /* 0x0000003100067810 */ /* 0x042fe20007ffe0ff */
[----:B--2---:R-:W-:Y:S01]  /*47c0*/  UIADD3 UR22, UR13, -0x61c88647, URZ ;  /* 0x9e3779b90d167890 */ /* 0x004fe2000fffe03f */
[----:B------:R-:W-:Y:S01]  /*47d0*/  LOP3.LUT R3, R5, UR13, RZ, 0x3c, !PT ;  /* 0x0000000d05037c12 */ /* 0x000fe2000f8e3cff */
[----:B------:R-:W-:Y:S01]  /*47e0*/  UIADD3 UR21, UR13, 0x3c6ef372, URZ ;  /* 0x3c6ef3720d157890 */ /* 0x000fe2000fffe03f */
[C---:B------:R-:W-:Y:S01]  /*47f0*/  IADD3 R243, R0.reuse, 0x20, RZ ;  /* 0x0000002000f37810 */ /* 0x040fe20007ffe0ff */
[----:B------:R1:W-:Y:S01]  /*4800*/  I2F R5, R6 ;  /* 0x0000000600057306 */ /* 0x0003e20000201400 */
[C---:B------:R-:W-:Y:S01]  /*4810*/  IADD3 R242, R0.reuse, 0x21, RZ ;  /* 0x0000002100f27810 */ /* 0x040fe20007ffe0ff */
[----:B------:R2:W-:Y:S01]  /*4820*/  STL [R1+0x94], R3 ;  /* 0x0000940301007387 */ /* 0x0005e20000100800 */
[C---:B------:R-:W-:Y:S01]  /*4830*/  IADD3 R252, R0.reuse, 0x28, RZ ;  /* 0x0000002800fc7810 */ /* 0x040fe20007ffe0ff */
[----:B------:R-:W-:Y:S01]  /*4840*/  UIADD3 UR19, UR13, -0x255992d5, URZ ;  /* 0xdaa66d2b0d137890 */ /* 0x000fe2000fffe03f */
[C---:B------:R-:W-:Y:S01]  /*4850*/  IADD3 R251, R0.reuse, 0x29, RZ ;  /* 0x0000002900fb7810 */ /* 0x040fe20007ffe0ff */
[----:B------:R-:W-:Y:S01]  /*4860*/  STL [R1+0x4], R4 ;  /* 0x0000040401007387 */ /* 0x000fe20000100800 */
[----:B------:R-:W-:Y:S01]  /*4870*/  IADD3 R9, R0, 0x39, RZ ;  /* 0x0000003900097810 */ /* 0x000fe20007ffe0ff */
[----:B------:R-:W-:-:S02]  /*4880*/  UIADD3 UR17, UR13, 0x78dde6e4, URZ ;  /* 0x78dde6e40d117890 */ /* 0x000fc4000fffe03f */
[----:B------:R1:W-:Y:S01]  /*4890*/  STL [R1], R6 ;  /* 0x0000000601007387 */ /* 0x0003e20000100800 */
[----:B------:R-:W-:Y:S02]  /*48a0*/  UIADD3 UR15, UR13, 0x1715609d, URZ ;  /* 0x1715609d0d0f7890 */ /* 0x000fe4000fffe03f */
[----:B------:R-:W-:Y:S01]  /*48b0*/  UIADD3 UR13, UR13, -0x4ab325aa, URZ ;  /* 0xb54cda560d0d7890 */ /* 0x000fe2000fffe03f */
[----:B------:R-:W-:Y:S01]  /*48c0*/  STL [R1+0xc], R8 ;  /* 0x00000c0801007387 */ /* 0x000fe20000100800 */
[----:B---3--:R-:W-:Y:S02]  /*48d0*/  UIADD3 UR31, UR29, -0x4498517b, URZ ;  /* 0xbb67ae851d1f7890 */ /* 0x008fe4000fffe03f */
[----:B------:R-:W-:Y:S01]  /*48e0*/  UIADD3 UR20, UR29, 0x76cf5d0a, URZ ;  /* 0x76cf5d0a1d147890 */ /* 0x000fe2000fffe03f */
[----:B------:R-:W-:Y:S01]  /*48f0*/  STL [R1+0x8], R9 ;  /* 0x0000080901007387 */ /* 0x000fe20000100800 */
[----:B------:R-:W-:Y:S02]  /*4900*/  UIADD3 UR18, UR29, 0x32370b8f, URZ ;  /* 0x32370b8f1d127890 */ /* 0x000fe4000fffe03f */
[----:B------:R-:W-:-:S02]  /*4910*/  UIADD3 UR16, UR29, -0x126145ec, URZ ;  /* 0xed9eba141d107890 */ /* 0x000fc4000fffe03f */
[----:B------:R-:W-:Y:S02]  /*4920*/  UIADD3 UR14, UR29, -0x56f99767, URZ ;  /* 0xa90668991d0e7890 */ /* 0x000fe4000fffe03f */
[----:B------:R-:W-:Y:S01]  /*4930*/  UIADD3 UR12, UR29, 0x646e171e, URZ ;  /* 0x646e171e1d0c7890 */ /* 0x000fe2000fffe03f */
[----:B--2---:R-:W2:Y:S01]  /*4940*/  I2F R3, R0 ;  /* 0x0000000000037306 */ /* 0x004ea20000201400 */
[----:B-1----:R-:W-:-:S04]  /*4950*/  IMAD.WIDE.U32 R6, R14, -0x2daee0ad, RZ ;  /* 0xd2511f530e067825 */ /* 0x002fc800078e00ff */
[----:B--2---:R-:W-:-:S03]  /*4960*/  FMUL.FTZ R0, R3, UR4 ;  /* 0x0000000403007c20 */ /* 0x004fc60008410000 */
[----:B------:R-:W-:Y:S02]  /*4970*/  I2F R3, R8 ;  /* 0x0000000800037306 */ /* 0x000fe40000201400 */
[----:B------:R1:W-:Y:S06]  /*4980*/  STL [R1+0x4c], R0 ;  /* 0x00004c0001007387 */ /* 0x0003ec0000100800 */
[----:B-1----:R-:W1:Y:S02]  /*4990*/  I2F R0, R9 ;  /* 0x0000000900007306 */ /* 0x002e640000201400 */
[----:B-1----:R1:W-:Y:S04]  /*49a0*/  STL [R1+0x48], R0 ;  /* 0x0000480001007387 */ /* 0x0023e80000100800 */
[----:B------:R2:W-:Y:S04]  /*49b0*/  STL [R1+0x44], R3 ;  /* 0x0000440301007387 */ /* 0x0005e80000100800 */
[----:B------:R3:W-:Y:S01]  /*49c0*/  STL [R1+0x40], R5 ;  /* 0x0000400501007387 */ /* 0x0007e20000100800 */
[----:B-1----:R-:W1:Y:S08]  /*49d0*/  I2F R0, R4 ;  /* 0x0000000400007306 */ /* 0x002e700000201400 */
[----:B--2---:R-:W2:Y:S08]  /*49e0*/  I2F R3, R251 ;  /* 0x000000fb00037306 */ /* 0x004eb00000201400 */
[----:B------:R-:W4:Y:S01]  /*49f0*/  I2F R4, R252 ;  /* 0x000000fc00047306 */ /* 0x000f220000201400 */
[----:B-1----:R1:W-:Y:S04]  /*4a00*/  STL [R1+0x3c], R0 ;  /* 0x00003c0001007387 */ /* 0x0023e80000100800 */
[----:B--2---:R2:W-:Y:S03]  /*4a10*/  STL [R1+0x38], R3 ;  /* 0x0000380301007387 */ /* 0x0045e60000100800 */
[----:B---3--:R-:W-:Y:S01]  /*4a20*/  I2F R5, R246 ;  /* 0x000000f600057306 */ /* 0x008fe20000201400 */
[----:B----4-:R3:W-:Y:S07]  /*4a30*/  STL [R1+0x34], R4 ;  /* 0x0000340401007387 */ /* 0x0107ee0000100800 */
[----:B-1----:R-:W1:Y:S08]  /*4a40*/  I2F R0, R242 ;  /* 0x000000f200007306 */ /* 0x002e700000201400 */
[----:B--2---:R-:W2:Y:S08]  /*4a50*/  I2F R3, R243 ;  /* 0x000000f300037306 */ /* 0x004eb00000201400 */
[----:B---3--:R-:W3:Y:S01]  /*4a60*/  I2F R4, R244 ;  /* 0x000000f400047306 */ /* 0x008ee20000201400 */
[----:B-1----:R1:W-:Y:S04]  /*4a70*/  STL [R1+0x30], R0 ;  /* 0x0000300001007387 */ /* 0x0023e80000100800 */
[----:B--2---:R2:W-:Y:S04]  /*4a80*/  STL [R1+0x2c], R3 ;  /* 0x00002c0301007387 */ /* 0x0045e80000100800 */
[----:B---3--:R3:W-:Y:S01]  /*4a90*/  STL [R1+0x28], R4 ;  /* 0x0000280401007387 */ /* 0x0087e20000100800 */
[----:B-1----:R-:W-:-:S04]  /*4aa0*/  IMAD.MOV.U32 R0, RZ, RZ, c[0x0][0x22c] ;  /* 0x00008b00ff007624 */ /* 0x002fc800078e00ff */
[----:B------:R-:W-:Y:S01]  /*4ab0*/  IMAD R0, R0, c[0x0][0x1c0], RZ ;  /* 0x0000700000007a24 */ /* 0x000fe200078e02ff */
[----:B--2---:R-:W1:Y:S03]  /*4ac0*/  I2F R3, R245 ;  /* 0x000000f500037306 */ /* 0x004e660000201400 */
[----:B---3--:R-:W-:-:S05]  /*4ad0*/  IMAD.SHL.U32 R4, R0, 0x10, RZ ;  /* 0x0000001000047824 */ /* 0x008fca00078e00ff */
[----:B------:R-:W-:Y:S01]  /*4ae0*/  IADD3 R4, R4, 0x20, RZ ;  /* 0x0000002004047810 */ /* 0x000fe20007ffe0ff */
[----:B-1----:R1:W-:Y:S04]  /*4af0*/  STL [R1+0x24], R3 ;  /* 0x0000240301007387 */ /* 0x0023e80000100800 */
[----:B------:R2:W-:Y:S01]  /*4b00*/  STL [R1+0x20], R5 ;  /* 0x0000200501007387 */ /* 0x0005e20000100800 */
[----:B-1----:R-:W-:Y:S01]  /*4b10*/  IMAD.SHL.U32 R3, R0, 0x8, RZ ;  /* 0x0000000800037824 */ /* 0x002fe200078e00ff */
[----:B--2---:R-:W1:Y:S03]  /*4b20*/  I2F R5, R247 ;  /* 0x000000f700057306 */ /* 0x004e660000201400 */
[----:B------:R-:W-:-:S05]  /*4b30*/  IMAD.IADD R0, R3, 0x1, R4 ;  /* 0x0000000103007824 */ /* 0x000fca00078e0204 */
[C---:B------:R-:W-:Y:S01]  /*4b40*/  IADD3 R0, R3.reuse, R0, RZ ;  /* 0x0000000003007210 */ /* 0x040fe20007ffe0ff */
[----:B------:R-:W2:Y:S04]  /*4b50*/  I2F R4, R248 ;  /* 0x000000f800047306 */ /* 0x000ea80000201400 */
[----:B------:R-:W-:-:S04]  /*4b60*/  IMAD.IADD R0, R3, 0x1, R0 ;  /* 0x0000000103007824 */ /* 0x000fc800078e0200 */
[C---:B------:R-:W-:Y:S01]  /*4b70*/  IMAD.IADD R0, R3.reuse, 0x1, R0 ;  /* 0x0000000103007824 */ /* 0x040fe200078e0200 */
[----:B-1----:R-:W-:Y:S04]  /*4b80*/  STL [R1+0x1c], R5 ;  /* 0x00001c0501007387 */ /* 0x002fe80000100800 */
[----:B--2---:R1:W-:Y:S04]  /*4b90*/  STL [R1+0x18], R4 ;  /* 0x0000180401007387 */ /* 0x0043e80000100800 */
[----:B------:R2:W-:Y:S01]  /*4ba0*/  STL [R1+0x8c], R0 ;  /* 0x00008c0001007387 */ /* 0x0005e20000100800 */
[----:B-1----:R-:W1:Y:S01]  /*4bb0*/  I2F R4, R249 ;  /* 0x000000f900047306 */ /* 0x002e620000201400 */
[----:B--2---:R-:W-:-:S02]  /*4bc0*/  IMAD.IADD R0, R3, 0x1, R0 ;  /* 0x0000000103007824 */ /* 0x004fc400078e0200 */
[----:B-1----:R1:W-:Y:S04]  /*4bd0*/  STL [R1+0x14], R4 ;  /* 0x0000140401007387 */ /* 0x0023e80000100800 */
[----:B------:R2:W-:Y:S01]  /*4be0*/  STL [R1+0x88], R0 ;  /* 0x0000880001007387 */ /* 0x0005e20000100800 */
[----:B-1----:R-:W1:Y:S01]  /*4bf0*/  I2F R4, R250 ;  /* 0x000000fa00047306 */ /* 0x002e620000201400 */
[----:B--2---:R-:W-:-:S05]  /*4c00*/  IMAD.IADD R0, R3, 0x1, R0 ;  /* 0x0000000103007824 */ /* 0x004fca00078e0200 */
[----:B------:R2:W-:Y:S04]  /*4c10*/  STL [R1+0x84], R0 ;  /* 0x0000840001007387 */ /* 0x0005e80000100800 */
[----:B-1----:R1:W-:Y:S01]  /*4c20*/  STL [R1+0x10], R4 ;  /* 0x0000100401007387 */ /* 0x0023e20000100800 */
[----:B--2---:R-:W-:-:S05]  /*4c30*/  IMAD.IADD R0, R3, 0x1, R0 ;  /* 0x0000000103007824 */ /* 0x004fca00078e0200 */
[----:B------:R-:W-:Y:S01]  /*4c40*/  STL [R1+0x80], R0 ;  /* 0x0000800001007387 */ /* 0x000fe20000100800 */
[----:B-1----:R-:W-:-:S03]  /*4c50*/  IADD3 R4, R3, R0, RZ ;  /* 0x0000000003047210 */ /* 0x002fc60007ffe0ff */
[----:B------:R-:W-:Y:S04]  /*4c60*/  STL.64 [R1+0x58], R6 ;  /* 0x0000580601007387 */ /* 0x000fe80000100a00 */
[----:B------:R1:W-:Y:S02]  /*4c70*/  STL [R1+0x7c], R4 ;  /* 0x00007c0401007387 */ /* 0x0003e40000100800 */
[----:B-1----:R-:W-:-:S05]  /*4c80*/  IMAD.IADD R4, R3, 0x1, R4 ;  /* 0x0000000103047824 */ /* 0x002fca00078e0204 */
[----:B------:R1:W-:Y:S02]  /*4c90*/  STL [R1+0x78], R4 ;  /* 0x0000780401007387 */ /* 0x0003e40000100800 */
[----:B-1----:R-:W-:-:S05]  /*4ca0*/  IMAD.IADD R4, R3, 0x1, R4 ;  /* 0x0000000103047824 */ /* 0x002fca00078e0204 */
[----:B------:R1:W-:Y:S02]  /*4cb0*/  STL [R1+0x74], R4 ;  /* 0x0000740401007387 */ /* 0x0003e40000100800 */
[----:B-1----:R-:W-:-:S05]  /*4cc0*/  IMAD.IADD R4, R3, 0x1, R4 ;  /* 0x0000000103047824 */ /* 0x002fca00078e0204 */
[----:B------:R1:W-:Y:S02]  /*4cd0*/  STL [R1+0x70], R4 ;  /* 0x0000700401007387 */ /* 0x0003e40000100800 */
[----:B-1----:R-:W-:-:S04]  /*4ce0*/  IMAD.IADD R4, R3, 0x1, R4 ;  /* 0x0000000103047824 */ /* 0x002fc800078e0204 */
[----:B------:R-:W-:Y:S01]  /*4cf0*/  IMAD.IADD R0, R3, 0x1, R4 ;  /* 0x0000000103007824 */ /* 0x000fe200078e0204 */
[----:B------:R1:W-:Y:S04]  /*4d00*/  STL [R1+0x6c], R4 ;  /* 0x00006c0401007387 */ /* 0x0003e80000100800 */
[----:B------:R1:W-:Y:S02]  /*4d10*/  STL [R1+0x90], R0 ;  /* 0x0000900001007387 */ /* 0x0003e40000100800 */
.L_x_1147:
[----:B------:R-:W2:Y:S01]  /*4d20*/  LDL R3, [R1+0xa0] ;  /* 0x0000a00001037983 */ /* 0x000ea20000100800 */
[----:B------:R-:W-:Y:S02]  /*4d30*/  USHF.L.U32 UR26, UR32, 0x7, URZ ;  /* 0x00000007201a7899 */ /* 0x000fe4000800063f */
[----:B------:R-:W-:Y:S01]  /*4d40*/  UISETP.GT.AND UP2, UPT, UR8, UR30, UPT ;  /* 0x0000001e0800728c */ /* 0x000fe2000bf44270 */
[----:B------:R-:W0:Y:S01]  /*4d50*/  LDGDEPBAR ;  /* 0x00000000000079af */ /* 0x000e220000000000 */
[----:B------:R-:W-:Y:S04]  /*4d60*/  UIADD3 UR27, UR25, 0x80, UR26 ;  /* 0x00000080191b7890 */ /* 0x000fe8000fffe01a */
[----:B------:R-:W-:Y:S02]  /*4d70*/  UIADD3 UR28, UR27, -UR9, URZ ;  /* 0x800000091b1c7290 */ /* 0x000fe4000fffe03f */
[----:B------:R-:W-:Y:S01]  /*4d80*/  USHF.L.U32 UR27, UR8, 0x7, URZ ;  /* 0x00000007081b7899 */ /* 0x000fe2000800063f */
[----:B------:R-:W3:Y:S03]  /*4d90*/  S2R R191, SR_TID.X ;  /* 0x0000000000bf7919 */ /* 0x000ee60000002100 */
[----:B------:R-:W-:Y:S02]  /*4da0*/  UISETP.GE.AND UP0, UPT, UR27, UR28, UPT ;  /* 0x0000001c1b00728c */ /* 0x000fe4000bf06270 */
[----:B------:R-:W-:Y:S01]  /*4db0*/  IMAD.U32 R187, RZ, RZ, UR27 ;  /* 0x0000001bffbb7e24 */ /* 0x000fe2000f8e00ff */
[----:B------:R-:W-:Y:S02]  /*4dc0*/  UIADD3 UR28, UR26, 0x80, URZ ;  /* 0x000000801a1c7890 */ /* 0x000fe4000fffe03f */
[----:B------:R-:W4:Y:S02]  /*4dd0*/  S2R R192, SR_TID.X ;  /* 0x0000000000c07919 */ /* 0x000f240000002100 */
[----:B------:R-:W-:Y:S06]  /*4de0*/  UISETP.LT.AND UP0, UPT, UR28, UR9, UP0 ;  /* 0x000000091c00728c */ /* 0x000fec0008701270 */
[----:B------:R-:W-:Y:S01]  /*4df0*/  PLOP3.LUT P0, PT, PT, PT, UP0, 0x80, 0x0 ;  /* 0x000000000000781c */ /* 0x000fe20003f0f008 */
[----:B------:R-:W5:Y:S06]  /*4e00*/  LDL.64 R188, [R1+0x58] ;  /* 0x0000580001bc7983 */ /* 0x000f6c0000100a00 */
[----:B------:R-:W5:Y:S01]  /*4e10*/  LDL R190, [R1+0x94] ;  /* 0x0000940001be7983 */ /* 0x000f620000100800 */
[----:B---3--:R-:W-:Y:S01]  /*4e20*/  SHF.R.S32.HI R191, RZ, 0x1f, R191 ;  /* 0x0000001fffbf7819 */ /* 0x008fe200000114bf */
[----:B------:R-:W-:Y:S04]  /*4e30*/  DEPBAR.LE SB0, 0x0 ;  /* 0x000080000000791a */ /* 0x000fe80000000000 */
[----:B------:R-:W-:Y:S01]  /*4e40*/  BAR.SYNC.DEFER_BLOCKING 0x0 ;  /* 0x0000000000007b1d */ /* 0x000fe20000010000 */
[----:B----4-:R-:W-:Y:S04]  /*4e50*/  LEA.HI R191, R191, R192, RZ, 0x7 ;  /* 0x000000c0bfbf7211 */ /* 0x010fe800078f38ff */
[----:B------:R-:W-:Y:S03]  /*4e60*/  SHF.R.S32.HI R191, RZ, 0x7, R191 ;  /* 0x00000007ffbf7819 */ /* 0x000fe600000114bf */
[----:B------:R-:W-:Y:S08]  /*4e70*/  LDSM.16.M88.4 R64, [R179] ;  /* 0x00000000b340783b */ /* 0x000ff00000000200 */
[----:B------:R-:W3:Y:S08]  /*4e80*/  LDSM.16.M88.4 R16, [R175+0xc000] ;  /* 0x00c00000af10783b */ /* 0x000ef00000000200 */
[----:B------:R-:W4:Y:S08]  /*4e90*/  LDSM.16.M88.4 R60, [R179+0x2000] ;  /* 0x00200000b33c783b */ /* 0x000f300000000200 */
[----:B------:R-:W1:Y:S08]  /*4ea0*/  LDSM.16.M88.4 R32, [R175+0xc800] ;  /* 0x00c80000af20783b */ /* 0x000e700000000200 */
[----:B------:R-:W1:Y:S08]  /*4eb0*/  LDSM.16.M88.4 R48, [R175+0xd000] ;  /* 0x00d00000af30783b */ /* 0x000e700000000200 */
[----:B------:R-:W5:Y:S04]  /*4ec0*/  LDL R192, [R1+0x9c] ;  /* 0x00009c0001c07983 */ /* 0x000f680000100800 */
[----:B-1----:R-:W1:Y:S01]  /*4ed0*/  S2R R0, SR_TID.X ;  /* 0x0000000000007919 */ /* 0x002e620000002100 */
[-C--:B---3--:R-:W-:Y:S07]  /*4ee0*/  HMMA.16816.F32.BF16 R4, R64, R16.reuse, RZ ;  /* 0x000000104004723c */ /* 0x088fee00000418ff */
[----:B------:R-:W3:Y:S01]  /*4ef0*/  LDSM.16.M88.4 R132, [R175+0xd800] ;  /* 0x00d80000af84783b */ /* 0x000ee20000000200 */
[C---:B----4-:R-:W-:Y:S07]  /*4f00*/  HMMA.16816.F32.BF16 R8, R60.reuse, R16, RZ ;  /* 0x000000103c08723c */ /* 0x050fee00000418ff */
[----:B------:R-:W-:Y:S01]  /*4f10*/  LDSM.16.M88.4 R140, [R178+0xc000] ;  /* 0x00c00000b28c783b */ /* 0x000fe20000000200 */
[-C--:B------:R-:W-:Y:S01]  /*4f20*/  HMMA.16816.F32.BF16 R12, R60, R18.reuse, RZ ;  /* 0x000000123c0c723c */ /* 0x080fe200000418ff */
[----:B-1----:R-:W-:Y:S06]  /*4f30*/  @!P0 IMAD.SHL.U32 R0, R0, 0x2, RZ ;  /* 0x0000000200008824 */ /* 0x002fec00078e00ff */
[----:B------:R-:W-:Y:S01]  /*4f40*/  LDSM.16.M88.4 R148, [R178+0xc800] ;  /* 0x00c80000b294783b */ /* 0x000fe20000000200 */
[C---:B------:R-:W-:Y:S01]  /*4f50*/  HMMA.16816.F32.BF16 R16, R64.reuse, R18, RZ ;  /* 0x000000124010723c */ /* 0x040fe200000418ff */
[----:B------:R-:W-:Y:S06]  /*4f60*/  @!P0 LOP3.LUT R0, R0, 0x6, RZ, 0xc0, !PT ;  /* 0x0000000600008812 */ /* 0x000fec00078ec0ff */
[----:B------:R-:W-:Y:S01]  /*4f70*/  LDSM.16.M88.4 R156, [R176+0xc000] ;  /* 0x00c00000b09c783b */ /* 0x000fe20000000200 */
[----:B------:R-:W-:Y:S01]  /*4f80*/  @!P0 IMAD R0, R191, 0x40, R0 ;  /* 0x00000040bf008824 */ /* 0x000fe200078e0200 */
[-C--:B------:R-:W-:Y:S04]  /*4f90*/  HMMA.16816.F32.BF16 R20, R64, R32.reuse, RZ ;  /* 0x000000204014723c */ /* 0x080fe800000418ff */
[----:B------:R-:W-:Y:S02]  /*4fa0*/  @!P0 IADD3 R186, R0, UR26, RZ ;  /* 0x0000001a00ba8c10 */ /* 0x000fe4000fffe0ff */
        /* <DEDUP_REMOVED lines=13> */
[----:B------:R-:W-:Y:S01]  /*5080*/  LDSM.16.M88.4 R132, [R178+0xd000] ;  /* 0x00d00000b284783b */ /* 0x000fe20000000200 */
[----:B--2---:R-:W-:Y:S05]  /*5090*/  R2P PR, R3, 0x6 ;  /* 0x0000000603007804 */ /* 0x004fea0000000000 */
[----:B------:R-:W-:Y:S02]  /*50a0*/  SEL R173, R182, 0xffffffc0, !P2 ;  /* 0xffffffc0b6ad7807 */ /* 0x000fe40005000000 */
[----:B------:R-:W-:Y:S02]  /*50b0*/  SEL R3, R183, 0xffffffe0, !P1 ;  /* 0xffffffe0b7037807 */ /* 0x000fe40004800000 */
[----:B------:R-:W2:Y:S01]  /*50c0*/  LDL R183, [R1+0x50] ;  /* 0x0000500001b77983 */ /* 0x000ea20000100800 */
[C---:B------:R-:W-:Y:S02]  /*50d0*/  IMAD.IADD R160, R179.reuse, 0x1, R173 ;  /* 0x00000001b3a07824 */ /* 0x040fe400078e02ad */
[----:B------:R-:W-:Y:S03]  /*50e0*/  IMAD.IADD R0, R179, 0x1, R3 ;  /* 0x00000001b3007824 */ /* 0x000fe600078e0203 */
[----:B------:R-:W-:Y:S08]  /*50f0*/  LDSM.16.M88.4 R152, [R160] ;  /* 0x00000000a098783b */ /* 0x000ff00000000200 */
[----:B------:R-:W1:Y:S08]  /*5100*/  LDSM.16.M88.4 R136, [R0] ;  /* 0x000000000088783b */ /* 0x000e700000000200 */
[----:B------:R-:W3:Y:S08]  /*5110*/  LDSM.16.M88.4 R144, [R0+0x2000] ;  /* 0x002000000090783b */ /* 0x000ef00000000200 */
[----:B------:R-:W-:Y:S01]  /*5120*/  LDSM.16.M88.4 R160, [R160+0x2000] ;  /* 0x00200000a0a0783b */ /* 0x000fe20000000200 */
[-C--:B-1----:R-:W-:Y:S08]  /*5130*/  HMMA.16816.F32.BF16 R4, R136, R140.reuse, R4 ;  /* 0x0000008c8804723c */ /* 0x082ff00000041804 */
[C---:B---3--:R-:W-:Y:S08]  /*5140*/  HMMA.16816.F32.BF16 R8, R144.reuse, R140, R8 ;  /* 0x0000008c9008723c */ /* 0x048ff00000041808 */
[-C--:B------:R-:W-:Y:S08]  /*5150*/  HMMA.16816.F32.BF16 R12, R144, R142.reuse, R12 ;  /* 0x0000008e900c723c */ /* 0x080ff0000004180c */
[C---:B------:R-:W-:Y:S01]  /*5160*/  HMMA.16816.F32.BF16 R16, R136.reuse, R142, R16 ;  /* 0x0000008e8810723c */ /* 0x040fe20000041810 */
[----:B------:R-:W1:Y:S07]  /*5170*/  LDSM.16.M88.4 R140, [R178+0xd800] ;  /* 0x00d80000b28c783b */ /* 0x000e6e0000000200 */
[-C--:B------:R-:W-:Y:S08]  /*5180*/  HMMA.16816.F32.BF16 R20, R136, R148.reuse, R20 ;  /* 0x000000948814723c */ /* 0x080ff00000041814 */
[C---:B------:R-:W-:Y:S08]  /*5190*/  HMMA.16816.F32.BF16 R24, R144.reuse, R148, R24 ;  /* 0x000000949018723c */ /* 0x040ff00000041818 */
[-C--:B------:R-:W-:Y:S08]  /*51a0*/  HMMA.16816.F32.BF16 R28, R144, R150.reuse, R28 ;  /* 0x00000096901c723c */ /* 0x080ff0000004181c */
[C---:B------:R-:W-:Y:S01]  /*51b0*/  HMMA.16816.F32.BF16 R32, R136.reuse, R150, R32 ;  /* 0x000000968820723c */ /* 0x040fe20000041820 */
[----:B------:R-:W3:Y:S07]  /*51c0*/  LDSM.16.M88.4 R148, [R176+0xd800] ;  /* 0x00d80000b094783b */ /* 0x000eee0000000200 */
[-C--:B------:R-:W-:Y:S08]  /*51d0*/  HMMA.16816.F32.BF16 R36, R136, R132.reuse, R36 ;  /* 0x000000848824723c */ /* 0x080ff00000041824 */
[C---:B------:R-:W-:Y:S08]  /*51e0*/  HMMA.16816.F32.BF16 R40, R144.reuse, R132, R40 ;  /* 0x000000849028723c */ /* 0x040ff00000041828 */
[-C--:B------:R-:W-:Y:S08]  /*51f0*/  HMMA.16816.F32.BF16 R44, R144, R134.reuse, R44 ;  /* 0x00000086902c723c */ /* 0x080ff0000004182c */
[C---:B------:R-:W-:Y:S08]  /*5200*/  HMMA.16816.F32.BF16 R48, R136.reuse, R134, R48 ;  /* 0x000000868830723c */ /* 0x040ff00000041830 */
[-C--:B-1----:R-:W-:Y:S08]  /*5210*/  HMMA.16816.F32.BF16 R52, R136, R140.reuse, R52 ;  /* 0x0000008c8834723c */ /* 0x082ff00000041834 */
[C---:B------:R-:W-:Y:S07]  /*5220*/  HMMA.16816.F32.BF16 R56, R144.reuse, R140, R56 ;  /* 0x0000008c9038723c */ /* 0x040fee0000041838 */
[----:B------:R-:W-:Y:S01]  /*5230*/  IMAD.IADD R140, R0, 0x1, R173 ;  /* 0x00000001008c7824 */ /* 0x000fe200078e02ad */
[-C--:B------:R-:W-:Y:S01]  /*5240*/  HMMA.16816.F32.BF16 R60, R144, R142.reuse, R60 ;  /* 0x0000008e903c723c */ /* 0x080fe2000004183c */
[----:B------:R-:W-:Y:S03]  /*5250*/  IMAD.U32 R0, RZ, RZ, UR32 ;  /* 0x00000020ff007e24 */ /* 0x000fe6000f8e00ff */
[----:B------:R-:W-:Y:S01]  /*5260*/  LDSM.16.M88.4 R132, [R140] ;  /* 0x000000008c84783b */ /* 0x000fe20000000200 */
[----:B------:R-:W-:Y:S03]  /*5270*/  IMAD R0, R0, 0x2, R191 ;  /* 0x0000000200007824 */ /* 0x000fe600078e02bf */
[----:B------:R-:W-:Y:S01]  /*5280*/  HMMA.16816.F32.BF16 R64, R136, R142, R64 ;  /* 0x0000008e8840723c */ /* 0x000fe20000041840 */
[----:B------:R-:W-:Y:S03]  /*5290*/  IMAD.SHL.U32 R0, R0, 0x2, RZ ;  /* 0x0000000200007824 */ /* 0x000fe600078e00ff */
[----:B------:R-:W1:Y:S04]  /*52a0*/  LDSM.16.M88.4 R136, [R177+0xc000] ;  /* 0x00c00000b188783b */ /* 0x000e680000000200 */
[-C--:B------:R-:W-:Y:S04]  /*52b0*/  HMMA.16816.F32.BF16 R4, R152, R156.reuse, R4 ;  /* 0x0000009c9804723c */ /* 0x080fe80000041804 */
[----:B------:R-:W2:Y:S04]  /*52c0*/  LDSM.16.M88.4 R140, [R140+0x2000] ;  /* 0x002000008c8c783b */ /* 0x000ea80000000200 */
[C---:B------:R-:W-:Y:S04]  /*52d0*/  HMMA.16816.F32.BF16 R8, R160.reuse, R156, R8 ;  /* 0x0000009ca008723c */ /* 0x040fe80000041808 */
[----:B------:R-:W4:Y:S03]  /*52e0*/  LDL R191, [R1+0x10] ;  /* 0x0000100001bf7983 */ /* 0x000f260000100800 */
[----:B------:R-:W-:Y:S01]  /*52f0*/  IMAD.U32 R156, RZ, RZ, UR8 ;  /* 0x00000008ff9c7e24 */ /* 0x000fe2000f8e00ff */
[-C--:B------:R-:W-:Y:S04]  /*5300*/  HMMA.16816.F32.BF16 R12, R160, R158.reuse, R12 ;  /* 0x0000009ea00c723c */ /* 0x080fe8000004180c */
[----:B-----5:R-:W-:Y:S02]  /*5310*/  IMAD R156, R156, 0x8, R192 ;  /* 0x000000089c9c7824 */ /* 0x020fe400078e02c0 */
[----:B------:R-:W5:Y:S02]  /*5320*/  LDL R192, [R1+0x4c] ;  /* 0x00004c0001c07983 */ /* 0x000f640000100800 */
[C---:B------:R-:W-:Y:S01]  /*5330*/  HMMA.16816.F32.BF16 R16, R152.reuse, R158, R16 ;  /* 0x0000009e9810723c */ /* 0x040fe20000041810 */
[C---:B------:R-:W-:Y:S03]  /*5340*/  IADD3 R144, R156.reuse, 0x4, RZ ;  /* 0x000000049c907810 */ /* 0x040fe60007ffe0ff */
[----:B------:R-:W-:Y:S04]  /*5350*/  IMAD.WIDE.U32 R156, R156, -0x326172a9, RZ ;  /* 0xcd9e8d579c9c7825 */ /* 0x000fe800078e00ff */
[-C--:B------:R-:W-:Y:S01]  /*5360*/  HMMA.16816.F32.BF16 R20, R152, R164.reuse, R20 ;  /* 0x000000a49814723c */ /* 0x080fe20000041814 */
[-C--:B------:R-:W-:Y:S05]  /*5370*/  LOP3.LUT R158, R157, R190.reuse, RZ, 0x3c, !PT ;  /* 0x000000be9d9e7212 */ /* 0x080fea00078e3cff */
[----:B------:R-:W-:Y:S02]  /*5380*/  IMAD.WIDE.U32 R158, R158, -0x2daee0ad, RZ ;  /* 0xd2511f539e9e7825 */ /* 0x000fe400078e00ff */
[C---:B------:R-:W-:Y:S08]  /*5390*/  HMMA.16816.F32.BF16 R24, R160.reuse, R164, R24 ;  /* 0x000000a4a018723c */ /* 0x040ff00000041818 */
[-C--:B------:R-:W-:Y:S08]  /*53a0*/  HMMA.16816.F32.BF16 R28, R160, R166.reuse, R28 ;  /* 0x000000a6a01c723c */ /* 0x080ff0000004181c */
[C---:B------:R-:W-:Y:S08]  /*53b0*/  HMMA.16816.F32.BF16 R32, R152.reuse, R166, R32 ;  /* 0x000000a69820723c */ /* 0x040ff00000041820 */
[-C--:B------:R-:W-:Y:S08]  /*53c0*/  HMMA.16816.F32.BF16 R36, R152, R168.reuse, R36 ;  /* 0x000000a89824723c */ /* 0x080ff00000041824 */
[C---:B------:R-:W-:Y:S01]  /*53d0*/  HMMA.16816.F32.BF16 R40, R160.reuse, R168, R40 ;  /* 0x000000a8a028723c */ /* 0x040fe20000041828 */
[----:B------:R-:W5:Y:S07]  /*53e0*/  LDL R169, [R1+0x68] ;  /* 0x0000680001a97983 */ /* 0x000f6e0000100800 */
[-C--:B------:R-:W-:Y:S08]  /*53f0*/  HMMA.16816.F32.BF16 R44, R160, R170.reuse, R44 ;  /* 0x000000aaa02c723c */ /* 0x080ff0000004182c */
[C---:B------:R-:W-:Y:S01]  /*5400*/  HMMA.16816.F32.BF16 R48, R152.reuse, R170, R48 ;  /* 0x000000aa9830723c */ /* 0x040fe20000041830 */
[----:B------:R-:W5:Y:S04]  /*5410*/  LDL R171, [R1+0x64] ;  /* 0x0000640001ab7983 */ /* 0x000f680000100800 */
[----:B------:R-:W5:Y:S03]  /*5420*/  LDL R170, [R1+0x14] ;  /* 0x0000140001aa7983 */ /* 0x000f660000100800 */
[-C--:B---3--:R-:W-:Y:S08]  /*5430*/  HMMA.16816.F32.BF16 R52, R152, R148.reuse, R52 ;  /* 0x000000949834723c */ /* 0x088ff00000041834 */
[C---:B------:R-:W-:Y:S07]  /*5440*/  HMMA.16816.F32.BF16 R56, R160.reuse, R148, R56 ;  /* 0x00000094a038723c */ /* 0x040fee0000041838 */
[----:B------:R-:W-:Y:S01]  /*5450*/  LOP3.LUT R148, R189, UR29, R0, 0x96, !PT ;  /* 0x0000001dbd947c12 */ /* 0x000fe2000f8e9600 */
[-C--:B------:R-:W-:Y:S04]  /*5460*/  HMMA.16816.F32.BF16 R60, R160, R150.reuse, R60 ;  /* 0x00000096a03c723c */ /* 0x080fe8000004183c */
[----:B------:R-:W-:Y:S03]  /*5470*/  IMAD.WIDE.U32 R148, R148, -0x326172a9, RZ ;  /* 0xcd9e8d5794947825 */ /* 0x000fe600078e00ff */
[----:B------:R-:W-:Y:S01]  /*5480*/  LOP3.LUT R161, R188, UR31, RZ, 0x3c, !PT ;  /* 0x0000001fbca17c12 */ /* 0x000fe2000f8e3cff */
[----:B------:R-:W-:Y:S01]  /*5490*/  HMMA.16816.F32.BF16 R64, R152, R150, R64 ;  /* 0x000000969840723c */ /* 0x000fe20000041840 */
[----:B------:R-:W3:Y:S03]  /*54a0*/  LDL R188, [R1+0x20] ;  /* 0x0000200001bc7983 */ /* 0x000ee60000100800 */
[----:B------:R-:W-:Y:S02]  /*54b0*/  LOP3.LUT R160, R161, R159, RZ, 0x3c, !PT ;  /* 0x0000009fa1a07212 */ /* 0x000fe400078e3cff */
[----:B------:R-:W-:Y:S01]  /*54c0*/  LOP3.LUT R159, R149, UR22, R156, 0x96, !PT ;  /* 0x00000016959f7c12 */ /* 0x000fe2000f8e969c */
[----:B------:R-:W-:Y:S01]  /*54d0*/  IMAD.WIDE.U32 R152, R144, -0x326172a9, RZ ;  /* 0xcd9e8d5790987825 */ /* 0x000fe200078e00ff */
[----:B------:R-:W-:Y:S01]  /*54e0*/  IADD3 R144, R0, 0x1, RZ ;  /* 0x0000000100907810 */ /* 0x000fe20007ffe0ff */
[-C--:B-1----:R-:W-:Y:S03]  /*54f0*/  HMMA.16816.F32.BF16 R4, R132, R136.reuse, R4 ;  /* 0x000000888404723c */ /* 0x082fe60000041804 */
[----:B------:R-:W-:Y:S01]  /*5500*/  LOP3.LUT R144, R189, UR29, R144, 0x96, !PT ;  /* 0x0000001dbd907c12 */ /* 0x000fe2000f8e9690 */
[----:B------:R-:W-:Y:S01]  /*5510*/  IMAD.U32 R0, RZ, RZ, UR25 ;  /* 0x00000019ff007e24 */ /* 0x000fe2000f8e00ff */
[----:B------:R-:W-:Y:S01]  /*5520*/  LOP3.LUT R154, R153, R190, RZ, 0x3c, !PT ;  /* 0x000000be999a7212 */ /* 0x000fe200078e3cff */
[----:B------:R-:W3:Y:S01]  /*5530*/  LDL R189, [R1+0x1c] ;  /* 0x00001c0001bd7983 */ /* 0x000ee20000100800 */
[----:B------:R-:W-:Y:S01]  /*5540*/  LOP3.LUT R153, R149, UR22, R152, 0x96, !PT ;  /* 0x0000001695997c12 */ /* 0x000fe2000f8e9698 */
[----:B------:R-:W-:Y:S01]  /*5550*/  IMAD.WIDE.U32 R150, R144, -0x326172a9, RZ ;  /* 0xcd9e8d5790967825 */ /* 0x000fe200078e00ff */
[----:B--2---:R-:W-:Y:S01]  /*5560*/  @!P0 IADD3 R0, -R0, 0x1, R183 ;  /* 0x0000000100008810 */ /* 0x004fe20007ffe1b7 */
[----:B------:R-:W1:Y:S01]  /*5570*/  LDSM.16.M88.4 R144, [R177+0xc800] ;  /* 0x00c80000b190783b */ /* 0x000e620000000200 */
[C---:B------:R-:W-:Y:S01]  /*5580*/  HMMA.16816.F32.BF16 R8, R140.reuse, R136, R8 ;  /* 0x000000888c08723c */ /* 0x040fe20000041808 */
[----:B------:R-:W-:Y:S01]  /*5590*/  IMAD.WIDE.U32 R154, R154, -0x2daee0ad, RZ ;  /* 0xd2511f539a9a7825 */ /* 0x000fe200078e00ff */
[C---:B------:R-:W-:Y:S02]  /*55a0*/  LOP3.LUT R162, R151.reuse, UR22, R156, 0x96, !PT ;  /* 0x0000001697a27c12 */ /* 0x040fe4000f8e969c */
[----:B------:R-:W-:Y:S01]  /*55b0*/  LOP3.LUT R152, R151, UR22, R152, 0x96, !PT ;  /* 0x0000001697987c12 */ /* 0x000fe2000f8e9698 */
[----:B------:R-:W-:Y:S01]  /*55c0*/  IMAD.WIDE.U32 R164, R153, -0x2daee0ad, RZ ;  /* 0xd2511f5399a47825 */ /* 0x000fe200078e00ff */
[----:B------:R-:W-:Y:S01]  /*55d0*/  LOP3.LUT R157, R161, R155, RZ, 0x3c, !PT ;  /* 0x0000009ba19d7212 */ /* 0x000fe200078e3cff */
[----:B------:R-:W2:Y:S01]  /*55e0*/  LDL R190, [R1+0x18] ;  /* 0x0000180001be7983 */ /* 0x000ea20000100800 */
[----:B------:R-:W-:Y:S01]  /*55f0*/  @!P0 IADD3 R0, R187, UR9, R0 ;  /* 0x00000009bb008c10 */ /* 0x000fe2000fffe000 */
[-C--:B------:R-:W-:Y:S02]  /*5600*/  HMMA.16816.F32.BF16 R12, R140, R138.reuse, R12 ;  /* 0x0000008a8c0c723c */ /* 0x080fe4000004180c */
[----:B------:R-:W2:Y:S01]  /*5610*/  LDL R187, [R1+0x40] ;  /* 0x0000400001bb7983 */ /* 0x000ea20000100800 */
[----:B------:R-:W-:Y:S04]  /*5620*/  IMAD.WIDE.U32 R160, R160, -0x326172a9, RZ ;  /* 0xcd9e8d57a0a07825 */ /* 0x000fe800078e00ff */
[----:B------:R-:W-:Y:S01]  /*5630*/  IMAD.WIDE.U32 R136, R162, -0x2daee0ad, RZ ;  /* 0xd2511f53a2887825 */ /* 0x000fe200078e00ff */
[C---:B------:R-:W-:Y:S01]  /*5640*/  LOP3.LUT R155, R161.reuse, UR21, R148, 0x96, !PT ;  /* 0x00000015a19b7c12 */ /* 0x040fe2000f8e9694 */
[C---:B------:R-:W-:Y:S03]  /*5650*/  HMMA.16816.F32.BF16 R16, R132.reuse, R138, R16 ;  /* 0x0000008a8410723c */ /* 0x040fe60000041810 */
[----:B------:R-:W-:Y:S01]  /*5660*/  LOP3.LUT R151, R161, UR21, R150, 0x96, !PT ;  /* 0x00000015a1977c12 */ /* 0x000fe2000f8e9696 */
[----:B------:R-:W-:Y:S04]  /*5670*/  IMAD.WIDE.U32 R156, R157, -0x326172a9, RZ ;  /* 0xcd9e8d579d9c7825 */ /* 0x000fe800078e00ff */
[----:B------:R-:W-:Y:S01]  /*5680*/  IMAD.WIDE.U32 R166, R151, -0x2daee0ad, RZ ;  /* 0xd2511f5397a67825 */ /* 0x000fe200078e00ff */
[C---:B------:R-:W-:Y:S03]  /*5690*/  LOP3.LUT R168, R157.reuse, UR21, R148, 0x96, !PT ;  /* 0x000000159da87c12 */ /* 0x040fe6000f8e9694 */
[----:B------:R-:W-:Y:S01]  /*56a0*/  LOP3.LUT R157, R157, UR21, R150, 0x96, !PT ;  /* 0x000000159d9d7c12 */ /* 0x000fe2000f8e9696 */
[----:B------:R-:W-:Y:S01]  /*56b0*/  IMAD.WIDE.U32 R148, R159, -0x2daee0ad, RZ ;  /* 0xd2511f539f947825 */ /* 0x000fe200078e00ff */
[C---:B------:R-:W-:Y:S02]  /*56c0*/  @!P0 IADD3 R150, R0.reuse, 0x48, RZ ;  /* 0x0000004800968810 */ /* 0x040fe40007ffe0ff */
[----:B------:R-:W-:Y:S01]  /*56d0*/  @!P0 IADD3 R151, R0, 0x8, RZ ;  /* 0x0000000800978810 */ /* 0x000fe20007ffe0ff */
[----:B------:R-:W-:Y:S01]  /*56e0*/  IMAD.WIDE.U32 R152, R152, -0x2daee0ad, RZ ;  /* 0xd2511f5398987825 */ /* 0x000fe200078e00ff */
[----:B------:R-:W-:Y:S02]  /*56f0*/  @!P0 IMNMX R150, R150, UR9, PT ;  /* 0x0000000996968c17 */ /* 0x000fe4000b800200 */
[----:B------:R-:W-:Y:S01]  /*5700*/  LOP3.LUT R159, R149, UR20, R158, 0x96, !PT ;  /* 0x00000014959f7c12 */ /* 0x000fe2000f8e969e */
[-C--:B-1----:R-:W-:Y:S01]  /*5710*/  HMMA.16816.F32.BF16 R20, R132, R144.reuse, R20 ;  /* 0x000000908414723c */ /* 0x082fe20000041814 */
[----:B------:R-:W-:Y:S01]  /*5720*/  @!P0 ISETP.GE.AND P2, PT, R186, R150, PT ;  /* 0x00000096ba00820c */ /* 0x000fe20003f46270 */
[----:B------:R-:W-:Y:S01]  /*5730*/  IMAD.WIDE.U32 R162, R155, -0x2daee0ad, RZ ;  /* 0xd2511f539ba27825 */ /* 0x000fe200078e00ff */
[--C-:B------:R-:W-:Y:S02]  /*5740*/  LOP3.LUT R155, R165, UR20, R154.reuse, 0x96, !PT ;  /* 0x00000014a59b7c12 */ /* 0x100fe4000f8e969a */
[----:B------:R-:W-:Y:S02]  /*5750*/  LOP3.LUT R154, R153, UR20, R154, 0x96, !PT ;  /* 0x00000014999a7c12 */ /* 0x000fe4000f8e969a */
[----:B------:R-:W-:Y:S01]  /*5760*/  LOP3.LUT R153, R163, UR18, R148, 0x96, !PT ;  /* 0x00000012a3997c12 */ /* 0x000fe2000f8e9694 */
[C---:B------:R-:W-:Y:S01]  /*5770*/  HMMA.16816.F32.BF16 R24, R140.reuse, R144, R24 ;  /* 0x000000908c18723c */ /* 0x040fe20000041818 */
[C---:B------:R-:W-:Y:S03]  /*5780*/  @!P0 IADD3 R149, R0.reuse, 0x40, RZ ;  /* 0x0000004000958810 */ /* 0x040fe60007ffe0ff */
[----:B------:R-:W-:Y:S02]  /*5790*/  @!P0 IMNMX R148, R0, UR9, PT ;  /* 0x0000000900948c17 */ /* 0x000fe4000b800200 */
[----:B------:R-:W-:Y:S02]  /*57a0*/  LOP3.LUT R158, R137, UR20, R158, 0x96, !PT ;  /* 0x00000014899e7c12 */ /* 0x000fe4000f8e969e */
[----:B------:R-:W-:Y:S01]  /*57b0*/  LOP3.LUT R161, R167, UR18, R136, 0x96, !PT ;  /* 0x00000012a7a17c12 */ /* 0x000fe2000f8e9688 */
[-C--:B------:R-:W-:Y:S01]  /*57c0*/  HMMA.16816.F32.BF16 R28, R140, R146.reuse, R28 ;  /* 0x000000928c1c723c */ /* 0x080fe2000004181c */
[CC--:B------:R-:W-:Y:S01]  /*57d0*/  @!P0 ISETP.GE.AND P5, PT, R186.reuse, R148.reuse, PT ;  /* 0x00000094ba00820c */ /* 0x0c0fe20003fa6270 */
[----:B------:R-:W1:Y:S01]  /*57e0*/  LDSM.16.M88.4 R136, [R177+0xd000] ;  /* 0x00d00000b188783b */ /* 0x000e620000000200 */
[----:B------:R-:W-:Y:S02]  /*57f0*/  @!P0 IMNMX R151, R151, UR9, PT ;  /* 0x0000000997978c17 */ /* 0x000fe4000b800200 */
[----:B------:R-:W-:Y:S02]  /*5800*/  @!P0 IMNMX R149, R149, UR9, PT ;  /* 0x0000000995958c17 */ /* 0x000fe4000b800200 */
[C---:B------:R-:W-:Y:S01]  /*5810*/  @!P0 ISETP.GE.AND P4, PT, R186.reuse, R151, PT ;  /* 0x00000097ba00820c */ /* 0x040fe20003f86270 */
[C---:B------:R-:W-:Y:S01]  /*5820*/  HMMA.16816.F32.BF16 R32, R132.reuse, R146, R32 ;  /* 0x000000928420723c */ /* 0x040fe20000041820 */
[-C--:B------:R-:W-:Y:S01]  /*5830*/  @!P0 ISETP.GE.AND P3, PT, R186, R149.reuse, PT ;  /* 0x00000095ba00820c */ /* 0x080fe20003f66270 */
[----:B------:R-:W2:Y:S01]  /*5840*/  LDL R147, [R1+0x2c] ;  /* 0x00002c0001937983 */ /* 0x000ea20000100800 */
[-C--:B------:R-:W-:Y:S03]  /*5850*/  @!P0 ISETP.GE.AND P6, PT, R246, R148.reuse, PT ;  /* 0x00000094f600820c */ /* 0x080fe60003fc6270 */
[----:B------:R-:W2:Y:S04]  /*5860*/  LDL R186, [R1+0x4] ;  /* 0x0000040001ba7983 */ /* 0x000ea80000100800 */
[----:B------:R-:W2:Y:S01]  /*5870*/  LDL R146, [R1+0x30] ;  /* 0x0000300001927983 */ /* 0x000ea20000100800 */
[-C--:B-1----:R-:W-:Y:S08]  /*5880*/  HMMA.16816.F32.BF16 R36, R132, R136.reuse, R36 ;  /* 0x000000888424723c */ /* 0x082ff00000041824 */
[C---:B------:R-:W-:Y:S01]  /*5890*/  HMMA.16816.F32.BF16 R40, R140.reuse, R136, R40 ;  /* 0x000000888c28723c */ /* 0x040fe20000041828 */
[----:B------:R-:W2:Y:S04]  /*58a0*/  LDL R137, [R1+0x34] ;  /* 0x0000340001897983 */ /* 0x000ea80000100800 */
[----:B------:R-:W2:Y:S03]  /*58b0*/  LDL R136, [R1+0x38] ;  /* 0x0000380001887983 */ /* 0x000ea60000100800 */
[-C--:B------:R-:W-:Y:S08]  /*58c0*/  HMMA.16816.F32.BF16 R44, R140, R138.reuse, R44 ;  /* 0x0000008a8c2c723c */ /* 0x080ff0000004182c */
[C---:B------:R-:W-:Y:S07]  /*58d0*/  HMMA.16816.F32.BF16 R48, R132.reuse, R138, R48 ;  /* 0x0000008a8430723c */ /* 0x040fee0000041830 */
[----:B------:R-:W-:Y:S05]  /*58e0*/  IMAD.WIDE.U32 R138, R154, -0x326172a9, RZ ;  /* 0xcd9e8d579a8a7825 */ /* 0x000fea00078e00ff */
[C---:B----4-:R-:W-:Y:S02]  /*58f0*/  FFMA.FTZ R7, R191.reuse, UR4, R7 ;  /* 0x00000004bf077c23 */ /* 0x050fe40008010007 */
[C---:B------:R-:W-:Y:S02]  /*5900*/  FFMA.FTZ R9, R191.reuse, UR4, R9 ;  /* 0x00000004bf097c23 */ /* 0x040fe40008010009 */
[C---:B------:R-:W-:Y:S02]  /*5910*/  FFMA.FTZ R5, R191.reuse, UR4, R5 ;  /* 0x00000004bf057c23 */ /* 0x040fe40008010005 */
[----:B------:R-:W-:Y:S02]  /*5920*/  FFMA.FTZ R11, R191, UR4, R11 ;  /* 0x00000004bf0b7c23 */ /* 0x000fe4000801000b */
[C---:B-----5:R-:W-:Y:S02]  /*5930*/  FADD.FTZ R0, R192.reuse, R8 ;  /* 0x00000008c0007221 */ /* 0x060fe40000010000 */
[----:B------:R-:W4:Y:S01]  /*5940*/  LDL R8, [R1+0x54] ;  /* 0x0000540001087983 */ /* 0x000f220000100800 */
[----:B------:R-:W-:Y:S02]  /*5950*/  FADD.FTZ R145, R192, R10 ;  /* 0x0000000ac0917221 */ /* 0x000fe40000010000 */
[----:B------:R-:W-:Y:S01]  /*5960*/  @!P0 FSEL R0, R0, -INF , !P3 ;  /* 0xff80000000008808 */ /* 0x000fe20005800000 */
[----:B------:R-:W-:Y:S01]  /*5970*/  FADD.FTZ R4, R192, R4 ;  /* 0x00000004c0047221 */ /* 0x000fe20000010000 */
[-C--:B------:R-:W-:Y:S01]  /*5980*/  @!P0 ISETP.GE.AND P3, PT, R250, R149.reuse, PT ;  /* 0x00000095fa00820c */ /* 0x080fe20003f66270 */
[----:B------:R-:W-:Y:S01]  /*5990*/  FADD.FTZ R6, R192, R6 ;  /* 0x00000006c0067221 */ /* 0x000fe20000010000 */
[----:B------:R-:W-:Y:S02]  /*59a0*/  @!P0 FSEL R145, R145, -INF , !P2 ;  /* 0xff80000091918808 */ /* 0x000fe40005000000 */
[----:B------:R-:W-:Y:S02]  /*59b0*/  @!P0 FSEL R4, R4, -INF , !P5 ;  /* 0xff80000004048808 */ /* 0x000fe40006800000 */
[-C--:B------:R-:W-:Y:S02]  /*59c0*/  @!P0 ISETP.GE.AND P5, PT, R250, R148.reuse, PT ;  /* 0x00000094fa00820c */ /* 0x080fe40003fa6270 */
[----:B------:R-:W-:Y:S02]  /*59d0*/  @!P0 FSEL R9, R9, -INF , !P3 ;  /* 0xff80000009098808 */ /* 0x000fe40005800000 */
[-C--:B------:R-:W-:Y:S02]  /*59e0*/  @!P0 ISETP.GE.AND P3, PT, R249, R148.reuse, PT ;  /* 0x00000094f900820c */ /* 0x080fe40003f66270 */
[----:B------:R-:W-:Y:S02]  /*59f0*/  @!P0 FSEL R5, R5, -INF , !P5 ;  /* 0xff80000005058808 */ /* 0x000fe40006800000 */
[-C--:B------:R-:W-:Y:S02]  /*5a00*/  @!P0 ISETP.GE.AND P5, PT, R248, R148.reuse, PT ;  /* 0x00000094f800820c */ /* 0x080fe40003fa6270 */
[----:B------:R-:W-:Y:S02]  /*5a10*/  @!P0 FSEL R6, R6, -INF , !P4 ;  /* 0xff80000006068808 */ /* 0x000fe40006000000 */
[----:B------:R-:W-:Y:S02]  /*5a20*/  @!P0 ISETP.GE.AND P4, PT, R247, R148, PT ;  /* 0x00000094f700820c */ /* 0x000fe40003f86270 */
[----:B------:R-:W-:Y:S01]  /*5a30*/  @!P0 ISETP.GE.AND P2, PT, R249, R149, PT ;  /* 0x00000095f900820c */ /* 0x000fe20003f46270 */
[----:B------:R-:W-:Y:S01]  /*5a40*/  FMUL.FTZ R10, R169, 1.4426950216293334961 ;  /* 0x3fb8aa3ba90a7820 */ /* 0x000fe20000410000 */
[C---:B------:R-:W-:Y:S01]  /*5a50*/  FSETP.NEU.FTZ.AND P1, PT, R171.reuse, -INF , PT ;  /* 0xff800000ab00780b */ /* 0x040fe20003f3d000 */
[----:B------:R-:W-:Y:S02]  /*5a60*/  FMUL.FTZ R144, R171, 1.4426950216293334961 ;  /* 0x3fb8aa3bab907820 */ /* 0x000fe40000410000 */
[----:B------:R-:W5:Y:S01]  /*5a70*/  LDL R171, [R1+0x24] ;  /* 0x0000240001ab7983 */ /* 0x000f620000100800 */
[----:B------:R-:W-:Y:S02]  /*5a80*/  FFMA.FTZ R12, R170, UR4, R12 ;  /* 0x00000004aa0c7c23 */ /* 0x000fe4000801000c */
[----:B------:R-:W-:Y:S01]  /*5a90*/  FSEL R144, R144, RZ, P1 ;  /* 0x000000ff90907208 */ /* 0x000fe20000800000 */
[C---:B------:R-:W-:Y:S01]  /*5aa0*/  FFMA.FTZ R14, R170.reuse, UR4, R14 ;  /* 0x00000004aa0e7c23 */ /* 0x040fe2000801000e */
[----:B------:R-:W-:Y:S01]  /*5ab0*/  FSETP.NEU.FTZ.AND P1, PT, R169, -INF , PT ;  /* 0xff800000a900780b */ /* 0x000fe20003f3d000 */
[----:B------:R-:W-:Y:S01]  /*5ac0*/  FFMA.FTZ R16, R170, UR4, R16 ;  /* 0x00000004aa107c23 */ /* 0x000fe20008010010 */
[----:B------:R-:W-:Y:S01]  /*5ad0*/  @!P0 FSEL R12, R12, -INF , !P2 ;  /* 0xff8000000c0c8808 */ /* 0x000fe20005000000 */
[----:B------:R-:W-:Y:S01]  /*5ae0*/  FFMA.FTZ R18, R170, UR4, R18 ;  /* 0x00000004aa127c23 */ /* 0x000fe20008010012 */
[----:B------:R-:W-:Y:S01]  /*5af0*/  @!P0 ISETP.GE.AND P2, PT, R249, R150, PT ;  /* 0x00000096f900820c */ /* 0x000fe20003f46270 */
[----:B------:R-:W5:Y:S01]  /*5b00*/  LDL R170, [R1+0x28] ;  /* 0x0000280001aa7983 */ /* 0x000f620000100800 */
[----:B------:R-:W-:Y:S01]  /*5b10*/  FSEL R10, R10, RZ, P1 ;  /* 0x000000ff0a0a7208 */ /* 0x000fe20000800000 */
[--C-:B------:R-:W-:Y:S01]  /*5b20*/  FFMA.FTZ R4, R4, c[0x0][0x23c], -R144.reuse ;  /* 0x00008f0004047a23 */ /* 0x100fe20000010890 */
[-C--:B------:R-:W-:Y:S01]  /*5b30*/  @!P0 ISETP.GE.AND P1, PT, R250, R151.reuse, PT ;  /* 0x00000097fa00820c */ /* 0x080fe20003f26270 */
[----:B------:R-:W5:Y:S01]  /*5b40*/  LDL R169, [R1+0x60] ;  /* 0x0000600001a97983 */ /* 0x000f620000100800 */
[----:B------:R-:W-:Y:S01]  /*5b50*/  @!P0 FSEL R16, R16, -INF , !P3 ;  /* 0xff80000010108808 */ /* 0x000fe20005800000 */
[----:B------:R-:W-:Y:S01]  /*5b60*/  MUFU.EX2 R201, R4 ;  /* 0x0000000400c97308 */ /* 0x000fe20000000800 */
[----:B------:R-:W-:Y:S01]  /*5b70*/  @!P0 FSEL R7, R7, -INF , !P1 ;  /* 0xff80000007078808 */ /* 0x000fe20004800000 */
[----:B------:R-:W-:Y:S01]  /*5b80*/  FFMA.FTZ R5, R5, c[0x0][0x23c], -R144 ;  /* 0x00008f0005057a23 */ /* 0x000fe20000010890 */
[-C--:B------:R-:W-:Y:S01]  /*5b90*/  @!P0 ISETP.GE.AND P3, PT, R249, R151.reuse, PT ;  /* 0x00000097f900820c */ /* 0x080fe20003f66270 */
[--C-:B------:R-:W-:Y:S01]  /*5ba0*/  FFMA.FTZ R6, R6, c[0x0][0x23c], -R10.reuse ;  /* 0x00008f0006067a23 */ /* 0x100fe2000001080a */
[----:B------:R-:W-:Y:S01]  /*5bb0*/  @!P0 FSEL R14, R14, -INF , !P2 ;  /* 0xff8000000e0e8808 */ /* 0x000fe20005000000 */
[----:B------:R-:W-:Y:S01]  /*5bc0*/  FFMA.FTZ R7, R7, c[0x0][0x23c], -R10 ;  /* 0x00008f0007077a23 */ /* 0x000fe2000001080a */
[----:B------:R-:W-:Y:S01]  /*5bd0*/  @!P0 FSEL R18, R18, -INF , !P3 ;  /* 0xff80000012128808 */ /* 0x000fe20005800000 */
[----:B------:R-:W-:Y:S01]  /*5be0*/  FFMA.FTZ R16, R16, c[0x0][0x23c], -R144 ;  /* 0x00008f0010107a23 */ /* 0x000fe20000010890 */
[-C--:B------:R-:W-:Y:S01]  /*5bf0*/  @!P0 ISETP.GE.AND P3, PT, R243, R148.reuse, PT ;  /* 0x00000094f300820c */ /* 0x080fe20003f66270 */
[----:B------:R-:W-:Y:S01]  /*5c00*/  MUFU.EX2 R211, R5 ;  /* 0x0000000500d37308 */ /* 0x000fe20000000800 */
[----:B------:R-:W-:Y:S01]  /*5c10*/  @!P0 ISETP.GE.AND P2, PT, R245, R148, PT ;  /* 0x00000094f500820c */ /* 0x000fe20003f46270 */
[----:B------:R-:W-:Y:S02]  /*5c20*/  FFMA.FTZ R18, R18, c[0x0][0x23c], -R10 ;  /* 0x00008f0012127a23 */ /* 0x000fe4000001080a */
[C---:B---3--:R-:W-:Y:S02]  /*5c30*/  FFMA.FTZ R21, R188.reuse, UR4, R21 ;  /* 0x00000004bc157c23 */ /* 0x048fe40008010015 */
[C---:B------:R-:W-:Y:S02]  /*5c40*/  FFMA.FTZ R23, R188.reuse, UR4, R23 ;  /* 0x00000004bc177c23 */ /* 0x040fe40008010017 */
[C---:B------:R-:W-:Y:S01]  /*5c50*/  FFMA.FTZ R25, R188.reuse, UR4, R25 ;  /* 0x00000004bc197c23 */ /* 0x040fe20008010019 */
[----:B------:R-:W-:Y:S01]  /*5c60*/  @!P0 FSEL R21, R21, -INF , !P6 ;  /* 0xff80000015158808 */ /* 0x000fe20007000000 */
[----:B------:R-:W-:Y:S01]  /*5c70*/  FFMA.FTZ R27, R188, UR4, R27 ;  /* 0x00000004bc1b7c23 */ /* 0x000fe2000801001b */
[C---:B------:R-:W-:Y:S01]  /*5c80*/  @!P0 ISETP.GE.AND P6, PT, R246.reuse, R151, PT ;  /* 0x00000097f600820c */ /* 0x040fe20003fc6270 */
[----:B------:R-:W3:Y:S01]  /*5c90*/  LDL R188, [R1+0x3c] ;  /* 0x00003c0001bc7983 */ /* 0x000ee20000100800 */
[----:B------:R-:W-:Y:S01]  /*5ca0*/  MUFU.EX2 R217, R6 ;  /* 0x0000000600d97308 */ /* 0x000fe20000000800 */
[----:B------:R-:W-:Y:S01]  /*5cb0*/  FFMA.FTZ R21, R21, c[0x0][0x23c], -R144 ;  /* 0x00008f0015157a23 */ /* 0x000fe20000010890 */
[----:B------:R-:W-:Y:S02]  /*5cc0*/  @!P0 FSEL R23, R23, -INF , !P6 ;  /* 0xff80000017178808 */ /* 0x000fe40007000000 */
[C---:B------:R-:W-:Y:S01]  /*5cd0*/  @!P0 ISETP.GE.AND P6, PT, R246.reuse, R149, PT ;  /* 0x00000095f600820c */ /* 0x040fe20003fc6270 */
[----:B------:R-:W-:Y:S02]  /*5ce0*/  FFMA.FTZ R20, R189, UR4, R20 ;  /* 0x00000004bd147c23 */ /* 0x000fe40008010014 */
[----:B------:R-:W-:Y:S01]  /*5cf0*/  FFMA.FTZ R23, R23, c[0x0][0x23c], -R10 ;  /* 0x00008f0017177a23 */ /* 0x000fe2000001080a */
[----:B------:R-:W-:Y:S01]  /*5d00*/  @!P0 FSEL R25, R25, -INF , !P6 ;  /* 0xff80000019198808 */ /* 0x000fe20007000000 */
[C---:B------:R-:W-:Y:S01]  /*5d10*/  FFMA.FTZ R22, R189.reuse, UR4, R22 ;  /* 0x00000004bd167c23 */ /* 0x040fe20008010016 */
[-C--:B------:R-:W-:Y:S01]  /*5d20*/  @!P0 ISETP.GE.AND P6, PT, R246, R150.reuse, PT ;  /* 0x00000096f600820c */ /* 0x080fe20003fc6270 */
[----:B------:R-:W-:Y:S01]  /*5d30*/  MUFU.EX2 R216, R7 ;  /* 0x0000000700d87308 */ /* 0x000fe20000000800 */
[----:B------:R-:W-:Y:S01]  /*5d40*/  @!P0 FSEL R20, R20, -INF , !P4 ;  /* 0xff80000014148808 */ /* 0x000fe20006000000 */
[----:B------:R-:W-:Y:S01]  /*5d50*/  FFMA.FTZ R24, R189, UR4, R24 ;  /* 0x00000004bd187c23 */ /* 0x000fe20008010018 */
[----:B------:R-:W-:Y:S01]  /*5d60*/  @!P0 ISETP.GE.AND P4, PT, R247, R151, PT ;  /* 0x00000097f700820c */ /* 0x000fe20003f86270 */
[----:B------:R-:W-:Y:S01]  /*5d70*/  FFMA.FTZ R26, R189, UR4, R26 ;  /* 0x00000004bd1a7c23 */ /* 0x000fe2000801001a */
[----:B------:R-:W-:Y:S01]  /*5d80*/  @!P0 FSEL R27, R27, -INF , !P6 ;  /* 0xff8000001b1b8808 */ /* 0x000fe20007000000 */
[----:B------:R-:W-:Y:S01]  /*5d90*/  FFMA.FTZ R20, R20, c[0x0][0x23c], -R144 ;  /* 0x00008f0014147a23 */ /* 0x000fe20000010890 */
[----:B------:R-:W-:Y:S01]  /*5da0*/  @!P0 FSEL R22, R22, -INF , !P4 ;  /* 0xff80000016168808 */ /* 0x000fe20006000000 */
[C---:B--2---:R-:W-:Y:S01]  /*5db0*/  FFMA.FTZ R19, R190.reuse, UR4, R19 ;  /* 0x00000004be137c23 */ /* 0x044fe20008010013 */
[CC--:B------:R-:W-:Y:S01]  /*5dc0*/  @!P0 ISETP.GE.AND P4, PT, R247.reuse, R149.reuse, PT ;  /* 0x00000095f700820c */ /* 0x0c0fe20003f86270 */
[----:B------:R-:W-:Y:S01]  /*5dd0*/  FFMA.FTZ R15, R190, UR4, R15 ;  /* 0x00000004be0f7c23 */ /* 0x000fe2000801000f */
[----:B------:R-:W-:Y:S01]  /*5de0*/  @!P0 ISETP.GE.AND P6, PT, R244, R149, PT ;  /* 0x00000095f400820c */ /* 0x000fe20003fc6270 */
[----:B------:R-:W-:Y:S01]  /*5df0*/  FFMA.FTZ R22, R22, c[0x0][0x23c], -R10 ;  /* 0x00008f0016167a23 */ /* 0x000fe2000001080a */
[----:B------:R-:W-:Y:S01]  /*5e00*/  @!P0 FSEL R24, R24, -INF , !P4 ;  /* 0xff80000018188808 */ /* 0x000fe20006000000 */
[----:B------:R-:W-:Y:S01]  /*5e10*/  MUFU.EX2 R205, R16 ;  /* 0x0000001000cd7308 */ /* 0x000fe20000000800 */
[----:B------:R-:W-:Y:S01]  /*5e20*/  @!P0 ISETP.GE.AND P4, PT, R247, R150, PT ;  /* 0x00000096f700820c */ /* 0x000fe20003f86270 */
[C---:B------:R-:W-:Y:S02]  /*5e30*/  FFMA.FTZ R17, R190.reuse, UR4, R17 ;  /* 0x00000004be117c23 */ /* 0x040fe40008010011 */
[----:B------:R-:W-:Y:S01]  /*5e40*/  FFMA.FTZ R13, R190, UR4, R13 ;  /* 0x00000004be0d7c23 */ /* 0x000fe2000801000d */
[----:B------:R-:W-:Y:S02]  /*5e50*/  @!P0 FSEL R26, R26, -INF , !P4 ;  /* 0xff8000001a1a8808 */ /* 0x000fe40006000000 */
[----:B------:R-:W-:Y:S02]  /*5e60*/  @!P0 FSEL R17, R17, -INF , !P5 ;  /* 0xff80000011118808 */ /* 0x000fe40006800000 */
[----:B------:R-:W-:Y:S01]  /*5e70*/  @!P0 ISETP.GE.AND P5, PT, R248, R151, PT ;  /* 0x00000097f800820c */ /* 0x000fe20003fa6270 */
[----:B------:R-:W-:Y:S01]  /*5e80*/  MUFU.EX2 R213, R18 ;  /* 0x0000001200d57308 */ /* 0x000fe20000000800 */
[----:B------:R-:W-:Y:S01]  /*5e90*/  @!P0 ISETP.GE.AND P4, PT, R245, R149, PT ;  /* 0x00000095f500820c */ /* 0x000fe20003f86270 */
[----:B------:R-:W-:Y:S01]  /*5ea0*/  FFMA.FTZ R17, R17, c[0x0][0x23c], -R144 ;  /* 0x00008f0011117a23 */ /* 0x000fe20000010890 */
[----:B------:R-:W-:Y:S02]  /*5eb0*/  @!P0 FSEL R19, R19, -INF , !P5 ;  /* 0xff80000013138808 */ /* 0x000fe40006800000 */
[----:B------:R-:W-:Y:S03]  /*5ec0*/  @!P0 ISETP.GE.AND P5, PT, R242, R148, PT ;  /* 0x00000094f200820c */ /* 0x000fe60003fa6270 */
[----:B------:R-:W-:Y:S02]  /*5ed0*/  FFMA.FTZ R19, R19, c[0x0][0x23c], -R10 ;  /* 0x00008f0013137a23 */ /* 0x000fe4000001080a */
[----:B------:R-:W-:Y:S10]  /*5ee0*/  MUFU.EX2 R207, R22 ;  /* 0x0000001600cf7308 */ /* 0x000ff40000000800 */
[----:B------:R1:W2:Y:S10]  /*5ef0*/  MUFU.EX2 R212, R19 ;  /* 0x0000001300d47308 */ /* 0x0002b40000000800 */
[----:B------:R1:W-:Y:S01]  /*5f00*/  MUFU.EX2 R203, R23 ;  /* 0x0000001700cb7308 */ /* 0x0003e20000000800 */
[C---:B------:R-:W-:Y:S09]  /*5f10*/  FFMA.FTZ R38, R147.reuse, UR4, R38 ;  /* 0x0000000493267c23 */ /* 0x040ff20008010026 */
[----:B------:R-:W-:Y:S01]  /*5f20*/  MUFU.EX2 R204, R17 ;  /* 0x0000001100cc7308 */ /* 0x000fe20000000800 */
[----:B------:R-:W-:Y:S02]  /*5f30*/  FFMA.FTZ R36, R147, UR4, R36 ;  /* 0x0000000493247c23 */ /* 0x000fe40008010024 */
[----:B-1----:R-:W-:Y:S03]  /*5f40*/  IMAD.WIDE.U32 R18, R158, -0x326172a9, RZ ;  /* 0xcd9e8d579e127825 */ /* 0x002fe600078e00ff */
[----:B------:R-:W-:Y:S01]  /*5f50*/  @!P0 FSEL R36, R36, -INF , !P3 ;  /* 0xff80000024248808 */ /* 0x000fe20005800000 */
[----:B------:R-:W-:Y:S01]  /*5f60*/  FFMA.FTZ R37, R146, UR4, R37 ;  /* 0x0000000492257c23 */ /* 0x000fe20008010025 */
[----:B------:R-:W-:Y:S01]  /*5f70*/  @!P0 ISETP.GE.AND P3, PT, R242, R151, PT ;  /* 0x00000097f200820c */ /* 0x000fe20003f66270 */
[----:B------:R-:W-:Y:S01]  /*5f80*/  FFMA.FTZ R39, R146, UR4, R39 ;  /* 0x0000000492277c23 */ /* 0x000fe20008010027 */
[----:B------:R1:W-:Y:S01]  /*5f90*/  MUFU.EX2 R199, R20 ;  /* 0x0000001400c77308 */ /* 0x0003e20000000800 */
[--C-:B------:R-:W-:Y:S01]  /*5fa0*/  FFMA.FTZ R36, R36, c[0x0][0x23c], -R144.reuse ;  /* 0x00008f0024247a23 */ /* 0x100fe20000010890 */
[----:B------:R-:W-:Y:S01]  /*5fb0*/  @!P0 FSEL R37, R37, -INF , !P5 ;  /* 0xff80000025258808 */ /* 0x000fe20006800000 */
[----:B------:R-:W-:Y:S01]  /*5fc0*/  IMAD.WIDE.U32 R22, R161, -0x326172a9, RZ ;  /* 0xcd9e8d57a1167825 */ /* 0x000fe200078e00ff */
[-C--:B------:R-:W-:Y:S02]  /*5fd0*/  @!P0 ISETP.GE.AND P5, PT, R243, R149.reuse, PT ;  /* 0x00000095f300820c */ /* 0x080fe40003fa6270 */
[----:B------:R-:W-:Y:S01]  /*5fe0*/  @!P0 FSEL R39, R39, -INF , !P3 ;  /* 0xff80000027278808 */ /* 0x000fe20005800000 */
[----:B------:R-:W-:Y:S01]  /*5ff0*/  FFMA.FTZ R37, R37, c[0x0][0x23c], -R144 ;  /* 0x00008f0025257a23 */ /* 0x000fe20000010890 */
[-C--:B------:R-:W-:Y:S01]  /*6000*/  @!P0 ISETP.GE.AND P3, PT, R242, R149.reuse, PT ;  /* 0x00000095f200820c */ /* 0x080fe20003f66270 */
[----:B------:R-:W-:Y:S01]  /*6010*/  FFMA.FTZ R40, R147, UR4, R40 ;  /* 0x0000000493287c23 */ /* 0x000fe20008010028 */
[----:B------:R2:W-:Y:S01]  /*6020*/  MUFU.EX2 R200, R21 ;  /* 0x0000001500c87308 */ /* 0x0005e20000000800 */
[----:B------:R-:W-:Y:S02]  /*6030*/  FFMA.FTZ R39, R39, c[0x0][0x23c], -R10 ;  /* 0x00008f0027277a23 */ /* 0x000fe4000001080a */
[----:B------:R-:W-:Y:S01]  /*6040*/  FFMA.FTZ R41, R146, UR4, R41 ;  /* 0x0000000492297c23 */ /* 0x000fe20008010029 */
[----:B------:R-:W-:Y:S01]  /*6050*/  @!P0 FSEL R40, R40, -INF , !P5 ;  /* 0xff80000028288808 */ /* 0x000fe20006800000 */
[----:B------:R-:W-:Y:S01]  /*6060*/  FFMA.FTZ R42, R147, UR4, R42 ;  /* 0x00000004932a7c23 */ /* 0x000fe2000801002a */
[-C--:B------:R-:W-:Y:S01]  /*6070*/  @!P0 ISETP.GE.AND P5, PT, R243, R150.reuse, PT ;  /* 0x00000096f300820c */ /* 0x080fe20003fa6270 */
[----:B------:R-:W-:Y:S01]  /*6080*/  FFMA.FTZ R43, R146, UR4, R43 ;  /* 0x00000004922b7c23 */ /* 0x000fe2000801002b */
[----:B------:R-:W-:Y:S01]  /*6090*/  @!P0 FSEL R41, R41, -INF , !P3 ;  /* 0xff80000029298808 */ /* 0x000fe20005800000 */
[----:B------:R-:W-:Y:S01]  /*60a0*/  IMAD.WIDE.U32 R146, R157, -0x2daee0ad, RZ ;  /* 0xd2511f539d927825 */ /* 0x000fe200078e00ff */
[-C--:B------:R-:W-:Y:S02]  /*60b0*/  @!P0 ISETP.GE.AND P3, PT, R242, R150.reuse, PT ;  /* 0x00000096f200820c */ /* 0x080fe40003f66270 */
[----:B------:R-:W-:Y:S02]  /*60c0*/  @!P0 FSEL R42, R42, -INF , !P5 ;  /* 0xff8000002a2a8808 */ /* 0x000fe40006800000 */
[-C--:B------:R-:W-:Y:S02]  /*60d0*/  @!P0 ISETP.GE.AND P5, PT, R252, R149.reuse, PT ;  /* 0x00000095fc00820c */ /* 0x080fe40003fa6270 */
[----:B------:R-:W-:Y:S02]  /*60e0*/  @!P0 FSEL R43, R43, -INF , !P3 ;  /* 0xff8000002b2b8808 */ /* 0x000fe40005800000 */
[----:B------:R-:W-:Y:S02]  /*60f0*/  @!P0 ISETP.GE.AND P3, PT, R251, R149, PT ;  /* 0x00000095fb00820c */ /* 0x000fe40003f66270 */
[----:B-1----:R-:W-:Y:S01]  /*6100*/  LOP3.LUT R20, R139, UR19, R156, 0x96, !PT ;  /* 0x000000138b147c12 */ /* 0x002fe2000f8e969c */
[C---:B------:R-:W-:Y:S02]  /*6110*/  FFMA.FTZ R44, R137.reuse, UR4, R44 ;  /* 0x00000004892c7c23 */ /* 0x040fe4000801002c */
[C---:B------:R-:W-:Y:S02]  /*6120*/  FFMA.FTZ R46, R137.reuse, UR4, R46 ;  /* 0x00000004892e7c23 */ /* 0x040fe4000801002e */
[----:B--2---:R-:W-:Y:S01]  /*6130*/  IMAD.WIDE.U32 R20, R20, -0x2daee0ad, RZ ;  /* 0xd2511f5314147825 */ /* 0x004fe200078e00ff */
[----:B------:R-:W-:Y:S02]  /*6140*/  @!P0 FSEL R44, R44, -INF , !P5 ;  /* 0xff8000002c2c8808 */ /* 0x000fe40006800000 */
[-C--:B------:R-:W-:Y:S01]  /*6150*/  @!P0 ISETP.GE.AND P5, PT, R252, R150.reuse, PT ;  /* 0x00000096fc00820c */ /* 0x080fe20003fa6270 */
[C---:B------:R-:W-:Y:S02]  /*6160*/  FFMA.FTZ R45, R136.reuse, UR4, R45 ;  /* 0x00000004882d7c23 */ /* 0x040fe4000801002d */
[----:B------:R-:W-:Y:S01]  /*6170*/  FFMA.FTZ R47, R136, UR4, R47 ;  /* 0x00000004882f7c23 */ /* 0x000fe2000801002f */
[----:B------:R-:W-:Y:S01]  /*6180*/  @!P0 FSEL R46, R46, -INF , !P5 ;  /* 0xff8000002e2e8808 */ /* 0x000fe20006800000 */
[----:B------:R-:W-:Y:S01]  /*6190*/  FFMA.FTZ R48, R137, UR4, R48 ;  /* 0x0000000489307c23 */ /* 0x000fe20008010030 */
[----:B------:R-:W-:Y:S01]  /*61a0*/  @!P0 FSEL R45, R45, -INF , !P3 ;  /* 0xff8000002d2d8808 */ /* 0x000fe20005800000 */
[C---:B------:R-:W-:Y:S01]  /*61b0*/  FFMA.FTZ R49, R136.reuse, UR4, R49 ;  /* 0x0000000488317c23 */ /* 0x040fe20008010031 */
[-C--:B------:R-:W-:Y:S01]  /*61c0*/  @!P0 ISETP.GE.AND P3, PT, R251, R150.reuse, PT ;  /* 0x00000096fb00820c */ /* 0x080fe20003f66270 */
[----:B------:R-:W-:Y:S02]  /*61d0*/  FFMA.FTZ R50, R137, UR4, R50 ;  /* 0x0000000489327c23 */ /* 0x000fe40008010032 */
[----:B------:R-:W-:Y:S01]  /*61e0*/  FFMA.FTZ R51, R136, UR4, R51 ;  /* 0x0000000488337c23 */ /* 0x000fe20008010033 */
[----:B------:R-:W-:Y:S01]  /*61f0*/  @!P0 FSEL R47, R47, -INF , !P3 ;  /* 0xff8000002f2f8808 */ /* 0x000fe20005800000 */
[----:B------:R-:W-:Y:S02]  /*6200*/  IMAD.WIDE.U32 R136, R168, -0x2daee0ad, RZ ;  /* 0xd2511f53a8887825 */ /* 0x000fe400078e00ff */
[----:B------:R-:W-:Y:S01]  /*6210*/  MUFU.EX2 R168, R37 ;  /* 0x0000002500a87308 */ /* 0x000fe20000000800 */
[C---:B----4-:R-:W-:Y:S01]  /*6220*/  FSETP.NEU.FTZ.AND P1, PT, R8.reuse, -INF , PT ;  /* 0xff8000000800780b */ /* 0x050fe20003f3d000 */
[----:B------:R-:W-:Y:S05]  /*6230*/  FMUL.FTZ R8, R8, 1.4426950216293334961 ;  /* 0x3fb8aa3b08087820 */ /* 0x000fea0000410000 */
[----:B------:R-:W-:Y:S05]  /*6240*/  FSEL R8, R8, RZ, P1 ;  /* 0x000000ff08087208 */ /* 0x000fea0000800000 */
[--C-:B------:R-:W-:Y:S02]  /*6250*/  FFMA.FTZ R0, R0, c[0x0][0x23c], -R8.reuse ;  /* 0x00008f0000007a23 */ /* 0x100fe40000010808 */
[--C-:B------:R-:W-:Y:S02]  /*6260*/  FFMA.FTZ R12, R12, c[0x0][0x23c], -R8.reuse ;  /* 0x00008f000c0c7a23 */ /* 0x100fe40000010808 */
[----:B------:R-:W-:Y:S01]  /*6270*/  MUFU.EX2 R221, R0 ;  /* 0x0000000000dd7308 */ /* 0x000fe20000000800 */
[--C-:B------:R-:W-:Y:S02]  /*6280*/  FFMA.FTZ R9, R9, c[0x0][0x23c], -R8.reuse ;  /* 0x00008f0009097a23 */ /* 0x100fe40000010808 */
[--C-:B------:R-:W-:Y:S02]  /*6290*/  FFMA.FTZ R24, R24, c[0x0][0x23c], -R8.reuse ;  /* 0x00008f0018187a23 */ /* 0x100fe40000010808 */
[--C-:B------:R-:W-:Y:S02]  /*62a0*/  FFMA.FTZ R25, R25, c[0x0][0x23c], -R8.reuse ;  /* 0x00008f0019197a23 */ /* 0x100fe40000010808 */
[--C-:B------:R-:W-:Y:S02]  /*62b0*/  FFMA.FTZ R40, R40, c[0x0][0x23c], -R8.reuse ;  /* 0x00008f0028287a23 */ /* 0x100fe40000010808 */
[--C-:B------:R-:W-:Y:S01]  /*62c0*/  FFMA.FTZ R41, R41, c[0x0][0x23c], -R8.reuse ;  /* 0x00008f0029297a23 */ /* 0x100fe20000010808 */
[----:B------:R1:W2:Y:S01]  /*62d0*/  MUFU.EX2 R220, R9 ;  /* 0x0000000900dc7308 */ /* 0x0002a20000000800 */
[--C-:B------:R-:W-:Y:S02]  /*62e0*/  FFMA.FTZ R44, R44, c[0x0][0x23c], -R8.reuse ;  /* 0x00008f002c2c7a23 */ /* 0x100fe40000010808 */
[----:B------:R-:W-:Y:S07]  /*62f0*/  FFMA.FTZ R45, R45, c[0x0][0x23c], -R8 ;  /* 0x00008f002d2d7a23 */ /* 0x000fee0000010808 */
[----:B------:R-:W-:Y:S10]  /*6300*/  MUFU.EX2 R219, R12 ;  /* 0x0000000c00db7308 */ /* 0x000ff40000000800 */
[----:B------:R-:W-:Y:S01]  /*6310*/  MUFU.EX2 R210, R24 ;  /* 0x0000001800d27308 */ /* 0x000fe20000000800 */
[----:B-1----:R-:W-:Y:S01]  /*6320*/  LOP3.LUT R9, R147, UR18, R152, 0x96, !PT ;  /* 0x0000001293097c12 */ /* 0x002fe2000f8e9698 */
[----:B------:R-:W-:Y:S08]  /*6330*/  IMAD.U32 R147, RZ, RZ, UR23 ;  /* 0x00000017ff937e24 */ /* 0x000ff0000f8e00ff */
[----:B------:R-:W-:Y:S10]  /*6340*/  MUFU.EX2 R209, R25 ;  /* 0x0000001900d17308 */ /* 0x000ff40000000800 */
[----:B------:R-:W-:Y:S01]  /*6350*/  MUFU.EX2 R192, R40 ;  /* 0x0000002800c07308 */ /* 0x000fe20000000800 */
[C---:B-----5:R-:W-:Y:S02]  /*6360*/  FFMA.FTZ R28, R171.reuse, UR4, R28 ;  /* 0x00000004ab1c7c23 */ /* 0x060fe4000801001c */
[C---:B------:R-:W-:Y:S02]  /*6370*/  FFMA.FTZ R30, R171.reuse, UR4, R30 ;  /* 0x00000004ab1e7c23 */ /* 0x040fe4000801001e */
[C---:B------:R-:W-:Y:S01]  /*6380*/  FFMA.FTZ R32, R171.reuse, UR4, R32 ;  /* 0x00000004ab207c23 */ /* 0x040fe20008010020 */
[----:B------:R-:W-:Y:S01]  /*6390*/  @!P0 FSEL R28, R28, -INF , !P4 ;  /* 0xff8000001c1c8808 */ /* 0x000fe20006000000 */
[----:B------:R-:W-:Y:S01]  /*63a0*/  FFMA.FTZ R34, R171, UR4, R34 ;  /* 0x00000004ab227c23 */ /* 0x000fe20008010022 */
[CC--:B------:R-:W-:Y:S01]  /*63b0*/  @!P0 ISETP.GE.AND P4, PT, R245.reuse, R150.reuse, PT ;  /* 0x00000096f500820c */ /* 0x0c0fe20003f86270 */
[----:B------:R-:W4:Y:S01]  /*63c0*/  LDL R171, [R1] ;  /* 0x0000000001ab7983 */ /* 0x000f220000100800 */
[----:B------:R-:W-:Y:S01]  /*63d0*/  @!P0 FSEL R32, R32, -INF , !P2 ;  /* 0xff80000020208808 */ /* 0x000fe20005000000 */
[C---:B------:R-:W-:Y:S01]  /*63e0*/  FFMA.FTZ R29, R170.reuse, UR4, R29 ;  /* 0x00000004aa1d7c23 */ /* 0x040fe2000801001d */
[----:B------:R-:W-:Y:S01]  /*63f0*/  @!P0 ISETP.GE.AND P2, PT, R245, R151, PT ;  /* 0x00000097f500820c */ /* 0x000fe20003f46270 */
[----:B------:R-:W-:Y:S01]  /*6400*/  FFMA.FTZ R31, R170, UR4, R31 ;  /* 0x00000004aa1f7c23 */ /* 0x000fe2000801001f */
[----:B------:R-:W-:Y:S01]  /*6410*/  @!P0 FSEL R30, R30, -INF , !P4 ;  /* 0xff8000001e1e8808 */ /* 0x000fe20006000000 */
[C---:B------:R-:W-:Y:S01]  /*6420*/  FFMA.FTZ R33, R170.reuse, UR4, R33 ;  /* 0x00000004aa217c23 */ /* 0x040fe20008010021 */
[----:B------:R-:W-:Y:S01]  /*6430*/  FSETP.NEU.FTZ.AND P1, PT, R169, -INF , PT ;  /* 0xff800000a900780b */ /* 0x000fe20003f3d000 */
[----:B------:R-:W-:Y:S01]  /*6440*/  FFMA.FTZ R35, R170, UR4, R35 ;  /* 0x00000004aa237c23 */ /* 0x000fe20008010023 */
[----:B------:R-:W-:Y:S01]  /*6450*/  @!P0 FSEL R29, R29, -INF , !P6 ;  /* 0xff8000001d1d8808 */ /* 0x000fe20007000000 */
[----:B------:R-:W-:Y:S01]  /*6460*/  FMUL.FTZ R4, R169, 1.4426950216293334961 ;  /* 0x3fb8aa3ba9047820 */ /* 0x000fe20000410000 */
[----:B------:R-:W-:Y:S01]  /*6470*/  @!P0 ISETP.GE.AND P6, PT, R244, R150, PT ;  /* 0x00000096f400820c */ /* 0x000fe20003fc6270 */
[----:B------:R-:W5:Y:S01]  /*6480*/  LDL R170, [R1+0xc] ;  /* 0x00000c0001aa7983 */ /* 0x000f620000100800 */
[----:B------:R-:W-:Y:S01]  /*6490*/  @!P0 ISETP.GE.AND P4, PT, R252, R148, PT ;  /* 0x00000094fc00820c */ /* 0x000fe20003f86270 */
[--C-:B------:R-:W-:Y:S01]  /*64a0*/  FFMA.FTZ R28, R28, c[0x0][0x23c], -R8.reuse ;  /* 0x00008f001c1c7a23 */ /* 0x100fe20000010808 */
[----:B------:R-:W-:Y:S01]  /*64b0*/  FSEL R0, R4, RZ, P1 ;  /* 0x000000ff04007208 */ /* 0x000fe20000800000 */
[----:B------:R-:W2:Y:S01]  /*64c0*/  LDL R169, [R1+0x8] ;  /* 0x0000080001a97983 */ /* 0x000ea20000100800 */
[----:B------:R-:W-:Y:S01]  /*64d0*/  @!P0 ISETP.GE.AND P1, PT, R250, R150, PT ;  /* 0x00000096fa00820c */ /* 0x000fe20003f26270 */
[----:B------:R-:W-:Y:S01]  /*64e0*/  FFMA.FTZ R29, R29, c[0x0][0x23c], -R8 ;  /* 0x00008f001d1d7a23 */ /* 0x000fe20000010808 */
[----:B------:R-:W-:Y:S01]  /*64f0*/  @!P0 FSEL R31, R31, -INF , !P6 ;  /* 0xff8000001f1f8808 */ /* 0x000fe20007000000 */
[--C-:B------:R-:W-:Y:S01]  /*6500*/  FFMA.FTZ R145, R145, c[0x0][0x23c], -R0.reuse ;  /* 0x00008f0091917a23 */ /* 0x100fe20000010800 */
[----:B------:R-:W-:Y:S01]  /*6510*/  @!P0 FSEL R11, R11, -INF , !P1 ;  /* 0xff8000000b0b8808 */ /* 0x000fe20004800000 */
[----:B------:R-:W1:Y:S01]  /*6520*/  LDSM.16.M88.4 R4, [R177+0xd800] ;  /* 0x00d80000b104783b */ /* 0x000e620000000200 */
[----:B------:R-:W-:Y:S01]  /*6530*/  @!P0 ISETP.GE.AND P1, PT, R248, R149, PT ;  /* 0x00000095f800820c */ /* 0x000fe20003f26270 */
        /* <DEDUP_REMOVED lines=10> */
[----:B------:R-:W-:Y:S01]  /*65e0*/  FFMA.FTZ R27, R27, c[0x0][0x23c], -R0 ;  /* 0x00008f001b1b7a23 */ /* 0x000fe20000010800 */
[-C--:B------:R-:W-:Y:S01]  /*65f0*/  @!P0 ISETP.GE.AND P1, PT, R244, R148.reuse, PT ;  /* 0x00000094f400820c */ /* 0x080fe20003f26270 */
[----:B------:R-:W-:Y:S01]  /*6600*/  FFMA.FTZ R34, R34, c[0x0][0x23c], -R10 ;  /* 0x00008f0022227a23 */ /* 0x000fe2000001080a */
[----:B------:R-:W-:Y:S01]  /*6610*/  @!P0 ISETP.GE.AND P2, PT, R186, R148, PT ;  /* 0x00000094ba00820c */ /* 0x000fe20003f46270 */
[--C-:B------:R-:W-:Y:S01]  /*6620*/  FFMA.FTZ R15, R15, c[0x0][0x23c], -R0.reuse ;  /* 0x00008f000f0f7a23 */ /* 0x100fe20000010800 */
[----:B------:R-:W-:Y:S01]  /*6630*/  @!P0 FSEL R33, R33, -INF , !P1 ;  /* 0xff80000021218808 */ /* 0x000fe20004800000 */
[----:B------:R-:W-:Y:S01]  /*6640*/  MUFU.EX2 R193, R34 ;  /* 0x0000002200c17308 */ /* 0x000fe20000000800 */
[-C--:B------:R-:W-:Y:S01]  /*6650*/  @!P0 ISETP.GE.AND P1, PT, R244, R151.reuse, PT ;  /* 0x00000097f400820c */ /* 0x080fe20003f26270 */
[--C-:B------:R-:W-:Y:S01]  /*6660*/  FFMA.FTZ R30, R30, c[0x0][0x23c], -R0.reuse ;  /* 0x00008f001e1e7a23 */ /* 0x100fe20000010800 */
[----:B------:R-:W-:Y:S01]  /*6670*/  @!P0 FSEL R48, R48, -INF , !P4 ;  /* 0xff80000030308808 */ /* 0x000fe20006000000 */
[----:B------:R-:W-:Y:S01]  /*6680*/  FFMA.FTZ R31, R31, c[0x0][0x23c], -R0 ;  /* 0x00008f001f1f7a23 */ /* 0x000fe20000010800 */
[----:B------:R-:W-:Y:S01]  /*6690*/  @!P0 FSEL R35, R35, -INF , !P1 ;  /* 0xff80000023238808 */ /* 0x000fe20004800000 */
[----:B------:R-:W-:Y:S01]  /*66a0*/  FFMA.FTZ R32, R32, c[0x0][0x23c], -R144 ;  /* 0x00008f0020207a23 */ /* 0x000fe20000010890 */
[-C--:B------:R-:W-:Y:S01]  /*66b0*/  @!P0 ISETP.GE.AND P1, PT, R243, R151.reuse, PT ;  /* 0x00000097f300820c */ /* 0x080fe20003f26270 */
[----:B---3--:R-:W3:Y:S01]  /*66c0*/  LDL R145, [R1+0x48] ;  /* 0x0000480001917983 */ /* 0x008ee20000100800 */
[-C--:B------:R-:W-:Y:S01]  /*66d0*/  @!P0 ISETP.GE.AND P4, PT, R252, R151.reuse, PT ;  /* 0x00000097fc00820c */ /* 0x080fe20003f86270 */
[----:B------:R-:W-:Y:S01]  /*66e0*/  FFMA.FTZ R35, R35, c[0x0][0x23c], -R10 ;  /* 0x00008f0023237a23 */ /* 0x000fe2000001080a */
[----:B------:R-:W-:Y:S01]  /*66f0*/  @!P0 FSEL R38, R38, -INF , !P1 ;  /* 0xff80000026268808 */ /* 0x000fe20004800000 */
[--C-:B------:R-:W-:Y:S01]  /*6700*/  FFMA.FTZ R48, R48, c[0x0][0x23c], -R144.reuse ;  /* 0x00008f0030307a23 */ /* 0x100fe20000010890 */
[----:B------:R-:W-:Y:S01]  /*6710*/  @!P0 FSEL R49, R49, -INF , !P6 ;  /* 0xff80000031318808 */ /* 0x000fe20007000000 */
[----:B------:R-:W-:Y:S01]  /*6720*/  MUFU.EX2 R191, R35 ;  /* 0x0000002300bf7308 */ /* 0x000fe20000000800 */
[-C--:B------:R-:W-:Y:S01]  /*6730*/  @!P0 ISETP.GE.AND P6, PT, R251, R151.reuse, PT ;  /* 0x00000097fb00820c */ /* 0x080fe20003fc6270 */
[--C-:B------:R-:W-:Y:S01]  /*6740*/  FFMA.FTZ R33, R33, c[0x0][0x23c], -R144.reuse ;  /* 0x00008f0021217a23 */ /* 0x100fe20000010890 */
[----:B------:R-:W-:Y:S01]  /*6750*/  @!P0 FSEL R50, R50, -INF , !P4 ;  /* 0xff80000032328808 */ /* 0x000fe20006000000 */
[----:B------:R-:W-:Y:S01]  /*6760*/  FFMA.FTZ R49, R49, c[0x0][0x23c], -R144 ;  /* 0x00008f0031317a23 */ /* 0x000fe20000010890 */
[----:B------:R-:W-:Y:S01]  /*6770*/  @!P0 ISETP.GE.AND P4, PT, R186, R151, PT ;  /* 0x00000097ba00820c */ /* 0x000fe20003f86270 */
[--C-:B------:R-:W-:Y:S01]  /*6780*/  FFMA.FTZ R38, R38, c[0x0][0x23c], -R10.reuse ;  /* 0x00008f0026267a23 */ /* 0x100fe2000001080a */
[----:B------:R-:W-:Y:S01]  /*6790*/  @!P0 FSEL R51, R51, -INF , !P6 ;  /* 0xff80000033338808 */ /* 0x000fe20007000000 */
[-C--:B-1----:R-:W-:Y:S01]  /*67a0*/  HMMA.16816.F32.BF16 R52, R132, R4.reuse, R52 ;  /* 0x000000048434723c */ /* 0x082fe20000041834 */
[----:B------:R-:W-:Y:S01]  /*67b0*/  FFMA.FTZ R50, R50, c[0x0][0x23c], -R10 ;  /* 0x00008f0032327a23 */ /* 0x000fe2000001080a */
[----:B------:R-:W-:Y:S01]  /*67c0*/  MUFU.EX2 R158, R49 ;  /* 0x00000031009e7308 */ /* 0x000fe20000000800 */
[----:B------:R-:W-:Y:S02]  /*67d0*/  FFMA.FTZ R42, R42, c[0x0][0x23c], -R0 ;  /* 0x00008f002a2a7a23 */ /* 0x000fe40000010800 */
[----:B------:R-:W-:Y:S02]  /*67e0*/  FFMA.FTZ R51, R51, c[0x0][0x23c], -R10 ;  /* 0x00008f0033337a23 */ /* 0x000fe4000001080a */
[--C-:B------:R-:W-:Y:S01]  /*67f0*/  FFMA.FTZ R43, R43, c[0x0][0x23c], -R0.reuse ;  /* 0x00008f002b2b7a23 */ /* 0x100fe20000010800 */
[C---:B------:R-:W-:Y:S01]  /*6800*/  HMMA.16816.F32.BF16 R56, R140.reuse, R4, R56 ;  /* 0x000000048c38723c */ /* 0x040fe20000041838 */
[--C-:B------:R-:W-:Y:S03]  /*6810*/  FFMA.FTZ R46, R46, c[0x0][0x23c], -R0.reuse ;  /* 0x00008f002e2e7a23 */ /* 0x100fe60000010800 */
[----:B------:R-:W-:Y:S01]  /*6820*/  MUFU.EX2 R165, R50 ;  /* 0x0000003200a57308 */ /* 0x000fe20000000800 */
[----:B------:R-:W-:Y:S02]  /*6830*/  FFMA.FTZ R47, R47, c[0x0][0x23c], -R0 ;  /* 0x00008f002f2f7a23 */ /* 0x000fe40000010800 */
[----:B------:R-:W-:Y:S01]  /*6840*/  IMAD.WIDE.U32 R4, R159, -0x326172a9, RZ ;  /* 0xcd9e8d579f047825 */ /* 0x000fe200078e00ff */
[-C--:B------:R-:W-:Y:S04]  /*6850*/  HMMA.16816.F32.BF16 R60, R140, R6.reuse, R60 ;  /* 0x000000068c3c723c */ /* 0x080fe8000004183c */
[--C-:B------:R-:W-:Y:S01]  /*6860*/  LOP3.LUT R16, R5, UR19, R160.reuse, 0x96, !PT ;  /* 0x0000001305107c12 */ /* 0x100fe2000f8e96a0 */
[----:B------:R-:W-:Y:S01]  /*6870*/  IMAD.WIDE.U32 R24, R153, -0x326172a9, RZ ;  /* 0xcd9e8d5799187825 */ /* 0x000fe200078e00ff */
[----:B------:R-:W-:Y:S01]  /*6880*/  LOP3.LUT R160, R19, UR19, R160, 0x96, !PT ;  /* 0x0000001313a07c12 */ /* 0x000fe2000f8e96a0 */
[----:B------:R-:W-:Y:S01]  /*6890*/  MUFU.EX2 R189, R32 ;  /* 0x0000002000bd7308 */ /* 0x000fe20000000800 */
[----:B------:R-:W-:Y:S01]  /*68a0*/  LOP3.LUT R142, R23, UR17, R18, 0x96, !PT ;  /* 0x00000011178e7c12 */ /* 0x000fe2000f8e9612 */
[----:B------:R-:W-:Y:S03]  /*68b0*/  HMMA.16816.F32.BF16 R64, R132, R6, R64 ;  /* 0x000000068440723c */ /* 0x000fe60000041840 */
[----:B------:R-:W-:Y:S04]  /*68c0*/  IMAD.WIDE.U32 R18, R9, -0x326172a9, RZ ;  /* 0xcd9e8d5709127825 */ /* 0x000fe800078e00ff */
[----:B------:R-:W-:Y:S01]  /*68d0*/  IMAD.WIDE.U32 R142, R142, -0x2daee0ad, RZ ;  /* 0xd2511f538e8e7825 */ /* 0x000fe200078e00ff */
[----:B------:R-:W-:Y:S01]  /*68e0*/  LOP3.LUT R140, R19, UR17, R138, 0x96, !PT ;  /* 0x00000011138c7c12 */ /* 0x000fe2000f8e968a */
[----:B------:R1:W-:Y:S03]  /*68f0*/  MUFU.EX2 R202, R28 ;  /* 0x0000001c00ca7308 */ /* 0x0003e60000000800 */
[----:B------:R-:W-:Y:S02]  /*6900*/  FFMA.FTZ R52, R188, UR4, R52 ;  /* 0x00000004bc347c23 */ /* 0x000fe40008010034 */
[----:B------:R-:W-:Y:S03]  /*6910*/  IMAD.WIDE.U32 R140, R140, -0x2daee0ad, RZ ;  /* 0xd2511f538c8c7825 */ /* 0x000fe600078e00ff */
[----:B------:R-:W-:Y:S01]  /*6920*/  @!P0 FSEL R52, R52, -INF , !P2 ;  /* 0xff80000034348808 */ /* 0x000fe20005000000 */
[----:B------:R-:W-:Y:S01]  /*6930*/  FFMA.FTZ R54, R188, UR4, R54 ;  /* 0x00000004bc367c23 */ /* 0x000fe20008010036 */
[----:B------:R-:W-:Y:S01]  /*6940*/  @!P0 ISETP.GE.AND P2, PT, R186, R149, PT ;  /* 0x00000095ba00820c */ /* 0x000fe20003f46270 */
[----:B------:R-:W-:Y:S01]  /*6950*/  MUFU.EX2 R222, R14 ;  /* 0x0000000e00de7308 */ /* 0x000fe20000000800 */
[----:B------:R-:W-:Y:S02]  /*6960*/  FFMA.FTZ R56, R188, UR4, R56 ;  /* 0x00000004bc387c23 */ /* 0x000fe40008010038 */
[----:B------:R-:W-:Y:S01]  /*6970*/  @!P0 FSEL R54, R54, -INF , !P4 ;  /* 0xff80000036368808 */ /* 0x000fe20006000000 */
[----:B------:R-:W-:Y:S02]  /*6980*/  FFMA.FTZ R52, R52, c[0x0][0x23c], -R144 ;  /* 0x00008f0034347a23 */ /* 0x000fe40000010890 */
[----:B------:R-:W-:Y:S01]  /*6990*/  @!P0 FSEL R56, R56, -INF , !P2 ;  /* 0xff80000038388808 */ /* 0x000fe20005000000 */
[----:B------:R-:W-:Y:S01]  /*69a0*/  FFMA.FTZ R58, R188, UR4, R58 ;  /* 0x00000004bc3a7c23 */ /* 0x000fe2000801003a */
[----:B------:R-:W-:Y:S01]  /*69b0*/  @!P0 ISETP.GE.AND P2, PT, R186, R150, PT ;  /* 0x00000096ba00820c */ /* 0x000fe20003f46270 */
[----:B------:R-:W-:Y:S01]  /*69c0*/  FFMA.FTZ R54, R54, c[0x0][0x23c], -R10 ;  /* 0x00008f0036367a23 */ /* 0x000fe2000001080a */
[----:B------:R-:W-:Y:S01]  /*69d0*/  MUFU.EX2 R188, R33 ;  /* 0x0000002100bc7308 */ /* 0x000fe20000000800 */
[----:B------:R-:W-:Y:S01]  /*69e0*/  FFMA.FTZ R56, R56, c[0x0][0x23c], -R8 ;  /* 0x00008f0038387a23 */ /* 0x000fe20000010808 */
[----:B------:R-:W-:Y:S01]  /*69f0*/  @!P0 FSEL R58, R58, -INF , !P2 ;  /* 0xff8000003a3a8808 */ /* 0x000fe20005000000 */
[----:B------:R-:W-:Y:S01]  /*6a00*/  IMAD.WIDE.U32 R16, R16, -0x2daee0ad, RZ ;  /* 0xd2511f5310107825 */ /* 0x000fe200078e00ff */
[----:B-1----:R-:W-:Y:S03]  /*6a10*/  LOP3.LUT R28, R21, UR16, R146, 0x96, !PT ;  /* 0x00000010151c7c12 */ /* 0x002fe6000f8e9692 */
[----:B------:R-:W-:Y:S01]  /*6a20*/  IMAD.U32 R146, RZ, RZ, UR24 ;  /* 0x00000018ff927e24 */ /* 0x000fe2000f8e00ff */
[----:B------:R-:W-:Y:S01]  /*6a30*/  LOP3.LUT R17, R17, UR16, R162, 0x96, !PT ;  /* 0x0000001011117c12 */ /* 0x000fe2000f8e96a2 */
[----:B------:R-:W-:Y:S01]  /*6a40*/  FFMA.FTZ R58, R58, c[0x0][0x23c], -R0 ;  /* 0x00008f003a3a7a23 */ /* 0x000fe20000010800 */
[----:B------:R-:W-:Y:S01]  /*6a50*/  MUFU.EX2 R159, R54 ;  /* 0x00000036009f7308 */ /* 0x000fe20000000800 */
[C---:B------:R-:W-:Y:S02]  /*6a60*/  FFMA.FTZ R55, R187.reuse, UR4, R55 ;  /* 0x00000004bb377c23 */ /* 0x040fe40008010037 */
[C---:B------:R-:W-:Y:S02]  /*6a70*/  FFMA.FTZ R53, R187.reuse, UR4, R53 ;  /* 0x00000004bb357c23 */ /* 0x040fe40008010035 */
[C---:B------:R-:W-:Y:S02]  /*6a80*/  FFMA.FTZ R57, R187.reuse, UR4, R57 ;  /* 0x00000004bb397c23 */ /* 0x040fe40008010039 */
[----:B------:R-:W-:Y:S03]  /*6a90*/  FFMA.FTZ R59, R187, UR4, R59 ;  /* 0x00000004bb3b7c23 */ /* 0x000fe6000801003b */
[----:B------:R-:W-:Y:S10]  /*6aa0*/  MUFU.EX2 R163, R56 ;  /* 0x0000003800a37308 */ /* 0x000ff40000000800 */
[----:B------:R-:W-:Y:S10]  /*6ab0*/  MUFU.EX2 R167, R58 ;  /* 0x0000003a00a77308 */ /* 0x000ff40000000800 */
[----:B------:R1:W-:Y:S10]  /*6ac0*/  MUFU.EX2 R223, R15 ;  /* 0x0000000f00df7308 */ /* 0x0003f40000000800 */
[----:B------:R1:W1:Y:S10]  /*6ad0*/  MUFU.EX2 R225, R11 ;  /* 0x0000000b00e17308 */ /* 0x0002740000000800 */
[----:B------:R1:W1:Y:S02]  /*6ae0*/  MUFU.EX2 R218, R13 ;  /* 0x0000000d00da7308 */ /* 0x0002640000000800 */
[----:B-1----:R-:W-:Y:S05]  /*6af0*/  IMAD.WIDE.U32 R14, R155, -0x326172a9, RZ ;  /* 0xcd9e8d579b0e7825 */ /* 0x002fea00078e00ff */
[----:B------:R-:W-:Y:S03]  /*6b00*/  LOP3.LUT R12, R15, UR19, R156, 0x96, !PT ;  /* 0x000000130f0c7c12 */ /* 0x000fe6000f8e969c */
[----:B------:R-:W-:Y:S01]  /*6b10*/  MUFU.EX2 R155, R52 ;  /* 0x00000034009b7308 */ /* 0x000fe20000000800 */
[----:B------:R-:W-:Y:S02]  /*6b20*/  LOP3.LUT R11, R137, UR18, R164, 0x96, !PT ;  /* 0x00000012890b7c12 */ /* 0x000fe4000f8e96a4 */
[----:B------:R-:W-:Y:S03]  /*6b30*/  LOP3.LUT R137, R25, UR17, R4, 0x96, !PT ;  /* 0x0000001119897c12 */ /* 0x000fe6000f8e9604 */
[----:B------:R-:W-:Y:S04]  /*6b40*/  IMAD.WIDE.U32 R4, R11, -0x326172a9, RZ ;  /* 0xcd9e8d570b047825 */ /* 0x000fe800078e00ff */
[----:B------:R-:W-:Y:S01]  /*6b50*/  MUFU.EX2 R164, R51 ;  /* 0x0000003300a47308 */ /* 0x000fe20000000800 */
[----:B------:R-:W-:Y:S05]  /*6b60*/  IMAD.WIDE.U32 R12, R12, -0x2daee0ad, RZ ;  /* 0xd2511f530c0c7825 */ /* 0x000fea00078e00ff */
[----:B------:R-:W-:Y:S01]  /*6b70*/  LOP3.LUT R139, R13, UR16, R136, 0x96, !PT ;  /* 0x000000100d8b7c12 */ /* 0x000fe2000f8e9688 */
[----:B------:R-:W-:Y:S03]  /*6b80*/  IMAD.WIDE.U32 R136, R137, -0x2daee0ad, RZ ;  /* 0xd2511f5389887825 */ /* 0x000fe600078e00ff */
[----:B------:R1:W-:Y:S01]  /*6b90*/  MUFU.EX2 R215, R26 ;  /* 0x0000001a00d77308 */ /* 0x0003e20000000800 */
[----:B------:R-:W-:Y:S01]  /*6ba0*/  IMAD.WIDE.U32 R138, R139, -0x326172a9, RZ ;  /* 0xcd9e8d578b8a7825 */ /* 0x000fe200078e00ff */
[----:B------:R-:W-:Y:S02]  /*6bb0*/  LOP3.LUT R13, R137, UR14, R16, 0x96, !PT ;  /* 0x0000000e890d7c12 */ /* 0x000fe4000f8e9610 */
[----:B------:R-:W-:Y:S01]  /*6bc0*/  LOP3.LUT R137, R141, UR14, R20, 0x96, !PT ;  /* 0x0000000e8d897c12 */ /* 0x000fe2000f8e9614 */
[----:B------:R-:W-:Y:S01]  /*6bd0*/  IMAD.WIDE.U32 R16, R17, -0x326172a9, RZ ;  /* 0xcd9e8d5711107825 */ /* 0x000fe200078e00ff */
[----:B------:R-:W-:Y:S04]  /*6be0*/  LOP3.LUT R4, R139, UR15, R4, 0x96, !PT ;  /* 0x0000000f8b047c12 */ /* 0x000fe8000f8e9604 */
[----:B------:R-:W2:Y:S10]  /*6bf0*/  MUFU.EX2 R214, R27 ;  /* 0x0000001b00d67308 */ /* 0x000eb40000000800 */
[----:B------:R1:W1:Y:S02]  /*6c00*/  MUFU.EX2 R198, R29 ;  /* 0x0000001d00c67308 */ /* 0x0002640000000800 */
[----:B-1----:R-:W-:Y:S01]  /*6c10*/  LOP3.LUT R26, R5, UR17, R14, 0x96, !PT ;  /* 0x00000011051a7c12 */ /* 0x002fe2000f8e960e */
[----:B------:R-:W-:Y:S04]  /*6c20*/  IMAD.WIDE.U32 R14, R160, -0x2daee0ad, RZ ;  /* 0xd2511f53a00e7825 */ /* 0x000fe800078e00ff */
[----:B------:R-:W-:Y:S01]  /*6c30*/  IMAD.WIDE.U32 R4, R4, -0x2daee0ad, RZ ;  /* 0xd2511f5304047825 */ /* 0x000fe200078e00ff */
[----:B------:R-:W-:Y:S02]  /*6c40*/  LOP3.LUT R25, R15, UR16, R166, 0x96, !PT ;  /* 0x000000100f197c12 */ /* 0x000fe4000f8e96a6 */
[----:B------:R-:W-:Y:S01]  /*6c50*/  MUFU.EX2 R160, R48 ;  /* 0x0000003000a07308 */ /* 0x000fe20000000800 */
[----:B------:R-:W-:Y:S02]  /*6c60*/  LOP3.LUT R15, R17, UR15, R24, 0x96, !PT ;  /* 0x0000000f110f7c12 */ /* 0x000fe4000f8e9618 */
[----:B------:R-:W-:Y:S01]  /*6c70*/  LOP3.LUT R17, R143, UR14, R14, 0x96, !PT ;  /* 0x0000000e8f117c12 */ /* 0x000fe2000f8e960e */
[----:B------:R-:W-:Y:S01]  /*6c80*/  IMAD.WIDE.U32 R24, R25, -0x326172a9, RZ ;  /* 0xcd9e8d5719187825 */ /* 0x000fe200078e00ff */
[----:B------:R-:W-:Y:S03]  /*6c90*/  SHF.R.U32.HI R23, RZ, 0x18, R4 ;  /* 0x00000018ff177819 */ /* 0x000fe60000011604 */
[----:B------:R-:W-:Y:S01]  /*6ca0*/  IMAD.WIDE.U32 R14, R15, -0x2daee0ad, RZ ;  /* 0xd2511f530f0e7825 */ /* 0x000fe200078e00ff */
[----:B------:R-:W-:Y:S01]  /*6cb0*/  LOP3.LUT R139, R25, UR15, R22, 0x96, !PT ;  /* 0x0000000f198b7c12 */ /* 0x000fe2000f8e9616 */
[----:B------:R1:W1:Y:S01]  /*6cc0*/  MUFU.EX2 R208, R30 ;  /* 0x0000001e00d07308 */ /* 0x0002620000000800 */
[----:B------:R-:W-:Y:S01]  /*6cd0*/  LOP3.LUT R22, R4, 0xff, RZ, 0xc0, !PT ;  /* 0x000000ff04167812 */ /* 0x000fe200078ec0ff */
[----:B------:R-:W-:Y:S01]  /*6ce0*/  IMAD.WIDE.U32 R6, R17, -0x326172a9, RZ ;  /* 0xcd9e8d5711067825 */ /* 0x000fe200078e00ff */
[----:B------:R-:W-:Y:S02]  /*6cf0*/  LOP3.LUT R11, R15, UR12, R136, 0x96, !PT ;  /* 0x0000000c0f0b7c12 */ /* 0x000fe4000f8e9688 */
[----:B------:R-:W-:Y:S01]  /*6d00*/  LOP3.LUT R20, R14, 0xff, RZ, 0xc0, !PT ;  /* 0x000000ff0e147812 */ /* 0x000fe200078ec0ff */
[----:B------:R-:W-:Y:S01]  /*6d10*/  IMAD.WIDE.U32 R28, R28, -0x326172a9, RZ ;  /* 0xcd9e8d571c1c7825 */ /* 0x000fe200078e00ff */
[--C-:B------:R-:W-:Y:S02]  /*6d20*/  SHF.R.U32.HI R25, RZ, 0x18, R14.reuse ;  /* 0x00000018ff197819 */ /* 0x100fe4000001160e */
[----:B------:R-:W-:Y:S01]  /*6d30*/  SHF.R.U32.HI R32, RZ, 0x10, R14 ;  /* 0x00000010ff207819 */ /* 0x000fe2000001160e */
[----:B------:R1:W1:Y:S01]  /*6d40*/  MUFU.EX2 R206, R31 ;  /* 0x0000001f00ce7308 */ /* 0x0002620000000800 */
[----:B------:R-:W-:Y:S01]  /*6d50*/  LOP3.LUT R141, R29, UR15, R18, 0x96, !PT ;  /* 0x0000000f1d8d7c12 */ /* 0x000fe2000f8e9612 */
[----:B------:R-:W-:Y:S01]  /*6d60*/  IMAD.WIDE.U32 R26, R26, -0x2daee0ad, RZ ;  /* 0xd2511f531a1a7825 */ /* 0x000fe200078e00ff */
[----:B------:R-:W-:Y:S02]  /*6d70*/  SHF.R.U32.HI R132, RZ, 0x10, R6 ;  /* 0x00000010ff847819 */ /* 0x000fe40000011606 */
[----:B------:R-:W-:Y:S02]  /*6d80*/  LOP3.LUT R33, R6, 0xffff, RZ, 0xc0, !PT ;  /* 0x0000ffff06217812 */ /* 0x000fe400078ec0ff */
[----:B------:R-:W-:Y:S01]  /*6d90*/  LOP3.LUT R21, R27, UR14, R12, 0x96, !PT ;  /* 0x0000000e1b157c12 */ /* 0x000fe2000f8e960c */
[----:B------:R-:W-:Y:S02]  /*6da0*/  IMAD.WIDE.U32 R12, R13, -0x326172a9, RZ ;  /* 0xcd9e8d570d0c7825 */ /* 0x000fe400078e00ff */
[----:B------:R-:W-:Y:S03]  /*6db0*/  MUFU.EX2 R187, R38 ;  /* 0x0000002600bb7308 */ /* 0x000fe60000000800 */
[----:B------:R-:W-:Y:S02]  /*6dc0*/  LOP3.LUT R9, R13, UR13, R16, 0x96, !PT ;  /* 0x0000000d0d097c12 */ /* 0x000fe4000f8e9610 */
[----:B------:R-:W-:Y:S02]  /*6dd0*/  LOP3.LUT R16, R5, UR12, R26, 0x96, !PT ;  /* 0x0000000c05107c12 */ /* 0x000fe4000f8e961a */
[----:B-1----:R-:W-:Y:S02]  /*6de0*/  LOP3.LUT R30, R4, 0xffff, RZ, 0xc0, !PT ;  /* 0x0000ffff041e7812 */ /* 0x002fe400078ec0ff */
[C---:B------:R-:W-:Y:S01]  /*6df0*/  LOP3.LUT R18, R12.reuse, 0xff, RZ, 0xc0, !PT ;  /* 0x000000ff0c127812 */ /* 0x040fe200078ec0ff */
[----:B------:R-:W-:Y:S01]  /*6e00*/  MUFU.EX2 R197, R42 ;  /* 0x0000002a00c57308 */ /* 0x000fe20000000800 */
[----:B------:R-:W-:Y:S02]  /*6e10*/  SHF.R.U32.HI R19, RZ, 0x18, R12 ;  /* 0x00000018ff137819 */ /* 0x000fe4000001160c */
[----:B------:R-:W-:Y:S02]  /*6e20*/  LOP3.LUT R27, R12, 0xffff, RZ, 0xc0, !PT ;  /* 0x0000ffff0c1b7812 */ /* 0x000fe400078ec0ff */
[----:B------:R-:W-:Y:S01]  /*6e30*/  SHF.R.U32.HI R31, RZ, 0x10, R4 ;  /* 0x00000010ff1f7819 */ /* 0x000fe20000011604 */
[----:B------:R-:W-:Y:S01]  /*6e40*/  IMAD.WIDE.U32 R4, R21, -0x326172a9, RZ ;  /* 0xcd9e8d5715047825 */ /* 0x000fe200078e00ff */
[----:B------:R-:W-:Y:S02]  /*6e50*/  SHF.R.U32.HI R29, RZ, 0x10, R12 ;  /* 0x00000010ff1d7819 */ /* 0x000fe4000001160c */
[----:B------:R-:W-:Y:S01]  /*6e60*/  LOP3.LUT R26, R14, 0xffff, RZ, 0xc0, !PT ;  /* 0x0000ffff0e1a7812 */ /* 0x000fe200078ec0ff */
[----:B------:R-:W-:Y:S01]  /*6e70*/  MUFU.EX2 R190, R41 ;  /* 0x0000002900be7308 */ /* 0x000fe20000000800 */
[----:B------:R-:W-:Y:S02]  /*6e80*/  LOP3.LUT R13, R7, UR13, R24, 0x96, !PT ;  /* 0x0000000d070d7c12 */ /* 0x000fe4000f8e9618 */
[----:B------:R-:W-:Y:S02]  /*6e90*/  LOP3.LUT R21, R6, 0xff, RZ, 0xc0, !PT ;  /* 0x000000ff06157812 */ /* 0x000fe400078ec0ff */
[----:B------:R-:W-:Y:S02]  /*6ea0*/  SHF.R.U32.HI R24, RZ, 0x18, R6 ;  /* 0x00000018ff187819 */ /* 0x000fe40000011606 */
[----:B------:R-:W-:Y:S02]  /*6eb0*/  LOP3.LUT R6, R5, UR13, R138, 0x96, !PT ;  /* 0x0000000d05067c12 */ /* 0x000fe4000f8e968a */
[C---:B------:R-:W-:Y:S01]  /*6ec0*/  LOP3.LUT R12, R4.reuse, 0xffff, RZ, 0xc0, !PT ;  /* 0x0000ffff040c7812 */ /* 0x040fe200078ec0ff */
[----:B------:R-:W-:Y:S01]  /*6ed0*/  MUFU.EX2 R196, R43 ;  /* 0x0000002b00c47308 */ /* 0x000fe20000000800 */
[----:B----4-:R-:W-:Y:S02]  /*6ee0*/  @!P0 ISETP.GE.AND P1, PT, R171, R148, PT ;  /* 0x00000094ab00820c */ /* 0x010fe40003f26270 */
[----:B------:R-:W-:Y:S02]  /*6ef0*/  LOP3.LUT R17, R4, 0xff, RZ, 0xc0, !PT ;  /* 0x000000ff04117812 */ /* 0x000fe400078ec0ff */
[--C-:B------:R-:W-:Y:S02]  /*6f00*/  SHF.R.U32.HI R15, RZ, 0x10, R4.reuse ;  /* 0x00000010ff0f7819 */ /* 0x100fe40000011604 */
[----:B------:R-:W-:Y:S02]  /*6f10*/  SHF.R.U32.HI R14, RZ, 0x18, R4 ;  /* 0x00000018ff0e7819 */ /* 0x000fe40000011604 */
[C---:B------:R-:W-:Y:S01]  /*6f20*/  LOP3.LUT R4, R9.reuse, 0xff, RZ, 0xc0, !PT ;  /* 0x000000ff09047812 */ /* 0x040fe200078ec0ff */
[----:B------:R-:W-:Y:S01]  /*6f30*/  MUFU.EX2 R195, R46 ;  /* 0x0000002e00c37308 */ /* 0x000fe20000000800 */
[----:B------:R-:W-:Y:S02]  /*6f40*/  LOP3.LUT R5, R9, 0xffff, RZ, 0xc0, !PT ;  /* 0x0000ffff09057812 */ /* 0x000fe400078ec0ff */
[C---:B-----5:R-:W-:Y:S02]  /*6f50*/  @!P0 ISETP.GE.AND P2, PT, R170.reuse, R150, PT ;  /* 0x00000096aa00820c */ /* 0x060fe40003f46270 */
[CC--:B------:R-:W-:Y:S02]  /*6f60*/  @!P0 ISETP.GE.AND P5, PT, R170.reuse, R148.reuse, PT ;  /* 0x00000094aa00820c */ /* 0x0c0fe40003fa6270 */
[----:B------:R-:W-:Y:S02]  /*6f70*/  SHF.R.U32.HI R5, RZ, 0x8, R5 ;  /* 0x00000008ff057819 */ /* 0x000fe40000011605 */
[----:B--2---:R-:W-:Y:S01]  /*6f80*/  @!P0 ISETP.GE.AND P3, PT, R169, R148, PT ;  /* 0x00000094a900820c */ /* 0x004fe20003f66270 */
[----:B------:R-:W-:Y:S01]  /*6f90*/  MUFU.EX2 R194, R47 ;  /* 0x0000002f00c27308 */ /* 0x000fe20000000800 */
[----:B------:R-:W-:Y:S01]  /*6fa0*/  @!P0 ISETP.GE.AND P6, PT, R171, R151, PT ;  /* 0x00000097ab00820c */ /* 0x000fe20003fc6270 */
[----:B------:R-:W2:Y:S01]  /*6fb0*/  LDL R148, [R1+0x44] ;  /* 0x0000440001947983 */ /* 0x000ea20000100800 */
[-C--:B------:R-:W-:Y:S02]  /*6fc0*/  @!P0 ISETP.GE.AND P4, PT, R170, R149.reuse, PT ;  /* 0x00000095aa00820c */ /* 0x080fe40003f86270 */
[----:B------:R-:W-:Y:S02]  /*6fd0*/  @!P0 FSEL R55, R55, -INF , !P6 ;  /* 0xff80000037378808 */ /* 0x000fe40007000000 */
[-C--:B------:R-:W-:Y:S02]  /*6fe0*/  @!P0 ISETP.GE.AND P6, PT, R169, R149.reuse, PT ;  /* 0x00000095a900820c */ /* 0x080fe40003fc6270 */
[----:B------:R-:W-:Y:S01]  /*6ff0*/  @!P0 FSEL R53, R53, -INF , !P1 ;  /* 0xff80000035358808 */ /* 0x000fe20004800000 */
[----:B------:R-:W-:Y:S01]  /*7000*/  FFMA.FTZ R55, R55, c[0x0][0x23c], -R10 ;  /* 0x00008f0037377a23 */ /* 0x000fe2000001080a */
[----:B------:R-:W-:Y:S01]  /*7010*/  @!P0 ISETP.GE.AND P1, PT, R171, R149, PT ;  /* 0x00000095ab00820c */ /* 0x000fe20003f26270 */
[----:B------:R-:W-:Y:S01]  /*7020*/  MUFU.EX2 R186, R39 ;  /* 0x0000002700ba7308 */ /* 0x000fe20000000800 */
[----:B------:R-:W-:Y:S01]  /*7030*/  SHF.R.U32.HI R7, RZ, 0x10, R6 ;  /* 0x00000010ff077819 */ /* 0x000fe20000011606 */
[----:B------:R-:W-:Y:S01]  /*7040*/  FFMA.FTZ R53, R53, c[0x0][0x23c], -R144 ;  /* 0x00008f0035357a23 */ /* 0x000fe20000010890 */
[----:B------:R-:W-:Y:S02]  /*7050*/  @!P0 FSEL R57, R57, -INF , !P1 ;  /* 0xff80000039398808 */ /* 0x000fe40004800000 */
[-C--:B------:R-:W-:Y:S03]  /*7060*/  @!P0 ISETP.GE.AND P1, PT, R171, R150.reuse, PT ;  /* 0x00000096ab00820c */ /* 0x080fe60003f26270 */
[----:B------:R-:W-:Y:S01]  /*7070*/  FFMA.FTZ R57, R57, c[0x0][0x23c], -R8 ;  /* 0x00008f0039397a23 */ /* 0x000fe20000010808 */
[----:B------:R-:W-:Y:S01]  /*7080*/  @!P0 FSEL R59, R59, -INF , !P1 ;  /* 0xff8000003b3b8808 */ /* 0x000fe20004800000 */
[----:B------:R-:W-:Y:S01]  /*7090*/  MUFU.EX2 R153, R53 ;  /* 0x0000003500997308 */ /* 0x000fe20000000800 */
[----:B------:R-:W-:Y:S03]  /*70a0*/  @!P0 ISETP.GE.AND P1, PT, R169, R150, PT ;  /* 0x00000096a900820c */ /* 0x000fe60003f26270 */
[----:B------:R-:W-:Y:S02]  /*70b0*/  FFMA.FTZ R59, R59, c[0x0][0x23c], -R0 ;  /* 0x00008f003b3b7a23 */ /* 0x000fe40000010800 */
[C---:B---3--:R-:W-:Y:S02]  /*70c0*/  FFMA.FTZ R65, R145.reuse, UR4, R65 ;  /* 0x0000000491417c23 */ /* 0x048fe40008010041 */
[C---:B------:R-:W-:Y:S02]  /*70d0*/  FFMA.FTZ R61, R145.reuse, UR4, R61 ;  /* 0x00000004913d7c23 */ /* 0x040fe4000801003d */
[----:B------:R-:W-:Y:S01]  /*70e0*/  MUFU.EX2 R157, R55 ;  /* 0x00000037009d7308 */ /* 0x000fe20000000800 */
[----:B------:R-:W-:Y:S01]  /*70f0*/  FFMA.FTZ R67, R145, UR4, R67 ;  /* 0x0000000491437c23 */ /* 0x000fe20008010043 */
[----:B------:R-:W-:Y:S01]  /*7100*/  @!P0 FSEL R65, R65, -INF , !P3 ;  /* 0xff80000041418808 */ /* 0x000fe20005800000 */
[----:B------:R-:W-:Y:S01]  /*7110*/  FFMA.FTZ R63, R145, UR4, R63 ;  /* 0x00000004913f7c23 */ /* 0x000fe2000801003f */
[----:B------:R-:W-:Y:S02]  /*7120*/  @!P0 FSEL R61, R61, -INF , !P6 ;  /* 0xff8000003d3d8808 */ /* 0x000fe40007000000 */
[-C--:B------:R-:W-:Y:S02]  /*7130*/  @!P0 ISETP.GE.AND P6, PT, R169, R151.reuse, PT ;  /* 0x00000097a900820c */ /* 0x080fe40003fc6270 */
[----:B------:R-:W-:Y:S02]  /*7140*/  @!P0 FSEL R63, R63, -INF , !P1 ;  /* 0xff8000003f3f8808 */ /* 0x000fe40004800000 */
[----:B------:R-:W-:Y:S01]  /*7150*/  @!P0 FSEL R67, R67, -INF , !P6 ;  /* 0xff80000043438808 */ /* 0x000fe20007000000 */
[----:B------:R-:W-:Y:S01]  /*7160*/  MUFU.EX2 R162, R57 ;  /* 0x0000003900a27308 */ /* 0x000fe20000000800 */
[----:B------:R-:W-:Y:S09]  /*7170*/  ISETP.LE.U32.AND P1, PT, R19, UR5, PT ;  /* 0x0000000513007c0c */ /* 0x000ff2000bf23070 */
[----:B------:R-:W1:Y:S04]  /*7180*/  MUFU.EX2 R169, R36 ;  /* 0x0000002400a97308 */ /* 0x000e680000000800 */
[----:B------:R-:W-:Y:S06]  /*7190*/  @!P1 FADD.FTZ R212, -R212, -RZ ;  /* 0x800000ffd4d49221 */ /* 0x000fec0000010100 */
[----:B------:R-:W-:Y:S10]  /*71a0*/  MUFU.EX2 R171, R44 ;  /* 0x0000002c00ab7308 */ /* 0x000ff40000000800 */
[----:B------:R-:W-:Y:S01]  /*71b0*/  MUFU.EX2 R166, R59 ;  /* 0x0000003b00a67308 */ /* 0x000fe20000000800 */
[C---:B--2---:R-:W-:Y:S02]  /*71c0*/  FFMA.FTZ R64, R148.reuse, UR4, R64 ;  /* 0x0000000494407c23 */ /* 0x044fe40008010040 */
[C---:B------:R-:W-:Y:S02]  /*71d0*/  FFMA.FTZ R60, R148.reuse, UR4, R60 ;  /* 0x00000004943c7c23 */ /* 0x040fe4000801003c */
[----:B------:R-:W-:Y:S01]  /*71e0*/  FFMA.FTZ R66, R148, UR4, R66 ;  /* 0x0000000494427c23 */ /* 0x000fe20008010042 */
[----:B------:R-:W-:Y:S01]  /*71f0*/  @!P0 FSEL R64, R64, -INF , !P5 ;  /* 0xff80000040408808 */ /* 0x000fe20006800000 */
[----:B------:R-:W-:Y:S01]  /*7200*/  FFMA.FTZ R62, R148, UR4, R62 ;  /* 0x00000004943e7c23 */ /* 0x000fe2000801003e */
[----:B------:R-:W-:Y:S02]  /*7210*/  ISETP.LE.U32.AND P5, PT, R4, UR5, PT ;  /* 0x0000000504007c0c */ /* 0x000fe4000bfa3070 */
[--C-:B------:R-:W-:Y:S01]  /*7220*/  SHF.R.U32.HI R4, RZ, 0x18, R9.reuse ;  /* 0x00000018ff047819 */ /* 0x100fe20000011609 */
[--C-:B------:R-:W-:Y:S01]  /*7230*/  FFMA.FTZ R64, R64, c[0x0][0x23c], -R144.reuse ;  /* 0x00008f0040407a23 */ /* 0x100fe20000010890 */
[----:B------:R-:W-:Y:S01]  /*7240*/  @!P0 FSEL R60, R60, -INF , !P4 ;  /* 0xff8000003c3c8808 */ /* 0x000fe20006000000 */
[----:B------:R-:W-:Y:S01]  /*7250*/  FFMA.FTZ R144, R65, c[0x0][0x23c], -R144 ;  /* 0x00008f0041907a23 */ /* 0x000fe20000010890 */
[----:B------:R-:W-:Y:S02]  /*7260*/  ISETP.LE.U32.AND P3, PT, R4, UR5, PT ;  /* 0x0000000504007c0c */ /* 0x000fe4000bf63070 */
[----:B------:R-:W-:Y:S01]  /*7270*/  LOP3.LUT R4, R5, 0xffff, RZ, 0xc0, !PT ;  /* 0x0000ffff05047812 */ /* 0x000fe200078ec0ff */
[--C-:B------:R-:W-:Y:S01]  /*7280*/  FFMA.FTZ R60, R60, c[0x0][0x23c], -R8.reuse ;  /* 0x00008f003c3c7a23 */ /* 0x100fe20000010808 */
[----:B------:R-:W-:Y:S01]  /*7290*/  SHF.R.U32.HI R5, RZ, 0x10, R9 ;  /* 0x00000010ff057819 */ /* 0x000fe20000011609 */
[----:B------:R-:W-:Y:S01]  /*72a0*/  FFMA.FTZ R8, R61, c[0x0][0x23c], -R8 ;  /* 0x00008f003d087a23 */ /* 0x000fe20000010808 */
[----:B------:R-:W-:Y:S01]  /*72b0*/  @!P0 ISETP.GE.AND P4, PT, R170, R151, PT ;  /* 0x00000097aa00820c */ /* 0x000fe20003f86270 */
[----:B------:R-:W-:Y:S01]  /*72c0*/  MUFU.EX2 R154, R60 ;  /* 0x0000003c009a7308 */ /* 0x000fe20000000800 */
[----:B------:R-:W-:Y:S01]  /*72d0*/  LOP3.LUT R5, R5, 0xff, RZ, 0xc0, !PT ;  /* 0x000000ff05057812 */ /* 0x000fe200078ec0ff */
[----:B------:R-:W-:Y:S01]  /*72e0*/  @!P5 FADD.FTZ R201, -R201, -RZ ;  /* 0x800000ffc9c9d221 */ /* 0x000fe20000010100 */
[----:B------:R-:W-:Y:S02]  /*72f0*/  @!P0 FSEL R66, R66, -INF , !P4 ;  /* 0xff80000042428808 */ /* 0x000fe40006000000 */
[----:B------:R-:W-:Y:S01]  /*7300*/  ISETP.LE.U32.AND P4, PT, R4, UR5, PT ;  /* 0x0000000504007c0c */ /* 0x000fe2000bf83070 */
[----:B------:R-:W-:Y:S01]  /*7310*/  @!P3 FADD.FTZ R216, -R216, -RZ ;  /* 0x800000ffd8d8b221 */ /* 0x000fe20000010100 */
[----:B------:R-:W-:Y:S01]  /*7320*/  LOP3.LUT R4, R6, 0xffff, RZ, 0xc0, !PT ;  /* 0x0000ffff06047812 */ /* 0x000fe200078ec0ff */
[----:B------:R-:W-:Y:S01]  /*7330*/  FFMA.FTZ R66, R66, c[0x0][0x23c], -R10 ;  /* 0x00008f0042427a23 */ /* 0x000fe2000001080a */
[----:B------:R-:W-:Y:S01]  /*7340*/  ISETP.LE.U32.AND P6, PT, R5, UR5, PT ;  /* 0x0000000505007c0c */ /* 0x000fe2000bfc3070 */
[----:B------:R-:W-:Y:S01]  /*7350*/  MUFU.EX2 R151, R64 ;  /* 0x0000004000977308 */ /* 0x000fe20000000800 */
[----:B------:R-:W-:Y:S01]  /*7360*/  SHF.R.U32.HI R4, RZ, 0x8, R4 ;  /* 0x00000008ff047819 */ /* 0x000fe20000011604 */
[----:B------:R-:W-:Y:S01]  /*7370*/  FFMA.FTZ R10, R67, c[0x0][0x23c], -R10 ;  /* 0x00008f00430a7a23 */ /* 0x000fe2000001080a */
[----:B------:R-:W-:Y:S02]  /*7380*/  LOP3.LUT R9, R6, 0xff, RZ, 0xc0, !PT ;  /* 0x000000ff06097812 */ /* 0x000fe400078ec0ff */
[----:B------:R-:W-:Y:S02]  /*7390*/  LOP3.LUT R4, R4, 0xffff, RZ, 0xc0, !PT ;  /* 0x0000ffff04047812 */ /* 0x000fe400078ec0ff */
[----:B------:R-:W-:Y:S01]  /*73a0*/  SHF.R.U32.HI R6, RZ, 0x18, R6 ;  /* 0x00000018ff067819 */ /* 0x000fe20000011606 */
[----:B------:R-:W-:Y:S01]  /*73b0*/  @!P4 FADD.FTZ R211, -R211, -RZ ;  /* 0x800000ffd3d3c221 */ /* 0x000fe20000010100 */
[----:B------:R-:W-:Y:S01]  /*73c0*/  ISETP.LE.U32.AND P4, PT, R4, UR5, PT ;  /* 0x0000000504007c0c */ /* 0x000fe2000bf83070 */
[----:B------:R-:W-:Y:S01]  /*73d0*/  MUFU.EX2 R149, R66 ;  /* 0x0000004200957308 */ /* 0x000fe20000000800 */
[----:B------:R-:W-:Y:S01]  /*73e0*/  @!P0 FSEL R62, R62, -INF , !P2 ;  /* 0xff8000003e3e8808 */ /* 0x000fe20005000000 */
[----:B------:R-:W-:Y:S01]  /*73f0*/  @!P6 FADD.FTZ R217, -R217, -RZ ;  /* 0x800000ffd9d9e221 */ /* 0x000fe20000010100 */
[----:B------:R-:W-:Y:S02]  /*7400*/  ISETP.LE.U32.AND P6, PT, R6, UR5, PT ;  /* 0x0000000506007c0c */ /* 0x000fe4000bfc3070 */
[----:B------:R-:W-:Y:S01]  /*7410*/  ISETP.LE.U32.AND P0, PT, R9, UR5, PT ;  /* 0x0000000509007c0c */ /* 0x000fe2000bf03070 */
[--C-:B------:R-:W-:Y:S01]  /*7420*/  FFMA.FTZ R62, R62, c[0x0][0x23c], -R0.reuse ;  /* 0x00008f003e3e7a23 */ /* 0x100fe20000010800 */
[----:B------:R-:W-:Y:S01]  /*7430*/  LOP3.LUT R5, R7, 0xff, RZ, 0xc0, !PT ;  /* 0x000000ff07057812 */ /* 0x000fe200078ec0ff */
[----:B------:R-:W-:Y:S01]  /*7440*/  FFMA.FTZ R0, R63, c[0x0][0x23c], -R0 ;  /* 0x00008f003f007a23 */ /* 0x000fe20000010800 */
[----:B------:R-:W-:Y:S01]  /*7450*/  SHF.R.U32.HI R4, RZ, 0x8, R12 ;  /* 0x00000008ff047819 */ /* 0x000fe2000001160c */
[----:B------:R-:W-:Y:S01]  /*7460*/  MUFU.EX2 R161, R62 ;  /* 0x0000003e00a17308 */ /* 0x000fe20000000800 */
[----:B------:R-:W-:Y:S01]  /*7470*/  ISETP.LE.U32.AND P5, PT, R5, UR5, PT ;  /* 0x0000000505007c0c */ /* 0x000fe2000bfa3070 */
[----:B------:R-:W-:Y:S01]  /*7480*/  @!P4 FADD.FTZ R220, -R220, -RZ ;  /* 0x800000ffdcdcc221 */ /* 0x000fe20000010100 */
[----:B------:R-:W-:Y:S02]  /*7490*/  LOP3.LUT R5, R15, 0xff, RZ, 0xc0, !PT ;  /* 0x000000ff0f057812 */ /* 0x000fe400078ec0ff */
[----:B------:R-:W-:Y:S01]  /*74a0*/  LOP3.LUT R4, R4, 0xffff, RZ, 0xc0, !PT ;  /* 0x0000ffff04047812 */ /* 0x000fe200078ec0ff */
[----:B------:R-:W-:Y:S01]  /*74b0*/  @!P6 FADD.FTZ R225, -R225, -RZ ;  /* 0x800000ffe1e1e221 */ /* 0x000fe20000010100 */
[----:B------:R-:W-:Y:S01]  /*74c0*/  ISETP.LE.U32.AND P4, PT, R5, UR5, PT ;  /* 0x0000000505007c0c */ /* 0x000fe2000bf83070 */
[----:B------:R-:W-:Y:S01]  /*74d0*/  @!P0 FADD.FTZ R221, -R221, -RZ ;  /* 0x800000ffdddd8221 */ /* 0x000fe20000010100 */
[----:B------:R-:W-:Y:S01]  /*74e0*/  ISETP.LE.U32.AND P6, PT, R14, UR5, PT ;  /* 0x000000050e007c0c */ /* 0x000fe2000bfc3070 */
[----:B------:R2:W-:Y:S01]  /*74f0*/  MUFU.EX2 R150, R144 ;  /* 0x0000009000967308 */ /* 0x0005e20000000800 */
[----:B------:R-:W-:Y:S02]  /*7500*/  ISETP.LE.U32.AND P0, PT, R4, UR5, PT ;  /* 0x0000000504007c0c */ /* 0x000fe4000bf03070 */
[----:B------:R-:W-:Y:S01]  /*7510*/  SHF.R.U32.HI R4, RZ, 0x8, R27 ;  /* 0x00000008ff047819 */ /* 0x000fe2000001161b */
[----:B------:R-:W-:Y:S01]  /*7520*/  @!P5 FADD.FTZ R224, -R224, -RZ ;  /* 0x800000ffe0e0d221 */ /* 0x000fe20000010100 */
[----:B------:R-:W-:Y:S02]  /*7530*/  LOP3.LUT R6, R29, 0xff, RZ, 0xc0, !PT ;  /* 0x000000ff1d067812 */ /* 0x000fe400078ec0ff */
[----:B------:R-:W-:Y:S02]  /*7540*/  LOP3.LUT R4, R4, 0xffff, RZ, 0xc0, !PT ;  /* 0x0000ffff04047812 */ /* 0x000fe400078ec0ff */
[----:B------:R-:W-:Y:S01]  /*7550*/  ISETP.LE.U32.AND P2, PT, R18, UR5, PT ;  /* 0x0000000512007c0c */ /* 0x000fe2000bf43070 */
[----:B------:R-:W-:Y:S01]  /*7560*/  @!P4 FADD.FTZ R222, -R222, -RZ ;  /* 0x800000ffdedec221 */ /* 0x000fe20000010100 */
[----:B------:R-:W-:Y:S01]  /*7570*/  ISETP.LE.U32.AND P4, PT, R4, UR5, PT ;  /* 0x0000000504007c0c */ /* 0x000fe2000bf83070 */
[----:B------:R-:W-:Y:S01]  /*7580*/  @!P6 FADD.FTZ R223, -R223, -RZ ;  /* 0x800000ffdfdfe221 */ /* 0x000fe20000010100 */
[----:B------:R-:W-:Y:S01]  /*7590*/  ISETP.LE.U32.AND P6, PT, R6, UR5, PT ;  /* 0x0000000506007c0c */ /* 0x000fe2000bfc3070 */
[----:B------:R-:W-:Y:S01]  /*75a0*/  IMAD.WIDE.U32 R4, R137, -0x326172a9, RZ ;  /* 0xcd9e8d5789047825 */ /* 0x000fe200078e00ff */
[C---:B------:R-:W-:Y:S01]  /*75b0*/  LOP3.LUT R6, R11.reuse, 0xffff, RZ, 0xc0, !PT ;  /* 0x0000ffff0b067812 */ /* 0x040fe200078ec0ff */
[----:B------:R-:W-:Y:S01]  /*75c0*/  MUFU.EX2 R152, R8 ;  /* 0x0000000800987308 */ /* 0x000fe20000000800 */
[----:B------:R-:W-:Y:S01]  /*75d0*/  LOP3.LUT R7, R11, 0xff, RZ, 0xc0, !PT ;  /* 0x000000ff0b077812 */ /* 0x000fe200078ec0ff */
[----:B------:R-:W-:Y:S01]  /*75e0*/  @!P0 FADD.FTZ R218, -R218, -RZ ;  /* 0x800000ffdada8221 */ /* 0x000fe20000010100 */
[----:B------:R-:W-:Y:S02]  /*75f0*/  SHF.R.U32.HI R6, RZ, 0x8, R6 ;  /* 0x00000008ff067819 */ /* 0x000fe40000011606 */
[----:B------:R-:W-:Y:S01]  /*7600*/  LOP3.LUT R9, R16, 0xff, RZ, 0xc0, !PT ;  /* 0x000000ff10097812 */ /* 0x000fe200078ec0ff */
[----:B------:R-:W-:Y:S01]  /*7610*/  @!P2 FADD.FTZ R205, -R205, -RZ ;  /* 0x800000ffcdcda221 */ /* 0x000fe20000010100 */
[----:B------:R-:W-:Y:S01]  /*7620*/  LOP3.LUT R6, R6, 0xffff, RZ, 0xc0, !PT ;  /* 0x0000ffff06067812 */ /* 0x000fe200078ec0ff */
[----:B------:R-:W-:Y:S01]  /*7630*/  @!P4 FADD.FTZ R204, -R204, -RZ ;  /* 0x800000ffccccc221 */ /* 0x000fe20000010100 */
[----:B------:R-:W-:Y:S01]  /*7640*/  ISETP.LE.U32.AND P2, PT, R7, UR5, PT ;  /* 0x0000000507007c0c */ /* 0x000fe2000bf43070 */
[----:B--2---:R-:W-:Y:S01]  /*7650*/  IMAD.IADD R144, R174, 0x1, R3 ;  /* 0x00000001ae907824 */ /* 0x004fe200078e0203 */
[----:B------:R-:W-:Y:S01]  /*7660*/  ISETP.LE.U32.AND P4, PT, R6, UR5, PT ;  /* 0x0000000506007c0c */ /* 0x000fe2000bf83070 */
[----:B------:R-:W-:Y:S01]  /*7670*/  @!P6 FADD.FTZ R213, -R213, -RZ ;  /* 0x800000ffd5d5e221 */ /* 0x000fe20000010100 */
[--C-:B------:R-:W-:Y:S01]  /*7680*/  SHF.R.U32.HI R7, RZ, 0x10, R11.reuse ;  /* 0x00000010ff077819 */ /* 0x100fe2000001160b */
[----:B------:R-:W-:Y:S01]  /*7690*/  MUFU.EX2 R156, R0 ;  /* 0x00000000009c7308 */ /* 0x000fe20000000800 */
[----:B------:R-:W-:Y:S02]  /*76a0*/  SHF.R.U32.HI R11, RZ, 0x18, R11 ;  /* 0x00000018ff0b7819 */ /* 0x000fe4000001160b */
[----:B------:R-:W-:Y:S02]  /*76b0*/  LOP3.LUT R6, R7, 0xff, RZ, 0xc0, !PT ;  /* 0x000000ff07067812 */ /* 0x000fe400078ec0ff */
[----:B------:R-:W-:Y:S02]  /*76c0*/  ISETP.LE.U32.AND P6, PT, R11, UR5, PT ;  /* 0x000000050b007c0c */ /* 0x000fe4000bfc3070 */
[----:B------:R-:W-:Y:S01]  /*76d0*/  ISETP.LE.U32.AND P1, PT, R6, UR5, PT ;  /* 0x0000000506007c0c */ /* 0x000fe2000bf23070 */
[----:B------:R-:W-:Y:S01]  /*76e0*/  @!P2 FADD.FTZ R199, -R199, -RZ ;  /* 0x800000ffc7c7a221 */ /* 0x000fe20000010100 */
[----:B------:R-:W-:Y:S01]  /*76f0*/  LOP3.LUT R6, R16, 0xffff, RZ, 0xc0, !PT ;  /* 0x0000ffff10067812 */ /* 0x000fe200078ec0ff */
[----:B------:R-:W-:Y:S01]  /*7700*/  @!P4 FADD.FTZ R200, -R200, -RZ ;  /* 0x800000ffc8c8c221 */ /* 0x000fe20000010100 */
[----:B------:R-:W-:Y:S01]  /*7710*/  ISETP.LE.U32.AND P4, PT, R9, UR5, PT ;  /* 0x0000000509007c0c */ /* 0x000fe2000bf83070 */
[----:B------:R-:W2:Y:S01]  /*7720*/  MUFU.EX2 R170, R45 ;  /* 0x0000002d00aa7308 */ /* 0x000ea20000000800 */
[--C-:B------:R-:W-:Y:S02]  /*7730*/  SHF.R.U32.HI R7, RZ, 0x10, R16.reuse ;  /* 0x00000010ff077819 */ /* 0x100fe40000011610 */
[----:B------:R-:W-:Y:S02]  /*7740*/  SHF.R.U32.HI R16, RZ, 0x18, R16 ;  /* 0x00000018ff107819 */ /* 0x000fe40000011610 */
[----:B------:R-:W-:Y:S01]  /*7750*/  SHF.R.U32.HI R6, RZ, 0x8, R6 ;  /* 0x00000008ff067819 */ /* 0x000fe20000011606 */
[----:B------:R-:W-:Y:S01]  /*7760*/  @!P6 FADD.FTZ R203, -R203, -RZ ;  /* 0x800000ffcbcbe221 */ /* 0x000fe20000010100 */
[----:B------:R-:W-:Y:S01]  /*7770*/  LOP3.LUT R7, R7, 0xff, RZ, 0xc0, !PT ;  /* 0x000000ff07077812 */ /* 0x000fe200078ec0ff */
[----:B------:R-:W-:Y:S01]  /*7780*/  @!P1 FADD.FTZ R207, -R207, -RZ ;  /* 0x800000ffcfcf9221 */ /* 0x000fe20000010100 */
[----:B------:R-:W-:Y:S01]  /*7790*/  LOP3.LUT R6, R6, 0xffff, RZ, 0xc0, !PT ;  /* 0x0000ffff06067812 */ /* 0x000fe200078ec0ff */
[----:B------:R-:W3:Y:S01]  /*77a0*/  MUFU.EX2 R148, R10 ;  /* 0x0000000a00947308 */ /* 0x000ee20000000800 */
[----:B------:R-:W-:Y:S01]  /*77b0*/  ISETP.LE.U32.AND P5, PT, R22, UR5, PT ;  /* 0x0000000516007c0c */ /* 0x000fe2000bfa3070 */
[----:B------:R-:W-:Y:S01]  /*77c0*/  @!P4 FADD.FTZ R210, -R210, -RZ ;  /* 0x800000ffd2d2c221 */ /* 0x000fe20000010100 */
[----:B------:R-:W-:Y:S02]  /*77d0*/  ISETP.LE.U32.AND P4, PT, R16, UR5, PT ;  /* 0x0000000510007c0c */ /* 0x000fe4000bf83070 */
[----:B------:R-:W-:Y:S02]  /*77e0*/  ISETP.LE.U32.AND P1, PT, R7, UR5, PT ;  /* 0x0000000507007c0c */ /* 0x000fe4000bf23070 */
[----:B------:R-:W-:Y:S01]  /*77f0*/  ISETP.LE.U32.AND P6, PT, R6, UR5, PT ;  /* 0x0000000506007c0c */ /* 0x000fe2000bfc3070 */
[----:B------:R-:W-:Y:S01]  /*7800*/  IMAD.WIDE.U32 R6, R139, -0x2daee0ad, RZ ;  /* 0xd2511f538b067825 */ /* 0x000fe200078e00ff */
[----:B------:R-:W-:Y:S02]  /*7810*/  SHF.R.U32.HI R14, RZ, 0x8, R30 ;  /* 0x00000008ff0e7819 */ /* 0x000fe4000001161e */
[----:B------:R-:W-:Y:S02]  /*7820*/  ISETP.LE.U32.AND P3, PT, R17, UR5, PT ;  /* 0x0000000511007c0c */ /* 0x000fe4000bf63070 */
[----:B------:R-:W-:Y:S01]  /*7830*/  LOP3.LUT R14, R14, 0xffff, RZ, 0xc0, !PT ;  /* 0x0000ffff0e0e7812 */ /* 0x000fe200078ec0ff */
[----:B------:R-:W-:Y:S01]  /*7840*/  @!P5 FADD.FTZ R202, -R202, -RZ ;  /* 0x800000ffcacad221 */ /* 0x000fe20000010100 */
[----:B------:R-:W-:Y:S01]  /*7850*/  ISETP.LE.U32.AND P0, PT, R20, UR5, PT ;  /* 0x0000000514007c0c */ /* 0x000fe2000bf03070 */
[----:B------:R-:W-:Y:S01]  /*7860*/  @!P4 FADD.FTZ R214, -R214, -RZ ;  /* 0x800000ffd6d6c221 */ /* 0x000fe20000010100 */
[----:B------:R-:W-:Y:S01]  /*7870*/  ISETP.LE.U32.AND P4, PT, R14, UR5, PT ;  /* 0x000000050e007c0c */ /* 0x000fe2000bf83070 */
[----:B------:R-:W-:Y:S01]  /*7880*/  @!P1 FADD.FTZ R215, -R215, -RZ ;  /* 0x800000ffd7d79221 */ /* 0x000fe20000010100 */
[----:B------:R-:W-:Y:S01]  /*7890*/  LOP3.LUT R14, R31, 0xff, RZ, 0xc0, !PT ;  /* 0x000000ff1f0e7812 */ /* 0x000fe200078ec0ff */
[----:B------:R-:W-:Y:S01]  /*78a0*/  @!P6 FADD.FTZ R209, -R209, -RZ ;  /* 0x800000ffd1d1e221 */ /* 0x000fe20000010100 */
[C---:B------:R-:W-:Y:S02]  /*78b0*/  LOP3.LUT R17, R4.reuse, 0xffff, RZ, 0xc0, !PT ;  /* 0x0000ffff04117812 */ /* 0x040fe400078ec0ff */
[----:B------:R-:W-:Y:S01]  /*78c0*/  LOP3.LUT R19, R4, 0xff, RZ, 0xc0, !PT ;  /* 0x000000ff04137812 */ /* 0x000fe200078ec0ff */
[----:B------:R-:W-:Y:S01]  /*78d0*/  @!P3 FADD.FTZ R219, -R219, -RZ ;  /* 0x800000ffdbdbb221 */ /* 0x000fe20000010100 */
[----:B------:R-:W-:Y:S02]  /*78e0*/  SHF.R.U32.HI R18, RZ, 0x10, R4 ;  /* 0x00000010ff127819 */ /* 0x000fe40000011604 */
[----:B------:R-:W-:Y:S01]  /*78f0*/  LOP3.LUT R12, R5, UR13, R28, 0x96, !PT ;  /* 0x0000000d050c7c12 */ /* 0x000fe2000f8e961c */
[----:B------:R-:W-:Y:S01]  /*7900*/  @!P0 FADD.FTZ R189, -R189, -RZ ;  /* 0x800000ffbdbd8221 */ /* 0x000fe20000010100 */
[----:B------:R-:W-:Y:S01]  /*7910*/  SHF.R.U32.HI R20, RZ, 0x18, R4 ;  /* 0x00000018ff147819 */ /* 0x000fe20000011604 */
[----:B------:R-:W-:Y:S01]  /*7920*/  IMAD.WIDE.U32 R4, R141, -0x2daee0ad, RZ ;  /* 0xd2511f538d047825 */ /* 0x000fe200078e00ff */
[----:B------:R-:W-:Y:S02]  /*7930*/  ISETP.LE.U32.AND P5, PT, R14, UR5, PT ;  /* 0x000000050e007c0c */ /* 0x000fe4000bfa3070 */
[--C-:B------:R-:W-:Y:S01]  /*7940*/  SHF.R.U32.HI R16, RZ, 0x18, R6.reuse ;  /* 0x00000018ff107819 */ /* 0x100fe20000011606 */
[----:B------:R-:W-:Y:S01]  /*7950*/  @!P4 FADD.FTZ R198, -R198, -RZ ;  /* 0x800000ffc6c6c221 */ /* 0x000fe20000010100 */
[----:B------:R-:W-:Y:S02]  /*7960*/  ISETP.LE.U32.AND P6, PT, R21, UR5, PT ;  /* 0x0000000515007c0c */ /* 0x000fe4000bfc3070 */
[----:B------:R-:W-:Y:S02]  /*7970*/  ISETP.LE.U32.AND P1, PT, R24, UR5, PT ;  /* 0x0000000518007c0c */ /* 0x000fe4000bf23070 */
[C---:B------:R-:W-:Y:S02]  /*7980*/  LOP3.LUT R15, R6.reuse, 0xff, RZ, 0xc0, !PT ;  /* 0x000000ff060f7812 */ /* 0x040fe400078ec0ff */
[----:B------:R-:W-:Y:S02]  /*7990*/  LOP3.LUT R21, R6, 0xffff, RZ, 0xc0, !PT ;  /* 0x0000ffff06157812 */ /* 0x000fe400078ec0ff */
[----:B------:R-:W-:Y:S01]  /*79a0*/  SHF.R.U32.HI R24, RZ, 0x10, R6 ;  /* 0x00000010ff187819 */ /* 0x000fe20000011606 */
[----:B------:R-:W-:Y:S01]  /*79b0*/  @!P5 FADD.FTZ R208, -R208, -RZ ;  /* 0x800000ffd0d0d221 */ /* 0x000fe20000010100 */
[----:B------:R-:W-:Y:S02]  /*79c0*/  SHF.R.U32.HI R6, RZ, 0x8, R26 ;  /* 0x00000008ff067819 */ /* 0x000fe4000001161a */
[----:B------:R-:W-:Y:S01]  /*79d0*/  LOP3.LUT R9, R5, UR12, R140, 0x96, !PT ;  /* 0x0000000c05097c12 */ /* 0x000fe2000f8e968c */
[----:B------:R-:W-:Y:S01]  /*79e0*/  @!P6 FADD.FTZ R160, -R160, -RZ ;  /* 0x800000ffa0a0e221 */ /* 0x000fe20000010100 */
[----:B------:R-:W-:Y:S01]  /*79f0*/  ISETP.LE.U32.AND P3, PT, R23, UR5, PT ;  /* 0x0000000517007c0c */ /* 0x000fe2000bf63070 */
[----:B------:R-:W-:Y:S01]  /*7a00*/  @!P1 FADD.FTZ R164, -R164, -RZ ;  /* 0x800000ffa4a49221 */ /* 0x000fe20000010100 */
[----:B------:R-:W-:Y:S02]  /*7a10*/  LOP3.LUT R23, R4, 0xffff, RZ, 0xc0, !PT ;  /* 0x0000ffff04177812 */ /* 0x000fe400078ec0ff */
[----:B------:R-:W-:Y:S02]  /*7a20*/  LOP3.LUT R5, R6, 0xffff, RZ, 0xc0, !PT ;  /* 0x0000ffff06057812 */ /* 0x000fe400078ec0ff */
[----:B------:R-:W-:Y:S02]  /*7a30*/  LOP3.LUT R11, R7, UR12, R142, 0x96, !PT ;  /* 0x0000000c070b7c12 */ /* 0x000fe4000f8e968e */
[----:B------:R-:W-:Y:S02]  /*7a40*/  ISETP.LE.U32.AND P4, PT, R5, UR5, PT ;  /* 0x0000000505007c0c */ /* 0x000fe4000bf83070 */
[----:B------:R-:W-:Y:S02]  /*7a50*/  LOP3.LUT R5, R32, 0xff, RZ, 0xc0, !PT ;  /* 0x000000ff20057812 */ /* 0x000fe400078ec0ff */
[----:B------:R-:W-:Y:S01]  /*7a60*/  LOP3.LUT R7, R4, 0xff, RZ, 0xc0, !PT ;  /* 0x000000ff04077812 */ /* 0x000fe200078ec0ff */
[----:B------:R-:W-:Y:S01]  /*7a70*/  @!P3 FADD.FTZ R206, -R206, -RZ ;  /* 0x800000ffceceb221 */ /* 0x000fe20000010100 */
[----:B------:R-:W-:Y:S02]  /*7a80*/  ISETP.LE.U32.AND P5, PT, R5, UR5, PT ;  /* 0x0000000505007c0c */ /* 0x000fe4000bfa3070 */
[C---:B------:R-:W-:Y:S02]  /*7a90*/  LOP3.LUT R5, R13.reuse, 0xff, RZ, 0xc0, !PT ;  /* 0x000000ff0d057812 */ /* 0x040fe400078ec0ff */
[--C-:B------:R-:W-:Y:S02]  /*7aa0*/  SHF.R.U32.HI R14, RZ, 0x18, R4.reuse ;  /* 0x00000018ff0e7819 */ /* 0x100fe40000011604 */
[----:B------:R-:W-:Y:S01]  /*7ab0*/  SHF.R.U32.HI R22, RZ, 0x10, R4 ;  /* 0x00000010ff167819 */ /* 0x000fe20000011604 */
[----:B------:R-:W-:Y:S01]  /*7ac0*/  @!P4 FADD.FTZ R188, -R188, -RZ ;  /* 0x800000ffbcbcc221 */ /* 0x000fe20000010100 */
[----:B------:R-:W-:Y:S02]  /*7ad0*/  LOP3.LUT R4, R13, 0xffff, RZ, 0xc0, !PT ;  /* 0x0000ffff0d047812 */ /* 0x000fe400078ec0ff */
[----:B------:R-:W-:Y:S02]  /*7ae0*/  ISETP.LE.U32.AND P2, PT, R25, UR5, PT ;  /* 0x0000000519007c0c */ /* 0x000fe4000bf43070 */
[----:B------:R-:W-:Y:S01]  /*7af0*/  ISETP.LE.U32.AND P3, PT, R5, UR5, PT ;  /* 0x0000000505007c0c */ /* 0x000fe2000bf63070 */
[----:B------:R-:W-:Y:S01]  /*7b00*/  @!P5 FADD.FTZ R193, -R193, -RZ ;  /* 0x800000ffc1c1d221 */ /* 0x000fe20000010100 */
[--C-:B------:R-:W-:Y:S02]  /*7b10*/  SHF.R.U32.HI R5, RZ, 0x18, R13.reuse ;  /* 0x00000018ff057819 */ /* 0x100fe4000001160d */
[----:B------:R-:W-:Y:S02]  /*7b20*/  SHF.R.U32.HI R13, RZ, 0x10, R13 ;  /* 0x00000010ff0d7819 */ /* 0x000fe4000001160d */
[----:B------:R-:W-:Y:S02]  /*7b30*/  SHF.R.U32.HI R4, RZ, 0x8, R4 ;  /* 0x00000008ff047819 */ /* 0x000fe40000011604 */
[----:B------:R-:W-:Y:S02]  /*7b40*/  LOP3.LUT R13, R13, 0xff, RZ, 0xc0, !PT ;  /* 0x000000ff0d0d7812 */ /* 0x000fe400078ec0ff */
[----:B------:R-:W-:Y:S01]  /*7b50*/  LOP3.LUT R4, R4, 0xffff, RZ, 0xc0, !PT ;  /* 0x0000ffff04047812 */ /* 0x000fe200078ec0ff */
[----:B------:R-:W-:Y:S01]  /*7b60*/  @!P2 FADD.FTZ R191, -R191, -RZ ;  /* 0x800000ffbfbfa221 */ /* 0x000fe20000010100 */
[----:B------:R-:W-:Y:S01]  /*7b70*/  ISETP.LE.U32.AND P5, PT, R13, UR5, PT ;  /* 0x000000050d007c0c */ /* 0x000fe2000bfa3070 */
[----:B-1----:R-:W-:Y:S01]  /*7b80*/  @!P3 FADD.FTZ R169, -R169, -RZ ;  /* 0x800000ffa9a9b221 */ /* 0x002fe20000010100 */
[----:B------:R-:W-:Y:S02]  /*7b90*/  ISETP.LE.U32.AND P0, PT, R5, UR5, PT ;  /* 0x0000000505007c0c */ /* 0x000fe4000bf03070 */
[----:B------:R-:W-:Y:S02]  /*7ba0*/  ISETP.LE.U32.AND P4, PT, R4, UR5, PT ;  /* 0x0000000504007c0c */ /* 0x000fe4000bf83070 */
[C---:B------:R-:W-:Y:S02]  /*7bb0*/  LOP3.LUT R5, R12.reuse, 0xff, RZ, 0xc0, !PT ;  /* 0x000000ff0c057812 */ /* 0x040fe400078ec0ff */
[----:B------:R-:W-:Y:S02]  /*7bc0*/  LOP3.LUT R4, R12, 0xffff, RZ, 0xc0, !PT ;  /* 0x0000ffff0c047812 */ /* 0x000fe400078ec0ff */
[----:B------:R-:W-:Y:S02]  /*7bd0*/  ISETP.LE.U32.AND P2, PT, R5, UR5, PT ;  /* 0x0000000505007c0c */ /* 0x000fe4000bf43070 */
[----:B------:R-:W-:Y:S01]  /*7be0*/  SHF.R.U32.HI R5, RZ, 0x8, R4 ;  /* 0x00000008ff057819 */ /* 0x000fe20000011604 */
[----:B------:R-:W-:Y:S01]  /*7bf0*/  @!P5 FADD.FTZ R187, -R187, -RZ ;  /* 0x800000ffbbbbd221 */ /* 0x000fe20000010100 */
[--C-:B------:R-:W-:Y:S01]  /*7c00*/  SHF.R.U32.HI R4, RZ, 0x10, R12.reuse ;  /* 0x00000010ff047819 */ /* 0x100fe2000001160c */
[----:B------:R-:W-:Y:S01]  /*7c10*/  @!P0 FADD.FTZ R186, -R186, -RZ ;  /* 0x800000ffbaba8221 */ /* 0x000fe20000010100 */
[----:B------:R-:W-:Y:S01]  /*7c20*/  LOP3.LUT R5, R5, 0xffff, RZ, 0xc0, !PT ;  /* 0x0000ffff05057812 */ /* 0x000fe200078ec0ff */
[----:B------:R-:W-:Y:S01]  /*7c30*/  @!P4 FADD.FTZ R168, -R168, -RZ ;  /* 0x800000ffa8a8c221 */ /* 0x000fe20000010100 */
[----:B------:R-:W-:Y:S02]  /*7c40*/  LOP3.LUT R4, R4, 0xff, RZ, 0xc0, !PT ;  /* 0x000000ff04047812 */ /* 0x000fe400078ec0ff */
[----:B------:R-:W-:Y:S02]  /*7c50*/  ISETP.LE.U32.AND P4, PT, R5, UR5, PT ;  /* 0x0000000505007c0c */ /* 0x000fe4000bf83070 */
[----:B------:R-:W-:Y:S01]  /*7c60*/  ISETP.LE.U32.AND P5, PT, R4, UR5, PT ;  /* 0x0000000504007c0c */ /* 0x000fe2000bfa3070 */
[----:B------:R-:W-:Y:S01]  /*7c70*/  @!P2 FADD.FTZ R192, -R192, -RZ ;  /* 0x800000ffc0c0a221 */ /* 0x000fe20000010100 */
[----:B------:R-:W-:Y:S02]  /*7c80*/  SHF.R.U32.HI R6, RZ, 0x18, R12 ;  /* 0x00000018ff067819 */ /* 0x000fe4000001160c */
[----:B------:R-:W-:Y:S02]  /*7c90*/  SHF.R.U32.HI R4, RZ, 0x8, R17 ;  /* 0x00000008ff047819 */ /* 0x000fe40000011611 */
[----:B------:R-:W-:Y:S02]  /*7ca0*/  ISETP.LE.U32.AND P3, PT, R6, UR5, PT ;  /* 0x0000000506007c0c */ /* 0x000fe4000bf63070 */
[----:B------:R-:W-:Y:S02]  /*7cb0*/  LOP3.LUT R5, R18, 0xff, RZ, 0xc0, !PT ;  /* 0x000000ff12057812 */ /* 0x000fe400078ec0ff */
[----:B------:R-:W-:Y:S01]  /*7cc0*/  LOP3.LUT R4, R4, 0xffff, RZ, 0xc0, !PT ;  /* 0x0000ffff04047812 */ /* 0x000fe200078ec0ff */
[----:B------:R-:W-:Y:S01]  /*7cd0*/  @!P4 FADD.FTZ R190, -R190, -RZ ;  /* 0x800000ffbebec221 */ /* 0x000fe20000010100 */
[----:B------:R-:W-:Y:S01]  /*7ce0*/  ISETP.LE.U32.AND P2, PT, R5, UR5, PT ;  /* 0x0000000505007c0c */ /* 0x000fe2000bf43070 */
[----:B------:R-:W-:Y:S01]  /*7cf0*/  @!P5 FADD.FTZ R197, -R197, -RZ ;  /* 0x800000ffc5c5d221 */ /* 0x000fe20000010100 */
[----:B------:R-:W-:Y:S02]  /*7d00*/  ISETP.LE.U32.AND P5, PT, R20, UR5, PT ;  /* 0x0000000514007c0c */ /* 0x000fe4000bfa3070 */
[----:B------:R-:W-:Y:S02]  /*7d10*/  ISETP.LE.U32.AND P4, PT, R4, UR5, PT ;  /* 0x0000000504007c0c */ /* 0x000fe4000bf83070 */
[----:B------:R-:W-:Y:S01]  /*7d20*/  LOP3.LUT R4, R132, 0xff, RZ, 0xc0, !PT ;  /* 0x000000ff84047812 */ /* 0x000fe200078ec0ff */
[----:B------:R-:W-:Y:S01]  /*7d30*/  @!P3 FADD.FTZ R196, -R196, -RZ ;  /* 0x800000ffc4c4b221 */ /* 0x000fe20000010100 */
[----:B------:R-:W-:Y:S02]  /*7d40*/  LOP3.LUT R5, R11, 0xffff, RZ, 0xc0, !PT ;  /* 0x0000ffff0b057812 */ /* 0x000fe400078ec0ff */
[----:B------:R-:W-:Y:S02]  /*7d50*/  ISETP.LE.U32.AND P3, PT, R4, UR5, PT ;  /* 0x0000000504007c0c */ /* 0x000fe4000bf63070 */
[----:B------:R-:W-:Y:S01]  /*7d60*/  SHF.R.U32.HI R4, RZ, 0x8, R33 ;  /* 0x00000008ff047819 */ /* 0x000fe20000011621 */
[----:B------:R-:W-:Y:S01]  /*7d70*/  @!P2 FADD.FTZ R195, -R195, -RZ ;  /* 0x800000ffc3c3a221 */ /* 0x000fe20000010100 */
[----:B------:R-:W-:Y:S01]  /*7d80*/  SHF.R.U32.HI R6, RZ, 0x8, R5 ;  /* 0x00000008ff067819 */ /* 0x000fe20000011605 */
[----:B------:R-:W-:Y:S01]  /*7d90*/  @!P5 FADD.FTZ R194, -R194, -RZ ;  /* 0x800000ffc2c2d221 */ /* 0x000fe20000010100 */
[----:B------:R-:W-:Y:S01]  /*7da0*/  LOP3.LUT R4, R4, 0xffff, RZ, 0xc0, !PT ;  /* 0x0000ffff04047812 */ /* 0x000fe200078ec0ff */
[----:B--2---:R-:W-:Y:S01]  /*7db0*/  @!P4 FADD.FTZ R170, -R170, -RZ ;  /* 0x800000ffaaaac221 */ /* 0x004fe20000010100 */
[----:B------:R-:W-:Y:S02]  /*7dc0*/  ISETP.LE.U32.AND P5, PT, R7, UR5, PT ;  /* 0x0000000507007c0c */ /* 0x000fe4000bfa3070 */
[----:B------:R-:W-:Y:S02]  /*7dd0*/  LOP3.LUT R7, R11, 0xff, RZ, 0xc0, !PT ;  /* 0x000000ff0b077812 */ /* 0x000fe400078ec0ff */
[----:B------:R-:W-:Y:S01]  /*7de0*/  ISETP.LE.U32.AND P2, PT, R4, UR5, PT ;  /* 0x0000000504007c0c */ /* 0x000fe2000bf43070 */
[----:B------:R-:W-:Y:S01]  /*7df0*/  @!P3 FADD.FTZ R165, -R165, -RZ ;  /* 0x800000ffa5a5b221 */ /* 0x000fe20000010100 */
[----:B------:R-:W-:Y:S02]  /*7e00*/  SHF.R.U32.HI R4, RZ, 0x10, R11 ;  /* 0x00000010ff047819 */ /* 0x000fe4000001160b */
[----:B------:R-:W-:Y:S02]  /*7e10*/  ISETP.LE.U32.AND P6, PT, R7, UR5, PT ;  /* 0x0000000507007c0c */ /* 0x000fe4000bfc3070 */
[----:B------:R-:W-:Y:S02]  /*7e20*/  LOP3.LUT R5, R4, 0xff, RZ, 0xc0, !PT ;  /* 0x000000ff04057812 */ /* 0x000fe400078ec0ff */
[----:B------:R-:W-:Y:S01]  /*7e30*/  LOP3.LUT R4, R6, 0xffff, RZ, 0xc0, !PT ;  /* 0x0000ffff06047812 */ /* 0x000fe200078ec0ff */
[----:B------:R-:W-:Y:S01]  /*7e40*/  @!P5 FADD.FTZ R154, -R154, -RZ ;  /* 0x800000ff9a9ad221 */ /* 0x000fe20000010100 */
[----:B------:R-:W-:Y:S02]  /*7e50*/  ISETP.LE.U32.AND P0, PT, R19, UR5, PT ;  /* 0x0000000513007c0c */ /* 0x000fe4000bf03070 */
[----:B------:R-:W-:Y:S01]  /*7e60*/  ISETP.LE.U32.AND P3, PT, R4, UR5, PT ;  /* 0x0000000504007c0c */ /* 0x000fe2000bf63070 */
[----:B------:R-:W-:Y:S01]  /*7e70*/  @!P2 FADD.FTZ R158, -R158, -RZ ;  /* 0x800000ff9e9ea221 */ /* 0x000fe20000010100 */
[----:B------:R-:W-:Y:S02]  /*7e80*/  LOP3.LUT R4, R9, 0xffff, RZ, 0xc0, !PT ;  /* 0x0000ffff09047812 */ /* 0x000fe400078ec0ff */
[----:B------:R-:W-:Y:S01]  /*7e90*/  ISETP.LE.U32.AND P2, PT, R5, UR5, PT ;  /* 0x0000000505007c0c */ /* 0x000fe2000bf43070 */
[----:B------:R-:W-:Y:S01]  /*7ea0*/  @!P6 FADD.FTZ R155, -R155, -RZ ;  /* 0x800000ff9b9be221 */ /* 0x000fe20000010100 */
[----:B------:R-:W-:Y:S02]  /*7eb0*/  LOP3.LUT R5, R9, 0xff, RZ, 0xc0, !PT ;  /* 0x000000ff09057812 */ /* 0x000fe400078ec0ff */
[----:B------:R-:W-:Y:S02]  /*7ec0*/  SHF.R.U32.HI R4, RZ, 0x8, R4 ;  /* 0x00000008ff047819 */ /* 0x000fe40000011604 */
[----:B------:R-:W-:Y:S01]  /*7ed0*/  ISETP.LE.U32.AND P6, PT, R5, UR5, PT ;  /* 0x0000000505007c0c */ /* 0x000fe2000bfc3070 */
[----:B------:R-:W-:Y:S01]  /*7ee0*/  @!P0 FADD.FTZ R171, -R171, -RZ ;  /* 0x800000ffabab8221 */ /* 0x000fe20000010100 */
[----:B------:R-:W-:Y:S01]  /*7ef0*/  LOP3.LUT R4, R4, 0xffff, RZ, 0xc0, !PT ;  /* 0x0000ffff04047812 */ /* 0x000fe200078ec0ff */
[----:B------:R-:W-:Y:S01]  /*7f00*/  @!P3 FADD.FTZ R153, -R153, -RZ ;  /* 0x800000ff9999b221 */ /* 0x000fe20000010100 */
[----:B------:R-:W-:Y:S02]  /*7f10*/  SHF.R.U32.HI R5, RZ, 0x10, R9 ;  /* 0x00000010ff057819 */ /* 0x000fe40000011609 */
[----:B------:R-:W-:Y:S01]  /*7f20*/  ISETP.LE.U32.AND P3, PT, R4, UR5, PT ;  /* 0x0000000504007c0c */ /* 0x000fe2000bf63070 */
[----:B------:R-:W-:Y:S01]  /*7f30*/  @!P2 FADD.FTZ R159, -R159, -RZ ;  /* 0x800000ff9f9fa221 */ /* 0x000fe20000010100 */
[----:B------:R-:W-:Y:S02]  /*7f40*/  LOP3.LUT R4, R5, 0xff, RZ, 0xc0, !PT ;  /* 0x000000ff05047812 */ /* 0x000fe400078ec0ff */
[----:B------:R-:W-:Y:S02]  /*7f50*/  SHF.R.U32.HI R5, RZ, 0x8, R21 ;  /* 0x00000008ff057819 */ /* 0x000fe40000011615 */
[----:B------:R-:W-:Y:S01]  /*7f60*/  ISETP.LE.U32.AND P2, PT, R4, UR5, PT ;  /* 0x0000000504007c0c */ /* 0x000fe2000bf43070 */
[----:B------:R-:W-:Y:S01]  /*7f70*/  @!P6 FADD.FTZ R163, -R163, -RZ ;  /* 0x800000ffa3a3e221 */ /* 0x000fe20000010100 */
[----:B------:R-:W-:Y:S02]  /*7f80*/  LOP3.LUT R4, R5, 0xffff, RZ, 0xc0, !PT ;  /* 0x0000ffff05047812 */ /* 0x000fe400078ec0ff */
[----:B------:R-:W-:Y:S02]  /*7f90*/  ISETP.LE.U32.AND P0, PT, R15, UR5, PT ;  /* 0x000000050f007c0c */ /* 0x000fe4000bf03070 */
[----:B------:R-:W-:Y:S01]  /*7fa0*/  ISETP.LE.U32.AND P6, PT, R4, UR5, PT ;  /* 0x0000000504007c0c */ /* 0x000fe2000bfc3070 */
[----:B------:R-:W-:Y:S01]  /*7fb0*/  @!P3 FADD.FTZ R162, -R162, -RZ ;  /* 0x800000ffa2a2b221 */ /* 0x000fe20000010100 */
[----:B------:R-:W-:Y:S02]  /*7fc0*/  SHF.R.U32.HI R6, RZ, 0x8, R23 ;  /* 0x00000008ff067819 */ /* 0x000fe40000011617 */
[----:B------:R-:W-:Y:S02]  /*7fd0*/  LOP3.LUT R4, R24, 0xff, RZ, 0xc0, !PT ;  /* 0x000000ff18047812 */ /* 0x000fe400078ec0ff */
[----:B------:R-:W-:Y:S01]  /*7fe0*/  F2FP.RELU.BF16.PACK_AB R7, R211, R201 ;  /* 0x000000c9d307723e */ /* 0x000fe200000018ff */
[----:B------:R-:W-:Y:S01]  /*7ff0*/  @!P2 FADD.FTZ R167, -R167, -RZ ;  /* 0x800000ffa7a7a221 */ /* 0x000fe20000010100 */
[----:B------:R-:W-:Y:S02]  /*8000*/  LOP3.LUT R5, R22, 0xff, RZ, 0xc0, !PT ;  /* 0x000000ff16057812 */ /* 0x000fe400078ec0ff */
        /* <DEDUP_REMOVED lines=14> */
[----:B------:R-:W-:Y:S01]  /*80f0*/  F2FP.RELU.BF16.PACK_AB R0, R196, R197 ;  /* 0x000000c5c400723e */ /* 0x000fe200000018ff */
[----:B------:R5:W-:Y:S01]  /*8100*/  STS [R231+0x1c400], R4 ;  /* 0x01c40004e7007388 */ /* 0x000be20000000800 */
[----:B------:R-:W-:Y:S01]  /*8110*/  SHF.R.U32.HI R11, RZ, 0x18, R11 ;  /* 0x00000018ff0b7819 */ /* 0x000fe2000001160b */
[----:B------:R-:W-:Y:S01]  /*8120*/  @!P0 FADD.FTZ R161, -R161, -RZ ;  /* 0x800000ffa1a18221 */ /* 0x000fe20000010100 */
[----:B------:R-:W-:Y:S02]  /*8130*/  ISETP.LE.U32.AND P4, PT, R16, UR5, PT ;  /* 0x0000000510007c0c */ /* 0x000fe4000bf83070 */
[----:B------:R-:W-:Y:S01]  /*8140*/  ISETP.LE.U32.AND P1, PT, R11, UR5, PT ;  /* 0x000000050b007c0c */ /* 0x000fe2000bf23070 */
[----:B------:R-:W-:Y:S01]  /*8150*/  @!P6 FADD.FTZ R152, -R152, -RZ ;  /* 0x800000ff9898e221 */ /* 0x000fe20000010100 */
[----:B------:R-:W-:Y:S02]  /*8160*/  SHF.R.U32.HI R9, RZ, 0x18, R9 ;  /* 0x00000018ff097819 */ /* 0x000fe40000011609 */
[----:B------:R-:W-:Y:S02]  /*8170*/  LEA R146, P0, R183, R146, 0x2 ;  /* 0x00000092b7927211 */ /* 0x000fe400078010ff */
[----:B------:R-:W-:Y:S02]  /*8180*/  ISETP.LE.U32.AND P3, PT, R9, UR5, PT ;  /* 0x0000000509007c0c */ /* 0x000fe4000bf63070 */
[----:B-1----:R-:W-:Y:S02]  /*8190*/  F2FP.RELU.BF16.PACK_AB R7, R220, R221 ;  /* 0x000000dddc07723e */ /* 0x002fe400000018ff */
[----:B------:R-:W-:Y:S01]  /*81a0*/  LEA.HI.X.SX32 R147, R183, R147, 0x2, P0 ;  /* 0x00000093b7937211 */ /* 0x000fe200000f16ff */
[----:B---3--:R-:W-:Y:S01]  /*81b0*/  @!P4 FADD.FTZ R148, -R148, -RZ ;  /* 0x800000ff9494c221 */ /* 0x008fe20000010100 */
[----:B--2---:R-:W-:Y:S01]  /*81c0*/  F2FP.RELU.BF16.PACK_AB R6, R225, R224 ;  /* 0x000000e0e106723e */ /* 0x004fe200000018ff */
[----:B------:R1:W-:Y:S01]  /*81d0*/  STS [R228+0x1e000], R7 ;  /* 0x01e00007e4007388 */ /* 0x0003e20000000800 */
[----:B------:R-:W-:Y:S01]  /*81e0*/  @!P1 FADD.FTZ R157, -R157, -RZ ;  /* 0x800000ff9d9d9221 */ /* 0x000fe20000010100 */
[----:B------:R-:W-:Y:S01]  /*81f0*/  ISETP.LE.U32.AND P1, PT, R14, UR5, PT ;  /* 0x000000050e007c0c */ /* 0x000fe2000bf23070 */
[----:B------:R-:W-:Y:S01]  /*8200*/  IMAD.MOV.U32 R183, RZ, RZ, 0x20 ;  /* 0x00000020ffb77424 */ /* 0x000fe200078e00ff */
[----:B----4-:R-:W-:Y:S01]  /*8210*/  F2FP.RELU.BF16.PACK_AB R5, R218, R219 ;  /* 0x000000dbda05723e */ /* 0x010fe200000018ff */
[----:B------:R2:W-:Y:S01]  /*8220*/  STS [R228+0x1e400], R6 ;  /* 0x01e40006e4007388 */ /* 0x0005e20000000800 */
[----:B------:R-:W-:Y:S01]  /*8230*/  @!P3 FADD.FTZ R166, -R166, -RZ ;  /* 0x800000ffa6a6b221 */ /* 0x000fe20000010100 */
[----:B-----5:R-:W-:Y:S02]  /*8240*/  F2FP.RELU.BF16.PACK_AB R4, R223, R222 ;  /* 0x000000dedf04723e */ /* 0x020fe400000018ff */
[----:B------:R3:W-:Y:S01]  /*8250*/  STS [R231+0x1e000], R5 ;  /* 0x01e00005e7007388 */ /* 0x0007e20000000800 */
[----:B------:R-:W-:Y:S02]  /*8260*/  FSETP.GE.FTZ.AND P0, PT, R201, RZ, PT ;  /* 0x000000ffc900720b */ /* 0x000fe40003f16000 */
[----:B------:R-:W-:Y:S01]  /*8270*/  FSETP.GE.FTZ.AND P3, PT, R205, RZ, PT ;  /* 0x000000ffcd00720b */ /* 0x000fe20003f76000 */
[----:B------:R4:W-:Y:S01]  /*8280*/  STS [R231+0x1e400], R4 ;  /* 0x01e40004e7007388 */ /* 0x0009e20000000800 */
[----:B------:R-:W-:Y:S01]  /*8290*/  FSETP.GE.FTZ.AND P2, PT, R204, RZ, PT ;  /* 0x000000ffcc00720b */ /* 0x000fe20003f56000 */
[----:B------:R-:W-:Y:S01]  /*82a0*/  @!P1 FADD.FTZ R156, -R156, -RZ ;  /* 0x800000ff9c9c9221 */ /* 0x000fe20000010100 */
[----:B------:R-:W-:Y:S01]  /*82b0*/  FSETP.GE.FTZ.AND P1, PT, R199, RZ, PT ;  /* 0x000000ffc700720b */ /* 0x000fe20003f36000 */
[----:B------:R-:W-:Y:S01]  /*82c0*/  STS [R235+0x1c000], R8 ;  /* 0x01c00008eb007388 */ /* 0x000fe20000000800 */
[----:B------:R-:W-:Y:S03]  /*82d0*/  FSETP.GE.FTZ.AND P4, PT, R200, RZ, PT ;  /* 0x000000ffc800720b */ /* 0x000fe60003f96000 */
[----:B------:R-:W5:Y:S01]  /*82e0*/  LDG.E R145, [R146.64] ;  /* 0x0000002292917981 */ /* 0x000f62000c1e1900 */
[----:B-1----:R-:W-:Y:S05]  /*82f0*/  F2FP.RELU.BF16.PACK_AB R7, R203, R207 ;  /* 0x000000cfcb07723e */ /* 0x002fea00000018ff */
        /* <DEDUP_REMOVED lines=21> */
[----:B------:R3:W-:Y:S04]  /*8450*/  STS [R230+0x1c400], R4 ;  /* 0x01c40004e6007388 */ /* 0x0007e80000000800 */
[----:B------:R4:W-:Y:S01]  /*8460*/  STS [R229+0x1e000], R6 ;  /* 0x01e00006e5007388 */ /* 0x0009e20000000800 */
[----:B-1----:R-:W-:Y:S03]  /*8470*/  F2FP.RELU.BF16.PACK_AB R7, R170, R171 ;  /* 0x000000abaa07723e */ /* 0x002fe600000018ff */
[----:B------:R1:W-:Y:S04]  /*8480*/  STS [R229+0x1e400], R0 ;  /* 0x01e40000e5007388 */ /* 0x0003e80000000800 */
[----:B------:R1:W-:Y:S01]  /*8490*/  STS [R230+0x1e000], R7 ;  /* 0x01e00007e6007388 */ /* 0x0003e20000000800 */
[----:B--2---:R-:W-:Y:S02]  /*84a0*/  F2FP.RELU.BF16.PACK_AB R5, R153, R155 ;  /* 0x0000009b9905723e */ /* 0x004fe400000018ff */
[----:B---3--:R-:W-:Y:S02]  /*84b0*/  F2FP.RELU.BF16.PACK_AB R4, R157, R159 ;  /* 0x0000009f9d04723e */ /* 0x008fe400000018ff */
[----:B----4-:R-:W-:Y:S02]  /*84c0*/  F2FP.RELU.BF16.PACK_AB R6, R194, R195 ;  /* 0x000000c3c206723e */ /* 0x010fe400000018ff */
[----:B-1----:R-:W-:Y:S03]  /*84d0*/  F2FP.RELU.BF16.PACK_AB R0, R150, R151 ;  /* 0x000000979600723e */ /* 0x002fe600000018ff */
        /* <DEDUP_REMOVED lines=24> */
[-C--:B------:R-:W-:Y:S08]  /*8660*/  HMMA.16816.F32.BF16 R12, R60, R18.reuse, RZ ;  /* 0x000000123c0c723c */ /* 0x080ff000000418ff */
        /* <DEDUP_REMOVED lines=30> */
[C---:B------:R-:W-:Y:S07]  /*8850*/  HMMA.16816.F32.BF16 R56, R132.reuse, R140, R56 ;  /* 0x0000008c8438723c */ /* 0x040fee0000041838 */
[C-C-:B------:R-:W-:Y:S01]  /*8860*/  IMAD.IADD R140, R174.reuse, 0x1, R173.reuse ;  /* 0x00000001ae8c7824 */ /* 0x140fe200078e02ad */
[-C--:B------:R-:W-:Y:S04]  /*8870*/  HMMA.16816.F32.BF16 R60, R132, R142.reuse, R60 ;  /* 0x0000008e843c723c */ /* 0x080fe8000004183c */
[----:B------:R-:W-:Y:S04]  /*8880*/  LDSM.16.M88.4 R132, [R140+0x8000] ;  /* 0x008000008c84783b */ /* 0x000fe80000000200 */
[----:B------:R-:W-:Y:S04]  /*8890*/  HMMA.16816.F32.BF16 R64, R136, R142, R64 ;  /* 0x0000008e8840723c */ /* 0x000fe80000041840 */
[----:B------:R-:W1:Y:S08]  /*88a0*/  LDSM.16.M88.4 R136, [R176+0x10000] ;  /* 0x01000000b088783b */ /* 0x000e700000000200 */
[----:B------:R-:W2:Y:S01]  /*88b0*/  LDSM.16.M88.4 R140, [R140+0xa000] ;  /* 0x00a000008c8c783b */ /* 0x000ea20000000200 */
        /* <DEDUP_REMOVED lines=17> */
[----:B------:R-:W-:Y:S01]  /*89d0*/  IMAD.IADD R136, R174, 0x1, R173 ;  /* 0x00000001ae887824 */ /* 0x000fe200078e02ad */
[-C--:B------:R-:W-:Y:S04]  /*89e0*/  HMMA.16816.F32.BF16 R60, R140, R138.reuse, R60 ;  /* 0x0000008a8c3c723c */ /* 0x080fe8000004183c */
[----:B------:R-:W-:Y:S02]  /*89f0*/  IMAD.IADD R136, R3, 0x1, R136 ;  /* 0x0000000103887824 */ /* 0x000fe400078e0288 */
[----:B------:R-:W2:Y:S02]  /*8a00*/  LDG.E R3, [R146.64+0x100] ;  /* 0x0001002292037981 */ /* 0x000ea4000c1e1900 */
[----:B------:R-:W-:Y:S02]  /*8a10*/  HMMA.16816.F32.BF16 R64, R132, R138, R64 ;  /* 0x0000008a8440723c */ /* 0x000fe40000041840 */
[----:B------:R-:W-:Y:S08]  /*8a20*/  LDSM.16.M88.4 R140, [R136+0x8000] ;  /* 0x00800000888c783b */ /* 0x000ff00000000200 */
[----:B------:R-:W1:Y:S08]  /*8a30*/  LDSM.16.M88.4 R132, [R177+0x10000] ;  /* 0x01000000b184783b */ /* 0x000e700000000200 */
[----:B------:R-:W3:Y:S01]  /*8a40*/  LDSM.16.M88.4 R136, [R136+0xa000] ;  /* 0x00a000008888783b */ /* 0x000ee20000000200 */
[-C--:B-1----:R-:W-:Y:S08]  /*8a50*/  HMMA.16816.F32.BF16 R4, R140, R132.reuse, R4 ;  /* 0x000000848c04723c */ /* 0x082ff00000041804 */
[C---:B---3--:R-:W-:Y:S08]  /*8a60*/  HMMA.16816.F32.BF16 R8, R136.reuse, R132, R8 ;  /* 0x000000848808723c */ /* 0x048ff00000041808 */
[-C--:B------:R-:W-:Y:S08]  /*8a70*/  HMMA.16816.F32.BF16 R12, R136, R134.reuse, R12 ;  /* 0x00000086880c723c */ /* 0x080ff0000004180c */
[----:B-----5:R-:W-:Y:S01]  /*8a80*/  FADD.FTZ R0, -R145, R4 ;  /* 0x0000000491007221 */ /* 0x020fe20000010100 */
[C---:B------:R-:W-:Y:S01]  /*8a90*/  HMMA.16816.F32.BF16 R16, R140.reuse, R134, R16 ;  /* 0x000000868c10723c */ /* 0x040fe20000041810 */
[----:B------:R-:W3:Y:S03]  /*8aa0*/  LDG.E R4, [R146.64+0x20] ;  /* 0x0000202292047981 */ /* 0x000ee6000c1e1900 */
[-C--:B------:R-:W-:Y:S01]  /*8ab0*/  FSEL R0, R0, R145.reuse, P0 ;  /* 0x0000009100007208 */ /* 0x080fe20000000000 */
[----:B------:R-:W1:Y:S01]  /*8ac0*/  LDSM.16.M88.4 R132, [R177+0x10800] ;  /* 0x01080000b184783b */ /* 0x000e620000000200 */
[----:B------:R-:W-:Y:S03]  /*8ad0*/  FSETP.GE.FTZ.AND P0, PT, R211, RZ, PT ;  /* 0x000000ffd300720b */ /* 0x000fe60003f16000 */
[----:B------:R-:W-:Y:S03]  /*8ae0*/  FMUL.FTZ R201, R201, R0 ;  /* 0x00000000c9c97220 */ /* 0x000fe60000410000 */
[----:B------:R-:W-:Y:S02]  /*8af0*/  FADD.FTZ R0, -R145, R5 ;  /* 0x0000000591007221 */ /* 0x000fe40000010100 */
[----:B------:R-:W-:Y:S03]  /*8b00*/  IMAD.MOV.U32 R5, RZ, RZ, c[0x0][0x22c] ;  /* 0x00008b00ff057624 */ /* 0x000fe600078e00ff */
[-C--:B------:R-:W-:Y:S01]  /*8b10*/  FSEL R0, R0, R145.reuse, P0 ;  /* 0x0000009100007208 */ /* 0x080fe20000000000 */
[----:B------:R-:W-:Y:S04]  /*8b20*/  IMAD R5, R5, c[0x0][0x1c0], RZ ;  /* 0x0000700005057a24 */ /* 0x000fe800078e02ff */
[----:B------:R-:W-:Y:S02]  /*8b30*/  FMUL.FTZ R211, R211, R0 ;  /* 0x00000000d3d37220 */ /* 0x000fe40000410000 */
[----:B------:R-:W-:Y:S01]  /*8b40*/  FADD.FTZ R16, -R145, R16 ;  /* 0x0000001091107221 */ /* 0x000fe20000010100 */
[----:B------:R-:W4:Y:S01]  /*8b50*/  LDG.E R0, [R146.64+0x120] ;  /* 0x0001202292007981 */ /* 0x000f22000c1e1900 */
[----:B------:R-:W-:Y:S02]  /*8b60*/  IMAD.U32 R5, R5, -0x80, RZ ;  /* 0xffffff8005057824 */ /* 0x000fe400078e00ff */
[----:B------:R-:W-:Y:S01]  /*8b70*/  FADD.FTZ R17, -R145, R17 ;  /* 0x0000001191117221 */ /* 0x000fe20000010100 */
[-C--:B------:R-:W-:Y:S02]  /*8b80*/  FSEL R16, R16, R145.reuse, P3 ;  /* 0x0000009110107208 */ /* 0x080fe40001800000 */
[----:B------:R-:W-:Y:S02]  /*8b90*/  LEA R184, P0, R5, R184, 0x2 ;  /* 0x000000b805b87211 */ /* 0x000fe400078010ff */
[----:B------:R-:W-:Y:S01]  /*8ba0*/  FSEL R17, R17, R145, P2 ;  /* 0x0000009111117208 */ /* 0x000fe20001000000 */
[----:B------:R-:W-:Y:S01]  /*8bb0*/  FMUL.FTZ R205, R205, R16 ;  /* 0x00000010cdcd7220 */ /* 0x000fe20000410000 */
[----:B------:R-:W-:Y:S02]  /*8bc0*/  LEA.HI.X.SX32 R185, R5, R185, 0x2, P0 ;  /* 0x000000b905b97211 */ /* 0x000fe400000f16ff */
[----:B------:R-:W-:Y:S01]  /*8bd0*/  FSETP.GE.FTZ.AND P0, PT, R168, RZ, PT ;  /* 0x000000ffa800720b */ /* 0x000fe20003f16000 */
[----:B------:R-:W-:Y:S01]  /*8be0*/  FMUL.FTZ R204, R204, R17 ;  /* 0x00000011cccc7220 */ /* 0x000fe20000410000 */
[----:B------:R-:W-:Y:S02]  /*8bf0*/  FSETP.GE.FTZ.AND P3, PT, R189, RZ, PT ;  /* 0x000000ffbd00720b */ /* 0x000fe40003f76000 */
[----:B------:R-:W-:Y:S01]  /*8c00*/  FSETP.GE.FTZ.AND P2, PT, R188, RZ, PT ;  /* 0x000000ffbc00720b */ /* 0x000fe20003f56000 */
[-C--:B-1----:R-:W-:Y:S08]  /*8c10*/  HMMA.16816.F32.BF16 R20, R140, R132.reuse, R20 ;  /* 0x000000848c14723c */ /* 0x082ff00000041814 */
[C---:B------:R-:W-:Y:S08]  /*8c20*/  HMMA.16816.F32.BF16 R24, R136.reuse, R132, R24 ;  /* 0x000000848818723c */ /* 0x040ff00000041818 */
[-C--:B------:R-:W-:Y:S08]  /*8c30*/  HMMA.16816.F32.BF16 R28, R136, R134.reuse, R28 ;  /* 0x00000086881c723c */ /* 0x080ff0000004181c */
[C---:B------:R-:W-:Y:S01]  /*8c40*/  FADD.FTZ R20, -R145.reuse, R20 ;  /* 0x0000001491147221 */ /* 0x040fe20000010100 */
[C---:B------:R-:W-:Y:S01]  /*8c50*/  HMMA.16816.F32.BF16 R32, R140.reuse, R134, R32 ;  /* 0x000000868c20723c */ /* 0x040fe20000041820 */
[----:B------:R-:W1:Y:S02]  /*8c60*/  LDSM.16.M88.4 R132, [R177+0x11000] ;  /* 0x01100000b184783b */ /* 0x000e640000000200 */
[----:B------:R-:W-:Y:S01]  /*8c70*/  FADD.FTZ R21, -R145, R21 ;  /* 0x0000001591157221 */ /* 0x000fe20000010100 */
[-C--:B------:R-:W-:Y:S02]  /*8c80*/  FSEL R20, R20, R145.reuse, P1 ;  /* 0x0000009114147208 */ /* 0x080fe40000800000 */
[----:B------:R-:W-:Y:S02]  /*8c90*/  FSETP.GE.FTZ.AND P1, PT, R169, RZ, PT ;  /* 0x000000ffa900720b */ /* 0x000fe40003f36000 */
[----:B------:R-:W-:Y:S01]  /*8ca0*/  FSEL R21, R21, R145, P4 ;  /* 0x0000009115157208 */ /* 0x000fe20002000000 */
[----:B------:R-:W-:Y:S01]  /*8cb0*/  FMUL.FTZ R199, R199, R20 ;  /* 0x00000014c7c77220 */ /* 0x000fe20000410000 */
[----:B------:R-:W-:Y:S03]  /*8cc0*/  FSETP.GE.FTZ.AND P4, PT, R159, RZ, PT ;  /* 0x000000ff9f00720b */ /* 0x000fe60003f96000 */
[----:B------:R-:W-:Y:S11]  /*8cd0*/  FMUL.FTZ R200, R200, R21 ;  /* 0x00000015c8c87220 */ /* 0x000ff60000410000 */
[C---:B------:R-:W-:Y:S02]  /*8ce0*/  FADD.FTZ R20, -R145.reuse, R32 ;  /* 0x0000002091147221 */ /* 0x040fe40000010100 */
[----:B------:R-:W-:Y:S03]  /*8cf0*/  FADD.FTZ R17, -R145, R33 ;  /* 0x0000002191117221 */ /* 0x000fe60000010100 */
[-C--:B------:R-:W-:Y:S02]  /*8d00*/  FSEL R20, R20, R145.reuse, P3 ;  /* 0x0000009114147208 */ /* 0x080fe40001800000 */
        /* <DEDUP_REMOVED lines=30> */
[----:B------:R-:W-:Y:S03]  /*8ef0*/  HMMA.16816.F32.BF16 R64, R140, R134, R64 ;  /* 0x000000868c40723c */ /* 0x000fe60000041840 */
[----:B------:R-:W-:Y:S01]  /*8f00*/  FADD.FTZ R52, -R145, R52 ;  /* 0x0000003491347221 */ /* 0x000fe20000010100 */
[-C--:B------:R-:W-:Y:S02]  /*8f10*/  FSEL R53, R53, R145.reuse, P1 ;  /* 0x0000009135357208 */ /* 0x080fe40000800000 */
[----:B------:R-:W-:Y:S02]  /*8f20*/  FSETP.GE.FTZ.AND P1, PT, R151, RZ, PT ;  /* 0x000000ff9700720b */ /* 0x000fe40003f36000 */
[----:B------:R-:W-:Y:S01]  /*8f30*/  FSEL R52, R52, R145, P2 ;  /* 0x0000009134347208 */ /* 0x000fe20001000000 */
[----:B------:R-:W-:Y:S01]  /*8f40*/  FMUL.FTZ R53, R153, R53 ;  /* 0x0000003599357220 */ /* 0x000fe20000410000 */
[----:B------:R-:W-:Y:S03]  /*8f50*/  FSETP.GE.FTZ.AND P2, PT, R149, RZ, PT ;  /* 0x000000ff9500720b */ /* 0x000fe60003f56000 */
[----:B------:R-:W-:Y:S02]  /*8f60*/  FMUL.FTZ R52, R155, R52 ;  /* 0x000000349b347220 */ /* 0x000fe40000410000 */
[C---:B--2---:R-:W-:Y:S02]  /*8f70*/  FADD.FTZ R5, -R3.reuse, R8 ;  /* 0x0000000803057221 */ /* 0x044fe40000010100 */
[----:B------:R-:W-:Y:S07]  /*8f80*/  FADD.FTZ R56, -R3, R56 ;  /* 0x0000003803387221 */ /* 0x000fee0000010100 */
[----:B------:R-:W-:Y:S02]  /*8f90*/  FADD.FTZ R64, -R145, R64 ;  /* 0x0000004091407221 */ /* 0x000fe40000010100 */
[C---:B------:R-:W-:Y:S02]  /*8fa0*/  FADD.FTZ R57, -R3.reuse, R57 ;  /* 0x0000003903397221 */ /* 0x040fe40000010100 */
[----:B------:R-:W-:Y:S01]  /*8fb0*/  FADD.FTZ R60, -R3, R60 ;  /* 0x0000003c033c7221 */ /* 0x000fe20000010100 */
[----:B------:R-:W-:Y:S01]  /*8fc0*/  FSEL R64, R64, R145, P1 ;  /* 0x0000009140407208 */ /* 0x000fe20000800000 */
[----:B------:R-:W-:Y:S01]  /*8fd0*/  @P0 FADD.FTZ R145, -R145, R65 ;  /* 0x0000004191910221 */ /* 0x000fe20000010100 */
[----:B------:R-:W-:Y:S01]  /*8fe0*/  FSETP.GE.FTZ.AND P1, PT, R217, RZ, PT ;  /* 0x000000ffd900720b */ /* 0x000fe20003f36000 */
[----:B------:R-:W-:Y:S01]  /*8ff0*/  FADD.FTZ R45, -R3, R45 ;  /* 0x0000002d032d7221 */ /* 0x000fe20000010100 */
        /* <DEDUP_REMOVED lines=9> */
[C---:B------:R-:W-:Y:S02]  /*9090*/  FADD.FTZ R7, -R4.reuse, R7 ;  /* 0x0000000704077221 */ /* 0x040fe40000010100 */
[----:B------:R-:W-:Y:S01]  /*90a0*/  FADD.FTZ R38, -R4, R38 ;  /* 0x0000002604267221 */ /* 0x000fe20000010100 */
[-C--:B------:R-:W-:Y:S01]  /*90b0*/  FSEL R18, R18, R4.reuse, P1 ;  /* 0x0000000412127208 */ /* 0x080fe20000800000 */
[C---:B------:R-:W-:Y:S01]  /*90c0*/  FADD.FTZ R19, -R4.reuse, R19 ;  /* 0x0000001304137221 */ /* 0x040fe20000010100 */
[----:B------:R-:W-:Y:S01]  /*90d0*/  FSETP.GE.FTZ.AND P1, PT, R207, RZ, PT ;  /* 0x000000ffcf00720b */ /* 0x000fe20003f36000 */
[C---:B------:R-:W-:Y:S01]  /*90e0*/  FADD.FTZ R50, -R4.reuse, R50 ;  /* 0x0000003204327221 */ /* 0x040fe20000010100 */
[-C--:B------:R-:W-:Y:S01]  /*90f0*/  FSEL R7, R7, R4.reuse, P0 ;  /* 0x0000000407077208 */ /* 0x080fe20000000000 */
        /* <DEDUP_REMOVED lines=8> */
[----:B------:R-:W-:Y:S01]  /*9180*/  FMUL.FTZ R216, R216, R7 ;  /* 0x00000007d8d87220 */ /* 0x000fe20000410000 */
[----:B------:R-:W-:Y:S01]  /*9190*/  FSETP.GE.FTZ.AND P1, PT, R187, RZ, PT ;  /* 0x000000ffbb00720b */ /* 0x000fe20003f36000 */
[C---:B------:R-:W-:Y:S01]  /*91a0*/  FADD.FTZ R51, -R4.reuse, R51 ;  /* 0x0000003304337221 */ /* 0x040fe20000010100 */
[-C--:B------:R-:W-:Y:S01]  /*91b0*/  FSEL R19, R19, R4.reuse, P0 ;  /* 0x0000000413137208 */ /* 0x080fe20000000000 */
[----:B------:R-:W-:Y:S01]  /*91c0*/  FADD.FTZ R54, -R4, R54 ;  /* 0x0000003604367221 */ /* 0x000fe20000010100 */
[-C--:B------:R-:W-:Y:S01]  /*91d0*/  FSEL R38, R38, R4.reuse, P1 ;  /* 0x0000000426267208 */ /* 0x080fe20000800000 */
[C---:B------:R-:W-:Y:S01]  /*91e0*/  FADD.FTZ R7, -R4.reuse, R55 ;  /* 0x0000003704077221 */ /* 0x040fe20000010100 */
        /* <DEDUP_REMOVED lines=8> */
[-C--:B------:R-:W-:Y:S01]  /*9270*/  FSEL R23, R23, R4.reuse, P0 ;  /* 0x0000000417177208 */ /* 0x080fe20000000000 */
[C---:B----4-:R-:W-:Y:S01]  /*9280*/  FADD.FTZ R10, -R0.reuse, R10 ;  /* 0x0000000a000a7221 */ /* 0x050fe20000010100 */
[----:B------:R-:W-:Y:S01]  /*9290*/  FSETP.GE.FTZ.AND P0, PT, R191, RZ, PT ;  /* 0x000000ffbf00720b */ /* 0x000fe20003f16000 */
[----:B------:R-:W-:Y:S01]  /*92a0*/  FADD.FTZ R26, -R0, R26 ;  /* 0x0000001a001a7221 */ /* 0x000fe20000010100 */
        /* <DEDUP_REMOVED lines=76> */
[----:B------:R-:W-:Y:S02]  /*9770*/  FSETP.GE.FTZ.AND P2, PT, R223, RZ, PT ;  /* 0x000000ffdf00720b */ /* 0x000fe40003f56000 */
[-C--:B------:R-:W-:Y:S01]  /*9780*/  FSEL R8, R8, R3.reuse, P4 ;  /* 0x0000000308087208 */ /* 0x080fe20002000000 */
[----:B------:R-:W-:Y:S01]  /*9790*/  FMUL.FTZ R60, R154, R60 ;  /* 0x0000003c9a3c7220 */ /* 0x000fe20000410000 */
[----:B------:R-:W-:Y:S01]  /*97a0*/  FSEL R45, R45, R3, P3 ;  /* 0x000000032d2d7208 */ /* 0x000fe20001800000 */
[----:B------:R-:W-:Y:S01]  /*97b0*/  @P0 FADD.FTZ R3, -R3, R61 ;  /* 0x0000003d03030221 */ /* 0x000fe20000010100 */
        /* <DEDUP_REMOVED lines=34> */
[-C--:B------:R-:W-:Y:S02]  /*99e0*/  FSEL R4, R4, R0.reuse, P1 ;  /* 0x0000000004047208 */ /* 0x080fe40000800000 */
[----:B------:R-:W-:Y:S02]  /*99f0*/  FSETP.GE.FTZ.AND P1, PT, R194, RZ, PT ;  /* 0x000000ffc200720b */ /* 0x000fe40003f36000 */
[----:B------:R-:W-:Y:S01]  /*9a00*/  FSEL R3, R3, R0, P0 ;  /* 0x0000000003037208 */ /* 0x000fe20000000000 */
[----:B------:R-:W-:Y:S01]  /*9a10*/  FMUL.FTZ R31, R196, R4 ;  /* 0x00000004c41f7220 */ /* 0x000fe20000410000 */
[----:B------:R-:W-:Y:S01]  /*9a20*/  FSETP.GE.FTZ.AND P0, PT, R156, RZ, PT ;  /* 0x000000ff9c00720b */ /* 0x000fe20003f16000 */
[----:B------:R-:W-:Y:S01]  /*9a30*/  FADD.FTZ R4, -R0, R59 ;  /* 0x0000003b00047221 */ /* 0x000fe20000010100 */
[-C--:B------:R-:W-:Y:S01]  /*9a40*/  FSEL R5, R42, R0.reuse, P2 ;  /* 0x000000002a057208 */ /* 0x080fe20001000000 */
        /* <DEDUP_REMOVED lines=20> */
[----:B------:R-:W-:Y:S01]  /*9b90*/  ULOP3.LUT UR26, UR8, 0x1, URZ, 0xc0, !UPT ;  /* 0x00000001081a7892 */ /* 0x000fe2000f8ec03f */
[----:B------:R-:W-:Y:S01]  /*9ba0*/  PLOP3.LUT P2, PT, PT, PT, PT, 0x8, 0x0 ;  /* 0x000000000000781c */ /* 0x000fe20003f4e170 */
[----:B------:R-:W-:Y:S01]  /*9bb0*/  IMAD.MOV.U32 R6, RZ, RZ, R239 ;  /* 0x000000ffff067224 */ /* 0x000fe200078e00ef */
[----:B------:R-:W-:Y:S01]  /*9bc0*/  PLOP3.LUT P3, PT, PT, PT, PT, 0x8, 0x0 ;  /* 0x000000000000781c */ /* 0x000fe20003f6e170 */
[----:B------:R-:W-:Y:S01]  /*9bd0*/  UISETP.NE.U32.AND UP0, UPT, UR26, 0x1, UPT ;  /* 0x000000011a00788c */ /* 0x000fe2000bf05070 */
[----:B------:R-:W-:Y:S02]  /*9be0*/  IMAD.MOV.U32 R7, RZ, RZ, R238 ;  /* 0x000000ffff077224 */ /* 0x000fe400078e00ee */
[----:B------:R-:W-:Y:S03]  /*9bf0*/  IMAD.MOV.U32 R15, RZ, RZ, c[0x0][0x190] ;  /* 0x00006400ff0f7624 */ /* 0x000fe600078e00ff */
[----:B------:R-:W-:Y:S01]  /*9c00*/  PLOP3.LUT P5, PT, PT, PT, UP0, 0x80, 0x0 ;  /* 0x000000000000781c */ /* 0x000fe20003faf008 */
[----:B------:R-:W-:Y:S01]  /*9c10*/  IMAD.SHL.U32 R4, R15, 0x80, RZ ;  /* 0x000000800f047824 */ /* 0x000fe200078e00ff */
[C---:B------:R-:W-:Y:S01]  /*9c20*/  @P4 IADD3 R3, R226.reuse, -0x4000, RZ ;  /* 0xffffc000e2034810 */ /* 0x040fe20007ffe0ff */
[----:B------:R-:W-:Y:S01]  /*9c30*/  @!P4 IMAD.MOV.U32 R5, RZ, RZ, c[0x0][0x194] ;  /* 0x00006500ff05c624 */ /* 0x000fe200078e00ff */
[----:B------:R-:W-:Y:S01]  /*9c40*/  @P4 PLOP3.LUT P2, PT, P5, PT, PT, 0x80, 0x0 ;  /* 0x000000000000481c */ /* 0x000fe20002f4f070 */
[----:B------:R-:W-:Y:S01]  /*9c50*/  IMAD.MOV R4, RZ, RZ, -R4 ;  /* 0x000000ffff047224 */ /* 0x000fe200078e0a04 */
[----:B------:R-:W-:Y:S02]  /*9c60*/  PLOP3.LUT P0, PT, PT, PT, UP0, 0x80, 0x0 ;  /* 0x000000000000781c */ /* 0x000fe40003f0f008 */
[----:B------:R-:W-:Y:S02]  /*9c70*/  @P4 IADD3 R0, R226, -0x4000, RZ ;  /* 0xffffc000e2004810 */ /* 0x000fe40007ffe0ff */
[----:B------:R-:W-:Y:S02]  /*9c80*/  @!P4 PLOP3.LUT P5, PT, P0, PT, PT, 0x80, 0x0 ;  /* 0x000000000000c81c */ /* 0x000fe400007af070 */
[C---:B------:R-:W-:Y:S02]  /*9c90*/  LEA R6, P0, R4.reuse, R6, 0x1 ;  /* 0x0000000604067211 */ /* 0x040fe400078008ff */
[----:B------:R-:W-:Y:S02]  /*9ca0*/  @!P4 PLOP3.LUT P3, PT, P5, PT, PT, 0x80, 0x0 ;  /* 0x000000000000c81c */ /* 0x000fe40002f6f070 */
[----:B------:R-:W-:Y:S02]  /*9cb0*/  LEA.HI.X.SX32 R7, R4, R7, 0x1, P0 ;  /* 0x0000000704077211 */ /* 0x000fe400000f0eff */
[----:B------:R-:W-:Y:S02]  /*9cc0*/  @P2 IADD3 R3, R226, 0x4000, RZ ;  /* 0x00004000e2032810 */ /* 0x000fe40007ffe0ff */
[----:B------:R-:W-:Y:S03]  /*9cd0*/  PLOP3.LUT P2, PT, PT, PT, PT, 0x8, 0x0 ;  /* 0x000000000000781c */ /* 0x000fe60003f4e170 */
[----:B------:R-:W-:Y:S01]  /*9ce0*/  @P4 STS [R3], RZ ;  /* 0x000000ff03004388 */ /* 0x000fe20000000800 */
[----:B------:R-:W-:Y:S03]  /*9cf0*/  @P4 PLOP3.LUT P2, PT, P5, PT, PT, 0x80, 0x0 ;  /* 0x000000000000481c */ /* 0x000fe60002f4f070 */
[----:B------:R-:W-:Y:S04]  /*9d00*/  @P4 STS [R3+0x4], RZ ;  /* 0x000004ff03004388 */ /* 0x000fe80000000800 */
[----:B------:R-:W-:Y:S04]  /*9d10*/  @P4 STS [R3+0x8], RZ ;  /* 0x000008ff03004388 */ /* 0x000fe80000000800 */
[----:B------:R1:W-:Y:S02]  /*9d20*/  @P4 STS [R3+0xc], RZ ;  /* 0x00000cff03004388 */ /* 0x0003e40000000800 */
[----:B------:R-:W-:Y:S02]  /*9d30*/  @P2 IADD3 R0, R226, 0x4000, RZ ;  /* 0x00004000e2002810 */ /* 0x000fe40007ffe0ff */
[C---:B------:R-:W-:Y:S02]  /*9d40*/  @!P4 IADD3 R3, R227.reuse, -0x4000, RZ ;  /* 0xffffc000e303c810 */ /* 0x040fe40007ffe0ff */
[----:B-1----:R-:W-:Y:S05]  /*9d50*/  @P3 IADD3 R3, R227, 0x4000, RZ ;  /* 0x00004000e3033810 */ /* 0x002fea0007ffe0ff */
[----:B------:R-:W-:Y:S01]  /*9d60*/  @!PT LDS RZ, [RZ] ;  /* 0x00000000fffff984 */ /* 0x000fe20000000800 */
[----:B------:R-:W-:Y:S01]  /*9d70*/  @!PT LDS RZ, [RZ] ;  /* 0x00000000fffff984 */ /* 0x000fe20000000800 */
[----:B------:R-:W-:Y:S01]  /*9d80*/  @!PT LDS RZ, [RZ] ;  /* 0x00000000fffff984 */ /* 0x000fe20000000800 */
[----:B------:R1:W-:Y:S04]  /*9d90*/  @!P4 LDGSTS.E.BYPASS.LTC128B.128 [R3], [R6.64] ;  /* 0x000000000603cfae */ /* 0x0003e8000b901d46 */
[----:B------:R-:W-:Y:S04]  /*9da0*/  @P4 STS [R0+0x1000], RZ ;  /* 0x001000ff00004388 */ /* 0x000fe80000000800 */
[----:B------:R-:W-:Y:S04]  /*9db0*/  @P4 STS [R0+0x1004], RZ ;  /* 0x001004ff00004388 */ /* 0x000fe80000000800 */
[----:B------:R-:W-:Y:S04]  /*9dc0*/  @P4 STS [R0+0x1008], RZ ;  /* 0x001008ff00004388 */ /* 0x000fe80000000800 */
[----:B------:R2:W-:Y:S01]  /*9dd0*/  @P4 STS [R0+0x100c], RZ ;  /* 0x00100cff00004388 */ /* 0x0005e20000000800 */
[--C-:B-1----:R-:W-:Y:S02]  /*9de0*/  @!P4 SHF.R.S32.HI R3, RZ, 0x1f, R4.reuse ;  /* 0x0000001fff03c819 */ /* 0x102fe40000011404 */
[C---:B------:R-:W-:Y:S04]  /*9df0*/  @!P4 LEA R0, P0, R15.reuse, R4, 0x5 ;  /* 0x000000040f00c211 */ /* 0x040fe800078028ff */
[----:B------:R-:W-:Y:S02]  /*9e00*/  @!P4 LEA.HI.X R3, R15, R3, R5, 0x5, P0 ;  /* 0x000000030f03c211 */ /* 0x000fe400000f2c05 */
[C---:B------:R-:W-:Y:S04]  /*9e10*/  @!P4 LEA R8, P0, R0.reuse, R239, 0x1 ;  /* 0x000000ef0008c211 */ /* 0x040fe800078008ff */
[----:B------:R-:W-:Y:S02]  /*9e20*/  @!P4 LEA.HI.X R9, R0, R238, R3, 0x1, P0 ;  /* 0x000000ee0009c211 */ /* 0x000fe400000f0c03 */
[----:B------:R-:W-:Y:S02]  /*9e30*/  PLOP3.LUT P0, PT, PT, PT, PT, 0x8, 0x0 ;  /* 0x000000000000781c */ /* 0x000fe40003f0e170 */
[----:B------:R-:W-:Y:S02]  /*9e40*/  @!P4 PLOP3.LUT P0, PT, P5, PT, PT, 0x80, 0x0 ;  /* 0x000000000000c81c */ /* 0x000fe40002f0f070 */
[C---:B------:R-:W-:Y:S02]  /*9e50*/  @!P4 IADD3 R0, R227.reuse, -0x4000, RZ ;  /* 0xffffc000e300c810 */ /* 0x040fe40007ffe0ff */
[----:B------:R-:W-:Y:S09]  /*9e60*/  @!P4 SHF.R.S32.HI R3, RZ, 0x1f, R4 ;  /* 0x0000001fff03c819 */ /* 0x000ff20000011404 */
[----:B--2---:R-:W-:Y:S02]  /*9e70*/  @P0 IADD3 R0, R227, 0x4000, RZ ;  /* 0x00004000e3000810 */ /* 0x004fe40007ffe0ff */
[----:B------:R-:W-:Y:S02]  /*9e80*/  PLOP3.LUT P0, PT, PT, PT, PT, 0x8, 0x0 ;  /* 0x000000000000781c */ /* 0x000fe40003f0e170 */
[----:B------:R-:W-:Y:S01]  /*9e90*/  @P4 PLOP3.LUT P0, PT, P5, PT, PT, 0x80, 0x0 ;  /* 0x000000000000481c */ /* 0x000fe20002f0f070 */
[----:B------:R-:W-:Y:S01]  /*9ea0*/  @!PT LDS RZ, [RZ] ;  /* 0x00000000fffff984 */ /* 0x000fe20000000800 */
[----:B------:R-:W-:Y:S01]  /*9eb0*/  @!PT LDS RZ, [RZ] ;  /* 0x00000000fffff984 */ /* 0x000fe20000000800 */
[----:B------:R-:W-:Y:S01]  /*9ec0*/  @!PT LDS RZ, [RZ] ;  /* 0x00000000fffff984 */ /* 0x000fe20000000800 */
[----:B------:R1:W-:Y:S02]  /*9ed0*/  @!P4 LDGSTS.E.BYPASS.LTC128B.128 [R0+0x1000], [R8.64] ;  /* 0x010000000800cfae */ /* 0x0003e4000b901d46 */
[C---:B------:R-:W-:Y:S10]  /*9ee0*/  @P4 IADD3 R0, R226.reuse, -0x4000, RZ ;  /* 0xffffc000e2004810 */ /* 0x040ff40007ffe0ff */
[----:B-1----:R-:W-:Y:S05]  /*9ef0*/  @P0 IADD3 R0, R226, 0x4000, RZ ;  /* 0x00004000e2000810 */ /* 0x002fea0007ffe0ff */
[----:B------:R-:W-:Y:S04]  /*9f00*/  @P4 STS [R0+0x2000], RZ ;  /* 0x002000ff00004388 */ /* 0x000fe80000000800 */
[----:B------:R-:W-:Y:S04]  /*9f10*/  @P4 STS [R0+0x2004], RZ ;  /* 0x002004ff00004388 */ /* 0x000fe80000000800 */
[----:B------:R-:W-:Y:S04]  /*9f20*/  @P4 STS [R0+0x2008], RZ ;  /* 0x002008ff00004388 */ /* 0x000fe80000000800 */
[----:B------:R1:W-:Y:S02]  /*9f30*/  @P4 STS [R0+0x200c], RZ ;  /* 0x00200cff00004388 */ /* 0x0003e40000000800 */
[C---:B------:R-:W-:Y:S04]  /*9f40*/  @!P4 LEA R0, P0, R15.reuse, R4, 0x6 ;  /* 0x000000040f00c211 */ /* 0x040fe800078030ff */
[----:B------:R-:W-:Y:S02]  /*9f50*/  @!P4 LEA.HI.X R3, R15, R3, R5, 0x6, P0 ;  /* 0x000000030f03c211 */ /* 0x000fe400000f3405 */
[C---:B------:R-:W-:Y:S02]  /*9f60*/  @!P4 LEA R8, P0, R0.reuse, R239, 0x1 ;  /* 0x000000ef0008c211 */ /* 0x040fe400078008ff */
[----:B------:R-:W-:Y:S02]  /*9f70*/  @!P4 SHF.R.S32.HI R5, RZ, 0x1f, R4 ;  /* 0x0000001fff05c819 */ /* 0x000fe40000011404 */
[----:B------:R-:W-:Y:S01]  /*9f80*/  @!P4 LEA.HI.X R9, R0, R238, R3, 0x1, P0 ;  /* 0x000000ee0009c211 */ /* 0x000fe200000f0c03 */
[----:B------:R-:W-:Y:S01]  /*9f90*/  @!P4 IMAD.MOV.U32 R3, RZ, RZ, c[0x0][0x194] ;  /* 0x00006500ff03c624 */ /* 0x000fe200078e00ff */
[----:B------:R-:W-:Y:S01]  /*9fa0*/  PLOP3.LUT P0, PT, PT, PT, PT, 0x8, 0x0 ;  /* 0x000000000000781c */ /* 0x000fe20003f0e170 */
[----:B------:R-:W-:Y:S01]  /*9fb0*/  @!P4 IMAD.WIDE.U32 R4, R15, 0x60, R4 ;  /* 0x000000600f04c825 */ /* 0x000fe200078e0004 */
[----:B------:R-:W-:Y:S02]  /*9fc0*/  @!P4 PLOP3.LUT P0, PT, P5, PT, PT, 0x80, 0x0 ;  /* 0x000000000000c81c */ /* 0x000fe40002f0f070 */
[----:B------:R-:W-:Y:S01]  /*9fd0*/  @!P4 IADD3 R0, R227, -0x4000, RZ ;  /* 0xffffc000e300c810 */ /* 0x000fe20007ffe0ff */
[----:B------:R-:W-:Y:S04]  /*9fe0*/  @!P4 IMAD R3, R3, 0x60, RZ ;  /* 0x000000600303c824 */ /* 0x000fe800078e02ff */
[----:B------:R-:W-:Y:S06]  /*9ff0*/  @!P4 IMAD.IADD R3, R5, 0x1, R3 ;  /* 0x000000010503c824 */ /* 0x000fec00078e0203 */
[----:B-1----:R-:W-:Y:S02]  /*a000*/  @P0 IADD3 R0, R227, 0x4000, RZ ;  /* 0x00004000e3000810 */ /* 0x002fe40007ffe0ff */
[----:B------:R-:W-:Y:S02]  /*a010*/  PLOP3.LUT P0, PT, PT, PT, PT, 0x8, 0x0 ;  /* 0x000000000000781c */ /* 0x000fe40003f0e170 */
[----:B------:R-:W-:Y:S01]  /*a020*/  @P4 PLOP3.LUT P0, PT, P5, PT, PT, 0x80, 0x0 ;  /* 0x000000000000481c */ /* 0x000fe20002f0f070 */
[----:B------:R-:W-:Y:S01]  /*a030*/  @!PT LDS RZ, [RZ] ;  /* 0x00000000fffff984 */ /* 0x000fe20000000800 */
[----:B------:R-:W-:Y:S01]  /*a040*/  @!PT LDS RZ, [RZ] ;  /* 0x00000000fffff984 */ /* 0x000fe20000000800 */
[----:B------:R-:W-:Y:S01]  /*a050*/  @!PT LDS RZ, [RZ] ;  /* 0x00000000fffff984 */ /* 0x000fe20000000800 */
[----:B------:R1:W-:Y:S02]  /*a060*/  @!P4 LDGSTS.E.BYPASS.LTC128B.128 [R0+0x2000], [R8.64] ;  /* 0x020000000800cfae */ /* 0x0003e4000b901d46 */
[C---:B------:R-:W-:Y:S10]  /*a070*/  @P4 IADD3 R0, R226.reuse, -0x4000, RZ ;  /* 0xffffc000e2004810 */ /* 0x040ff40007ffe0ff */
[----:B-1----:R-:W-:Y:S02]  /*a080*/  @P0 IADD3 R0, R226, 0x4000, RZ ;  /* 0x00004000e2000810 */ /* 0x002fe40007ffe0ff */
[----:B------:R-:W-:Y:S01]  /*a090*/  @!P4 LEA R8, P2, R4, R239, 0x1 ;  /* 0x000000ef0408c211 */ /* 0x000fe200078408ff */
[----:B------:R-:W-:Y:S01]  /*a0a0*/  IMAD.MOV.U32 R239, RZ, RZ, R6 ;  /* 0x000000ffffef7224 */ /* 0x000fe200078e0006 */
[----:B------:R-:W-:Y:S01]  /*a0b0*/  PLOP3.LUT P0, PT, PT, PT, PT, 0x8, 0x0 ;  /* 0x000000000000781c */ /* 0x000fe20003f0e170 */
[----:B------:R-:W-:Y:S01]  /*a0c0*/  @P4 STS [R0+0x3000], RZ ;  /* 0x003000ff00004388 */ /* 0x000fe20000000800 */
[----:B------:R-:W-:Y:S01]  /*a0d0*/  @!P4 LEA.HI.X R9, R4, R238, R3, 0x1, P2 ;  /* 0x000000ee0409c211 */ /* 0x000fe200010f0c03 */
[----:B------:R-:W-:Y:S01]  /*a0e0*/  IMAD.MOV.U32 R238, RZ, RZ, R7 ;  /* 0x000000ffffee7224 */ /* 0x000fe200078e0007 */
[----:B------:R-:W-:Y:S01]  /*a0f0*/  @!P4 PLOP3.LUT P0, PT, P5, PT, PT, 0x80, 0x0 ;  /* 0x000000000000c81c */ /* 0x000fe20002f0f070 */
[----:B------:R-:W-:Y:S04]  /*a100*/  @P4 STS [R0+0x3004], RZ ;  /* 0x003004ff00004388 */ /* 0x000fe80000000800 */
[----:B------:R-:W-:Y:S04]  /*a110*/  @P4 STS [R0+0x3008], RZ ;  /* 0x003008ff00004388 */ /* 0x000fe80000000800 */
[----:B------:R1:W-:Y:S02]  /*a120*/  @P4 STS [R0+0x300c], RZ ;  /* 0x00300cff00004388 */ /* 0x0003e40000000800 */
[C---:B------:R-:W-:Y:S02]  /*a130*/  @!P4 IADD3 R0, R227.reuse, -0x4000, RZ ;  /* 0xffffc000e300c810 */ /* 0x040fe40007ffe0ff */
[----:B-1----:R-:W-:Y:S05]  /*a140*/  @P0 IADD3 R0, R227, 0x4000, RZ ;  /* 0x00004000e3000810 */ /* 0x002fea0007ffe0ff */
        /* <DEDUP_REMOVED lines=10> */
.L_x_1145:
        /* <DEDUP_REMOVED lines=41> */
[----:B------:R-:W-:Y:S01]  /*a480*/  F2FP.BF16.PACK_AB R29, R148, R149 ;  /* 0x00000095941d723e */ /* 0x000fe200000010ff */
[----:B------:R-:W-:Y:S01]  /*a490*/  IMAD.SHL.U32 R64, R180, 0x2, RZ ;  /* 0x00000002b4407824 */ /* 0x000fe200078e00ff */
        /* <DEDUP_REMOVED lines=24> */
[----:B-1----:R-:W-:Y:S05]  /*a620*/  IMAD.IADD R0, R64, 0x1, R173 ;  /* 0x0000000140007824 */ /* 0x002fea00078e02ad */
        /* <DEDUP_REMOVED lines=103> */
[----:B------:R-:W-:Y:S01]  /*aca0*/  SHF.R.S32.HI R5, RZ, 0x1f, R4 ;  /* 0x0000001fff057819 */ /* 0x000fe20000011404 */
[----:B------:R1:W-:Y:S01]  /*acb0*/  @P0 STS.128 [R133+0x8000], RZ ;  /* 0x008000ff85000388 */ /* 0x0003e20000000c00 */
[----:B------:R-:W-:Y:S01]  /*acc0*/  @!P0 IMAD.MOV.U32 R13, RZ, RZ, c[0x0][0x374] ;  /* 0x0000dd00ff0d8624 */ /* 0x000fe200078e00ff */
[----:B------:R-:W-:Y:S01]  /*acd0*/  @!P0 LEA R3, P3, R8, R4, 0x5 ;  /* 0x0000000408038211 */ /* 0x000fe200078628ff */
[----:B------:R-:W-:Y:S01]  /*ace0*/  @!P0 IMAD.MOV.U32 R14, RZ, RZ, c[0x0][0x374] ;  /* 0x0000dd00ff0e8624 */ /* 0x000fe200078e00ff */
[----:B------:R-:W-:Y:S01]  /*acf0*/  LEA.HI.X R7, R4, R240, R5, 0x1, P4 ;  /* 0x000000f004077211 */ /* 0x000fe200020f0c05 */
[----:B------:R-:W-:Y:S01]  /*ad00*/  @!P0 IMAD.MOV.U32 R15, RZ, RZ, c[0x0][0x374] ;  /* 0x0000dd00ff0f8624 */ /* 0x000fe200078e00ff */
[C---:B------:R-:W-:Y:S02]  /*ad10*/  @!P0 LEA.HI.X R13, R8.reuse, R5, R13, 0x5, P3 ;  /* 0x00000005080d8211 */ /* 0x040fe400018f2c0d */
[----:B------:R-:W-:Y:S01]  /*ad20*/  @!P0 LEA R12, P3, R3, R241, 0x1 ;  /* 0x000000f1030c8211 */ /* 0x000fe200078608ff */
[----:B------:R-:W-:Y:S01]  /*ad30*/  @!PT LDS RZ, [RZ] ;  /* 0x00000000fffff984 */ /* 0x000fe20000000800 */
[----:B------:R-:W-:Y:S01]  /*ad40*/  @!PT LDS RZ, [RZ] ;  /* 0x00000000fffff984 */ /* 0x000fe20000000800 */
[----:B------:R-:W-:Y:S01]  /*ad50*/  @!PT LDS RZ, [RZ] ;  /* 0x00000000fffff984 */ /* 0x000fe20000000800 */
[----:B------:R1:W-:Y:S01]  /*ad60*/  @!P0 LDGSTS.E.BYPASS.LTC128B.128 [R133+0x8000], [R6.64] ;  /* 0x0800000006858fae */ /* 0x0003e2000b901d46 */
[C---:B------:R-:W-:Y:S01]  /*ad70*/  @!P0 LEA R11, P2, R8.reuse, R4, 0x6 ;  /* 0x00000004080b8211 */ /* 0x040fe200078430ff */
[----:B------:R-:W-:Y:S01]  /*ad80*/  @!P0 IMAD R15, R15, 0x60, RZ ;  /* 0x000000600f0f8824 */ /* 0x000fe200078e02ff */
[-C--:B------:R-:W-:Y:S01]  /*ad90*/  @!P0 LEA.HI.X R13, R3, R240.reuse, R13, 0x1, P3 ;  /* 0x000000f0030d8211 */ /* 0x080fe200018f0c0d */
[----:B------:R1:W-:Y:S01]  /*ada0*/  @P0 STS.128 [R133+0x9000], RZ ;  /* 0x009000ff85000388 */ /* 0x0003e20000000c00 */
[C---:B------:R-:W-:Y:S01]  /*adb0*/  @!P0 LEA.HI.X R14, R8.reuse, R5, R14, 0x6, P2 ;  /* 0x00000005080e8211 */ /* 0x040fe200010f340e */
[----:B------:R-:W-:Y:S01]  /*adc0*/  @!P0 IMAD.WIDE.U32 R8, R8, 0x60, R4 ;  /* 0x0000006008088825 */ /* 0x000fe200078e0004 */
[-C--:B------:R-:W-:Y:S01]  /*add0*/  @!P0 LEA R10, P2, R11, R241.reuse, 0x1 ;  /* 0x000000f10b0a8211 */ /* 0x080fe200078408ff */
        /* <DEDUP_REMOVED lines=21> */
.L_x_1146:
[----:B------:R-:W2:Y:S01]  /*af30*/  LDL R3, [R1+0x50] ;  /* 0x0000500001037983 */ /* 0x000ea20000100800 */
[----:B-1----:R-:W-:Y:S01]  /*af40*/  IMAD.MOV.U32 R4, RZ, RZ, 0x4 ;  /* 0x00000004ff047424 */ /* 0x002fe200078e00ff */
[----:B------:R-:W-:Y:S01]  /*af50*/  @UP2 UIADD3 UR27, UP0, UR10, -0x200, URZ ;  /* 0xfffffe000a1b2890 */ /* 0x000fe2000ff1e03f */
[----:B------:R-:W-:Y:S01]  /*af60*/  IMAD.IADD R132, R173, 0x1, R144 ;  /* 0x00000001ad847824 */ /* 0x000fe200078e0290 */
[----:B------:R1:W3:Y:S01]  /*af70*/  LDL R137, [R1+0x64] ;  /* 0x0000640001897983 */ /* 0x0002e20000100800 */
[----:B------:R-:W-:Y:S01]  /*af80*/  IMAD.MOV.U32 R136, RZ, RZ, c[0x0][0x22c] ;  /* 0x00008b00ff887624 */ /* 0x000fe200078e00ff */
[----:B------:R-:W-:Y:S02]  /*af90*/  @UP2 UIADD3.X UR26, UR11, -0x1, URZ, UP0, !UPT ;  /* 0xffffffff0b1a2890 */ /* 0x000fe400087fe43f */
[----:B------:R1:W4:Y:S01]  /*afa0*/  LDL R138, [R1+0x60] ;  /* 0x00006000018a7983 */ /* 0x0003220000100800 */
[----:B------:R-:W-:Y:S01]  /*afb0*/  IMAD R136, R136, c[0x0][0x1c0], RZ ;  /* 0x0000700088887a24 */ /* 0x000fe200078e02ff */
[----:B------:R-:W-:Y:S02]  /*afc0*/  UISETP.GT.AND UP1, UPT, UR8, UR30, UPT ;  /* 0x0000001e0800728c */ /* 0x000fe4000bf24270 */
[----:B------:R1:W5:Y:S01]  /*afd0*/  LDL R139, [R1+0x54] ;  /* 0x00005400018b7983 */ /* 0x0003620000100800 */
[----:B------:R-:W-:Y:S03]  /*afe0*/  IMAD.SHL.U32 R136, R136, 0x8, RZ ;  /* 0x0000000888887824 */ /* 0x000fe600078e00ff */
[----:B------:R1:W5:Y:S04]  /*aff0*/  LDL R140, [R1+0x68] ;  /* 0x00006800018c7983 */ /* 0x0003680000100800 */
[----:B------:R-:W-:Y:S04]  /*b000*/  LDSM.16.M88.4 R32, [R174+0x14000] ;  /* 0x01400000ae20783b */ /* 0x000fe80000000200 */
[----:B------:R-:W1:Y:S04]  /*b010*/  LDSM.16.MT88.4 R16, [R64+0xc000] ;  /* 0x00c000004010783b */ /* 0x000e680000004200 */
[----:B------:R-:W1:Y:S04]  /*b020*/  LDSM.16.M88.4 R28, [R174+0x16000] ;  /* 0x01600000ae1c783b */ /* 0x000e680000000200 */
[----:B------:R-:W1:Y:S04]  /*b030*/  LDSM.16.MT88.4 R36, [R0+0xc000] ;  /* 0x00c000000024783b */ /* 0x000e680000004200 */
[----:B------:R-:W-:Y:S04]  /*b040*/  LDSM.16.M88.4 R40, [R144+0x14000] ;  /* 0x014000009028783b */ /* 0x000fe80000000200 */
[----:B------:R-:W1:Y:S04]  /*b050*/  LDSM.16.MT88.4 R44, [R64+0xc800] ;  /* 0x00c80000402c783b */ /* 0x000e680000004200 */
[----:B------:R-:W1:Y:S04]  /*b060*/  LDSM.16.M88.4 R48, [R144+0x16000] ;  /* 0x016000009030783b */ /* 0x000e680000000200 */
[----:B------:R-:W1:Y:S04]  /*b070*/  LDSM.16.MT88.4 R52, [R0+0xc800] ;  /* 0x00c800000034783b */ /* 0x000e680000004200 */
[----:B------:R-:W-:Y:S01]  /*b080*/  LDSM.16.MT88.4 R56, [R64+0xd000] ;  /* 0x00d000004038783b */ /* 0x000fe20000004200 */
[----:B--2---:R-:W-:Y:S05]  /*b090*/  @P1 IADD3 R3, R3, -0x80, RZ ;  /* 0xffffff8003031810 */ /* 0x004fea0007ffe0ff */
[----:B------:R-:W-:Y:S01]  /*b0a0*/  @P1 IMAD.WIDE R134, R3, R4, UR10 ;  /* 0x0000000a03861e25 */ /* 0x000fe2000f8e0204 */
[----:B------:R-:W-:Y:S01]  /*b0b0*/  @UP2 UMOV UR11, UR26 ;  /* 0x0000001a000b2c82 */ /* 0x000fe20008000000 */
[-C--:B-1----:R-:W-:Y:S01]  /*b0c0*/  HMMA.16816.F32.BF16 R4, R32, R16.reuse, RZ ;  /* 0x000000102004723c */ /* 0x082fe200000418ff */
[----:B------:R-:W-:Y:S02]  /*b0d0*/  ULOP3.LUT UR26, UR8, 0x1, URZ, 0xc0, !UPT ;  /* 0x00000001081a7892 */ /* 0x000fe4000f8ec03f */
[----:B---3--:R-:W2:Y:S01]  /*b0e0*/  @P1 LDG.E R137, [R134.64] ;  /* 0x0000000686891981 */ /* 0x008ea2000c1e1900 */
[----:B------:R-:W-:Y:S01]  /*b0f0*/  IMAD.IADD R3, R174, 0x1, R173 ;  /* 0x00000001ae037824 */ /* 0x000fe200078e02ad */
[----:B------:R-:W-:Y:S02]  /*b100*/  UISETP.NE.U32.AND UP0, UPT, UR26, 0x1, UPT ;  /* 0x000000011a00788c */ /* 0x000fe4000bf05070 */
[----:B----4-:R-:W3:Y:S01]  /*b110*/  @P1 LDG.E R138, [R134.64+0x120] ;  /* 0x00012006868a1981 */ /* 0x010ee2000c1e1900 */
[C---:B------:R-:W-:Y:S01]  /*b120*/  HMMA.16816.F32.BF16 R8, R28.reuse, R16, RZ ;  /* 0x000000101c08723c */ /* 0x040fe200000418ff */
[----:B------:R-:W-:Y:S02]  /*b130*/  @UP2 UMOV UR10, UR27 ;  /* 0x0000001b000a2c82 */ /* 0x000fe40008000000 */
[----:B------:R-:W-:Y:S01]  /*b140*/  LDSM.16.M88.4 R60, [R3+0x16000] ;  /* 0x01600000033c783b */ /* 0x000fe20000000200 */
[----:B------:R-:W-:Y:S03]  /*b150*/  UIADD3 UR8, UR8, -0x1, URZ ;  /* 0xffffffff08087890 */ /* 0x000fe6000fffe03f */
[----:B-----5:R-:W4:Y:S01]  /*b160*/  @P1 LDG.E R139, [R134.64+0x100] ;  /* 0x00010006868b1981 */ /* 0x020f22000c1e1900 */
[-C--:B------:R-:W-:Y:S03]  /*b170*/  HMMA.16816.F32.BF16 R12, R28, R18.reuse, RZ ;  /* 0x000000121c0c723c */ /* 0x080fe600000418ff */
[----:B------:R-:W5:Y:S05]  /*b180*/  @P1 LDG.E R140, [R134.64+0x20] ;  /* 0x00002006868c1981 */ /* 0x000f6a000c1e1900 */
        /* <DEDUP_REMOVED lines=14> */
[----:B------:R-:W-:Y:S07]  /*b270*/  LDSM.16.MT88.4 R48, [R64+0xd800] ;  /* 0x00d800004030783b */ /* 0x000fee0000004200 */
[----:B------:R-:W-:Y:S01]  /*b280*/  HMMA.16816.F32.BF16 R32, R40, R54, R32 ;  /* 0x000000362820723c */ /* 0x000fe20000041820 */
[----:B------:R-:W1:Y:S04]  /*b290*/  LDSM.16.M88.4 R40, [R132+0x14000] ;  /* 0x014000008428783b */ /* 0x000e680000000200 */
[----:B------:R-:W1:Y:S03]  /*b2a0*/  LDSM.16.M88.4 R52, [R132+0x16000] ;  /* 0x016000008434783b */ /* 0x000e660000000200 */
        /* <DEDUP_REMOVED lines=10> */
[----:B------:R-:W-:Y:S04]  /*b350*/  LDSM.16.M88.4 R36, [R174+0x18000] ;  /* 0x01800000ae24783b */ /* 0x000fe80000000200 */
[----:B------:R-:W1:Y:S03]  /*b360*/  LDSM.16.MT88.4 R44, [R64+0xe000] ;  /* 0x00e00000402c783b */ /* 0x000e660000004200 */
[-C--:B------:R-:W-:Y:S08]  /*b370*/  HMMA.16816.F32.BF16 R4, R40, R48.reuse, R4 ;  /* 0x000000302804723c */ /* 0x080ff00000041804 */
[C---:B------:R-:W-:Y:S08]  /*b380*/  HMMA.16816.F32.BF16 R8, R52.reuse, R48, R8 ;  /* 0x000000303408723c */ /* 0x040ff00000041808 */
[-C--:B------:R-:W-:Y:S08]  /*b390*/  HMMA.16816.F32.BF16 R12, R52, R50.reuse, R12 ;  /* 0x00000032340c723c */ /* 0x080ff0000004180c */
[C---:B------:R-:W-:Y:S01]  /*b3a0*/  HMMA.16816.F32.BF16 R16, R40.reuse, R50, R16 ;  /* 0x000000322810723c */ /* 0x040fe20000041810 */
[----:B------:R-:W2:Y:S07]  /*b3b0*/  LDSM.16.MT88.4 R48, [R0+0xe000] ;  /* 0x00e000000030783b */ /* 0x000eae0000004200 */
        /* <DEDUP_REMOVED lines=11> */
[----:B------:R-:W4:Y:S07]  /*b470*/  LDSM.16.MT88.4 R44, [R0+0xe800] ;  /* 0x00e80000002c783b */ /* 0x000f2e0000004200 */
[-C--:B--2---:R-:W-:Y:S08]  /*b480*/  HMMA.16816.F32.BF16 R20, R36, R48.reuse, R20 ;  /* 0x000000302414723c */ /* 0x084ff00000041814 */
[C---:B------:R-:W-:Y:S01]  /*b490*/  HMMA.16816.F32.BF16 R24, R60.reuse, R48, R24 ;  /* 0x000000303c18723c */ /* 0x040fe20000041818 */
[----:B------:R2:W-:Y:S07]  /*b4a0*/  @P1 STL [R1+0x64], R137 ;  /* 0x0000648901001387 */ /* 0x0005ee0000100800 */
[-C--:B------:R-:W-:Y:S01]  /*b4b0*/  HMMA.16816.F32.BF16 R28, R60, R50.reuse, R28 ;  /* 0x000000323c1c723c */ /* 0x080fe2000004181c */
[----:B------:R-:W-:Y:S04]  /*b4c0*/  LDSM.16.M88.4 R60, [R3+0x1a000] ;  /* 0x01a00000033c783b */ /* 0x000fe80000000200 */
[----:B---3--:R3:W-:Y:S03]  /*b4d0*/  @P1 STL [R1+0x60], R138 ;  /* 0x0000608a01001387 */ /* 0x0087e60000100800 */
[----:B------:R-:W-:Y:S01]  /*b4e0*/  HMMA.16816.F32.BF16 R32, R36, R50, R32 ;  /* 0x000000322420723c */ /* 0x000fe20000041820 */
[----:B------:R-:W-:Y:S04]  /*b4f0*/  LDSM.16.MT88.4 R48, [R64+0xf000] ;  /* 0x00f000004030783b */ /* 0x000fe80000004200 */
[----:B------:R3:W3:Y:S03]  /*b500*/  LDSM.16.M88.4 R36, [R3+0x18000] ;  /* 0x018000000324783b */ /* 0x0006e60000000200 */
[-C--:B-1----:R-:W-:Y:S01]  /*b510*/  HMMA.16816.F32.BF16 R4, R40, R52.reuse, R4 ;  /* 0x000000342804723c */ /* 0x082fe20000041804 */
[----:B------:R-:W-:Y:S04]  /*b520*/  LDSM.16.MT88.4 R64, [R64+0xf800] ;  /* 0x00f800004040783b */ /* 0x000fe80000004200 */
[----:B----4-:R1:W-:Y:S03]  /*b530*/  @P1 STL [R1+0x54], R139 ;  /* 0x0000548b01001387 */ /* 0x0103e60000100800 */
[C---:B------:R-:W-:Y:S01]  /*b540*/  HMMA.16816.F32.BF16 R8, R56.reuse, R52, R8 ;  /* 0x000000343808723c */ /* 0x040fe20000041808 */
[----:B--2---:R-:W-:Y:S01]  /*b550*/  IMAD.MOV.U32 R137, RZ, RZ, c[0x0][0x22c] ;  /* 0x00008b00ff897624 */ /* 0x004fe200078e00ff */
[----:B-----5:R2:W-:Y:S03]  /*b560*/  @P1 STL [R1+0x68], R140 ;  /* 0x0000688c01001387 */ /* 0x0205e60000100800 */
[----:B------:R-:W-:Y:S03]  /*b570*/  IMAD R137, R137, c[0x0][0x1c0], RZ ;  /* 0x0000700089897a24 */ /* 0x000fe600078e02ff */
[-C--:B------:R-:W-:Y:S01]  /*b580*/  HMMA.16816.F32.BF16 R12, R56, R54.reuse, R12 ;  /* 0x00000036380c723c */ /* 0x080fe2000004180c */
[----:B---3--:R-:W-:Y:S03]  /*b590*/  IMAD.MOV.U32 R138, RZ, RZ, c[0x0][0x22c] ;  /* 0x00008b00ff8a7624 */ /* 0x008fe600078e00ff */
[----:B------:R-:W-:Y:S02]  /*b5a0*/  IMAD.SHL.U32 R137, R137, 0x10, RZ ;  /* 0x0000001089897824 */ /* 0x000fe400078e00ff */
[----:B------:R-:W-:Y:S02]  /*b5b0*/  IMAD R138, R138, c[0x0][0x1c0], RZ ;  /* 0x000070008a8a7a24 */ /* 0x000fe400078e02ff */
[C---:B------:R-:W-:Y:S01]  /*b5c0*/  HMMA.16816.F32.BF16 R16, R40.reuse, R54, R16 ;  /* 0x000000362810723c */ /* 0x040fe20000041810 */
[----:B------:R-:W3:Y:S03]  /*b5d0*/  LDSM.16.MT88.4 R52, [R0+0xf000] ;  /* 0x00f000000034783b */ /* 0x000ee60000004200 */
[----:B------:R-:W-:Y:S02]  /*b5e0*/  IMAD R138, R138, 0x18, RZ ;  /* 0x000000188a8a7824 */ /* 0x000fe400078e02ff */
[----:B------:R-:W-:Y:S02]  /*b5f0*/  IMAD.MOV.U32 R3, RZ, RZ, c[0x0][0x22c] ;  /* 0x00008b00ff037624 */ /* 0x000fe400078e00ff */
[-C--:B------:R-:W-:Y:S01]  /*b600*/  HMMA.16816.F32.BF16 R20, R40, R44.reuse, R20 ;  /* 0x0000002c2814723c */ /* 0x080fe20000041814 */
[----:B-1----:R-:W-:Y:S03]  /*b610*/  IMAD.MOV.U32 R139, RZ, RZ, c[0x0][0x22c] ;  /* 0x00008b00ff8b7624 */ /* 0x002fe600078e00ff */
[----:B------:R-:W-:Y:S02]  /*b620*/  IMAD R3, R3, c[0x0][0x1c0], RZ ;  /* 0x0000700003037a24 */ /* 0x000fe400078e02ff */
[----:B------:R-:W-:Y:S02]  /*b630*/  IMAD R139, R139, c[0x0][0x1c0], RZ ;  /* 0x000070008b8b7a24 */ /* 0x000fe400078e02ff */
[C---:B------:R-:W-:Y:S01]  /*b640*/  HMMA.16816.F32.BF16 R24, R56.reuse, R44, R24 ;  /* 0x0000002c3818723c */ /* 0x040fe20000041818 */
[----:B--2---:R-:W-:Y:S03]  /*b650*/  IMAD.MOV.U32 R140, RZ, RZ, c[0x0][0x22c] ;  /* 0x00008b00ff8c7624 */ /* 0x004fe600078e00ff */
[----:B------:R-:W-:Y:S02]  /*b660*/  IMAD.SHL.U32 R139, R139, 0x20, RZ ;  /* 0x000000208b8b7824 */ /* 0x000fe400078e00ff */
[----:B------:R-:W-:Y:S02]  /*b670*/  IMAD R3, R3, 0x50, RZ ;  /* 0x0000005003037824 */ /* 0x000fe400078e02ff */
[-C--:B------:R-:W-:Y:S01]  /*b680*/  HMMA.16816.F32.BF16 R28, R56, R46.reuse, R28 ;  /* 0x0000002e381c723c */ /* 0x080fe2000004181c */
[----:B------:R-:W1:Y:S03]  /*b690*/  LDSM.16.M88.4 R56, [R132+0x18000] ;  /* 0x018000008438783b */ /* 0x000e660000000200 */
[----:B------:R-:W-:Y:S04]  /*b6a0*/  IMAD R140, R140, c[0x0][0x1c0], RZ ;  /* 0x000070008c8c7a24 */ /* 0x000fe800078e02ff */
[----:B------:R-:W-:Y:S01]  /*b6b0*/  HMMA.16816.F32.BF16 R32, R40, R46, R32 ;  /* 0x0000002e2820723c */ /* 0x000fe20000041820 */
[----:B------:R-:W2:Y:S03]  /*b6c0*/  LDSM.16.M88.4 R40, [R132+0x1a000] ;  /* 0x01a000008428783b */ /* 0x000ea60000000200 */
[----:B------:R-:W-:Y:S01]  /*b6d0*/  IMAD R140, R140, 0x30, RZ ;  /* 0x000000308c8c7824 */ /* 0x000fe200078e02ff */
[----:B------:R4:W5:Y:S03]  /*b6e0*/  LDSM.16.MT88.4 R44, [R0+0xf800] ;  /* 0x00f80000002c783b */ /* 0x0009660000004200 */
[-C--:B------:R-:W-:Y:S08]  /*b6f0*/  HMMA.16816.F32.BF16 R4, R36, R48.reuse, R4 ;  /* 0x000000302404723c */ /* 0x080ff00000041804 */
[C---:B------:R-:W-:Y:S08]  /*b700*/  HMMA.16816.F32.BF16 R8, R60.reuse, R48, R8 ;  /* 0x000000303c08723c */ /* 0x040ff00000041808 */
[-C--:B------:R-:W-:Y:S01]  /*b710*/  HMMA.16816.F32.BF16 R12, R60, R50.reuse, R12 ;  /* 0x000000323c0c723c */ /* 0x080fe2000004180c */
[----:B----4-:R-:W-:Y:S07]  /*b720*/  IMAD.MOV.U32 R0, RZ, RZ, c[0x0][0x22c] ;  /* 0x00008b00ff007624 */ /* 0x010fee00078e00ff */
[C---:B------:R-:W-:Y:S04]  /*b730*/  HMMA.16816.F32.BF16 R16, R36.reuse, R50, R16 ;  /* 0x000000322410723c */ /* 0x040fe80000041810 */
[----:B------:R-:W-:Y:S04]  /*b740*/  IMAD R0, R0, c[0x0][0x1c0], RZ ;  /* 0x0000700000007a24 */ /* 0x000fe800078e02ff */
[-C--:B---3--:R-:W-:Y:S04]  /*b750*/  HMMA.16816.F32.BF16 R20, R36, R52.reuse, R20 ;  /* 0x000000342414723c */ /* 0x088fe80000041814 */
[----:B------:R-:W-:Y:S04]  /*b760*/  IMAD R0, R0, 0x48, RZ ;  /* 0x0000004800007824 */ /* 0x000fe800078e02ff */
[C---:B------:R-:W-:Y:S08]  /*b770*/  HMMA.16816.F32.BF16 R24, R60.reuse, R52, R24 ;  /* 0x000000343c18723c */ /* 0x040ff00000041818 */
[-C--:B------:R-:W-:Y:S08]  /*b780*/  HMMA.16816.F32.BF16 R28, R60, R54.reuse, R28 ;  /* 0x000000363c1c723c */ /* 0x080ff0000004181c */
[----:B------:R-:W-:Y:S07]  /*b790*/  HMMA.16816.F32.BF16 R32, R36, R54, R32 ;  /* 0x000000362420723c */ /* 0x000fee0000041820 */
[CC--:B------:R-:W-:Y:S01]  /*b7a0*/  LEA R36, P2, R136.reuse, R184.reuse, 0x2 ;  /* 0x000000b888247211 */ /* 0x0c0fe200078410ff */
[-C--:B-1----:R-:W-:Y:S05]  /*b7b0*/  HMMA.16816.F32.BF16 R4, R56, R64.reuse, R4 ;  /* 0x000000403804723c */ /* 0x082fea0000041804 */
[-C--:B------:R-:W-:Y:S02]  /*b7c0*/  LEA.HI.X.SX32 R37, R136, R185.reuse, 0x2, P2 ;  /* 0x000000b988257211 */ /* 0x080fe400010f16ff */
[CC--:B------:R-:W-:Y:S01]  /*b7d0*/  LEA R38, P0, R137.reuse, R184.reuse, 0x2 ;  /* 0x000000b889267211 */ /* 0x0c0fe200078010ff */
[C---:B--2---:R-:W-:Y:S04]  /*b7e0*/  HMMA.16816.F32.BF16 R8, R40.reuse, R64, R8 ;  /* 0x000000402808723c */ /* 0x044fe80000041808 */
[-C--:B------:R-:W-:Y:S04]  /*b7f0*/  LEA.HI.X.SX32 R39, R137, R185.reuse, 0x2, P0 ;  /* 0x000000b989277211 */ /* 0x080fe800000f16ff */
[-C--:B------:R-:W-:Y:S07]  /*b800*/  HMMA.16816.F32.BF16 R12, R40, R66.reuse, R12 ;  /* 0x00000042280c723c */ /* 0x080fee000004180c */
[----:B------:R1:W-:Y:S01]  /*b810*/  RED.E.ADD.F32.FTZ.RN.STRONG.GPU [R184.64], R4 ;  /* 0x00000004b800798e */ /* 0x0003e2000c10e786 */
[C---:B------:R-:W-:Y:S03]  /*b820*/  HMMA.16816.F32.BF16 R16, R56.reuse, R66, R16 ;  /* 0x000000423810723c */ /* 0x040fe60000041810 */
[----:B------:R2:W-:Y:S04]  /*b830*/  RED.E.ADD.F32.FTZ.RN.STRONG.GPU [R36.64], R5 ;  /* 0x000000052400798e */ /* 0x0005e8000c10e786 */
[----:B------:R3:W-:Y:S01]  /*b840*/  RED.E.ADD.F32.FTZ.RN.STRONG.GPU [R38.64], R6 ;  /* 0x000000062600798e */ /* 0x0007e2000c10e786 */
[-C--:B-----5:R-:W-:Y:S08]  /*b850*/  HMMA.16816.F32.BF16 R20, R56, R44.reuse, R20 ;  /* 0x0000002c3814723c */ /* 0x0a0ff00000041814 */
[C---:B------:R-:W-:Y:S08]  /*b860*/  HMMA.16816.F32.BF16 R24, R40.reuse, R44, R24 ;  /* 0x0000002c2818723c */ /* 0x040ff00000041818 */
[-C--:B------:R-:W-:Y:S04]  /*b870*/  HMMA.16816.F32.BF16 R28, R40, R46.reuse, R28 ;  /* 0x0000002e281c723c */ /* 0x080fe8000004181c */
[CC--:B-1----:R-:W-:Y:S03]  /*b880*/  LEA R4, P0, R139.reuse, R184.reuse, 0x2 ;  /* 0x000000b88b047211 */ /* 0x0c2fe600078010ff */
[CC--:B------:R-:W-:Y:S01]  /*b890*/  LEA R40, P1, R138.reuse, R184.reuse, 0x2 ;  /* 0x000000b88a287211 */ /* 0x0c0fe200078210ff */
[----:B------:R-:W-:Y:S01]  /*b8a0*/  HMMA.16816.F32.BF16 R32, R56, R46, R32 ;  /* 0x0000002e3820723c */ /* 0x000fe20000041820 */
[----:B------:R-:W-:Y:S03]  /*b8b0*/  IMAD.MOV.U32 R43, RZ, RZ, c[0x0][0x22c] ;  /* 0x00008b00ff2b7624 */ /* 0x000fe600078e00ff */
[-C--:B------:R-:W-:Y:S01]  /*b8c0*/  LEA.HI.X.SX32 R41, R138, R185.reuse, 0x2, P1 ;  /* 0x000000b98a297211 */ /* 0x080fe200008f16ff */
[----:B------:R-:W-:Y:S01]  /*b8d0*/  IMAD.MOV.U32 R138, RZ, RZ, c[0x0][0x22c] ;  /* 0x00008b00ff8a7624 */ /* 0x000fe200078e00ff */
[-C--:B--2---:R-:W-:Y:S01]  /*b8e0*/  LEA.HI.X.SX32 R5, R139, R185.reuse, 0x2, P0 ;  /* 0x000000b98b057211 */ /* 0x084fe200000f16ff */
[----:B------:R-:W-:Y:S01]  /*b8f0*/  IMAD.MOV.U32 R139, RZ, RZ, c[0x0][0x22c] ;  /* 0x00008b00ff8b7624 */ /* 0x000fe200078e00ff */
[-C--:B---3--:R-:W-:Y:S01]  /*b900*/  LEA R6, P0, R140, R184.reuse, 0x2 ;  /* 0x000000b88c067211 */ /* 0x088fe200078010ff */
[----:B------:R1:W-:Y:S03]  /*b910*/  RED.E.ADD.F32.FTZ.RN.STRONG.GPU [R40.64], R7 ;  /* 0x000000072800798e */ /* 0x0003e6000c10e786 */
[----:B------:R-:W-:Y:S01]  /*b920*/  IMAD R138, R138, c[0x0][0x1c0], RZ ;  /* 0x000070008a8a7a24 */ /* 0x000fe200078e02ff */
[----:B------:R2:W-:Y:S01]  /*b930*/  RED.E.ADD.F32.FTZ.RN.STRONG.GPU [R4.64], R8 ;  /* 0x000000080400798e */ /* 0x0005e2000c10e786 */
[----:B------:R-:W-:Y:S02]  /*b940*/  IMAD R139, R139, c[0x0][0x1c0], RZ ;  /* 0x000070008b8b7a24 */ /* 0x000fe400078e02ff */
[----:B------:R-:W-:Y:S02]  /*b950*/  IMAD R138, R138, 0x28, RZ ;  /* 0x000000288a8a7824 */ /* 0x000fe400078e02ff */
[----:B------:R-:W-:Y:S02]  /*b960*/  IMAD R139, R139, 0x38, RZ ;  /* 0x000000388b8b7824 */ /* 0x000fe400078e02ff */
[----:B------:R-:W-:Y:S01]  /*b970*/  IMAD R43, R43, c[0x0][0x1c0], RZ ;  /* 0x000070002b2b7a24 */ /* 0x000fe200078e02ff */
[CC--:B------:R-:W-:Y:S01]  /*b980*/  LEA R38, P1, R138.reuse, R184.reuse, 0x2 ;  /* 0x000000b88a267211 */ /* 0x0c0fe200078210ff */
[----:B------:R-:W-:Y:S02]  /*b990*/  IMAD.MOV.U32 R42, RZ, RZ, c[0x0][0x22c] ;  /* 0x00008b00ff2a7624 */ /* 0x000fe400078e00ff */
[----:B------:R-:W-:Y:S01]  /*b9a0*/  IMAD R43, R43, 0x58, RZ ;  /* 0x000000582b2b7824 */ /* 0x000fe200078e02ff */
[-C--:B------:R-:W-:Y:S01]  /*b9b0*/  LEA.HI.X.SX32 R39, R138, R185.reuse, 0x2, P1 ;  /* 0x000000b98a277211 */ /* 0x080fe200008f16ff */
[----:B------:R-:W-:Y:S02]  /*b9c0*/  IMAD.MOV.U32 R138, RZ, RZ, c[0x0][0x22c] ;  /* 0x00008b00ff8a7624 */ /* 0x000fe400078e00ff */
[----:B------:R-:W-:Y:S02]  /*b9d0*/  IMAD R42, R42, c[0x0][0x1c0], RZ ;  /* 0x000070002a2a7a24 */ /* 0x000fe400078e02ff */
[----:B------:R3:W-:Y:S01]  /*b9e0*/  RED.E.ADD.F32.FTZ.RN.STRONG.GPU [R38.64], R9 ;  /* 0x000000092600798e */ /* 0x0007e2000c10e786 */
[----:B------:R-:W-:Y:S02]  /*b9f0*/  IMAD R138, R138, c[0x0][0x1c0], RZ ;  /* 0x000070008a8a7a24 */ /* 0x000fe400078e02ff */
[----:B------:R-:W-:Y:S02]  /*ba00*/  IMAD R42, R42, 0x68, RZ ;  /* 0x000000682a2a7824 */ /* 0x000fe400078e02ff */
[----:B------:R-:W-:Y:S01]  /*ba10*/  IMAD.SHL.U32 R138, R138, 0x40, RZ ;  /* 0x000000408a8a7824 */ /* 0x000fe200078e00ff */
[-C--:B-1----:R-:W-:Y:S02]  /*ba20*/  LEA.HI.X.SX32 R7, R140, R185.reuse, 0x2, P0 ;  /* 0x000000b98c077211 */ /* 0x082fe400000f16ff */
[----:B------:R-:W-:Y:S02]  /*ba30*/  IADD3 R40, R137, 0x20, RZ ;  /* 0x0000002089287810 */ /* 0x000fe40007ffe0ff */
[CC--:B--2---:R-:W-:Y:S01]  /*ba40*/  LEA R4, P1, R139.reuse, R184.reuse, 0x2 ;  /* 0x000000b88b047211 */ /* 0x0c4fe200078210ff */
[----:B------:R1:W-:Y:S01]  /*ba50*/  RED.E.ADD.F32.FTZ.RN.STRONG.GPU [R6.64], R10 ;  /* 0x0000000a0600798e */ /* 0x0003e2000c10e786 */
[-C--:B------:R-:W-:Y:S01]  /*ba60*/  LEA R8, P0, R138, R184.reuse, 0x2 ;  /* 0x000000b88a087211 */ /* 0x080fe200078010ff */
[C---:B------:R-:W-:Y:S01]  /*ba70*/  IMAD.IADD R40, R136.reuse, 0x1, R40 ;  /* 0x0000000188287824 */ /* 0x040fe200078e0228 */
[-C--:B------:R-:W-:Y:S03]  /*ba80*/  LEA.HI.X.SX32 R5, R139, R185.reuse, 0x2, P1 ;  /* 0x000000b98b057211 */ /* 0x080fe600008f16ff */
[----:B------:R-:W-:Y:S02]  /*ba90*/  IMAD.IADD R40, R136, 0x1, R40 ;  /* 0x0000000188287824 */ /* 0x000fe400078e0228 */
[----:B------:R2:W-:Y:S01]  /*baa0*/  RED.E.ADD.F32.FTZ.RN.STRONG.GPU [R4.64], R11 ;  /* 0x0000000b0400798e */ /* 0x0005e2000c10e786 */
[-C--:B---3--:R-:W-:Y:S03]  /*bab0*/  LEA.HI.X.SX32 R9, R138, R185.reuse, 0x2, P0 ;  /* 0x000000b98a097211 */ /* 0x088fe600000f16ff */
[----:B------:R-:W3:Y:S01]  /*bac0*/  LDL R38, [R1+0x8c] ;  /* 0x00008c0001267983 */ /* 0x000ee20000100800 */
[----:B------:R-:W-:Y:S01]  /*bad0*/  IMAD.MOV.U32 R138, RZ, RZ, c[0x0][0x22c] ;  /* 0x00008b00ff8a7624 */ /* 0x000fe200078e00ff */
[----:B------:R-:W-:Y:S02]  /*bae0*/  IADD3 R39, R137, 0x20, RZ ;  /* 0x0000002089277810 */ /* 0x000fe40007ffe0ff */
[----:B------:R4:W-:Y:S01]  /*baf0*/  RED.E.ADD.F32.FTZ.RN.STRONG.GPU [R8.64], R16 ;  /* 0x000000100800798e */ /* 0x0009e2000c10e786 */
[----:B------:R-:W-:Y:S02]  /*bb00*/  IMAD R138, R138, c[0x0][0x1c0], RZ ;  /* 0x000070008a8a7a24 */ /* 0x000fe400078e02ff */
[----:B------:R-:W-:Y:S02]  /*bb10*/  IMAD.IADD R39, R136, 0x1, R39 ;  /* 0x0000000188277824 */ /* 0x000fe400078e0227 */
[----:B------:R-:W-:Y:S01]  /*bb20*/  IMAD.SHL.U32 R138, R138, 0x10, RZ ;  /* 0x000000108a8a7824 */ /* 0x000fe200078e00ff */
[-C--:B-1----:R-:W-:Y:S01]  /*bb30*/  LEA R6, P1, R0, R184.reuse, 0x2 ;  /* 0x000000b800067211 */ /* 0x082fe200078210ff */
[----:B------:R-:W-:Y:S03]  /*bb40*/  IMAD.IADD R39, R136, 0x1, R39 ;  /* 0x0000000188277824 */ /* 0x000fe600078e0227 */
[-C--:B------:R-:W-:Y:S01]  /*bb50*/  LEA.HI.X.SX32 R7, R0, R185.reuse, 0x2, P1 ;  /* 0x000000b900077211 */ /* 0x080fe200008f16ff */
[----:B------:R-:W-:Y:S02]  /*bb60*/  IMAD.MOV.U32 R0, RZ, RZ, c[0x0][0x22c] ;  /* 0x00008b00ff007624 */ /* 0x000fe400078e00ff */
[----:B------:R-:W-:Y:S01]  /*bb70*/  IMAD.IADD R39, R136, 0x1, R39 ;  /* 0x0000000188277824 */ /* 0x000fe200078e0227 */
[CC--:B--2---:R-:W-:Y:S01]  /*bb80*/  LEA R4, P0, R3.reuse, R184.reuse, 0x2 ;  /* 0x000000b803047211 */ /* 0x0c4fe200078010ff */
[----:B------:R1:W-:Y:S01]  /*bb90*/  RED.E.ADD.F32.FTZ.RN.STRONG.GPU [R6.64], R17 ;  /* 0x000000110600798e */ /* 0x0003e2000c10e786 */
[----:B------:R-:W-:Y:S02]  /*bba0*/  IMAD R0, R0, c[0x0][0x1c0], RZ ;  /* 0x0000700000007a24 */ /* 0x000fe400078e02ff */
[-C--:B------:R-:W-:Y:S01]  /*bbb0*/  LEA.HI.X.SX32 R5, R3, R185.reuse, 0x2, P0 ;  /* 0x000000b903057211 */ /* 0x080fe200000f16ff */
[----:B------:R-:W-:Y:S02]  /*bbc0*/  IMAD.MOV.U32 R3, RZ, RZ, c[0x0][0x22c] ;  /* 0x00008b00ff037624 */ /* 0x000fe400078e00ff */
[----:B------:R-:W-:Y:S02]  /*bbd0*/  IMAD R0, R0, 0x60, RZ ;  /* 0x0000006000007824 */ /* 0x000fe400078e02ff */
[----:B------:R2:W-:Y:S01]  /*bbe0*/  RED.E.ADD.F32.FTZ.RN.STRONG.GPU [R4.64], R18 ;  /* 0x000000120400798e */ /* 0x0005e2000c10e786 */
[----:B------:R-:W-:Y:S02]  /*bbf0*/  IMAD R3, R3, c[0x0][0x1c0], RZ ;  /* 0x0000700003037a24 */ /* 0x000fe400078e02ff */
[CC--:B------:R-:W-:Y:S02]  /*bc00*/  LEA R10, P0, R0.reuse, R184.reuse, 0x2 ;  /* 0x000000b8000a7211 */ /* 0x0c0fe400078010ff */
[-C--:B----4-:R-:W-:Y:S01]  /*bc10*/  LEA R16, P1, R43, R184.reuse, 0x2 ;  /* 0x000000b82b107211 */ /* 0x090fe200078210ff */
[----:B------:R-:W-:Y:S01]  /*bc20*/  IMAD R3, R3, 0x70, RZ ;  /* 0x0000007003037824 */ /* 0x000fe200078e02ff */
[-C--:B------:R-:W-:Y:S01]  /*bc30*/  LEA.HI.X.SX32 R11, R0, R185.reuse, 0x2, P0 ;  /* 0x000000b9000b7211 */ /* 0x080fe200000f16ff */
[----:B------:R-:W-:Y:S01]  /*bc40*/  IMAD.MOV.U32 R0, RZ, RZ, c[0x0][0x22c] ;  /* 0x00008b00ff007624 */ /* 0x000fe200078e00ff */
[-C--:B------:R-:W-:Y:S03]  /*bc50*/  LEA R8, P2, R42, R184.reuse, 0x2 ;  /* 0x000000b82a087211 */ /* 0x080fe600078410ff */
[----:B------:R-:W-:Y:S01]  /*bc60*/  IMAD R0, R0, c[0x0][0x1c0], RZ ;  /* 0x0000700000007a24 */ /* 0x000fe200078e02ff */
[-C--:B------:R-:W-:Y:S03]  /*bc70*/  LEA.HI.X.SX32 R9, R42, R185.reuse, 0x2, P2 ;  /* 0x000000b92a097211 */ /* 0x080fe600010f16ff */
[----:B------:R-:W-:Y:S01]  /*bc80*/  IMAD R0, R0, 0x78, RZ ;  /* 0x0000007800007824 */ /* 0x000fe200078e02ff */
[-C--:B-1----:R-:W-:Y:S02]  /*bc90*/  LEA.HI.X.SX32 R17, R43, R185.reuse, 0x2, P1 ;  /* 0x000000b92b117211 */ /* 0x082fe400008f16ff */
[CC--:B------:R-:W-:Y:S03]  /*bca0*/  LEA R6, P1, R3.reuse, R184.reuse, 0x2 ;  /* 0x000000b803067211 */ /* 0x0c0fe600078210ff */
[----:B------:R1:W-:Y:S01]  /*bcb0*/  RED.E.ADD.F32.FTZ.RN.STRONG.GPU [R16.64], R19 ;  /* 0x000000131000798e */ /* 0x0003e2000c10e786 */
[-C--:B------:R-:W-:Y:S02]  /*bcc0*/  LEA.HI.X.SX32 R7, R3, R185.reuse, 0x2, P1 ;  /* 0x000000b903077211 */ /* 0x080fe400008f16ff */
[-C--:B--2---:R-:W-:Y:S01]  /*bcd0*/  LEA R4, P0, R0, R184.reuse, 0x2 ;  /* 0x000000b800047211 */ /* 0x084fe200078010ff */
[----:B------:R-:W2:Y:S01]  /*bce0*/  LDL R18, [R1+0x88] ;  /* 0x0000880001127983 */ /* 0x000ea20000100800 */
[----:B------:R-:W-:Y:S02]  /*bcf0*/  IADD3 R3, R138, 0x20, RZ ;  /* 0x000000208a037810 */ /* 0x000fe40007ffe0ff */
[-C--:B------:R-:W-:Y:S01]  /*bd00*/  LEA.HI.X.SX32 R5, R0, R185.reuse, 0x2, P0 ;  /* 0x000000b900057211 */ /* 0x080fe200000f16ff */
[----:B------:R4:W-:Y:S01]  /*bd10*/  RED.E.ADD.F32.FTZ.RN.STRONG.GPU [R10.64], R12 ;  /* 0x0000000c0a00798e */ /* 0x0009e2000c10e786 */
[----:B------:R-:W-:Y:S03]  /*bd20*/  IADD3 R0, R137, 0x20, RZ ;  /* 0x0000002089007810 */ /* 0x000fe60007ffe0ff */
[----:B------:R5:W-:Y:S02]  /*bd30*/  RED.E.ADD.F32.FTZ.RN.STRONG.GPU [R8.64], R13 ;  /* 0x0000000d0800798e */ /* 0x000be4000c10e786 */
[----:B------:R-:W-:Y:S02]  /*bd40*/  IMAD.IADD R0, R136, 0x1, R0 ;  /* 0x0000000188007824 */ /* 0x000fe400078e0200 */
[----:B------:R5:W-:Y:S04]  /*bd50*/  RED.E.ADD.F32.FTZ.RN.STRONG.GPU [R6.64], R14 ;  /* 0x0000000e0600798e */ /* 0x000be8000c10e786 */
[----:B------:R5:W-:Y:S04]  /*bd60*/  RED.E.ADD.F32.FTZ.RN.STRONG.GPU [R4.64], R15 ;  /* 0x0000000f0400798e */ /* 0x000be8000c10e786 */
[----:B------:R-:W-:Y:S04]  /*bd70*/  RED.E.ADD.F32.FTZ.RN.STRONG.GPU [R184.64+0x80], R20 ;  /* 0x00008014b800798e */ /* 0x000fe8000c10e786 */
[----:B-1----:R-:W2:Y:S04]  /*bd80*/  LDL R17, [R1+0x84] ;  /* 0x0000840001117983 */ /* 0x002ea80000100800 */
[----:B------:R-:W2:Y:S04]  /*bd90*/  LDL R16, [R1+0x78] ;  /* 0x0000780001107983 */ /* 0x000ea80000100800 */
[----:B----4-:R-:W4:Y:S01]  /*bda0*/  LDL R11, [R1+0x80] ;  /* 0x00008000010b7983 */ /* 0x010f220000100800 */
[CC--:B-----5:R-:W-:Y:S03]  /*bdb0*/  LEA R8, P0, R3.reuse, R184.reuse, 0x2 ;  /* 0x000000b803087211 */ /* 0x0e0fe600078010ff */
[----:B------:R-:W5:Y:S01]  /*bdc0*/  LDL R10, [R1+0x7c] ;  /* 0x00007c00010a7983 */ /* 0x000f620000100800 */
[CC--:B------:R-:W-:Y:S03]  /*bdd0*/  LEA R6, P1, R0.reuse, R184.reuse, 0x2 ;  /* 0x000000b800067211 */ /* 0x0c0fe600078210ff */
[----:B------:R-:W5:Y:S01]  /*bde0*/  LDL R14, [R1+0x70] ;  /* 0x00007000010e7983 */ /* 0x000f620000100800 */
[-C--:B------:R-:W-:Y:S02]  /*bdf0*/  LEA.HI.X.SX32 R9, R3, R185.reuse, 0x2, P0 ;  /* 0x000000b903097211 */ /* 0x080fe400000f16ff */
[-C--:B------:R-:W-:Y:S01]  /*be00*/  LEA.HI.X.SX32 R7, R0, R185.reuse, 0x2, P1 ;  /* 0x000000b900077211 */ /* 0x080fe200008f16ff */
[----:B------:R-:W5:Y:S01]  /*be10*/  LDL R15, [R1+0x74] ;  /* 0x00007400010f7983 */ /* 0x000f620000100800 */
[CC--:B------:R-:W-:Y:S03]  /*be20*/  LEA R4, P0, R40.reuse, R184.reuse, 0x2 ;  /* 0x000000b828047211 */ /* 0x0c0fe600078010ff */
[----:B------:R-:W5:Y:S01]  /*be30*/  LDL R3, [R1+0x6c] ;  /* 0x00006c0001037983 */ /* 0x000f620000100800 */
[-C--:B------:R-:W-:Y:S03]  /*be40*/  LEA.HI.X.SX32 R5, R40, R185.reuse, 0x2, P0 ;  /* 0x000000b928057211 */ /* 0x080fe600000f16ff */
[----:B------:R-:W5:Y:S04]  /*be50*/  LDL R0, [R1+0x90] ;  /* 0x0000900001007983 */ /* 0x000f680000100800 */
        /* <DEDUP_REMOVED lines=9> */
[-C--:B------:R-:W-:Y:S05]  /*bef0*/  LEA.HI.X.SX32 R7, R38, R185.reuse, 0x2, P0 ;  /* 0x000000b926077211 */ /* 0x080fea00000f16ff */
[----:B------:R4:W-:Y:S01]  /*bf00*/  RED.E.ADD.F32.FTZ.RN.STRONG.GPU [R6.64], R26 ;  /* 0x0000001a0600798e */ /* 0x0009e2000c10e786 */
[CC--:B--2---:R-:W-:Y:S04]  /*bf10*/  LEA R4, P1, R18.reuse, R184.reuse, 0x2 ;  /* 0x000000b812047211 */ /* 0x0c4fe800078210ff */
[-C--:B------:R-:W-:Y:S05]  /*bf20*/  LEA.HI.X.SX32 R5, R18, R185.reuse, 0x2, P1 ;  /* 0x000000b912057211 */ /* 0x080fea00008f16ff */
[----:B------:R5:W-:Y:S04]  /*bf30*/  RED.E.ADD.F32.FTZ.RN.STRONG.GPU [R4.64], R27 ;  /* 0x0000001b0400798e */ /* 0x000be8000c10e786 */
[----:B------:R-:W-:Y:S01]  /*bf40*/  LDSM.16.MT88.4 R24, [R172+0x800] ;  /* 0x00080000ac18783b */ /* 0x000fe20000004200 */
[CC--:B-1----:R-:W-:Y:S04]  /*bf50*/  LEA R8, P0, R17.reuse, R184.reuse, 0x2 ;  /* 0x000000b811087211 */ /* 0x0c2fe800078010ff */
[-C--:B------:R-:W-:Y:S02]  /*bf60*/  LEA.HI.X.SX32 R9, R17, R185.reuse, 0x2, P0 ;  /* 0x000000b911097211 */ /* 0x080fe400000f16ff */
[CC--:B----4-:R-:W-:Y:S03]  /*bf70*/  LEA R6, P1, R11.reuse, R184.reuse, 0x2 ;  /* 0x000000b80b067211 */ /* 0x0d0fe600078210ff */
[----:B------:R1:W-:Y:S01]  /*bf80*/  RED.E.ADD.F32.FTZ.RN.STRONG.GPU [R8.64], R32 ;  /* 0x000000200800798e */ /* 0x0003e2000c10e786 */
[CC--:B-----5:R-:W-:Y:S02]  /*bf90*/  LEA R4, P0, R10.reuse, R184.reuse, 0x2 ;  /* 0x000000b80a047211 */ /* 0x0e0fe400078010ff */
[-C--:B------:R-:W-:Y:S02]  /*bfa0*/  LEA.HI.X.SX32 R7, R11, R185.reuse, 0x2, P1 ;  /* 0x000000b90b077211 */ /* 0x080fe400008f16ff */
[-C--:B------:R-:W-:Y:S02]  /*bfb0*/  LEA.HI.X.SX32 R5, R10, R185.reuse, 0x2, P0 ;  /* 0x000000b90a057211 */ /* 0x080fe400000f16ff */
[CC--:B------:R-:W-:Y:S01]  /*bfc0*/  LEA R12, P1, R16.reuse, R184.reuse, 0x2 ;  /* 0x000000b8100c7211 */ /* 0x0c0fe200078210ff */
[----:B------:R2:W-:Y:S01]  /*bfd0*/  RED.E.ADD.F32.FTZ.RN.STRONG.GPU [R6.64], R33 ;  /* 0x000000210600798e */ /* 0x0005e2000c10e786 */
[CC--:B------:R-:W-:Y:S02]  /*bfe0*/  LEA R10, P0, R15.reuse, R184.reuse, 0x2 ;  /* 0x000000b80f0a7211 */ /* 0x0c0fe400078010ff */
[-C--:B------:R-:W-:Y:S01]  /*bff0*/  LEA.HI.X.SX32 R13, R16, R185.reuse, 0x2, P1 ;  /* 0x000000b9100d7211 */ /* 0x080fe200008f16ff */
[----:B------:R3:W-:Y:S01]  /*c000*/  RED.E.ADD.F32.FTZ.RN.STRONG.GPU [R4.64], R34 ;  /* 0x000000220400798e */ /* 0x0007e2000c10e786 */
[-C--:B------:R-:W-:Y:S03]  /*c010*/  LEA.HI.X.SX32 R11, R15, R185.reuse, 0x2, P0 ;  /* 0x000000b90f0b7211 */ /* 0x080fe600000f16ff */
[----:B------:R-:W-:Y:S04]  /*c020*/  RED.E.ADD.F32.FTZ.RN.STRONG.GPU [R12.64], R35 ;  /* 0x000000230c00798e */ /* 0x000fe8000c10e786 */
[----:B------:R-:W-:Y:S04]  /*c030*/  RED.E.ADD.F32.FTZ.RN.STRONG.GPU [R10.64], R28 ;  /* 0x0000001c0a00798e */ /* 0x000fe8000c10e786 */
[----:B------:R-:W-:Y:S01]  /*c040*/  LDSM.16.MT88.4 R32, [R2+0x18800] ;  /* 0x018800000220783b */ /* 0x000fe20000004200 */
[CC--:B-1----:R-:W-:Y:S04]  /*c050*/  LEA R8, P2, R14.reuse, R184.reuse, 0x2 ;  /* 0x000000b80e087211 */ /* 0x0c2fe800078410ff */
[-C--:B------:R-:W-:Y:S02]  /*c060*/  LEA.HI.X.SX32 R9, R14, R185.reuse, 0x2, P2 ;  /* 0x000000b90e097211 */ /* 0x080fe400010f16ff */
[----:B------:R-:W-:Y:S01]  /*c070*/  LDSM.16.MT88.4 R12, [R2+0x18000] ;  /* 0x01800000020c783b */ /* 0x000fe20000004200 */
[CC--:B--2---:R-:W-:Y:S03]  /*c080*/  LEA R6, P1, R3.reuse, R184.reuse, 0x2 ;  /* 0x000000b803067211 */ /* 0x0c4fe600078210ff */
[----:B------:R-:W-:Y:S01]  /*c090*/  RED.E.ADD.F32.FTZ.RN.STRONG.GPU [R8.64], R29 ;  /* 0x0000001d0800798e */ /* 0x000fe2000c10e786 */
[C---:B---3--:R-:W-:Y:S03]  /*c0a0*/  LEA R4, P0, R0.reuse, R184, 0x2 ;  /* 0x000000b800047211 */ /* 0x048fe600078010ff */
[----:B------:R-:W-:Y:S01]  /*c0b0*/  LDSM.16.MT88.4 R8, [R172] ;  /* 0x00000000ac08783b */ /* 0x000fe20000004200 */
[-C--:B------:R-:W-:Y:S02]  /*c0c0*/  LEA.HI.X.SX32 R7, R3, R185.reuse, 0x2, P1 ;  /* 0x000000b903077211 */ /* 0x080fe400008f16ff */
[----:B------:R-:W-:Y:S01]  /*c0d0*/  LEA.HI.X.SX32 R5, R0, R185, 0x2, P0 ;  /* 0x000000b900057211 */ /* 0x000fe200000f16ff */
[----:B------:R-:W-:Y:S01]  /*c0e0*/  IMAD.IADD R0, R173, 0x1, R172 ;  /* 0x00000001ad007824 */ /* 0x000fe200078e02ac */
[----:B------:R-:W-:Y:S01]  /*c0f0*/  PLOP3.LUT P1, PT, PT, PT, UP0, 0x80, 0x0 ;  /* 0x000000000000781c */ /* 0x000fe20003f2f008 */
[----:B------:R-:W-:Y:S01]  /*c100*/  RED.E.ADD.F32.FTZ.RN.STRONG.GPU [R6.64], R30 ;  /* 0x0000001e0600798e */ /* 0x000fe2000c10e786 */
[----:B------:R-:W-:Y:S01]  /*c110*/  PLOP3.LUT P0, PT, PT, PT, UP1, 0x80, 0x0 ;  /* 0x000000000000781c */ /* 0x000fe20003f0f018 */
[----:B------:R-:W-:Y:S02]  /*c120*/  @UP2 UIADD3 UR24, UP0, UR24, -0x200, URZ ;  /* 0xfffffe0018182890 */ /* 0x000fe4000ff1e03f */
[----:B------:R-:W-:Y:S02]  /*c130*/  RED.E.ADD.F32.FTZ.RN.STRONG.GPU [R4.64], R31 ;  /* 0x0000001f0400798e */ /* 0x000fe4000c10e786 */
[----:B------:R-:W-:Y:S02]  /*c140*/  @UP2 UIADD3.X UR23, UR23, -0x1, URZ, UP0, !UPT ;  /* 0xffffffff17172890 */ /* 0x000fe400087fe43f */
[----:B------:R-:W1:Y:S04]  /*c150*/  LDSM.16.MT88.4 R4, [R2+0x14000] ;  /* 0x014000000204783b */ /* 0x000e680000004200 */
[----:B------:R-:W2:Y:S04]  /*c160*/  LDSM.16.MT88.4 R16, [R0] ;  /* 0x000000000010783b */ /* 0x000ea80000004200 */
[----:B------:R-:W3:Y:S01]  /*c170*/  LDSM.16.MT88.4 R28, [R0+0x800] ;  /* 0x00080000001c783b */ /* 0x000ee20000004200 */
        /* <DEDUP_REMOVED lines=37> */
[C---:B----4-:R-:W-:Y:S08]  /*c3d0*/  HMMA.16816.F32.BF16 R104, R28.reuse, R24, R104 ;  /* 0x000000181c68723c */ /* 0x050ff00000041868 */
        /* <DEDUP_REMOVED lines=33> */
[----:B------:R4:W5:Y:S03]  /*c5f0*/  LDSM.16.MT88.4 R32, [R0+0x3800] ;  /* 0x003800000020783b */ /* 0x0009660000004200 */
[-C--:B-1----:R-:W-:Y:S08]  /*c600*/  HMMA.16816.F32.BF16 R100, R4, R8.reuse, R100 ;  /* 0x000000080464723c */ /* 0x082ff00000041864 */
[C---:B------:R-:W-:Y:S08]  /*c610*/  HMMA.16816.F32.BF16 R104, R12.reuse, R8, R104 ;  /* 0x000000080c68723c */ /* 0x040ff00000041868 */
[-C--:B------:R-:W-:Y:S04]  /*c620*/  HMMA.16816.F32.BF16 R108, R12, R10.reuse, R108 ;  /* 0x0000000a0c6c723c */ /* 0x080fe8000004186c */
[C---:B----4-:R-:W-:Y:S02]  /*c630*/  IADD3 R0, R172.reuse, -0x4000, RZ ;  /* 0xffffc000ac007810 */ /* 0x050fe40007ffe0ff */
[----:B------:R-:W-:Y:S02]  /*c640*/  @P1 IADD3 R0, R172, 0x4000, RZ ;  /* 0x00004000ac001810 */ /* 0x000fe40007ffe0ff */
[C---:B------:R-:W-:Y:S04]  /*c650*/  HMMA.16816.F32.BF16 R112, R4.reuse, R10, R112 ;  /* 0x0000000a0470723c */ /* 0x040fe80000041870 */
[----:B------:R-:W-:Y:S04]  /*c660*/  IMAD.MOV.U32 R172, RZ, RZ, R0 ;  /* 0x000000ffffac7224 */ /* 0x000fe800078e0000 */
        /* <DEDUP_REMOVED lines=8> */
[-C--:B-----5:R-:W-:Y:S08]  /*c6f0*/  HMMA.16816.F32.BF16 R116, R20, R32.reuse, R116 ;  /* 0x000000201474723c */ /* 0x0a0ff00000041874 */
        /* <DEDUP_REMOVED lines=14> */
[----:B------:R-:W5:Y:S01]  /*c7e0*/  LDL R37, [R1+0xa4] ;  /* 0x0000a40001257983 */ /* 0x000f620000100800 */
        /* <DEDUP_REMOVED lines=177> */
.L_x_1148:
        /* <DEDUP_REMOVED lines=19> */
.L_x_1149:
        /* <DEDUP_REMOVED lines=10> */
[----:B------:R-:W-:Y:S01]  /*d4d0*/  BSSY B0, `(.L_x_1150) ;  /* 0x0000023000007945 */ /* 0x000fe20003800000 */
[----:B------:R-:W-:Y:S01]  /*d4e0*/  UIMAD UR9, UR32, -0x80, UR9 ;  /* 0xffffff80200978a4 */ /* 0x000fe2000f8e0209 */
[----:B------:R-:W-:Y:S01]  /*d4f0*/  IMAD.WIDE.U32 R4, R13, c[0x0][0x3a0], R6 ;  /* 0x0000e8000d047a25 */ /* 0x000fe200078e0006 */
[----:B------:R-:W-:-:S02]  /*d500*/  UIMAD UR8, UR4, UR11, UR8 ;  /* 0x0000000b040872a4 */ /* 0x000fc4000f8e0208 */
[----:B------:R-:W-:Y:S02]  /*d510*/  USHF.R.S32.HI UR17, URZ, 0x1f, UR38 ;  /* 0x0000001f3f117899 */ /* 0x000fe40008011426 */
[----:B------:R-:W-:Y:S01]  /*d520*/  IADD3 R4, P0, R4, UR15, RZ ;  /* 0x0000000f04047c10 */ /* 0x000fe2000ff1e0ff */
[----:B------:R-:W-:Y:S01]  /*d530*/  ULDC.64 UR10, c[0x0][0x3b8] ;  /* 0x0000ee00000a7ab9 */ /* 0x000fe20000000a00 */
[----:B------:R-:W-:Y:S01]  /*d540*/  IMAD.U32 R0, RZ, RZ, UR8 ;  /* 0x00000008ff007e24 */ /* 0x000fe2000f8e00ff */
[----:B------:R-:W-:Y:S01]  /*d550*/  UIMAD UR8, UR17, UR10, URZ ;  /* 0x0000000a110872a4 */ /* 0x000fe2000f8e023f */
[----:B------:R1:W2:Y:S03]  /*d560*/  LDS.128 R20, [R133+0xd000] ;  /* 0x00d0000085147984 */ /* 0x0002a60000000c00 */
[----:B------:R-:W-:Y:S01]  /*d570*/  IADD3.X R5, R5, UR16, R0, P0, !PT ;  /* 0x0000001005057c10 */ /* 0x000fe200087fe400 */
[----:B------:R-:W-:Y:S01]  /*d580*/  UIMAD UR8, UR38, UR11, UR8 ;  /* 0x0000000b260872a4 */ /* 0x000fe2000f8e0208 */
        /* <DEDUP_REMOVED lines=13> */
[----:B------:R-:W5:Y:S01]  /*d660*/  LDS.128 R16, [R133+0xc000] ;  /* 0x00c0000085107984 */ /* 0x000f620000000c00 */
        /* <DEDUP_REMOVED lines=8> */
[----:B-----5:R4:W-:Y:S04]  /*d6f0*/  STG.E.128 [R10.64], R16 ;  /* 0x000000100a007986 */ /* 0x0209e8000c101d06 */
.L_x_1151:
[----:B------:R-:W-:Y:S05]  /*d700*/  BSYNC B0 ;  /* 0x0000000000007941 */ /* 0x000fea0003800000 */
.L_x_1150:
        /* <DEDUP_REMOVED lines=15> */
.L_x_1153:
[----:B------:R-:W-:Y:S05]  /*d800*/  BSYNC B0 ;  /* 0x0000000000007941 */ /* 0x000fea0003800000 */
.L_x_1152:
        /* <DEDUP_REMOVED lines=15> */
.L_x_1155:
[----:B------:R-:W-:Y:S05]  /*d900*/  BSYNC B0 ;  /* 0x0000000000007941 */ /* 0x000fea0003800000 */
.L_x_1154:
        /* <DEDUP_REMOVED lines=14> */
.L_x_1157:
[----:B------:R-:W-:Y:S05]  /*d9f0*/  BSYNC B0 ;  /* 0x0000000000007941 */ /* 0x000fea0003800000 */
.L_x_1156:
[----:B------:R-:W-:Y:S01]  /*da00*/  ULDC.64 UR8, c[0x0][0x3a8] ;  /* 0x0000ea0000087ab9 */ /* 0x000fe20000000a00 */
[----:B------:R-:W-:Y:S01]  /*da10*/  IMAD.WIDE.U32 R6, R13, c[0x0][0x3a8], R6 ;  /* 0x0000ea000d067a25 */ /* 0x000fe200078e0006 */
[----:B------:R-:W-:Y:S01]  /*da20*/  UIMAD UR8, UR12, UR8, URZ ;  /* 0x000000080c0872a4 */ /* 0x000fe2000f8e023f */
[----:B------:R-:W-:Y:S01]  /*da30*/  BSSY B0, `(.L_x_1158) ;  /* 0x0000016000007945 */ /* 0x000fe20003800000 */
[----:B------:R-:W-:Y:S02]  /*da40*/  USHF.R.S32.HI UR10, URZ, 0x1f, UR38 ;  /* 0x0000001f3f0a7899 */ /* 0x000fe40008011426 */
[----:B------:R-:W-:Y:S01]  /*da50*/  UIMAD UR4, UR4, UR9, UR8 ;  /* 0x00000009040472a4 */ /* 0x000fe2000f8e0208 */
[----:B--2---:R-:W-:Y:S02]  /*da60*/  IADD3 R4, P0, R6, UR13, RZ ;  /* 0x0000000d06047c10 */ /* 0x004fe4000ff1e0ff */
[----:B------:R-:W-:-:S03]  /*da70*/  ULDC.64 UR8, c[0x0][0x3c0] ;  /* 0x0000f00000087ab9 */ /* 0x000fc60000000a00 */
[----:B------:R-:W-:Y:S01]  /*da80*/  IMAD.U32 R3, RZ, RZ, UR4 ;  /* 0x00000004ff037e24 */ /* 0x000fe2000f8e00ff */
[----:B------:R-:W-:-:S04]  /*da90*/  UIMAD UR4, UR10, UR8, URZ ;  /* 0x000000080a0472a4 */ /* 0x000fc8000f8e023f */
[----:B------:R-:W-:Y:S01]  /*daa0*/  IADD3.X R5, R7, UR14, R3, P0, !PT ;  /* 0x0000000e07057c10 */ /* 0x000fe200087fe403 */
[----:B------:R-:W-:Y:S01]  /*dab0*/  UIMAD UR4, UR38, UR9, UR4 ;  /* 0x00000009260472a4 */ /* 0x000fe2000f8e0204 */
[----:B------:R-:W-:-:S05]  /*dac0*/  MOV R3, UR38 ;  /* 0x0000002600037c02 */ /* 0x000fca0008000f00 */
        /* <DEDUP_REMOVED lines=12> */
.L_x_1159:
[----:B------:R-:W-:Y:S05]  /*db90*/  BSYNC B0 ;  /* 0x0000000000007941 */ /* 0x000fea0003800000 */
.L_x_1158:
        /* <DEDUP_REMOVED lines=13> */
.L_x_1161:
[----:B------:R-:W-:Y:S05]  /*dc70*/  BSYNC B0 ;  /* 0x0000000000007941 */ /* 0x000fea0003800000 */
.L_x_1160:
        /* <DEDUP_REMOVED lines=13> */
.L_x_1163:
[----:B------:R-:W-:Y:S05]  /*dd50*/  BSYNC B0 ;  /* 0x0000000000007941 */ /* 0x000fea0003800000 */
.L_x_1162:
        /* <DEDUP_REMOVED lines=11> */
.L_x_1112:
[----:B------:R-:W-:Y:S05]  /*de10*/  BSYNC B1 ;  /* 0x0000000000017941 */ /* 0x000fea0003800000 */
.L_x_1090:
        /* <DEDUP_REMOVED lines=11> */
.L_x_1164:
[----:B------:R-:W-:Y:S05]  /*ded0*/  EXIT ;  /* 0x000000000000794d */ /* 0x000fea0003800000 */
.L_x_1166:
        /* <DEDUP_REMOVED lines=10> */
.L_x_1277:


//--------------------- .text._ZN5flash44flash_bwd_dq_dk_dv_loop_seqk_parallel_kernelI23Flash_bwd_kernel_traitsILi64ELi128ELi128ELi8ELi4ELi4ELi4ELb0ELb0EN7cutlass10bfloat16_tE19Flash_kernel_traitsILi64ELi128ELi128ELi8ES3_EELb0ELb1ELb0ELb1ELb0ELb0ELb1EEEvNS_16Flash_bwd_paramsE --------------------------
	.section	.text._ZN5flash44flash_bwd_dq_dk_dv_loop_seqk_parallel_kernelI23Flash_bwd_kernel_traitsILi64ELi128ELi128ELi8ELi4ELi4ELi4ELb0ELb0EN7cutlass10bfloat16_tE19Flash_kernel_traitsILi64ELi128ELi128ELi8ES3_EELb0ELb1ELb0ELb1ELb0ELb0ELb1EEEvNS_16Flash_bwd_paramsE,"ax",@progbits
	.sectioninfo	@"SHI_REGISTERS=255"
	.align	128
        .global         _ZN5flash44flash_bwd_dq_dk_dv_loop_seqk_parallel_kernelI23Flash_bwd_kernel_traitsILi64ELi128ELi128ELi8ELi4ELi4ELi4ELb0ELb0EN7cutlass10bfloat16_tE19Flash_kernel_traitsILi64ELi128ELi128ELi8ES3_EELb0ELb1ELb0ELb1ELb0ELb0ELb1EEEvNS_16Flash_bwd_paramsE
        .type           _ZN5flash44flash_bwd_dq_dk_dv_loop_seqk_parallel_kernelI23Flash_bwd_kernel_traitsILi64ELi128ELi128ELi8ELi4ELi4ELi4ELb0ELb0EN7cutlass10bfloat16_tE19Flash_kernel_traitsILi64ELi128ELi128ELi8ES3_EELb0ELb1ELb0ELb1ELb0ELb0ELb1EEEvNS_16Flash_bwd_paramsE,@function
        .size           _ZN5flash44flash_bwd_dq_dk_dv_loop_seqk_parallel_kernelI23Flash_bwd_kernel_traitsILi64ELi128ELi128ELi8ELi4ELi4ELi4ELb0ELb0EN7cutlass10bfloat16_tE19Flash_kernel_traitsILi64ELi128ELi128ELi8ES3_EELb0ELb1ELb0ELb1ELb0ELb0ELb1EEEvNS_16Flash_bwd_paramsE,(.L_x_1278 - _ZN5flash44flash_bwd_dq_dk_dv_loop_seqk_parallel_kernelI23Flash_bwd_kernel_traitsILi64ELi128ELi128ELi8ELi4ELi4ELi4ELb0ELb0EN7cutlass10bfloat16_tE19Flash_kernel_traitsILi64ELi128ELi128ELi8ES3_EELb0ELb1ELb0ELb1ELb0ELb0ELb1EEEvNS_16Flash_bwd_paramsE)
        .other          _ZN5flash44flash_bwd_dq_dk_dv_loop_seqk_parallel_kernelI23Flash_bwd_kernel_traitsILi64ELi128ELi128ELi8ELi4ELi4ELi4ELb0ELb0EN7cutlass10bfloat16_tE19Flash_kernel_traitsILi64ELi128ELi128ELi8ES3_EELb0ELb1ELb0ELb1ELb0ELb0ELb1EEEvNS_16Flash_bwd_paramsE,@"STO_CUDA_ENTRY STV_DEFAULT"
_ZN5flash44flash_bwd_dq_dk_dv_loop_seqk_parallel_kernelI23Flash_bwd_kernel_traitsILi64ELi128ELi128ELi8ELi4ELi4ELi4ELb0ELb0EN7cutlass10bfloat16_tE19Flash_kernel_traitsILi64ELi128ELi128ELi8ES3_EELb0ELb1ELb0ELb1ELb0ELb0ELb1EEEvNS_16Flash_bwd_paramsE:
.text._ZN5flash44flash_bwd_dq_dk_dv_loop_seqk_parallel_kernelI23Flash_bwd_kernel_traitsILi64ELi128ELi128ELi8ELi4ELi4ELi4ELb0ELb0EN7cutlass10bfloat16_tE19Flash_kernel_traitsILi64ELi128ELi128ELi8ES3_EELb0ELb1ELb0ELb1ELb0ELb0ELb1EEEvNS_16Flash_bwd_paramsE:
        /* <DEDUP_REMOVED lines=32> */
[CC--:B------:R-:W-:Y:S01]  /*0200*/  LEA.HI R10, R0.reuse, R6.reuse, RZ, 0x3 ;  /* 0x00000006000a7211 */ /* 0x0c0fe200078f18ff */
[----:B------:R-:W-:Y:S01]  /*0210*/  UIMAD.WIDE UR38, UR47, UR38, URZ ;  /* 0x000000262f2672a5 */ /* 0x000fe2000f8e023f */
[CC--:B------:R-:W-:Y:S01]  /*0220*/  LEA.HI R13, R0.reuse, R6.reuse, RZ, 0x7 ;  /* 0x00000006000d7211 */ /* 0x0c0fe200078f38ff */
[----:B---3--:R-:W-:Y:S01]  /*0230*/  UIMAD UR48, UR36, UR47, URZ ;  /* 0x0000002f243072a4 */ /* 0x008fe2000f8e023f */
[CC--:B------:R-:W-:Y:S01]  /*0240*/  LEA.HI R8, R0.reuse, R6.reuse, RZ, 0x5 ;  /* 0x0000000600087211 */ /* 0x0c0fe200078f28ff */
[----:B------:R-:W-:Y:S01]  /*0250*/  UIMAD UR47, UR47, UR12, URZ ;  /* 0x0000000c2f2f72a4 */ /* 0x000fe2000f8e023f */
[CC--:B------:R-:W-:Y:S01]  /*0260*/  LEA.HI R12, R0.reuse, R6.reuse, RZ, 0x6 ;  /* 0x00000006000c7211 */ /* 0x0c0fe200078f30ff */
[----:B------:R-:W-:Y:S01]  /*0270*/  ULDC UR13, c[0x0][0x1c0] ;  /* 0x00007000000d7ab9 */ /* 0x000fe20000000800 */
[----:B------:R-:W-:Y:S01]  /*0280*/  LEA.HI R0, R0, R6, RZ, 0x2 ;  /* 0x0000000600007211 */ /* 0x000fe200078f10ff */
[----:B------:R-:W-:Y:S01]  /*0290*/  ULDC UR11, c[0x0][0x1c0] ;  /* 0x00007000000b7ab9 */ /* 0x000fe20000000800 */
[----:B------:R-:W-:Y:S01]  /*02a0*/  SHF.R.S32.HI R3, RZ, 0x4, R2 ;  /* 0x00000004ff037819 */ /* 0x000fe20000011402 */
[----:B------:R-:W-:Y:S01]  /*02b0*/  UIMAD UR53, UR5, UR32, URZ ;  /* 0x00000020053572a4 */ /* 0x000fe2000f8e023f */
[----:B------:R-:W-:Y:S01]  /*02c0*/  LOP3.LUT R4, R2, 0xfffffff0, RZ, 0xc0, !PT ;  /* 0xfffffff002047812 */ /* 0x000fe200078ec0ff */
[----:B------:R-:W-:Y:S01]  /*02d0*/  UIMAD UR4, UR32, UR11, UR36 ;  /* 0x0000000b200472a4 */ /* 0x000fe2000f8e0224 */
[----:B------:R-:W-:Y:S01]  /*02e0*/  LOP3.LUT R5, R10, 0xfffffff8, RZ, 0xc0, !PT ;  /* 0xfffffff80a057812 */ /* 0x000fe200078ec0ff */
[----:B------:R-:W-:Y:S01]  /*02f0*/  @!UP5 UIMAD UR5, UR32, UR13, UR36 ;  /* 0x0000000d2005d2a4 */ /* 0x000fe2000f8e0224 */
[----:B------:R-:W-:Y:S01]  /*0300*/  LOP3.LUT R11, R8, 0xffffffe0, RZ, 0xc0, !PT ;  /* 0xffffffe0080b7812 */ /* 0x000fe200078ec0ff */
[----:B------:R-:W-:Y:S01]  /*0310*/  IMAD.IADD R7, R6, 0x1, -R4 ;  /* 0x0000000106077824 */ /* 0x000fe200078e0a04 */
[----:B------:R-:W-:Y:S01]  /*0320*/  LOP3.LUT R9, R0, 0x7ffffffc, RZ, 0xc0, !PT ;  /* 0x7ffffffc00097812 */ /* 0x000fe200078ec0ff */
[----:B------:R-:W-:Y:S01]  /*0330*/  IMAD.IADD R5, R6, 0x1, -R5 ;  /* 0x0000000106057824 */ /* 0x000fe200078e0a05 */
[----:B------:R-:W-:Y:S01]  /*0340*/  LEA.HI R2, R2, R3, RZ, 0x1 ;  /* 0x0000000302027211 */ /* 0x000fe200078f08ff */
[C---:B------:R-:W-:Y:S01]  /*0350*/  IMAD.IADD R17, R6.reuse, 0x1, -R11 ;  /* 0x0000000106117824 */ /* 0x040fe200078e0a0b */
[----:B------:R-:W-:Y:S01]  /*0360*/  SHF.R.S32.HI R15, RZ, 0x3, R10 ;  /* 0x00000003ff0f7819 */ /* 0x000fe2000001140a */
[----:B------:R-:W-:Y:S01]  /*0370*/  IMAD.IADD R14, R6, 0x1, -R9 ;  /* 0x00000001060e7824 */ /* 0x000fe200078e0a09 */
[----:B------:R-:W-:Y:S01]  /*0380*/  LOP3.LUT R2, R2, 0xfffffffe, RZ, 0xc0, !PT ;  /* 0xfffffffe02027812 */ /* 0x000fe200078ec0ff */
[----:B------:R-:W-:Y:S01]  /*0390*/  IMAD.SHL.U32 R206, R5, 0x8, RZ ;  /* 0x0000000805ce7824 */ /* 0x000fe200078e00ff */
[--C-:B------:R-:W-:Y:S01]  /*03a0*/  SHF.R.S32.HI R6, RZ, 0x2, R0.reuse ;  /* 0x00000002ff067819 */ /* 0x100fe20000011400 */
[----:B------:R-:W-:Y:S01]  /*03b0*/  IMAD.SHL.U32 R4, R15, 0x40, RZ ;  /* 0x000000400f047824 */ /* 0x000fe200078e00ff */
[----:B------:R-:W-:Y:S01]  /*03c0*/  SHF.R.S32.HI R0, RZ, 0x1f, R0 ;  /* 0x0000001fff007819 */ /* 0x000fe20000011400 */
[----:B------:R-:W-:Y:S01]  /*03d0*/  IMAD.IADD R11, R3, 0x1, -R2 ;  /* 0x00000001030b7824 */ /* 0x000fe200078e0a02 */
[----:B------:R-:W-:Y:S01]  /*03e0*/  SHF.R.S32.HI R18, RZ, 0x5, R8 ;  /* 0x00000005ff127819 */ /* 0x000fe20000011408 */
[----:B------:R-:W-:Y:S01]  /*03f0*/  STL [R1+0xd4], R17 ;  /* 0x0000d41101007387 */ /* 0x000fe20000100800 */
[----:B------:R-:W-:Y:S01]  /*0400*/  LEA.HI R2, R0, R6, RZ, 0x3 ;  /* 0x0000000600027211 */ /* 0x000fe200078f18ff */
[----:B------:R-:W-:Y:S01]  /*0410*/  USHF.L.U32 UR46, UR47, 0x7, URZ ;  /* 0x000000072f2e7899 */ /* 0x000fe2000800063f */
[----:B------:R-:W-:Y:S01]  /*0420*/  LOP3.LUT R0, R4, 0x1c0, RZ, 0xc0, !PT ;  /* 0x000001c004007812 */ /* 0x000fe200078ec0ff */
[----:B------:R-:W-:Y:S01]  /*0430*/  IMAD.SHL.U32 R4, R11, 0x200, RZ ;  /* 0x000002000b047824 */ /* 0x000fe200078e00ff */
[----:B------:R-:W-:Y:S01]  /*0440*/  LOP3.LUT R2, R2, 0xfffffff8, RZ, 0xc0, !PT ;  /* 0xfffffff802027812 */ /* 0x000fe200078ec0ff */
[----:B------:R-:W-:Y:S01]  /*0450*/  ULDC UR50, c[0x0][0x214] ;  /* 0x0000850000327ab9 */ /* 0x000fe20000000800 */
[----:B------:R-:W-:Y:S01]  /*0460*/  SHF.R.U32.HI R3, RZ, 0x3, R0 ;  /* 0x00000003ff037819 */ /* 0x000fe20000011600 */
[----:B------:R-:W-:Y:S01]  /*0470*/  ULDC UR57, c[0x0][0x1c8] ;  /* 0x0000720000397ab9 */ /* 0x000fe20000000800 */
[----:B------:R-:W-:Y:S01]  /*0480*/  LOP3.LUT R0, R0, 0x38, R206, 0xf8, !PT ;  /* 0x0000003800007812 */ /* 0x000fe200078ef8ce */
[----:B------:R-:W-:Y:S01]  /*0490*/  IMAD.IADD R9, R6, 0x1, -R2 ;  /* 0x0000000106097824 */ /* 0x000fe200078e0a02 */
[----:B------:R-:W-:Y:S01]  /*04a0*/  LOP3.LUT P4, RZ, R5, 0x2, RZ, 0xc0, !PT ;  /* 0x0000000205ff7812 */ /* 0x000fe2000788c0ff */
[----:B------:R-:W-:Y:S01]  /*04b0*/  IMAD.SHL.U32 R2, R12, 0x8, RZ ;  /* 0x000000080c027824 */ /* 0x000fe200078e00ff */
[----:B------:R-:W-:Y:S01]  /*04c0*/  LOP3.LUT R0, R0, R3, RZ, 0x3c, !PT ;  /* 0x0000000300007212 */ /* 0x000fe200078e3cff */
[----:B------:R-:W-:Y:S01]  /*04d0*/  ULDC.U8 UR10, c[0x0][0x3d0] ;  /* 0x0000f400000a7ab9 */ /* 0x000fe20000000000 */
[----:B------:R-:W-:Y:S01]  /*04e0*/  SHF.R.S32.HI R3, RZ, 0x1f, R7 ;  /* 0x0000001fff037819 */ /* 0x000fe20000011407 */
[----:B------:R-:W-:Y:S01]  /*04f0*/  ULDC UR51, c[0x0][0x224] ;  /* 0x0000890000337ab9 */ /* 0x000fe20000000800 */
[----:B------:R-:W-:Y:S01]  /*0500*/  LOP3.LUT R15, R0, 0xfffffe00, R2, 0xf8, !PT ;  /* 0xfffffe00000f7812 */ /* 0x000fe200078ef802 */
[----:B------:R-:W-:Y:S01]  /*0510*/  ULDC UR60, c[0x0][0x374] ;  /* 0x0000dd00003c7ab9 */ /* 0x000fe20000000800 */
[----:B------:R-:W-:Y:S01]  /*0520*/  LEA.HI R12, R3, R7, RZ, 0x3 ;  /* 0x00000007030c7211 */ /* 0x000fe200078f18ff */
[----:B------:R-:W-:Y:S01]  /*0530*/  ULDC UR59, c[0x0][0x194] ;  /* 0x00006500003b7ab9 */ /* 0x000fe20000000800 */
[----:B------:R-:W-:Y:S01]  /*0540*/  SHF.R.S32.HI R2, RZ, 0x1f, R8 ;  /* 0x0000001fff027819 */ /* 0x000fe20000011408 */
[----:B------:R-:W-:Y:S01]  /*0550*/  IMAD.SHL.U32 R8, R11, 0x10, RZ ;  /* 0x000000100b087824 */ /* 0x000fe200078e00ff */
[----:B------:R-:W-:Y:S01]  /*0560*/  LOP3.LUT R0, R12, 0xfffffff8, RZ, 0xc0, !PT ;  /* 0xfffffff80c007812 */ /* 0x000fe200078ec0ff */
[----:B------:R-:W-:Y:S01]  /*0570*/  STL [R1+0xa0], R15 ;  /* 0x0000a00f01007387 */ /* 0x000fe20000100800 */
[----:B------:R-:W-:Y:S01]  /*0580*/  LOP3.LUT R3, R9, 0x1, RZ, 0xc0, !PT ;  /* 0x0000000109037812 */ /* 0x000fe200078ec0ff */
[----:B------:R-:W-:Y:S01]  /*0590*/  IMAD.SHL.U32 R193, R15, 0x2, RZ ;  /* 0x000000020fc17824 */ /* 0x000fe200078e00ff */
[----:B------:R-:W-:Y:S01]  /*05a0*/  LOP3.LUT P3, RZ, R5, 0x4, RZ, 0xc0, !PT ;  /* 0x0000000405ff7812 */ /* 0x000fe2000786c0ff */
[----:B------:R-:W-:Y:S01]  /*05b0*/  IMAD.IADD R16, R7, 0x1, -R0 ;  /* 0x0000000107107824 */ /* 0x000fe200078e0a00 */
[----:B------:R-:W-:Y:S01]  /*05c0*/  LEA.HI R0, R2, R18, RZ, 0x2 ;  /* 0x0000001202007211 */ /* 0x000fe200078f10ff */
[----:B------:R-:W-:Y:S01]  /*05d0*/  @UP5 UIMAD UR55, UR32, UR50, URZ ;  /* 0x00000032203752a4 */ /* 0x000fe2000f8e023f */
[----:B------:R-:W-:Y:S01]  /*05e0*/  ISETP.NE.U32.AND P0, PT, R3, 0x1, PT ;  /* 0x000000010300780c */ /* 0x000fe20003f05070 */
[----:B------:R-:W-:Y:S01]  /*05f0*/  ULDC.64 UR6, c[0x0][0x118] ;  /* 0x0000460000067ab9 */ /* 0x000fe20000000a00 */
[----:B------:R-:W-:Y:S01]  /*0600*/  LOP3.LUT R2, R0, 0xfffffffc, RZ, 0xc0, !PT ;  /* 0xfffffffc00027812 */ /* 0x000fe200078ec0ff */
[----:B------:R-:W-:Y:S01]  /*0610*/  IMAD.SHL.U32 R0, R5, 0x40, RZ ;  /* 0x0000004005007824 */ /* 0x000fe200078e00ff */
[----:B------:R-:W-:Y:S01]  /*0620*/  SHF.R.S32.HI R6, RZ, 0x1f, R17 ;  /* 0x0000001fff067819 */ /* 0x000fe20000011411 */
[----:B------:R-:W-:Y:S01]  /*0630*/  STL [R1+0x90], R16 ;  /* 0x0000901001007387 */ /* 0x000fe20000100800 */
[----:B------:R-:W-:Y:S01]  /*0640*/  SHF.R.S32.HI R5, RZ, 0x7, R13 ;  /* 0x00000007ff057819 */ /* 0x000fe2000001140d */
[----:B------:R-:W-:Y:S01]  /*0650*/  IMAD.IADD R189, R18, 0x1, -R2 ;  /* 0x0000000112bd7824 */ /* 0x000fe200078e0a02 */
[----:B------:R-:W-:Y:S01]  /*0660*/  LOP3.LUT R0, R0, 0x1c0, RZ, 0xc0, !PT ;  /* 0x000001c000007812 */ /* 0x000fe200078ec0ff */
[----:B------:R-:W-:Y:S01]  /*0670*/  ULOP3.LUT UR57, UR36, UR57, URZ, 0x3c, !UPT ;  /* 0x0000003924397292 */ /* 0x000fe2000f8e3c3f */
[----:B------:R-:W-:Y:S01]  /*0680*/  LEA.HI R6, R6, R17, RZ, 0x2 ;  /* 0x0000001106067211 */ /* 0x000fe200078f10ff */
[----:B------:R-:W-:Y:S01]  /*0690*/  IMAD.SHL.U32 R2, R189, 0x10, RZ ;  /* 0x00000010bd027824 */ /* 0x000fe200078e00ff */
[C---:B------:R-:W-:Y:S01]  /*06a0*/  LOP3.LUT R183, R0.reuse, 0x8, R10, 0xf8, !PT ;  /* 0x0000000800b77812 */ /* 0x040fe200078ef80a */
[----:B------:R-:W-:Y:S01]  /*06b0*/  USHF.R.S32.HI UR58, URZ, 0x1f, UR36 ;  /* 0x0000001f3f3a7899 */ /* 0x000fe20008011424 */
[----:B------:R-:W-:Y:S01]  /*06c0*/  SHF.R.U32.HI R3, RZ, 0x3, R0 ;  /* 0x00000003ff037819 */ /* 0x000fe20000011600 */
[----:B------:R-:W-:Y:S01]  /*06d0*/  UISETP.NE.AND UP6, UPT, UR10, URZ, UPT ;  /* 0x0000003f0a00728c */ /* 0x000fe2000bfc5270 */
[----:B------:R-:W-:Y:S01]  /*06e0*/  LOP3.LUT R7, R0, 0x30, R2, 0xf8, !PT ;  /* 0x0000003000077812 */ /* 0x000fe200078ef802 */
[----:B------:R-:W-:Y:S01]  /*06f0*/  IMAD R0, R5, 0x1000, R4 ;  /* 0x0000100005007824 */ /* 0x000fe200078e0204 */
[----:B------:R-:W-:Y:S01]  /*0700*/  LOP3.LUT R183, R183, R3, RZ, 0x3c, !PT ;  /* 0x00000003b7b77212 */ /* 0x000fe200078e3cff */
[----:B------:R-:W-:Y:S01]  /*0710*/  UIMAD UR60, UR60, 0xc0, URZ ;  /* 0x000000c03c3c78a4 */ /* 0x000fe2000f8e023f */
[----:B------:R-:W-:Y:S01]  /*0720*/  LEA.HI.SX32 R13, R6, R2, 0x1e ;  /* 0x00000002060d7211 */ /* 0x000fe200078ff2ff */
[----:B------:R-:W-:Y:S01]  /*0730*/  IMAD.U32 R6, RZ, RZ, UR14 ;  /* 0x0000000eff067e24 */ /* 0x000fe2000f8e00ff */
[----:B------:R-:W-:Y:S01]  /*0740*/  LOP3.LUT R2, R7, 0x8, R10, 0xf8, !PT ;  /* 0x0000000807027812 */ /* 0x000fe200078ef80a */
[----:B------:R-:W-:Y:S01]  /*0750*/  IMAD.IADD R183, R0, 0x1, R183 ;  /* 0x0000000100b77824 */ /* 0x000fe200078e02b7 */
[C---:B------:R-:W-:Y:S01]  /*0760*/  R2P PR, R9.reuse, 0x6 ;  /* 0x0000000609007804 */ /* 0x040fe20000000000 */
[----:B------:R-:W-:Y:S01]  /*0770*/  IMAD.SHL.U32 R0, R9, 0x40, RZ ;  /* 0x0000004009007824 */ /* 0x000fe200078e00ff */
[----:B------:R-:W-:Y:S01]  /*0780*/  LOP3.LUT R3, R4, R2, R3, 0xf6, !PT ;  /* 0x0000000204037212 */ /* 0x000fe200078ef603 */
[----:B------:R-:W-:Y:S01]  /*0790*/  IMAD.SHL.U32 R2, R5, 0x8, RZ ;  /* 0x0000000805027824 */ /* 0x000fe200078e00ff */
[----:B------:R-:W-:Y:S01]  /*07a0*/  STL [R1+0x98], R13 ;  /* 0x0000980d01007387 */ /* 0x000fe20000100800 */
[----:B------:R-:W-:Y:S01]  /*07b0*/  IMAD.SHL.U32 R7, R14, 0x2, RZ ;  /* 0x000000020e077824 */ /* 0x000fe200078e00ff */
[----:B------:R-:W-:Y:S01]  /*07c0*/  LOP3.LUT R0, R0, 0x1c0, RZ, 0xc0, !PT ;  /* 0x000001c000007812 */ /* 0x000fe200078ec0ff */
[----:B------:R-:W-:Y:S01]  /*07d0*/  IMAD.SHL.U32 R183, R183, 0x2, RZ ;  /* 0x00000002b7b77824 */ /* 0x000fe200078e00ff */
[----:B------:R-:W-:Y:S01]  /*07e0*/  LOP3.LUT R2, R2, 0x8, RZ, 0xc0, !PT ;  /* 0x0000000802027812 */ /* 0x000fe200078ec0ff */
[----:B------:R-:W-:Y:S01]  /*07f0*/  IMAD R5, R5, 0x2000, R7 ;  /* 0x0000200005057824 */ /* 0x000fe200078e0207 */
[----:B------:R-:W-:Y:S01]  /*0800*/  SHF.R.U32.HI R4, RZ, 0x3, R0 ;  /* 0x00000003ff047819 */ /* 0x000fe20000011600 */
[----:B------:R-:W-:Y:S01]  /*0810*/  UIMAD UR59, UR59, 0xc0, URZ ;  /* 0x000000c03b3b78a4 */ /* 0x000fe2000f8e023f */
[----:B------:R-:W-:Y:S01]  /*0820*/  LOP3.LUT R9, R2, 0x10, R8, 0xf8, !PT ;  /* 0x0000001002097812 */ /* 0x000fe200078ef808 */
[----:B------:R-:W-:Y:S01]  /*0830*/  IMAD R5, R189, 0x400, R5 ;  /* 0x00000400bd057824 */ /* 0x000fe200078e0205 */
[CC--:B------:R-:W-:Y:S01]  /*0840*/  LOP3.LUT R6, R4.reuse, R0.reuse, RZ, 0xfc, !PT ;  /* 0x0000000004067212 */ /* 0x0c0fe200078efcff */
[----:B------:R-:W-:Y:S01]  /*0850*/  USHF.R.S32.HI UR61, URZ, 0x1f, UR36 ;  /* 0x0000001f3f3d7899 */ /* 0x000fe20008011424 */
[----:B------:R-:W-:Y:S01]  /*0860*/  LOP3.LUT R8, R4, R0, R2, 0x1e, !PT ;  /* 0x0000000004087212 */ /* 0x000fe200078e1e02 */
[----:B------:R-:W-:Y:S01]  /*0870*/  IMAD.SHL.U32 R2, R16, 0x40, RZ ;  /* 0x0000004010027824 */ /* 0x000fe200078e00ff */
[----:B------:R-:W-:Y:S01]  /*0880*/  SEL R185, R198, 0xffffffe0, !P4 ;  /* 0xffffffe0c6b97807 */ /* 0x000fe20006000000 */
[----:B------:R-:W-:Y:S01]  /*0890*/  IMAD.IADD R194, R6, 0x1, R5 ;  /* 0x0000000106c27824 */ /* 0x000fe200078e0205 */
[----:B------:R-:W-:Y:S01]  /*08a0*/  SEL R198, R198, 0xffffffe0, !P1 ;  /* 0xffffffe0c6c67807 */ /* 0x000fe20004800000 */
[----:B------:R-:W-:Y:S01]  /*08b0*/  IMAD.SHL.U32 R0, R12, 0x40, RZ ;  /* 0x000000400c007824 */ /* 0x000fe200078e00ff */
[----:B------:R-:W-:Y:S01]  /*08c0*/  LOP3.LUT R2, R2, 0x1c0, RZ, 0xc0, !PT ;  /* 0x000001c002027812 */ /* 0x000fe200078ec0ff */
[----:B------:R-:W-:Y:S01]  /*08d0*/  IMAD.SHL.U32 R5, R11, 0x8, RZ ;  /* 0x000000080b057824 */ /* 0x000fe200078e00ff */
[----:B------:R-:W-:Y:S01]  /*08e0*/  SEL R196, R196, 0x10, !P0 ;  /* 0x00000010c4c47807 */ /* 0x000fe20004000000 */
[----:B------:R-:W-:Y:S01]  /*08f0*/  IMAD.U32 R4, RZ, RZ, UR8 ;  /* 0x00000008ff047e24 */ /* 0x000fe2000f8e00ff */
[----:B------:R-:W-:Y:S01]  /*0900*/  LOP3.LUT R0, R0, 0xfffffe00, RZ, 0xc0, !PT ;  /* 0xfffffe0000007812 */ /* 0x000fe200078ec0ff */
[C---:B------:R-:W-:Y:S01]  /*0910*/  IMAD R6, R189.reuse, 0x400, R7 ;  /* 0x00000400bd067824 */ /* 0x040fe200078e0207 */
[----:B------:R-:W-:Y:S01]  /*0920*/  LOP3.LUT R5, R2, 0x8, R5, 0xf8, !PT ;  /* 0x0000000802057812 */ /* 0x000fe200078ef805 */
[----:B------:R-:W-:Y:S01]  /*0930*/  IMAD.SHL.U32 R194, R194, 0x2, RZ ;  /* 0x00000002c2c27824 */ /* 0x000fe200078e00ff */
[----:B------:R-:W-:Y:S01]  /*0940*/  SHF.R.U32.HI R4, RZ, 0x3, R2 ;  /* 0x00000003ff047819 */ /* 0x000fe20000011602 */
[----:B------:R-:W-:Y:S01]  /*0950*/  IMAD R189, R189, 0x400, R0 ;  /* 0x00000400bdbd7824 */ /* 0x000fe200078e0200 */
[----:B------:R-:W-:Y:S01]  /*0960*/  SHF.R.S32.HI R7, RZ, 0x1f, R13 ;  /* 0x0000001fff077819 */ /* 0x000fe2000001140d */
[----:B------:R-:W-:Y:S01]  /*0970*/  IMAD.IADD R6, R6, 0x1, R8 ;  /* 0x0000000106067824 */ /* 0x000fe200078e0208 */
[----:B------:R-:W-:Y:S01]  /*0980*/  LOP3.LUT R5, R5, R4, RZ, 0x3c, !PT ;  /* 0x0000000405057212 */ /* 0x000fe200078e3cff */
[----:B------:R-:W-:Y:S01]  /*0990*/  IMAD.IADD R197, R194, 0x1, R196 ;  /* 0x00000001c2c57824 */ /* 0x000fe200078e02c4 */
[----:B------:R-:W-:Y:S01]  /*09a0*/  LOP3.LUT R2, R4, R9, R2, 0x1e, !PT ;  /* 0x0000000904027212 */ /* 0x000fe200078e1e02 */
[----:B------:R-:W-:Y:S01]  /*09b0*/  IMAD.MOV.U32 R4, RZ, RZ, 0x440 ;  /* 0x00000440ff047424 */ /* 0x000fe200078e00ff */
[----:B------:R-:W-:Y:S01]  /*09c0*/  IADD3 R8, R13, 0x1, RZ ;  /* 0x000000010d087810 */ /* 0x000fe20007ffe0ff */
[----:B------:R-:W-:Y:S01]  /*09d0*/  IMAD.IADD R189, R189, 0x1, R5 ;  /* 0x00000001bdbd7824 */ /* 0x000fe200078e0205 */
[----:B------:R-:W-:Y:S01]  /*09e0*/  LOP3.LUT R188, R2, R0, RZ, 0xfc, !PT ;  /* 0x0000000002bc7212 */ /* 0x000fe200078efcff */
[----:B------:R-:W-:Y:S01]  /*09f0*/  IMAD.MOV.U32 R5, RZ, RZ, 0x40 ;  /* 0x00000040ff057424 */ /* 0x000fe200078e00ff */
[----:B------:R-:W-:Y:S01]  /*0a00*/  IADD3 R0, R13, -0x80, RZ ;  /* 0xffffff800d007810 */ /* 0x000fe20007ffe0ff */
[----:B------:R1:W-:Y:S01]  /*0a10*/  STL [R1+0xd0], R7 ;  /* 0x0000d00701007387 */ /* 0x0003e20000100800 */
[----:B------:R-:W-:Y:S01]  /*0a20*/  LEA R6, R6, 0xc000, 0x1 ;  /* 0x0000c00006067811 */ /* 0x000fe200078e08ff */
[----:B------:R-:W-:Y:S01]  /*0a30*/  IMAD.IADD R186, R183, 0x1, R185 ;  /* 0x00000001b7ba7824 */ /* 0x000fe200078e02b9 */
[----:B------:R-:W-:Y:S01]  /*0a40*/  SHF.R.S32.HI R2, RZ, 0x1f, R0 ;  /* 0x0000001fff027819 */ /* 0x000fe20000011400 */
[----:B------:R2:W-:Y:S01]  /*0a50*/  STL [R1+0x8c], R8 ;  /* 0x00008c0801007387 */ /* 0x0005e20000100800 */
[C---:B------:R-:W-:Y:S01]  /*0a60*/  SEL R184, R5.reuse, 0xffffffc0, !P3 ;  /* 0xffffffc005b87807 */ /* 0x040fe20005800000 */
[--C-:B------:R-:W-:Y:S01]  /*0a70*/  IMAD.IADD R201, R194, 0x1, R198.reuse ;  /* 0x00000001c2c97824 */ /* 0x100fe200078e02c6 */
[----:B------:R-:W-:Y:S01]  /*0a80*/  SEL R5, R5, 0xffffffc0, !P2 ;  /* 0xffffffc005057807 */ /* 0x000fe20005000000 */
[----:B------:R-:W-:Y:S01]  /*0a90*/  IMAD.IADD R200, R197, 0x1, R198 ;  /* 0x00000001c5c87824 */ /* 0x000fe200078e02c6 */
[----:B------:R-:W-:Y:S01]  /*0aa0*/  SEL R4, R4, 0x3c0, !P2 ;  /* 0x000003c004047807 */ /* 0x000fe20005000000 */
[----:B------:R-:W-:Y:S01]  /*0ab0*/  IMAD.IADD R184, R183, 0x1, R184 ;  /* 0x00000001b7b87824 */ /* 0x000fe200078e02b8 */
[----:B------:R-:W-:Y:S01]  /*0ac0*/  IADD3 R11, R6, 0x420, RZ ;  /* 0x00000420060b7810 */ /* 0x000fe20007ffe0ff */
[----:B------:R-:W-:Y:S01]  /*0ad0*/  IMAD.IADD R195, R194, 0x1, R5 ;  /* 0x00000001c2c37824 */ /* 0x000fe200078e0205 */
[C---:B------:R-:W-:Y:S01]  /*0ae0*/  @P1 IADD3 R11, R6.reuse, 0x3e0, RZ ;  /* 0x000003e0060b1810 */ /* 0x040fe20007ffe0ff */
[----:B------:R-:W-:Y:S01]  /*0af0*/  IMAD.IADD R185, R185, 0x1, R184 ;  /* 0x00000001b9b97824 */ /* 0x000fe200078e02b8 */
[----:B------:R-:W-:Y:S01]  /*0b00*/  IADD3 R10, R6, 0x2420, RZ ;  /* 0x00002420060a7810 */ /* 0x000fe20007ffe0ff */
[--C-:B------:R-:W-:Y:S01]  /*0b10*/  IMAD.IADD R196, R196, 0x1, R195.reuse ;  /* 0x00000001c4c47824 */ /* 0x100fe200078e02c3 */
[----:B------:R-:W-:Y:S01]  /*0b20*/  IADD3 R9, R6, 0x2040, RZ ;  /* 0x0000204006097810 */ /* 0x000fe20007ffe0ff */
[----:B------:R-:W-:Y:S01]  /*0b30*/  IMAD.IADD R199, R198, 0x1, R195 ;  /* 0x00000001c6c77824 */ /* 0x000fe200078e02c3 */
[C---:B------:R-:W-:Y:S01]  /*0b40*/  @P1 IADD3 R10, R6.reuse, 0x23e0, RZ ;  /* 0x000023e0060a1810 */ /* 0x040fe20007ffe0ff */
[----:B------:R-:W-:Y:S01]  /*0b50*/  UIMAD.WIDE.U32 UR42, UR38, UR44, URZ ;  /* 0x0000002c262a72a5 */ /* 0x000fe2000f8e003f */
[----:B------:R-:W-:Y:S01]  /*0b60*/  @P2 IADD3 R9, R6, 0x1fc0, RZ ;  /* 0x00001fc006092810 */ /* 0x000fe20007ffe0ff */
[----:B------:R-:W-:-:S02]  /*0b70*/  UIMAD UR52, UR39, UR44, URZ ;  /* 0x0000002c273472a4 */ /* 0x000fc4000f8e023f */
[----:B------:R-:W-:Y:S01]  /*0b80*/  USHF.R.S32.HI UR54, URZ, 0x1f, UR48 ;  /* 0x0000001f3f367899 */ /* 0x000fe20008011430 */
[C---:B-1----:R-:W-:Y:S01]  /*0b90*/  SHF.L.U64.HI R7, R0.reuse, 0x2, R2 ;  /* 0x0000000200077819 */ /* 0x042fe20000010202 */
[----:B------:R-:W-:Y:S01]  /*0ba0*/  IMAD.SHL.U32 R0, R0, 0x4, RZ ;  /* 0x0000000400007824 */ /* 0x000fe200078e00ff */
[----:B------:R-:W-:Y:S01]  /*0bb0*/  UIMAD UR51, UR4, UR51, URZ ;  /* 0x00000033043372a4 */ /* 0x000fe2000f8e023f */
[----:B------:R-:W-:Y:S01]  /*0bc0*/  IMAD.SHL.U32 R2, R3, 0x2, RZ ;  /* 0x0000000203027824 */ /* 0x000fe200078e00ff */
[----:B------:R-:W-:Y:S01]  /*0bd0*/  @!UP5 UIMAD UR50, UR5, UR50, URZ ;  /* 0x000000320532d2a4 */ /* 0x000fe2000f8e023f */
[--C-:B--2---:R-:W-:Y:S01]  /*0be0*/  IMAD.IADD R8, R5, 0x1, R6.reuse ;  /* 0x0000000105087824 */ /* 0x104fe200078e0206 */
[----:B------:R1:W-:Y:S01]  /*0bf0*/  STL [R1+0x88], R7 ;  /* 0x0000880701007387 */ /* 0x0003e20000100800 */
[----:B------:R-:W-:Y:S01]  /*0c00*/  IMAD.IADD R3, R198, 0x1, R6 ;  /* 0x00000001c6037824 */ /* 0x000fe200078e0206 */
[----:B------:R-:W-:Y:S02]  /*0c10*/  USHF.R.S32.HI UR49, URZ, 0x1f, UR46 ;  /* 0x0000001f3f317899 */ /* 0x000fe4000801142e */
[----:B------:R2:W-:Y:S01]  /*0c20*/  STL [R1+0x84], R0 ;  /* 0x0000840001007387 */ /* 0x0005e20000100800 */
[----:B------:R-:W-:-:S03]  /*0c30*/  UMOV UR41, 0xffffc000 ;  /* 0xffffc00000297882 */ /* 0x000fc60000000000 */
[----:B------:R-:W-:Y:S04]  /*0c40*/  STL [R1+0x94], R6 ;  /* 0x0000940601007387 */ /* 0x000fe80000100800 */
[----:B------:R-:W-:Y:S04]  /*0c50*/  STL [R1+0xb0], R8 ;  /* 0x0000b00801007387 */ /* 0x000fe80000100800 */
[----:B------:R3:W-:Y:S01]  /*0c60*/  STL [R1+0xcc], R3 ;  /* 0x0000cc0301007387 */ /* 0x0007e20000100800 */
[C---:B-1----:R-:W-:Y:S02]  /*0c70*/  IADD3 R7, R6.reuse, 0x2020, RZ ;  /* 0x0000202006077810 */ /* 0x042fe40007ffe0ff */
[C---:B------:R-:W-:Y:S01]  /*0c80*/  @P1 IADD3 R7, R6.reuse, 0x1fe0, RZ ;  /* 0x00001fe006071810 */ /* 0x040fe20007ffe0ff */
[----:B--2---:R-:W-:-:S05]  /*0c90*/  IMAD.IADD R0, R6, 0x1, R4 ;  /* 0x0000000106007824 */ /* 0x004fca00078e0204 */
[----:B------:R1:W-:Y:S04]  /*0ca0*/  STL [R1+0xac], R0 ;  /* 0x0000ac0001007387 */ /* 0x0003e80000100800 */
[----:B------:R-:W-:Y:S01]  /*0cb0*/  STL [R1+0xb8], R11 ;  /* 0x0000b80b01007387 */ /* 0x000fe20000100800 */
[----:B---3--:R-:W-:-:S03]  /*0cc0*/  IADD3 R3, R6, 0x2440, RZ ;  /* 0x0000244006037810 */ /* 0x008fc60007ffe0ff */
[----:B------:R-:W-:Y:S01]  /*0cd0*/  STL [R1+0x9c], R7 ;  /* 0x00009c0701007387 */ /* 0x000fe20000100800 */
[----:B------:R-:W-:Y:S01]  /*0ce0*/  @P2 IADD3 R3, R6, 0x23c0, RZ ;  /* 0x000023c006032810 */ /* 0x000fe20007ffe0ff */
[C---:B------:R-:W-:Y:S02]  /*0cf0*/  IMAD.IADD R6, R198.reuse, 0x1, R8 ;  /* 0x00000001c6067824 */ /* 0x040fe400078e0208 */
[----:B------:R-:W-:Y:S04]  /*0d00*/  STL [R1+0xb4], R10 ;  /* 0x0000b40a01007387 */ /* 0x000fe80000100800 */
[----:B------:R-:W-:Y:S04]  /*0d10*/  STL [R1+0xa8], R9 ;  /* 0x0000a80901007387 */ /* 0x000fe80000100800 */
[----:B------:R2:W-:Y:S04]  /*0d20*/  STL [R1+0xa4], R3 ;  /* 0x0000a40301007387 */ /* 0x0005e80000100800 */
[----:B------:R-:W-:Y:S01]  /*0d30*/  STL [R1+0xc8], R6 ;  /* 0x0000c80601007387 */ /* 0x000fe20000100800 */
[----:B-1----:R-:W-:-:S02]  /*0d40*/  IMAD.IADD R0, R198, 0x1, R0 ;  /* 0x00000001c6007824 */ /* 0x002fc400078e0200 */
[----:B------:R-:W-:-:S03]  /*0d50*/  IMAD.IADD R198, R198, 0x1, R196 ;  /* 0x00000001c6c67824 */ /* 0x000fc600078e02c4 */
[----:B------:R1:W-:Y:S01]  /*0d60*/  STL [R1+0xc4], R0 ;  /* 0x0000c40001007387 */ /* 0x0003e20000100800 */
[----:B--2---:R-:W-:-:S05]  /*0d70*/  IMAD.IADD R3, R5, 0x1, R7 ;  /* 0x0000000105037824 */ /* 0x004fca00078e0207 */
[----:B------:R2:W-:Y:S01]  /*0d80*/  STL [R1+0xc0], R3 ;  /* 0x0000c00301007387 */ /* 0x0005e20000100800 */
[----:B-1----:R-:W-:-:S05]  /*0d90*/  IMAD.IADD R0, R4, 0x1, R7 ;  /* 0x0000000104007824 */ /* 0x002fca00078e0207 */
[----:B------:R2:W-:Y:S02]  /*0da0*/  STL [R1+0xbc], R0 ;  /* 0x0000bc0001007387 */ /* 0x0005e40000100800 */
.L_x_1243:
        /* <DEDUP_REMOVED lines=12> */
[----:B--2---:R-:W-:Y:S01]  /*0e70*/  IMAD.U32 R4, RZ, RZ, UR4 ;  /* 0x00000004ff047e24 */ /* 0x004fe2000f8e00ff */
[----:B------:R-:W-:Y:S01]  /*0e80*/  ULDC.U8 UR13, c[0x0][0x312] ;  /* 0x0000c480000d7ab9 */ /* 0x000fe20000000000 */
[----:B------:R-:W-:Y:S01]  /*0e90*/  PLOP3.LUT P0, PT, PT, PT, UP3, 0x80, 0x0 ;  /* 0x000000000000781c */ /* 0x000fe20003f0f038 */
[----:B------:R-:W-:Y:S01]  /*0ea0*/  ULDC.64 UR8, c[0x0][0x248] ;  /* 0x0000920000087ab9 */ /* 0x000fe20000000a00 */
[----:B------:R-:W-:Y:S01]  /*0eb0*/  IMAD.U32 R5, RZ, RZ, UR5 ;  /* 0x00000005ff057e24 */ /* 0x000fe2000f8e00ff */
[----:B------:R-:W-:-:S02]  /*0ec0*/  UISETP.NE.AND UP4, UPT, UR13, URZ, UPT ;  /* 0x0000003f0d00728c */ /* 0x000fc4000bf85270 */
[----:B------:R-:W-:Y:S02]  /*0ed0*/  @UP3 UIADD3 UR4, UP0, UR14, UR10, URZ ;  /* 0x0000000a0e043290 */ /* 0x000fe4000ff1e03f */
[----:B-1-3--:R1:W3:Y:S01]  /*0ee0*/  @P2 LDG.E R8, [R4.64] ;  /* 0x0000000604082981 */ /* 0x00a2e2000c1e1900 */
[----:B------:R-:W-:Y:S02]  /*0ef0*/  UISETP.EQ.U32.AND UP2, UPT, URZ, UR8, UPT ;  /* 0x000000083f00728c */ /* 0x000fe4000bf42070 */
[----:B------:R-:W-:Y:S01]  /*0f00*/  @UP3 UIADD3.X UR5, UR12, UR11, URZ, UP0, !UPT ;  /* 0x0000000b0c053290 */ /* 0x000fe200087fe43f */
[----:B--2---:R1:W2:Y:S01]  /*0f10*/  @P2 LDG.E R3, [R4.64+0x4] ;  /* 0x0000040604032981 */ /* 0x0042a2000c1e1900 */
[----:B------:R-:W-:Y:S01]  /*0f20*/  MOV R6, UR4 ;  /* 0x0000000400067c02 */ /* 0x000fe20008000f00 */
[----:B------:R-:W-:-:S03]  /*0f30*/  UISETP.EQ.OR.EX UP2, UPT, URZ, UR9, !UP4, UP2 ;  /* 0x000000093f00728c */ /* 0x000fc6000e742720 */
[----:B------:R-:W-:Y:S01]  /*0f40*/  IMAD.U32 R7, RZ, RZ, UR5 ;  /* 0x00000005ff077e24 */ /* 0x000fe2000f8e00ff */
[----:B------:R-:W-:-:S04]  /*0f50*/  UIADD3 UR8, UP0, UR14, UR8, URZ ;  /* 0x000000080e087290 */ /* 0x000fc8000ff1e03f */
[----:B----4-:R-:W4:Y:S01]  /*0f60*/  @P0 LDG.E R6, [R6.64] ;  /* 0x0000000606060981 */ /* 0x010f22000c1e1900 */
        /* <DEDUP_REMOVED lines=9> */
[----:B---3--:R-:W1:Y:S08]  /*1000*/  @P2 R2UR UR13, R8 ;  /* 0x00000000080d23c2 */ /* 0x008e7000000e0000 */
[----:B--2---:R-:W1:Y:S08]  /*1010*/  @P2 R2UR UR4, R3 ;  /* 0x00000000030423c2 */ /* 0x004e7000000e0000 */
        /* <DEDUP_REMOVED lines=14> */
.L_x_1167:
        /* <DEDUP_REMOVED lines=24> */
[----:B------:R-:W-:Y:S01]  /*1280*/  UIMAD UR12, UR40, UR10, URZ ;  /* 0x0000000a280c72a4 */ /* 0x000fe2000f8e023f */
[----:B------:R-:W-:Y:S01]  /*1290*/  PLOP3.LUT P1, PT, PT, PT, UP0, 0x80, 0x0 ;  /* 0x000000000000781c */ /* 0x000fe20003f2f008 */
[----:B------:R-:W-:Y:S02]  /*12a0*/  UIMAD.WIDE.U32 UR4, UR32, UR10, URZ ;  /* 0x0000000a200472a5 */ /* 0x000fe4000f8e003f */
[----:B------:R-:W-:-:S02]  /*12b0*/  USHF.R.S32.HI UR10, URZ, 0x1f, UR9 ;  /* 0x0000001f3f0a7899 */ /* 0x000fc40008011409 */
[----:B------:R-:W-:Y:S02]  /*12c0*/  UIMAD UR16, UR32, UR11, UR12 ;  /* 0x0000000b201072a4 */ /* 0x000fe4000f8e020c */
[----:B------:R-:W-:Y:S02]  /*12d0*/  ULDC.64 UR14, c[0x0][0x190] ;  /* 0x00006400000e7ab9 */ /* 0x000fe40000000a00 */
[----:B------:R-:W-:Y:S02]  /*12e0*/  ULEA.HI UR12, UR10, UR9, URZ, 0x7 ;  /* 0x000000090a0c7291 */ /* 0x000fe4000f8f383f */
[----:B------:R-:W-:Y:S02]  /*12f0*/  UISETP.NE.AND UP2, UPT, UR13, -0x1, UPT ;  /* 0xffffffff0d00788c */ /* 0x000fe4000bf45270 */
[----:B------:R-:W-:Y:S02]  /*1300*/  UIMAD.WIDE.U32 UR10, UR13, UR14, URZ ;  /* 0x0000000e0d0a72a5 */ /* 0x000fe4000f8e003f */
[----:B------:R-:W-:-:S02]  /*1310*/  @UP0 UIADD3 UR9, UR23, UR26, URZ ;  /* 0x0000001a17090290 */ /* 0x000fc4000fffe03f */
[----:B------:R-:W-:Y:S02]  /*1320*/  ULDC.64 UR18, c[0x0][0x198] ;  /* 0x0000660000127ab9 */ /* 0x000fe40000000a00 */
[----:B------:R-:W-:Y:S02]  /*1330*/  UIADD3 UR35, UR5, UR16, URZ ;  /* 0x0000001005237290 */ /* 0x000fe4000fffe03f */
[----:B------:R-:W-:Y:S02]  /*1340*/  USEL UR37, UR4, UR10, !UP2 ;  /* 0x0000000a04257287 */ /* 0x000fe4000d000000 */
[----:B------:R-:W-:Y:S02]  /*1350*/  @UP0 UIMAD.WIDE.U32 UR4, UR9, UR18, URZ ;  /* 0x00000012090402a5 */ /* 0x000fe4000f8e003f */
[----:B------:R-:W-:Y:S02]  /*1360*/  USHF.R.S32.HI UR33, URZ, 0x7, UR12 ;  /* 0x000000073f217899 */ /* 0x000fe4000801140c */
[----:B------:R-:W-:-:S02]  /*1370*/  @UP0 UIMAD UR30, UR9, UR19, UR5 ;  /* 0x00000013091e02a4 */ /* 0x000fc4000f8e0205 */
[----:B------:R-:W-:Y:S02]  /*1380*/  ULOP3.LUT UR9, UR12, 0xffffff80, URZ, 0xc0, !UPT ;  /* 0xffffff800c097892 */ /* 0x000fe4000f8ec03f */
[----:B------:R-:W-:Y:S02]  /*1390*/  UIMAD UR5, UR13, UR15, URZ ;  /* 0x0000000f0d0572a4 */ /* 0x000fe4000f8e023f */
[----:B------:R-:W-:Y:S02]  /*13a0*/  UIADD3 UR15, UR9, -0x80, URZ ;  /* 0xffffff80090f7890 */ /* 0x000fe4000fffe03f */
        /* <DEDUP_REMOVED lines=16> */
.L_x_1169:
        /* <DEDUP_REMOVED lines=18> */
.L_x_1170:
        /* <DEDUP_REMOVED lines=71> */
.L_x_1171:
[----:B------:R-:W-:Y:S02]  /*1a40*/  UMOV UR9, UR51 ;  /* 0x0000003300097c82 */ /* 0x000fe40008000000 */
.L_x_1172:
[----:B------:R-:W2:Y:S01]  /*1a50*/  LDL R10, [R1+0xd4] ;  /* 0x0000d400010a7983 */ /* 0x000ea20000100800 */
[----:B------:R-:W-:Y:S01]  /*1a60*/  UIADD3 UR4, UP4, UP3, UR4, UR46, UR48 ;  /* 0x0000002e04047290 */ /* 0x000fe2000fb9e030 */
[----:B------:R-:W-:Y:S01]  /*1a70*/  SHF.R.S32.HI R207, RZ, 0x1f, R206 ;  /* 0x0000001fffcf7819 */ /* 0x000fe200000114ce */
[----:B------:R-:W-:Y:S01]  /*1a80*/  UMOV UR13, 0x4 ;  /* 0x00000004000d7882 */ /* 0x000fe20000000000 */
[----:B------:R-:W1:Y:S01]  /*1a90*/  S2R R19, SR_TID.X ;  /* 0x0000000000137919 */ /* 0x000e620000002100 */
[----:B------:R-:W-:Y:S01]  /*1aa0*/  UIADD3 UR25, UP2, UP1, UR16, UR4, UR18 ;  /* 0x0000000410197290 */ /* 0x000fe2000f95e012 */
[----:B------:R-:W-:Y:S01]  /*1ab0*/  BSSY B1, `(.L_x_1168) ;  /* 0x0000baf000017945 */ /* 0x000fe20003800000 */
[----:B------:R-:W-:Y:S01]  /*1ac0*/  UIADD3.X UR4, UR10, UR49, UR54, UP4, UP3 ;  /* 0x000000310a047290 */ /* 0x000fe2000a7e6436 */
[----:B------:R-:W3:Y:S01]  /*1ad0*/  S2R R20, SR_TID.X ;  /* 0x0000000000147919 */ /* 0x000ee20000002100 */
[----:B------:R-:W-:-:S02]  /*1ae0*/  UIADD3 UR9, UR15, UR9, URZ ;  /* 0x000000090f097290 */ /* 0x000fc4000fffe03f */
[----:B------:R-:W-:Y:S01]  /*1af0*/  UIADD3.X UR19, UR11, UR4, UR14, UP2, UP1 ;  /* 0x000000040b137290 */ /* 0x000fe200097e240e */
[----:B------:R-:W4:Y:S02]  /*1b00*/  S2R R8, SR_TID.X ;  /* 0x0000000000087919 */ /* 0x000f240000002100 */
[----:B------:R-:W-:Y:S02]  /*1b10*/  ULDC.64 UR4, c[0x0][0x1a8] ;  /* 0x00006a0000047ab9 */ /* 0x000fe40000000a00 */
[----:B------:R-:W-:Y:S01]  /*1b20*/  UIMAD UR4, UR58, UR4, URZ ;  /* 0x000000043a0472a4 */ /* 0x000fe2000f8e023f */
[----:B------:R-:W5:Y:S01]  /*1b30*/  S2R R9, SR_TID.X ;  /* 0x0000000000097919 */ /* 0x000f620000002100 */
[----:B------:R-:W-:Y:S02]  /*1b40*/  ULDC.64 UR10, c[0x0][0x200] ;  /* 0x00008000000a7ab9 */ /* 0x000fe40000000a00 */
[----:B------:R-:W-:-:S03]  /*1b50*/  UIMAD UR18, UR36, UR5, UR4 ;  /* 0x00000005241272a4 */ /* 0x000fc6000f8e0204 */
[----:B------:R-:W-:Y:S02]  /*1b60*/  ULDC.64 UR4, c[0x0][0x378] ;  /* 0x0000de0000047ab9 */ /* 0x000fe40000000a00 */
[----:B------:R-:W-:Y:S01]  /*1b70*/  UIMAD UR4, UR58, UR4, URZ ;  /* 0x000000043a0472a4 */ /* 0x000fe2000f8e023f */
[----:B-1----:R-:W-:-:S03]  /*1b80*/  SHF.R.S32.HI R19, RZ, 0x1f, R19 ;  /* 0x0000001fff137819 */ /* 0x002fc60000011413 */
[----:B------:R-:W-:-:S03]  /*1b90*/  UIMAD UR16, UR36, UR5, UR4 ;  /* 0x00000005241072a4 */ /* 0x000fc6000f8e0204 */
[----:B------:R-:W-:Y:S01]  /*1ba0*/  ULDC.64 UR4, c[0x0][0x370] ;  /* 0x0000dc0000047ab9 */ /* 0x000fe20000000a00 */
[----:B---3--:R-:W-:Y:S01]  /*1bb0*/  LEA.HI R19, R19, R20, RZ, 0x3 ;  /* 0x0000001413137211 */ /* 0x008fe200078f18ff */
[----:B------:R-:W-:Y:S01]  /*1bc0*/  UIMAD UR4, UR31, UR4, URZ ;  /* 0x000000041f0472a4 */ /* 0x000fe2000f8e023f */
[----:B----4-:R-:W-:-:S03]  /*1bd0*/  SHF.R.S32.HI R8, RZ, 0x1f, R8 ;  /* 0x0000001fff087819 */ /* 0x010fc60000011408 */
[----:B------:R-:W-:Y:S01]  /*1be0*/  UIMAD UR14, UR15, UR5, UR4 ;  /* 0x000000050f0e72a4 */ /* 0x000fe2000f8e0204 */
[----:B------:R-:W-:Y:S01]  /*1bf0*/  SHF.R.S32.HI R19, RZ, 0x3, R19 ;  /* 0x00000003ff137819 */ /* 0x000fe20000011413 */
[----:B------:R-:W-:Y:S01]  /*1c00*/  UIADD3 UR4, UR15, UR12, URZ ;  /* 0x0000000c0f047290 */ /* 0x000fe2000fffe03f */
[----:B-----5:R-:W-:Y:S02]  /*1c10*/  LEA.HI R8, R8, R9, RZ, 0x5 ;  /* 0x0000000908087211 */ /* 0x020fe400078f28ff */
[----:B------:R-:W-:Y:S01]  /*1c20*/  SHF.R.S32.HI R16, RZ, 0x1f, R19 ;  /* 0x0000001fff107819 */ /* 0x000fe20000011413 */
[----:B------:R-:W-:Y:S01]  /*1c30*/  UIMAD.WIDE UR4, UR4, UR13, UR10 ;  /* 0x0000000d040472a5 */ /* 0x000fe2000f8e020a */
[----:B------:R-:W-:Y:S02]  /*1c40*/  IADD3 R0, P0, R19, UR15, RZ ;  /* 0x0000000f13007c10 */ /* 0x000fe4000ff1e0ff */
[----:B------:R-:W-:Y:S02]  /*1c50*/  SHF.R.S32.HI R8, RZ, 0x5, R8 ;  /* 0x00000005ff087819 */ /* 0x000fe40000011408 */
[----:B------:R-:W-:Y:S01]  /*1c60*/  IADD3.X R3, R16, UR31, RZ, P0, !PT ;  /* 0x0000001f10037c10 */ /* 0x000fe200087fe4ff */
[----:B------:R-:W-:Y:S01]  /*1c70*/  IMAD.WIDE.U32 R4, R0, c[0x0][0x190], R206 ;  /* 0x0000640000047a25 */ /* 0x000fe200078e00ce */
[----:B------:R-:W-:-:S02]  /*1c80*/  UMOV UR11, UR4 ;  /* 0x00000004000b7c82 */ /* 0x000fc40008000000 */
[----:B------:R-:W-:Y:S01]  /*1c90*/  UMOV UR10, UR5 ;  /* 0x00000005000a7c82 */ /* 0x000fe20008000000 */
[----:B------:R-:W-:Y:S01]  /*1ca0*/  IMAD R3, R3, c[0x0][0x190], RZ ;  /* 0x0000640003037a24 */ /* 0x000fe200078e02ff */
[----:B------:R-:W-:Y:S01]  /*1cb0*/  ULDC.64 UR4, c[0x0][0x3c8] ;  /* 0x0000f20000047ab9 */ /* 0x000fe20000000a00 */
[----:B------:R-:W-:Y:S01]  /*1cc0*/  IADD3 R6, P0, R4, UR37, RZ ;  /* 0x0000002504067c10 */ /* 0x000fe2000ff1e0ff */
[----:B------:R-:W-:Y:S01]  /*1cd0*/  UIMAD.WIDE UR4, UR9, UR13, UR4 ;  /* 0x0000000d090472a5 */ /* 0x000fe2000f8e0204 */
[----:B------:R-:W-:Y:S01]  /*1ce0*/  IMAD R0, R0, c[0x0][0x194], R3 ;  /* 0x0000650000007a24 */ /* 0x000fe200078e0203 */
[----:B------:R-:W-:Y:S01]  /*1cf0*/  ULDC UR31, c[0x0][0x2e8] ;  /* 0x0000ba00001f7ab9 */ /* 0x000fe20000000800 */
[----:B------:R-:W-:-:S03]  /*1d00*/  IMAD.U32 R3, RZ, RZ, UR15 ;  /* 0x0000000fff037e24 */ /* 0x000fc6000f8e00ff */
[----:B------:R-:W-:Y:S01]  /*1d10*/  IADD3.X R7, R5, UR35, R0, P0, !PT ;  /* 0x0000002305077c10 */ /* 0x000fe200087fe400 */
[----:B------:R-:W-:Y:S01]  /*1d20*/  UMOV UR13, UR4 ;  /* 0x00000004000d7c82 */ /* 0x000fe20008000000 */
[----:B------:R-:W-:Y:S01]  /*1d30*/  IADD3 R4, P0, R206, UR27, RZ ;  /* 0x0000001bce047c10 */ /* 0x000fe2000ff1e0ff */
[----:B------:R-:W-:Y:S02]  /*1d40*/  UIADD3 UR4, -UR8, UR17, UR22 ;  /* 0x0000001108047290 */ /* 0x000fe4000fffe116 */
[----:B------:R-:W-:Y:S01]  /*1d50*/  UMOV UR12, UR5 ;  /* 0x00000005000c7c82 */ /* 0x000fe20008000000 */
[----:B------:R-:W-:Y:S01]  /*1d60*/  IADD3.X R5, R207, UR29, RZ, P0, !PT ;  /* 0x0000001dcf057c10 */ /* 0x000fe200087fe4ff */
[----:B------:R-:W-:Y:S02]  /*1d70*/  UIADD3 UR4, UR4, -UR31, URZ ;  /* 0x8000001f04047290 */ /* 0x000fe4000fffe03f */
[----:B------:R-:W-:Y:S02]  /*1d80*/  UIADD3 UR5, UR33, -0x1, URZ ;  /* 0xffffffff21057890 */ /* 0x000fe4000fffe03f */
[----:B------:R-:W-:Y:S01]  /*1d90*/  USHF.R.S32.HI UR15, URZ, 0x1f, UR4 ;  /* 0x0000001f3f0f7899 */ /* 0x000fe20008011404 */
[----:B------:R-:W-:-:S03]  /*1da0*/  IMAD.WIDE.U32 R4, R3, c[0x0][0x370], R4 ;  /* 0x0000dc0003047a25 */ /* 0x000fc600078e0004 */
[----:B------:R-:W-:Y:S02]  /*1db0*/  ULEA.HI UR15, UR15, UR4, URZ, 0x7 ;  /* 0x000000040f0f7291 */ /* 0x000fe4000f8f383f */
[----:B------:R-:W-:Y:S02]  /*1dc0*/  IADD3 R5, R5, UR14, RZ ;  /* 0x0000000e05057c10 */ /* 0x000fe4000fffe0ff */
[----:B------:R-:W-:-:S04]  /*1dd0*/  USHF.R.S32.HI UR15, URZ, 0x7, UR15 ;  /* 0x000000073f0f7899 */ /* 0x000fc8000801140f */
[----:B------:R-:W-:-:S04]  /*1de0*/  UISETP.LT.AND UP1, UPT, URZ, UR15, UPT ;  /* 0x0000000f3f00728c */ /* 0x000fc8000bf21270 */
[----:B------:R-:W-:-:S04]  /*1df0*/  USEL UR15, URZ, UR15, !UP1 ;  /* 0x0000000f3f0f7287 */ /* 0x000fc8000c800000 */
[----:B------:R-:W-:Y:S01]  /*1e00*/  UISETP.GT.AND UP1, UPT, UR33, UR15, UPT ;  /* 0x0000000f2100728c */ /* 0x000fe2000bf24270 */
[----:B--2---:R-:W-:-:S05]  /*1e10*/  IMAD R0, R8, UR47, R10 ;  /* 0x0000002f08007c24 */ /* 0x004fca000f8e020a */
        /* <DEDUP_REMOVED lines=37> */
.L_x_1174:
        /* <DEDUP_REMOVED lines=18> */
.L_x_1175:
        /* <DEDUP_REMOVED lines=28> */
.L_x_1177:
[----:B------:R-:W-:Y:S05]  /*2350*/  BSYNC B0 ;  /* 0x0000000000007941 */ /* 0x000fea0003800000 */
.L_x_1176:
        /* <DEDUP_REMOVED lines=15> */
.L_x_1179:
[----:B------:R-:W-:Y:S05]  /*2450*/  BSYNC B0 ;  /* 0x0000000000007941 */ /* 0x000fea0003800000 */
.L_x_1178:
        /* <DEDUP_REMOVED lines=15> */
.L_x_1181:
[----:B------:R-:W-:Y:S05]  /*2550*/  BSYNC B0 ;  /* 0x0000000000007941 */ /* 0x000fea0003800000 */
.L_x_1180:
        /* <DEDUP_REMOVED lines=14> */
.L_x_1183:
[----:B------:R-:W-:Y:S05]  /*2640*/  BSYNC B0 ;  /* 0x0000000000007941 */ /* 0x000fea0003800000 */
.L_x_1182:
[----:B------:R-:W-:Y:S01]  /*2650*/  ULDC.64 UR4, c[0x0][0x3a8] ;  /* 0x0000ea0000047ab9 */ /* 0x000fe20000000a00 */
[----:B--2---:R-:W-:Y:S01]  /*2660*/  IMAD.U32 R4, RZ, RZ, UR22 ;  /* 0x00000016ff047e24 */ /* 0x004fe2000f8e00ff */
[----:B------:R-:W-:Y:S01]  /*2670*/  UIMAD UR4, UR20, UR4, URZ ;  /* 0x00000004140472a4 */ /* 0x000fe2000f8e023f */
[----:B------:R-:W-:Y:S02]  /*2680*/  BSSY B0, `(.L_x_1184) ;  /* 0x0000016000007945 */ /* 0x000fe40003800000 */
[----:B------:R-:W-:Y:S01]  /*2690*/  IMAD.WIDE.U32 R4, R4, c[0x0][0x3a8], R206 ;  /* 0x0000ea0004047a25 */ /* 0x000fe200078e00ce */
[----:B------:R-:W-:-:S04]  /*26a0*/  UIMAD UR4, UR22, UR5, UR4 ;  /* 0x00000005160472a4 */ /* 0x000fc8000f8e0204 */
[----:B------:R-:W-:Y:S02]  /*26b0*/  IADD3 R4, P4, R4, UR9, RZ ;  /* 0x0000000904047c10 */ /* 0x000fe4000ff9e0ff */
[----:B------:R-:W-:Y:S01]  /*26c0*/  MOV R0, UR4 ;  /* 0x0000000400007c02 */ /* 0x000fe20008000f00 */
[----:B------:R-:W-:Y:S02]  /*26d0*/  ULDC.64 UR4, c[0x0][0x3c0] ;  /* 0x0000f00000047ab9 */ /* 0x000fe40000000a00 */
[----:B------:R-:W-:Y:S01]  /*26e0*/  UIMAD UR4, UR58, UR4, URZ ;  /* 0x000000043a0472a4 */ /* 0x000fe2000f8e023f */
[----:B------:R-:W-:Y:S01]  /*26f0*/  IADD3.X R5, R5, UR11, R0, P4, !PT ;  /* 0x0000000b05057c10 */ /* 0x000fe2000a7fe400 */
[----:B------:R-:W-:Y:S02]  /*2700*/  IMAD.U32 R0, RZ, RZ, UR36 ;  /* 0x00000024ff007e24 */ /* 0x000fe4000f8e00ff */
[----:B------:R-:W-:Y:S02]  /*2710*/  UIMAD UR4, UR36, UR5, UR4 ;  /* 0x00000005240472a4 */ /* 0x000fe4000f8e0204 */
        /* <DEDUP_REMOVED lines=12> */
.L_x_1185:
[----:B------:R-:W-:Y:S05]  /*27e0*/  BSYNC B0 ;  /* 0x0000000000007941 */ /* 0x000fea0003800000 */
.L_x_1184:
        /* <DEDUP_REMOVED lines=13> */
.L_x_1187:
[----:B------:R-:W-:Y:S05]  /*28c0*/  BSYNC B0 ;  /* 0x0000000000007941 */ /* 0x000fea0003800000 */
.L_x_1186:
        /* <DEDUP_REMOVED lines=13> */
.L_x_1189:
[----:B------:R-:W-:Y:S05]  /*29a0*/  BSYNC B0 ;  /* 0x0000000000007941 */ /* 0x000fea0003800000 */
.L_x_1188:
        /* <DEDUP_REMOVED lines=12> */
.L_x_1173:
[----:B------:R-:W-:Y:S01]  /*2a70*/  PLOP3.LUT P0, PT, PT, PT, UP6, 0x80, 0x0 ;  /* 0x000000000000781c */ /* 0x000fe20003f0f068 */
[----:B------:R-:W-:Y:S01]  /*2a80*/  ULEA.HI UR4, UR5, UR5, URZ, 0x1 ;  /* 0x0000000505047291 */ /* 0x000fe2000f8f083f */
[----:B------:R-:W-:Y:S03]  /*2a90*/  BSSY B0, `(.L_x_1191) ;  /* 0x0000012000007945 */ /* 0x000fe60003800000 */
[----:B------:R-:W-:-:S04]  /*2aa0*/  ULOP3.LUT UR4, UR4, 0xfffffffe, URZ, 0xc0, !UPT ;  /* 0xfffffffe04047892 */ /* 0x000fc8000f8ec03f */
[----:B------:R-:W-:-:S04]  /*2ab0*/  UIADD3 UR4, UR5, -UR4, URZ ;  /* 0x8000000405047290 */ /* 0x000fc8000fffe03f */
[----:B------:R-:W-:Y:S01]  /*2ac0*/  @P0 BAR.SYNC.DEFER_BLOCKING 0x0 ;  /* 0x0000000000000b1d */ /* 0x000fe20000010000 */
[----:B------:R-:W-:Y:S02]  /*2ad0*/  UISETP.NE.AND UP0, UPT, UR4, 0x1, UPT ;  /* 0x000000010400788c */ /* 0x000fe4000bf05270 */
[----:B------:R-:W-:-:S06]  /*2ae0*/  UIMAD UR4, UR5, -0x80, UR17 ;  /* 0xffffff80050478a4 */ /* 0x000fcc000f8e0211 */
[----:B------:R-:W-:-:S13]  /*2af0*/  ISETP.GE.AND P1, PT, R19, UR4, PT ;  /* 0x0000000413007c0c */ /* 0x000fda000bf26270 */
        /* <DEDUP_REMOVED lines=11> */
.L_x_1192:
[----:B------:R-:W-:Y:S05]  /*2bb0*/  BSYNC B0 ;  /* 0x0000000000007941 */ /* 0x000fea0003800000 */
.L_x_1191:
        /* <DEDUP_REMOVED lines=8> */
[----:B------:R-:W-:Y:S02]  /*2c40*/  IMAD.MOV.U32 R0, RZ, RZ, c[0x0][0x370] ;  /* 0x0000dc00ff007624 */ /* 0x000fe400078e00ff */
[----:B------:R-:W-:-:S03]  /*2c50*/  IMAD.MOV.U32 R3, RZ, RZ, c[0x0][0x374] ;  /* 0x0000dd00ff037624 */ /* 0x000fc600078e00ff */
[----:B---3--:R-:W-:-:S04]  /*2c60*/  LEA R4, P0, R0, R211, 0x6 ;  /* 0x000000d300047211 */ /* 0x008fc800078030ff */
[----:B------:R-:W-:-:S05]  /*2c70*/  LEA.HI.X R5, R0, R208, R3, 0x6, P0 ;  /* 0x000000d000057211 */ /* 0x000fca00000f3403 */
[----:B------:R-:W-:Y:S01]  /*2c80*/  @!PT LDS RZ, [RZ] ;  /* 0x00000000fffff984 */ /* 0x000fe20000000800 */
[----:B------:R-:W-:Y:S01]  /*2c90*/  @!PT LDS RZ, [RZ] ;  /* 0x00000000fffff984 */ /* 0x000fe20000000800 */
[----:B------:R-:W-:Y:S01]  /*2ca0*/  @!PT LDS RZ, [RZ] ;  /* 0x00000000fffff984 */ /* 0x000fe20000000800 */
[----:B------:R3:W-:Y:S04]  /*2cb0*/  LDGSTS.E.BYPASS.LTC128B.128 [R193+0x9000], [R4.64] ;  /* 0x0900000004c17fae */ /* 0x0007e8000b901d46 */
.L_x_1194:
[----:B------:R-:W-:Y:S05]  /*2cc0*/  BSYNC B0 ;  /* 0x0000000000007941 */ /* 0x000fea0003800000 */
.L_x_1193:
        /* <DEDUP_REMOVED lines=16> */
.L_x_1196:
[----:B------:R-:W-:Y:S05]  /*2dd0*/  BSYNC B0 ;  /* 0x0000000000007941 */ /* 0x000fea0003800000 */
.L_x_1195:
        /* <DEDUP_REMOVED lines=17> */
.L_x_1198:
[----:B------:R-:W-:Y:S05]  /*2ef0*/  BSYNC B0 ;  /* 0x0000000000007941 */ /* 0x000fea0003800000 */
.L_x_1197:
[----:B------:R-:W5:Y:S01]  /*2f00*/  LDL R3, [R1+0xa0] ;  /* 0x0000a00001037983 */ /* 0x000f620000100800 */
[----:B------:R-:W-:Y:S01]  /*2f10*/  PLOP3.LUT P0, PT, PT, PT, UP0, 0x80, 0x0 ;  /* 0x000000000000781c */ /* 0x000fe20003f0f008 */
[----:B------:R-:W-:Y:S01]  /*2f20*/  BSSY B0, `(.L_x_1199) ;  /* 0x0000015000007945 */ /* 0x000fe20003800000 */
[----:B-----5:R-:W-:-:S04]  /*2f30*/  IADD3 R0, R3, 0x2000, RZ ;  /* 0x0000200003007810 */ /* 0x020fc80007ffe0ff */
        /* <DEDUP_REMOVED lines=13> */
[----:B---3--:R-:W-:Y:S02]  /*3010*/  MOV R4, R210 ;  /* 0x000000d200047202 */ /* 0x008fe40000000f00 */
[----:B------:R-:W-:-:S05]  /*3020*/  MOV R5, R209 ;  /* 0x000000d100057202 */ /* 0x000fca0000000f00 */
[----:B------:R-:W-:Y:S01]  /*3030*/  @!PT LDS RZ, [RZ] ;  /* 0x00000000fffff984 */ /* 0x000fe20000000800 */
[----:B------:R-:W-:Y:S01]  /*3040*/  @!PT LDS RZ, [RZ] ;  /* 0x00000000fffff984 */ /* 0x000fe20000000800 */
[----:B------:R-:W-:Y:S01]  /*3050*/  @!PT LDS RZ, [RZ] ;  /* 0x00000000fffff984 */ /* 0x000fe20000000800 */
[----:B------:R3:W-:Y:S02]  /*3060*/  LDGSTS.E.BYPASS.LTC128B.128 [R192], [R4.64] ;  /* 0x0000000004c07fae */ /* 0x0007e4000b901d46 */
.L_x_1200:
[----:B------:R-:W-:Y:S05]  /*3070*/  BSYNC B0 ;  /* 0x0000000000007941 */ /* 0x000fea0003800000 */
.L_x_1199:
        /* <DEDUP_REMOVED lines=20> */
.L_x_1202:
[----:B------:R-:W-:Y:S05]  /*31c0*/  BSYNC B0 ;  /* 0x0000000000007941 */ /* 0x000fea0003800000 */
.L_x_1201:
        /* <DEDUP_REMOVED lines=20> */
.L_x_1204:
[----:B------:R-:W-:Y:S05]  /*3310*/  BSYNC B0 ;  /* 0x0000000000007941 */ /* 0x000fea0003800000 */
.L_x_1203:
        /* <DEDUP_REMOVED lines=13> */
[----:B---3--:R-:W-:-:S02]  /*33f0*/  MOV R4, R210 ;  /* 0x000000d200047202 */ /* 0x008fc40000000f00 */
[----:B------:R-:W-:-:S05]  /*3400*/  MOV R5, R209 ;  /* 0x000000d100057202 */ /* 0x000fca0000000f00 */
[----:B------:R-:W-:-:S05]  /*3410*/  IMAD.WIDE.U32 R4, R0, 0xc0, R4 ;  /* 0x000000c000047825 */ /* 0x000fca00078e0004 */
[----:B------:R-:W-:-:S05]  /*3420*/  IADD3 R5, R5, UR59, RZ ;  /* 0x0000003b05057c10 */ /* 0x000fca000fffe0ff */
[----:B------:R-:W-:Y:S01]  /*3430*/  @!PT LDS RZ, [RZ] ;  /* 0x00000000fffff984 */ /* 0x000fe20000000800 */
[----:B------:R-:W-:Y:S01]  /*3440*/  @!PT LDS RZ, [RZ] ;  /* 0x00000000fffff984 */ /* 0x000fe20000000800 */
[----:B------:R-:W-:Y:S01]  /*3450*/  @!PT LDS RZ, [RZ] ;  /* 0x00000000fffff984 */ /* 0x000fe20000000800 */
[----:B------:R3:W-:Y:S02]  /*3460*/  LDGSTS.E.BYPASS.LTC128B.128 [R192+0x3000], [R4.64] ;  /* 0x0300000004c07fae */ /* 0x0007e4000b901d46 */
.L_x_1206:
[----:B------:R-:W-:Y:S05]  /*3470*/  BSYNC B0 ;  /* 0x0000000000007941 */ /* 0x000fea0003800000 */
.L_x_1205:
[----:B------:R-:W5:Y:S04]  /*3480*/  LDL R17, [R1+0x98] ;  /* 0x0000980001117983 */ /* 0x000f680000100800 */
[----:B--2---:R-:W2:Y:S01]  /*3490*/  LDL R18, [R1+0xd0] ;  /* 0x0000d00001127983 */ /* 0x004ea20000100800 */
[----:B------:R-:W-:Y:S01]  /*34a0*/  IMAD.MOV.U32 R10, RZ, RZ, 0x7f800000 ;  /* 0x7f800000ff0a7424 */ /* 0x000fe200078e00ff */
[----:B------:R-:W-:Y:S01]  /*34b0*/  ULDC.64 UR18, c[0x0][0x198] ;  /* 0x0000660000127ab9 */ /* 0x000fe20000000a00 */
[----:B------:R-:W-:Y:S02]  /*34c0*/  IMAD.MOV.U32 R9, RZ, RZ, 0x7f800000 ;  /* 0x7f800000ff097424 */ /* 0x000fe400078e00ff */
[----:B------:R-:W-:Y:S02]  /*34d0*/  IMAD.MOV.U32 R20, RZ, RZ, 0x7f800000 ;  /* 0x7f800000ff147424 */ /* 0x000fe400078e00ff */
[----:B------:R-:W-:Y:S01]  /*34e0*/  IMAD.MOV.U32 R21, RZ, RZ, 0x7f800000 ;  /* 0x7f800000ff157424 */ /* 0x000fe200078e00ff */
[----:B-----5:R-:W-:-:S02]  /*34f0*/  IADD3 R0, R17, 0x48, RZ ;  /* 0x0000004811007810 */ /* 0x020fc40007ffe0ff */
[C---:B---3--:R-:W-:Y:S02]  /*3500*/  IADD3 R4, R17.reuse, 0x8, RZ ;  /* 0x0000000811047810 */ /* 0x048fe40007ffe0ff */
[----:B------:R-:W-:Y:S02]  /*3510*/  ISETP.GE.AND P3, PT, R0, UR4, PT ;  /* 0x0000000400007c0c */ /* 0x000fe4000bf66270 */
[C---:B------:R-:W-:Y:S02]  /*3520*/  IADD3 R3, R17.reuse, 0x40, RZ ;  /* 0x0000004011037810 */ /* 0x040fe40007ffe0ff */
[----:B------:R-:W-:Y:S01]  /*3530*/  ISETP.GE.AND P5, PT, R4, UR4, PT ;  /* 0x0000000404007c0c */ /* 0x000fe2000bfa6270 */
[----:B------:R-:W-:Y:S01]  /*3540*/  IMAD.SHL.U32 R4, R17, 0x4, RZ ;  /* 0x0000000411047824 */ /* 0x000fe200078e00ff */
[----:B------:R-:W-:Y:S02]  /*3550*/  ISETP.GE.AND P4, PT, R3, UR4, PT ;  /* 0x0000000403007c0c */ /* 0x000fe4000bf86270 */
[----:B------:R-:W-:-:S02]  /*3560*/  ISETP.GE.AND P6, PT, R17, UR4, PT ;  /* 0x0000000411007c0c */ /* 0x000fc4000bfc6270 */
[----:B--2---:R-:W-:Y:S02]  /*3570*/  SHF.L.U64.HI R5, R17, 0x2, R18 ;  /* 0x0000000211057819 */ /* 0x004fe40000010212 */
[----:B------:R-:W-:Y:S02]  /*3580*/  IADD3 R4, P2, R4, UR11, RZ ;  /* 0x0000000b04047c10 */ /* 0x000fe4000ff5e0ff */
[----:B------:R-:W-:Y:S02]  /*3590*/  SHF.R.S32.HI R3, RZ, 0x1f, R0 ;  /* 0x0000001fff037819 */ /* 0x000fe40000011400 */
[C---:B------:R-:W-:Y:S02]  /*35a0*/  @!P3 LEA R6, P1, R0.reuse, UR11, 0x2 ;  /* 0x0000000b0006bc11 */ /* 0x040fe4000f8210ff */
[----:B------:R-:W-:Y:S02]  /*35b0*/  IADD3.X R5, R5, UR10, RZ, P2, !PT ;  /* 0x0000000a05057c10 */ /* 0x000fe400097fe4ff */
[----:B------:R-:W-:-:S03]  /*35c0*/  @!P3 LEA.HI.X R7, R0, UR10, R3, 0x2, P1 ;  /* 0x0000000a0007bc11 */ /* 0x000fc600088f1403 */
[----:B------:R2:W3:Y:S04]  /*35d0*/  @!P4 LDG.E R10, [R4.64+0x100] ;  /* 0x00010006040ac981 */ /* 0x0004e8000c1e1900 */
[----:B------:R-:W5:Y:S04]  /*35e0*/  @!P3 LDG.E R9, [R6.64] ;  /* 0x000000060609b981 */ /* 0x000f68000c1e1900 */
[----:B----4-:R2:W4:Y:S04]  /*35f0*/  @!P5 LDG.E R20, [R4.64+0x20] ;  /* 0x000020060414d981 */ /* 0x010528000c1e1900 */
[----:B------:R2:W4:Y:S01]  /*3600*/  @!P6 LDG.E R21, [R4.64] ;  /* 0x000000060415e981 */ /* 0x000522000c1e1900 */
[----:B------:R-:W-:-:S06]  /*3610*/  UIMAD UR4, UR34, -0x80, UR8 ;  /* 0xffffff80220478a4 */ /* 0x000fcc000f8e0208 */
[----:B------:R-:W-:Y:S01]  /*3620*/  ISETP.GE.AND P5, PT, R19, UR4, PT ;  /* 0x0000000413007c0c */ /* 0x000fe2000bfa6270 */
[----:B------:R-:W-:-:S04]  /*3630*/  UIMAD UR9, UR20, UR18, URZ ;  /* 0x00000012140972a4 */ /* 0x000fc8000f8e023f */
[----:B------:R-:W-:-:S08]  /*3640*/  UIMAD UR9, UR22, UR19, UR9 ;  /* 0x00000013160972a4 */ /* 0x000fd0000f8e0209 */
[----:B------:R-:W-:Y:S01]  /*3650*/  @P5 STS.128 [R193+0xc000], RZ ;  /* 0x00c000ffc1005388 */ /* 0x000fe20000000c00 */
[----:B--2---:R-:W-:-:S04]  /*3660*/  IMAD.U32 R4, RZ, RZ, UR22 ;  /* 0x00000016ff047e24 */ /* 0x004fc8000f8e00ff */
[----:B------:R-:W-:-:S04]  /*3670*/  IMAD.WIDE.U32 R4, R4, c[0x0][0x198], R206 ;  /* 0x0000660004047a25 */ /* 0x000fc800078e00ce */
[----:B------:R-:W-:Y:S01]  /*3680*/  IMAD.U32 R8, RZ, RZ, UR9 ;  /* 0x00000009ff087e24 */ /* 0x000fe2000f8e00ff */
[----:B------:R-:W-:Y:S01]  /*3690*/  IADD3 R4, P1, R4, UR28, RZ ;  /* 0x0000001c04047c10 */ /* 0x000fe2000ff3e0ff */
[----:B------:R-:W-:-:S03]  /*36a0*/  IMAD R0, R12, c[0x0][0x1b0], RZ ;  /* 0x00006c000c007a24 */ /* 0x000fc600078e02ff */
[----:B------:R-:W-:Y:S01]  /*36b0*/  IADD3.X R5, R5, UR30, R8, P1, !PT ;  /* 0x0000001e05057c10 */ /* 0x000fe20008ffe408 */
[C---:B------:R-:W-:Y:S01]  /*36c0*/  IMAD R0, R11.reuse, c[0x0][0x1b4], R0 ;  /* 0x00006d000b007a24 */ /* 0x040fe200078e0200 */
[----:B------:R-:W-:Y:S03]  /*36d0*/  BSSY B0, `(.L_x_1207) ;  /* 0x0000017000007945 */ /* 0x000fe60003800000 */
[----:B------:R-:W-:Y:S01]  /*36e0*/  IMAD.WIDE.U32 R4, R11, c[0x0][0x1b0], R4 ;  /* 0x00006c000b047a25 */ /* 0x000fe200078e0004 */
[----:B---3--:R2:W-:Y:S04]  /*36f0*/  STL [R1+0x44], R10 ;  /* 0x0000440a01007387 */ /* 0x0085e80000100800 */
[----:B-----5:R3:W-:Y:S04]  /*3700*/  STL [R1+0x48], R9 ;  /* 0x0000480901007387 */ /* 0x0207e80000100800 */
[----:B----4-:R3:W-:Y:S04]  /*3710*/  STL [R1+0x50], R20 ;  /* 0x0000501401007387 */ /* 0x0107e80000100800 */
[----:B------:R3:W-:Y:S01]  /*3720*/  STL [R1+0x4c], R21 ;  /* 0x00004c1501007387 */ /* 0x0007e20000100800 */
[----:B--2---:R-:W-:Y:S01]  /*3730*/  IMAD.IADD R10, R5, 0x1, R0 ;  /* 0x00000001050a7824 */ /* 0x004fe200078e0200 */
        /* <DEDUP_REMOVED lines=11> */
[----:B---3--:R-:W-:-:S05]  /*37f0*/  LEA.HI.X R9, R6, c[0x0][0x16c], R0, 0x1, P1 ;  /* 0x00005b0006097a11 */ /* 0x008fca00008f0c00 */
[----:B------:R-:W-:Y:S01]  /*3800*/  @!PT LDS RZ, [RZ] ;  /* 0x00000000fffff984 */ /* 0x000fe20000000800 */
[----:B------:R-:W-:Y:S01]  /*3810*/  @!PT LDS RZ, [RZ] ;  /* 0x00000000fffff984 */ /* 0x000fe20000000800 */
[----:B------:R-:W-:Y:S01]  /*3820*/  @!PT LDS RZ, [RZ] ;  /* 0x00000000fffff984 */ /* 0x000fe20000000800 */
[----:B------:R3:W-:Y:S04]  /*3830*/  LDGSTS.E.BYPASS.LTC128B.128 [R193+0xc000], [R8.64] ;  /* 0x0c00000008c17fae */ /* 0x0007e8000b901d46 */
.L_x_1208:
[----:B------:R-:W-:Y:S05]  /*3840*/  BSYNC B0 ;  /* 0x0000000000007941 */ /* 0x000fea0003800000 */
.L_x_1207:
        /* <DEDUP_REMOVED lines=21> */
.L_x_1210:
[----:B------:R-:W-:Y:S05]  /*39a0*/  BSYNC B0 ;  /* 0x0000000000007941 */ /* 0x000fea0003800000 */
.L_x_1209:
        /* <DEDUP_REMOVED lines=21> */
.L_x_1212:
[----:B------:R-:W-:Y:S05]  /*3b00*/  BSYNC B0 ;  /* 0x0000000000007941 */ /* 0x000fea0003800000 */
.L_x_1211:
[----:B------:R-:W-:Y:S01]  /*3b10*/  ISETP.GE.AND P2, PT, R15, UR4, PT ;  /* 0x000000040f007c0c */ /* 0x000fe2000bf46270 */
[----:B------:R-:W-:-:S12]  /*3b20*/  BSSY B0, `(.L_x_1213) ;  /* 0x0000013000007945 */ /* 0x000fd80003800000 */
        /* <DEDUP_REMOVED lines=18> */
.L_x_1214:
[----:B------:R-:W-:Y:S05]  /*3c50*/  BSYNC B0 ;  /* 0x0000000000007941 */ /* 0x000fea0003800000 */
.L_x_1213:
[----:B------:R-:W-:Y:S01]  /*3c60*/  ULDC.64 UR18, c[0x0][0x1a0] ;  /* 0x0000680000127ab9 */ /* 0x000fe20000000a00 */
[----:B-1----:R-:W-:Y:S01]  /*3c70*/  MOV R4, UR22 ;  /* 0x0000001600047c02 */ /* 0x002fe20008000f00 */
[----:B------:R-:W-:Y:S01]  /*3c80*/  UIMAD UR4, UR20, UR18, URZ ;  /* 0x00000012140472a4 */ /* 0x000fe2000f8e023f */
[----:B------:R1:W-:Y:S01]  /*3c90*/  @P5 STS.128 [R193+0x10000], RZ ;  /* 0x010000ffc1005388 */ /* 0x0003e20000000c00 */
[----:B------:R-:W-:Y:S01]  /*3ca0*/  IMAD R0, R12, c[0x0][0x1b8], RZ ;  /* 0x00006e000c007a24 */ /* 0x000fe200078e02ff */
[----:B------:R-:W-:Y:S01]  /*3cb0*/  BSSY B0, `(.L_x_1215) ;  /* 0x0000019000007945 */ /* 0x000fe20003800000 */
[----:B------:R-:W-:Y:S01]  /*3cc0*/  UIMAD UR4, UR22, UR19, UR4 ;  /* 0x00000013160472a4 */ /* 0x000fe2000f8e0204 */
[----:B------:R-:W-:-:S04]  /*3cd0*/  IMAD.WIDE.U32 R4, R4, c[0x0][0x1a0], R206 ;  /* 0x0000680004047a25 */ /* 0x000fc800078e00ce */
[----:B------:R-:W-:Y:S01]  /*3ce0*/  IMAD R0, R11, c[0x0][0x1bc], R0 ;  /* 0x00006f000b007a24 */ /* 0x000fe200078e0200 */
[----:B------:R-:W-:Y:S02]  /*3cf0*/  IADD3 R4, P1, R4, UR21, RZ ;  /* 0x0000001504047c10 */ /* 0x000fe4000ff3e0ff */
[----:B------:R-:W-:-:S04]  /*3d00*/  MOV R3, UR4 ;  /* 0x0000000400037c02 */ /* 0x000fc80008000f00 */
[----:B------:R-:W-:-:S05]  /*3d10*/  IADD3.X R5, R5, UR24, R3, P1, !PT ;  /* 0x0000001805057c10 */ /* 0x000fca0008ffe403 */
[----:B------:R-:W-:-:S05]  /*3d20*/  IMAD.WIDE.U32 R4, R11, c[0x0][0x1b8], R4 ;  /* 0x00006e000b047a25 */ /* 0x000fca00078e0004 */
[----:B------:R-:W-:Y:S01]  /*3d30*/  IADD3 R10, R5, R0, RZ ;  /* 0x00000000050a7210 */ /* 0x000fe20007ffe0ff */
        /* <DEDUP_REMOVED lines=10> */
[----:B---3--:R-:W-:-:S04]  /*3de0*/  LEA R8, P1, R6, c[0x0][0x170], 0x1 ;  /* 0x00005c0006087a11 */ /* 0x008fc800078208ff */
[----:B------:R-:W-:-:S05]  /*3df0*/  LEA.HI.X R9, R6, c[0x0][0x174], R0, 0x1, P1 ;  /* 0x00005d0006097a11 */ /* 0x000fca00008f0c00 */
[----:B------:R-:W-:Y:S01]  /*3e00*/  @!PT LDS RZ, [RZ] ;  /* 0x00000000fffff984 */ /* 0x000fe20000000800 */
[----:B------:R-:W-:Y:S01]  /*3e10*/  @!PT LDS RZ, [RZ] ;  /* 0x00000000fffff984 */ /* 0x000fe20000000800 */
[----:B------:R-:W-:Y:S01]  /*3e20*/  @!PT LDS RZ, [RZ] ;  /* 0x00000000fffff984 */ /* 0x000fe20000000800 */
[----:B------:R3:W-:Y:S04]  /*3e30*/  LDGSTS.E.BYPASS.LTC128B.128 [R193+0x10000], [R8.64] ;  /* 0x1000000008c17fae */ /* 0x0007e8000b901d46 */
.L_x_1216:
[----:B-1----:R-:W-:Y:S05]  /*3e40*/  BSYNC B0 ;  /* 0x0000000000007941 */ /* 0x002fea0003800000 */
.L_x_1215:
        /* <DEDUP_REMOVED lines=20> */
.L_x_1218:
[----:B------:R-:W-:Y:S05]  /*3f90*/  BSYNC B0 ;  /* 0x0000000000007941 */ /* 0x000fea0003800000 */
.L_x_1217:
        /* <DEDUP_REMOVED lines=20> */
.L_x_1220:
[----:B------:R-:W-:Y:S05]  /*40e0*/  BSYNC B0 ;  /* 0x0000000000007941 */ /* 0x000fea0003800000 */
.L_x_1219:
        /* <DEDUP_REMOVED lines=19> */
.L_x_1222:
[----:B------:R-:W-:Y:S05]  /*4220*/  BSYNC B0 ;  /* 0x0000000000007941 */ /* 0x000fea0003800000 */
.L_x_1221:
[----:B------:R-:W-:Y:S02]  /*4230*/  ULDC.64 UR20, c[0x0][0x318] ;  /* 0x0000c60000147ab9 */ /* 0x000fe40000000a00 */
[----:B------:R-:W-:Y:S01]  /*4240*/  ULDC.64 UR24, c[0x0][0x320] ;  /* 0x0000c80000187ab9 */ /* 0x000fe20000000a00 */
[----:B------:R-:W5:Y:S01]  /*4250*/  S2R R0, SR_TID.X ;  /* 0x0000000000007919 */ /* 0x000f620000002100 */
[----:B------:R-:W-:-:S03]  /*4260*/  UISETP.NE.U32.AND UP1, UPT, URZ, UR20, UPT ;  /* 0x000000143f00728c */ /* 0x000fc6000bf25070 */
[----:B------:R-:W0:Y:S01]  /*4270*/  LDGDEPBAR ;  /* 0x00000000000079af */ /* 0x000e220000000000 */
        /* <DEDUP_REMOVED lines=10> */
[----:B-1----:R-:W-:-:S05]  /*4320*/  IMAD.U32 R4, RZ, RZ, UR20 ;  /* 0x00000014ff047e24 */ /* 0x002fca000f8e00ff */
[----:B------:R-:W-:-:S05]  /*4330*/  IMAD.U32 R5, RZ, RZ, UR21 ;  /* 0x00000015ff057e24 */ /* 0x000fca000f8e00ff */
[----:B--2---:R1:W2:Y:S01]  /*4340*/  @P1 LDG.E R3, [R4.64] ;  /* 0x0000000604031981 */ /* 0x0042a2000c1e1900 */
[----:B-----5:R-:W-:Y:S01]  /*4350*/  IMAD.SHL.U32 R6, R0, 0x2, RZ ;  /* 0x0000000200067824 */ /* 0x020fe200078e00ff */
[----:B------:R-:W-:Y:S01]  /*4360*/  CS2R R126, SRZ ;  /* 0x00000000007e7805 */ /* 0x000fe2000001ff00 */
[----:B------:R-:W-:Y:S01]  /*4370*/  IMAD.MOV.U32 R205, RZ, RZ, R192 ;  /* 0x000000ffffcd7224 */ /* 0x000fe200078e00c0 */
        /* <DEDUP_REMOVED lines=21> */
[----:B-1----:R-:W2:Y:S01]  /*44d0*/  @P1 MUFU.RCP R5, c[0x0][0x238] ;  /* 0x00008e0000051b08 */ /* 0x002ea20000001000 */
[----:B------:R-:W-:Y:S01]  /*44e0*/  SHF.R.S32.HI R4, RZ, 0x1f, R0 ;  /* 0x0000001fff047819 */ /* 0x000fe20000011400 */
[----:B------:R-:W-:Y:S01]  /*44f0*/  CS2R R86, SRZ ;  /* 0x0000000000567805 */ /* 0x000fe2000001ff00 */
[----:B------:R-:W-:Y:S01]  /*4500*/  CS2R R84, SRZ ;  /* 0x0000000000547805 */ /* 0x000fe2000001ff00 */
[----:B------:R-:W-:Y:S01]  /*4510*/  CS2R R78, SRZ ;  /* 0x00000000004e7805 */ /* 0x000fe2000001ff00 */
[----:B------:R-:W-:Y:S01]  /*4520*/  LEA.HI R0, R4, R0, RZ, 0x7 ;  /* 0x0000000004007211 */ /* 0x000fe200078f38ff */
[----:B------:R-:W-:Y:S01]  /*4530*/  CS2R R76, SRZ ;  /* 0x00000000004c7805 */ /* 0x000fe2000001ff00 */
[----:B------:R-:W-:Y:S01]  /*4540*/  LOP3.LUT R4, R6, 0x6, RZ, 0xc0, !PT ;  /* 0x0000000606047812 */ /* 0x000fe200078ec0ff */
[----:B------:R-:W-:Y:S01]  /*4550*/  CS2R R82, SRZ ;  /* 0x0000000000527805 */ /* 0x000fe2000001ff00 */
[----:B------:R-:W-:Y:S01]  /*4560*/  SHF.R.S32.HI R0, RZ, 0x7, R0 ;  /* 0x00000007ff007819 */ /* 0x000fe20000011400 */
[----:B------:R-:W-:Y:S01]  /*4570*/  CS2R R80, SRZ ;  /* 0x0000000000507805 */ /* 0x000fe2000001ff00 */
[----:B------:R-:W-:Y:S01]  /*4580*/  CS2R R74, SRZ ;  /* 0x00000000004a7805 */ /* 0x000fe2000001ff00 */
[----:B------:R-:W-:Y:S01]  /*4590*/  CS2R R72, SRZ ;  /* 0x0000000000487805 */ /* 0x000fe2000001ff00 */
[----:B------:R-:W-:Y:S01]  /*45a0*/  CS2R R70, SRZ ;  /* 0x0000000000467805 */ /* 0x000fe2000001ff00 */
[----:B------:R-:W-:Y:S01]  /*45b0*/  IMAD R4, R0, 0x40, R4 ;  /* 0x0000004000047824 */ /* 0x000fe200078e0204 */
[----:B------:R-:W-:Y:S01]  /*45c0*/  CS2R R68, SRZ ;  /* 0x0000000000447805 */ /* 0x000fe2000001ff00 */
[----:B------:R-:W-:Y:S01]  /*45d0*/  IMAD.U32 R0, RZ, RZ, UR34 ;  /* 0x00000022ff007e24 */ /* 0x000fe2000f8e00ff */
[----:B------:R-:W-:Y:S01]  /*45e0*/  UMOV UR4, URZ ;  /* 0x0000003f00047c82 */ /* 0x000fe20008000000 */
[----:B------:R-:W-:Y:S01]  /*45f0*/  IMAD.MOV.U32 R191, RZ, RZ, 0x20 ;  /* 0x00000020ffbf7424 */ /* 0x000fe200078e00ff */
[----:B------:R-:W-:Y:S01]  /*4600*/  UIADD3 UR16, UR22, 0x80, URZ ;  /* 0x0000008016107890 */ /* 0x000fe2000fffe03f */
[----:B------:R-:W-:Y:S01]  /*4610*/  IMAD R204, R0, 0x80, R4 ;  /* 0x0000008000cc7824 */ /* 0x000fe200078e0204 */
[----:B------:R-:W-:Y:S01]  /*4620*/  IADD3 R0, R188, 0x2000, RZ ;  /* 0x00002000bc007810 */ /* 0x000fe20007ffe0ff */
[----:B------:R-:W-:-:S02]  /*4630*/  IMAD.MOV.U32 R190, RZ, RZ, 0x40 ;  /* 0x00000040ffbe7424 */ /* 0x000fc400078e00ff */
[----:B------:R-:W-:Y:S01]  /*4640*/  IMAD.SHL.U32 R182, R189, 0x2, RZ ;  /* 0x00000002bdb67824 */ /* 0x000fe200078e00ff */
[----:B------:R-:W-:Y:S02]  /*4650*/  SEL R0, R0, R188, !P0 ;  /* 0x000000bc00007207 */ /* 0x000fe40004000000 */
[C---:B------:R-:W-:Y:S02]  /*4660*/  IADD3 R231, R204.reuse, 0x11, RZ ;  /* 0x00000011cce77810 */ /* 0x040fe40007ffe0ff */
[----:B------:R-:W-:Y:S01]  /*4670*/  IADD3 R230, R204, 0x10, RZ ;  /* 0x00000010cce67810 */ /* 0x000fe20007ffe0ff */
[----:B------:R-:W-:Y:S01]  /*4680*/  IMAD.SHL.U32 R180, R0, 0x2, RZ ;  /* 0x0000000200b47824 */ /* 0x000fe200078e00ff */
[C---:B------:R-:W-:Y:S02]  /*4690*/  IADD3 R0, R204.reuse, 0x29, RZ ;  /* 0x00000029cc007810 */ /* 0x040fe40007ffe0ff */
[C---:B------:R-:W-:Y:S02]  /*46a0*/  IADD3 R229, R204.reuse, 0x9, RZ ;  /* 0x00000009cce57810 */ /* 0x040fe40007ffe0ff */
[----:B------:R1:W-:Y:S01]  /*46b0*/  I2F R4, R0 ;  /* 0x0000000000047306 */ /* 0x0003e20000201400 */
[----:B------:R-:W-:-:S02]  /*46c0*/  IADD3 R228, R204, 0x8, RZ ;  /* 0x00000008cce47810 */ /* 0x000fc40007ffe0ff */
[C---:B------:R-:W-:Y:S02]  /*46d0*/  IADD3 R227, R204.reuse, 0x1, RZ ;  /* 0x00000001cce37810 */ /* 0x040fe40007ffe0ff */
[C---:B------:R-:W-:Y:S02]  /*46e0*/  IADD3 R252, R204.reuse, 0x38, RZ ;  /* 0x00000038ccfc7810 */ /* 0x040fe40007ffe0ff */
[C---:B------:R-:W-:Y:S02]  /*46f0*/  IADD3 R226, R204.reuse, 0x31, RZ ;  /* 0x00000031cce27810 */ /* 0x040fe40007ffe0ff */
[C---:B------:R-:W-:Y:S02]  /*4700*/  IADD3 R225, R204.reuse, 0x30, RZ ;  /* 0x00000030cce17810 */ /* 0x040fe40007ffe0ff */
[C---:B------:R-:W-:Y:S02]  /*4710*/  IADD3 R232, R204.reuse, 0x18, RZ ;  /* 0x00000018cce87810 */ /* 0x040fe40007ffe0ff */
[----:B------:R-:W-:-:S02]  /*4720*/  IADD3 R239, R204, 0x29, RZ ;  /* 0x00000029ccef7810 */ /* 0x000fc40007ffe0ff */
[C---:B------:R-:W-:Y:S02]  /*4730*/  IADD3 R238, R204.reuse, 0x28, RZ ;  /* 0x00000028ccee7810 */ /* 0x040fe40007ffe0ff */
[C---:B-1----:R-:W-:Y:S02]  /*4740*/  IADD3 R0, R204.reuse, 0x28, RZ ;  /* 0x00000028cc007810 */ /* 0x042fe40007ffe0ff */
[C---:B------:R-:W-:Y:S02]  /*4750*/  IADD3 R237, R204.reuse, 0x21, RZ ;  /* 0x00000021cced7810 */ /* 0x040fe40007ffe0ff */
[C---:B------:R-:W-:Y:S02]  /*4760*/  IADD3 R236, R204.reuse, 0x20, RZ ;  /* 0x00000020ccec7810 */ /* 0x040fe40007ffe0ff */
[C---:B------:R-:W-:Y:S01]  /*4770*/  IADD3 R235, R204.reuse, 0x19, RZ ;  /* 0x00000019cceb7810 */ /* 0x040fe20007ffe0ff */
[----:B--2---:R-:W-:Y:S01]  /*4780*/  @P1 FMUL.FTZ R3, R3, R5 ;  /* 0x0000000503031220 */ /* 0x004fe20000410000 */
[----:B------:R-:W-:-:S03]  /*4790*/  IADD3 R5, R204, 0x39, RZ ;  /* 0x00000039cc057810 */ /* 0x000fc60007ffe0ff */
[----:B------:R1:W2:Y:S02]  /*47a0*/  @P1 R2UR UR9, R3 ;  /* 0x00000000030913c2 */ /* 0x0002a400000e0000 */
[----:B-1----:R-:W-:Y:S01]  /*47b0*/  IADD3 R3, R189, 0x2000, RZ ;  /* 0x00002000bd037810 */ /* 0x002fe20007ffe0ff */
[----:B--2---:R-:W-:-:S03]  /*47c0*/  @UP1 UMOV UR4, UR9 ;  /* 0x0000000900041c82 */ /* 0x004fc60008000000 */
[----:B------:R-:W-:-:S05]  /*47d0*/  SEL R3, R3, R189, !P0 ;  /* 0x000000bd03037207 */ /* 0x000fca0004000000 */
[----:B------:R-:W-:Y:S02]  /*47e0*/  IMAD.SHL.U32 R187, R3, 0x2, RZ ;  /* 0x0000000203bb7824 */ /* 0x000fe400078e00ff */
[----:B------:R-:W1:Y:S02]  /*47f0*/  I2F R3, R204 ;  /* 0x000000cc00037306 */ /* 0x000e640000201400 */
[----:B-1----:R1:W-:Y:S04]  /*4800*/  STL [R1+0x2c], R3 ;  /* 0x00002c0301007387 */ /* 0x0023e80000100800 */
[----:B------:R2:W-:Y:S02]  /*4810*/  STL [R1+0x18], R4 ;  /* 0x0000180401007387 */ /* 0x0005e40000100800 */
[----:B-1----:R1:W5:Y:S02]  /*4820*/  I2F R3, R0 ;  /* 0x0000000000037306 */ /* 0x0023640000201400 */
[C---:B-1----:R-:W-:Y:S01]  /*4830*/  IADD3 R0, R204.reuse, 0x21, RZ ;  /* 0x00000021cc007810 */ /* 0x042fe20007ffe0ff */
[----:B-----5:R1:W-:Y:S05]  /*4840*/  STL [R1+0x14], R3 ;  /* 0x0000140301007387 */ /* 0x0203ea0000100800 */
[----:B--2---:R2:W5:Y:S02]  /*4850*/  I2F R4, R0 ;  /* 0x0000000000047306 */ /* 0x0045640000201400 */
[C---:B--2---:R-:W-:Y:S01]  /*4860*/  IADD3 R0, R204.reuse, 0x20, RZ ;  /* 0x00000020cc007810 */ /* 0x044fe20007ffe0ff */
[----:B-----5:R-:W-:Y:S05]  /*4870*/  STL [R1+0x10], R4 ;  /* 0x0000100401007387 */ /* 0x020fea0000100800 */
[----:B-1----:R1:W2:Y:S02]  /*4880*/  I2F R3, R0 ;  /* 0x0000000000037306 */ /* 0x0022a40000201400 */
[----:B-1----:R-:W-:Y:S01]  /*4890*/  IADD3 R0, R204, 0x19, RZ ;  /* 0x00000019cc007810 */ /* 0x002fe20007ffe0ff */
[----:B--2---:R1:W-:Y:S05]  /*48a0*/  STL [R1+0xc], R3 ;  /* 0x00000c0301007387 */ /* 0x0043ea0000100800 */
[----:B------:R-:W2:Y:S02]  /*48b0*/  I2F R0, R0 ;  /* 0x0000000000007306 */ /* 0x000ea40000201400 */
[----:B--2---:R2:W-:Y:S06]  /*48c0*/  STL [R1+0x8], R0 ;  /* 0x0000080001007387 */ /* 0x0045ec0000100800 */
[----:B-1----:R-:W1:Y:S02]  /*48d0*/  I2F R3, R231 ;  /* 0x000000e700037306 */ /* 0x002e640000201400 */
[----:B-1----:R1:W-:Y:S06]  /*48e0*/  STL [R1+0x40], R3 ;  /* 0x0000400301007387 */ /* 0x0023ec0000100800 */
[----:B--2---:R-:W2:Y:S02]  /*48f0*/  I2F R0, R230 ;  /* 0x000000e600007306 */ /* 0x004ea40000201400 */
[----:B--2---:R2:W-:Y:S06]  /*4900*/  STL [R1+0x3c], R0 ;  /* 0x00003c0001007387 */ /* 0x0045ec0000100800 */
[----:B-1----:R-:W1:Y:S02]  /*4910*/  I2F R3, R229 ;  /* 0x000000e500037306 */ /* 0x002e640000201400 */
[----:B-1----:R1:W-:Y:S01]  /*4920*/  STL [R1+0x38], R3 ;  /* 0x0000380301007387 */ /* 0x0023e20000100800 */
[----:B--2---:R-:W-:-:S04]  /*4930*/  IMAD.MOV.U32 R0, RZ, RZ, c[0x0][0x22c] ;  /* 0x00008b00ff007624 */ /* 0x004fc800078e00ff */
[----:B------:R-:W-:-:S04]  /*4940*/  IMAD R0, R0, c[0x0][0x1c0], RZ ;  /* 0x0000700000007a24 */ /* 0x000fc800078e02ff */
[----:B------:R-:W-:-:S05]  /*4950*/  IMAD.SHL.U32 R4, R0, 0x10, RZ ;  /* 0x0000001000047824 */ /* 0x000fca00078e00ff */
[----:B------:R-:W-:Y:S01]  /*4960*/  IADD3 R4, R4, 0x20, RZ ;  /* 0x0000002004047810 */ /* 0x000fe20007ffe0ff */
[----:B-1----:R-:W1:Y:S02]  /*4970*/  I2F R3, R228 ;  /* 0x000000e400037306 */ /* 0x002e640000201400 */
[----:B-1----:R1:W-:Y:S06]  /*4980*/  STL [R1+0x34], R3 ;  /* 0x0000340301007387 */ /* 0x0023ec0000100800 */
[----:B-1----:R-:W1:Y:S02]  /*4990*/  I2F R3, R227 ;  /* 0x000000e300037306 */ /* 0x002e640000201400 */
[----:B-1----:R1:W-:Y:S04]  /*49a0*/  STL [R1+0x30], R3 ;  /* 0x0000300301007387 */ /* 0x0023e80000100800 */
[----:B------:R2:W-:Y:S01]  /*49b0*/  STL [R1], R5 ;  /* 0x0000000501007387 */ /* 0x0005e20000100800 */
[----:B-1----:R-:W-:Y:S01]  /*49c0*/  IMAD.SHL.U32 R3, R0, 0x8, RZ ;  /* 0x0000000800037824 */ /* 0x002fe200078e00ff */
[----:B--2---:R-:W1:Y:S03]  /*49d0*/  I2F R5, R5 ;  /* 0x0000000500057306 */ /* 0x004e660000201400 */
[----:B------:R-:W-:-:S04]  /*49e0*/  IMAD.IADD R0, R3, 0x1, R4 ;  /* 0x0000000103007824 */ /* 0x000fc800078e0204 */
[C---:B------:R-:W-:Y:S01]  /*49f0*/  IMAD.IADD R0, R3.reuse, 0x1, R0 ;  /* 0x0000000103007824 */ /* 0x040fe200078e0200 */
[----:B------:R-:W2:Y:S03]  /*4a00*/  I2F R4, R252 ;  /* 0x000000fc00047306 */ /* 0x000ea60000201400 */
[----:B------:R-:W-:-:S04]  /*4a10*/  IMAD.IADD R0, R3, 0x1, R0 ;  /* 0x0000000103007824 */ /* 0x000fc800078e0200 */
[----:B------:R-:W-:Y:S01]  /*4a20*/  IMAD.IADD R0, R3, 0x1, R0 ;  /* 0x0000000103007824 */ /* 0x000fe200078e0200 */
[----:B-1----:R1:W-:Y:S04]  /*4a30*/  STL [R1+0x28], R5 ;  /* 0x0000280501007387 */ /* 0x0023e80000100800 */
[----:B--2---:R2:W-:Y:S01]  /*4a40*/  STL [R1+0x24], R4 ;  /* 0x0000240401007387 */ /* 0x0045e20000100800 */
[----:B-1----:R-:W-:-:S05]  /*4a50*/  IMAD.SHL.U32 R5, R17, 0x4, RZ ;  /* 0x0000000411057824 */ /* 0x002fca00078e00ff */
[----:B------:R-:W-:Y:S01]  /*4a60*/  STL [R1+0x80], R5 ;  /* 0x0000800501007387 */ /* 0x000fe20000100800 */
[----:B--2---:R-:W-:-:S05]  /*4a70*/  SHF.L.U64.HI R4, R17, 0x2, R18 ;  /* 0x0000000211047819 */ /* 0x004fca0000010212 */
[----:B------:R1:W-:Y:S02]  /*4a80*/  STL [R1+0x7c], R4 ;  /* 0x00007c0401007387 */ /* 0x0003e40000100800 */
[----:B-1----:R-:W1:Y:S02]  /*4a90*/  I2F R4, R226 ;  /* 0x000000e200047306 */ /* 0x002e640000201400 */
[----:B-1----:R1:W-:Y:S04]  /*4aa0*/  STL [R1+0x20], R4 ;  /* 0x0000200401007387 */ /* 0x0023e80000100800 */
[----:B------:R2:W-:Y:S02]  /*4ab0*/  STL [R1+0x74], R0 ;  /* 0x0000740001007387 */ /* 0x0005e40000100800 */
[----:B-1----:R-:W1:Y:S01]  /*4ac0*/  I2F R4, R225 ;  /* 0x000000e100047306 */ /* 0x002e620000201400 */
[----:B--2---:R-:W-:-:S05]  /*4ad0*/  IMAD.IADD R0, R3, 0x1, R0 ;  /* 0x0000000103007824 */ /* 0x004fca00078e0200 */
[----:B------:R2:W-:Y:S04]  /*4ae0*/  STL [R1+0x70], R0 ;  /* 0x0000700001007387 */ /* 0x0005e80000100800 */
[----:B-1----:R-:W-:Y:S01]  /*4af0*/  STL [R1+0x1c], R4 ;  /* 0x00001c0401007387 */ /* 0x002fe20000100800 */
[----:B--2---:R-:W-:-:S05]  /*4b00*/  IMAD.IADD R0, R3, 0x1, R0 ;  /* 0x0000000103007824 */ /* 0x004fca00078e0200 */
[----:B------:R1:W-:Y:S02]  /*4b10*/  STL [R1+0x6c], R0 ;  /* 0x00006c0001007387 */ /* 0x0003e40000100800 */
[----:B-1----:R-:W-:-:S04]  /*4b20*/  IMAD.IADD R0, R3, 0x1, R0 ;  /* 0x0000000103007824 */ /* 0x002fc800078e0200 */
[C---:B------:R-:W-:Y:S01]  /*4b30*/  IMAD.IADD R4, R3.reuse, 0x1, R0 ;  /* 0x0000000103047824 */ /* 0x040fe200078e0200 */
[----:B------:R1:W-:Y:S04]  /*4b40*/  STL [R1+0x68], R0 ;  /* 0x0000680001007387 */ /* 0x0003e80000100800 */
[----:B------:R2:W-:Y:S01]  /*4b50*/  STL [R1+0x64], R4 ;  /* 0x0000640401007387 */ /* 0x0005e20000100800 */
[----:B-1----:R-:W1:Y:S01]  /*4b60*/  I2F R0, R232 ;  /* 0x000000e800007306 */ /* 0x002e620000201400 */
[C---:B--2---:R-:W-:Y:S02]  /*4b70*/  IMAD.IADD R4, R3.reuse, 0x1, R4 ;  /* 0x0000000103047824 */ /* 0x044fe400078e0204 */
[----:B-1----:R-:W-:Y:S04]  /*4b80*/  STL [R1+0x4], R0 ;  /* 0x0000040001007387 */ /* 0x002fe80000100800 */
        /* <DEDUP_REMOVED lines=9> */
.L_x_1225:
[----:B-1----:R-:W4:Y:S01]  /*4c20*/  LDL R0, [R1+0x90] ;  /* 0x0000900001007983 */ /* 0x002f220000100800 */
[----:B------:R-:W-:Y:S02]  /*4c30*/  UIADD3 UR14, UR17, 0x80, UR22 ;  /* 0x00000080110e7890 */ /* 0x000fe4000fffe016 */
[----:B------:R-:W-:Y:S01]  /*4c40*/  USHF.L.U32 UR9, UR5, 0x7, URZ ;  /* 0x0000000705097899 */ /* 0x000fe2000800063f */
[----:B------:R-:W-:Y:S01]  /*4c50*/  STL [R1+0x1ec], R193 ;  /* 0x0001ecc101007387 */ /* 0x000fe20000100800 */
[----:B------:R-:W-:Y:S03]  /*4c60*/  UIADD3 UR14, UR14, -UR8, URZ ;  /* 0x800000080e0e7290 */ /* 0x000fe6000fffe03f */
[----:B------:R-:W-:Y:S01]  /*4c70*/  STL [R1+0x1e8], R192 ;  /* 0x0001e8c001007387 */ /* 0x000fe20000100800 */
[----:B------:R-:W-:Y:S03]  /*4c80*/  UISETP.GE.AND UP0, UPT, UR9, UR14, UPT ;  /* 0x0000000e0900728c */ /* 0x000fe6000bf06270 */
[----:B------:R-:W-:Y:S01]  /*4c90*/  STL [R1+0x1e4], R189 ;  /* 0x0001e4bd01007387 */ /* 0x000fe20000100800 */
[----:B------:R-:W-:Y:S03]  /*4ca0*/  UISETP.LT.AND UP0, UPT, UR16, UR8, UP0 ;  /* 0x000000081000728c */ /* 0x000fe60008701270 */
        /* <DEDUP_REMOVED lines=13> */
[----:B------:R-:W0:Y:S08]  /*4d80*/  LDGDEPBAR ;  /* 0x00000000000079af */ /* 0x000e300000000000 */
        /* <DEDUP_REMOVED lines=49> */
[----:B------:R3:W-:Y:S04]  /*50a0*/  STL [R1+0xe8], R71 ;  /* 0x0000e84701007387 */ /* 0x0007e80000100800 */
[----:B------:R4:W-:Y:S04]  /*50b0*/  STL [R1+0xe4], R70 ;  /* 0x0000e44601007387 */ /* 0x0009e80000100800 */
[----:B------:R-:W-:Y:S04]  /*50c0*/  STL [R1+0xe0], R69 ;  /* 0x0000e04501007387 */ /* 0x000fe80000100800 */
[----:B------:R4:W-:Y:S04]  /*50d0*/  STL [R1+0xdc], R68 ;  /* 0x0000dc4401007387 */ /* 0x0009e80000100800 */
[----:B------:R4:W-:Y:S04]  /*50e0*/  STL [R1+0xd8], R2 ;  /* 0x0000d80201007387 */ /* 0x0009e80000100800 */
[----:B-1----:R-:W2:Y:S04]  /*50f0*/  LDL R72, [R1+0x8c] ;  /* 0x00008c0001487983 */ /* 0x002ea80000100800 */
[----:B---3--:R-:W3:Y:S04]  /*5100*/  LDL R71, [R1+0x50] ;  /* 0x0000500001477983 */ /* 0x008ee80000100800 */
[----:B----4-:R-:W4:Y:S04]  /*5110*/  LDL R70, [R1+0x2c] ;  /* 0x00002c0001467983 */ /* 0x010f280000100800 */
[----:B------:R-:W2:Y:S04]  /*5120*/  LDL R68, [R1+0x30] ;  /* 0x0000300001447983 */ /* 0x000ea80000100800 */
[----:B------:R-:W2:Y:S01]  /*5130*/  LDL R2, [R1+0x4c] ;  /* 0x00004c0001027983 */ /* 0x000ea20000100800 */
[----:B------:R-:W-:Y:S04]  /*5140*/  DEPBAR.LE SB0, 0x0 ;  /* 0x000080000000791a */ /* 0x000fe80000000000 */
[----:B------:R-:W-:Y:S01]  /*5150*/  BAR.SYNC.DEFER_BLOCKING 0x0 ;  /* 0x0000000000007b1d */ /* 0x000fe20000010000 */
[----:B------:R-:W-:Y:S02]  /*5160*/  R2P PR, R0, 0x6 ;  /* 0x0000000600007804 */ /* 0x000fe40000000000 */
[----:B------:R-:W-:Y:S01]  /*5170*/  PLOP3.LUT P0, PT, PT, PT, UP0, 0x80, 0x0 ;  /* 0x000000000000781c */ /* 0x000fe20003f0f008 */
[----:B------:R-:W-:Y:S02]  /*5180*/  UISETP.GT.AND UP0, UPT, UR5, UR15, UPT ;  /* 0x0000000f0500728c */ /* 0x000fe4000bf04270 */
[----:B------:R-:W-:Y:S02]  /*5190*/  SEL R3, R191, 0xffffffe0, !P1 ;  /* 0xffffffe0bf037807 */ /* 0x000fe40004800000 */
[----:B------:R-:W-:Y:S02]  /*51a0*/  SEL R181, R190, 0xffffffc0, !P2 ;  /* 0xffffffc0beb57807 */ /* 0x000fe40005000000 */
[C---:B------:R-:W-:Y:S02]  /*51b0*/  IADD3 R0, R187.reuse, R3, RZ ;  /* 0x00000003bb007210 */ /* 0x040fe40007ffe0ff */
[-C--:B------:R-:W-:Y:S01]  /*51c0*/  IADD3 R164, R187, R181.reuse, RZ ;  /* 0x000000b5bba47210 */ /* 0x080fe20007ffe0ff */
[----:B------:R-:W-:Y:S08]  /*51d0*/  LDSM.16.M88.4 R64, [R187] ;  /* 0x00000000bb40783b */ /* 0x000ff00000000200 */
[----:B------:R-:W1:Y:S08]  /*51e0*/  LDSM.16.M88.4 R16, [R183+0xc000] ;  /* 0x00c00000b710783b */ /* 0x000e700000000200 */
[----:B------:R-:W1:Y:S08]  /*51f0*/  LDSM.16.M88.4 R60, [R187+0x2000] ;  /* 0x00200000bb3c783b */ /* 0x000e700000000200 */
[----:B------:R-:W1:Y:S08]  /*5200*/  LDSM.16.M88.4 R32, [R183+0xc800] ;  /* 0x00c80000b720783b */ /* 0x000e700000000200 */
[----:B------:R-:W1:Y:S08]  /*5210*/  LDSM.16.M88.4 R48, [R183+0xd000] ;  /* 0x00d00000b730783b */ /* 0x000e700000000200 */
[----:B------:R-:W1:Y:S02]  /*5220*/  LDSM.16.M88.4 R132, [R183+0xd800] ;  /* 0x00d80000b784783b */ /* 0x000e640000000200 */
[-C--:B-1----:R-:W-:Y:S06]  /*5230*/  HMMA.16816.F32.BF16 R4, R64, R16.reuse, RZ ;  /* 0x000000104004723c */ /* 0x082fec00000418ff */
        /* <DEDUP_REMOVED lines=33> */
[-C--:B------:R-:W-:Y:S08]  /*5450*/  HMMA.16816.F32.BF16 R20, R136, R148.reuse, R20 ;  /* 0x000000948814723c */ /* 0x080ff00000041814 */
        /* <DEDUP_REMOVED lines=8> */
[----:B------:R1:W3:Y:S01]  /*54e0*/  LDSM.16.M88.4 R132, [R0+0x2000] ;  /* 0x002000000084783b */ /* 0x0002e20000000200 */
[----:B--2---:R-:W-:Y:S06]  /*54f0*/  FSETP.NEU.FTZ.AND P1, PT, R2, -INF , PT ;  /* 0xff8000000200780b */ /* 0x004fec0003f3d000 */
[-C--:B------:R-:W-:Y:S08]  /*5500*/  HMMA.16816.F32.BF16 R52, R136, R152.reuse, R52 ;  /* 0x000000988834723c */ /* 0x080ff00000041834 */
[C---:B------:R-:W-:Y:S08]  /*5510*/  HMMA.16816.F32.BF16 R56, R144.reuse, R152, R56 ;  /* 0x000000989038723c */ /* 0x040ff00000041838 */
[-C--:B------:R-:W-:Y:S01]  /*5520*/  HMMA.16816.F32.BF16 R60, R144, R154.reuse, R60 ;  /* 0x0000009a903c723c */ /* 0x080fe2000004183c */
[----:B-1----:R-:W-:Y:S04]  /*5530*/  MOV R0, UR8 ;  /* 0x0000000800007c02 */ /* 0x002fe80008000f00 */
[----:B------:R-:W-:Y:S03]  /*5540*/  IADD3 R0, R0, -UR17, R72 ;  /* 0x8000001100007c10 */ /* 0x000fe6000fffe048 */
[----:B------:R-:W-:Y:S01]  /*5550*/  HMMA.16816.F32.BF16 R64, R136, R154, R64 ;  /* 0x0000009a8840723c */ /* 0x000fe20000041840 */
[----:B------:R-:W-:Y:S07]  /*5560*/  @!P0 IADD3 R0, R0, UR9, RZ ;  /* 0x0000000900008c10 */ /* 0x000fee000fffe0ff */
        /* <DEDUP_REMOVED lines=19> */
[----:B------:R-:W-:Y:S01]  /*56a0*/  FMUL.FTZ R4, R4, c[0x0][0x2ec] ;  /* 0x0000bb0004047a20 */ /* 0x000fe20000410000 */
[C---:B------:R-:W-:Y:S03]  /*56b0*/  HMMA.16816.F32.BF16 R16, R148.reuse, R178, R16 ;  /* 0x000000b29410723c */ /* 0x040fe60000041810 */
[----:B------:R-:W4:Y:S01]  /*56c0*/  MUFU.TANH R69, R4 ;  /* 0x0000000400457308 */ /* 0x000f220000002400 */
[----:B------:R-:W-:Y:S02]  /*56d0*/  FMUL.FTZ R5, R5, c[0x0][0x2ec] ;  /* 0x0000bb0005057a20 */ /* 0x000fe40000410000 */
[----:B------:R-:W-:Y:S02]  /*56e0*/  FMUL.FTZ R6, R6, c[0x0][0x2ec] ;  /* 0x0000bb0006067a20 */ /* 0x000fe40000410000 */
[----:B------:R-:W-:Y:S04]  /*56f0*/  FMUL.FTZ R7, R7, c[0x0][0x2ec] ;  /* 0x0000bb0007077a20 */ /* 0x000fe80000410000 */
[----:B------:R-:W-:Y:S01]  /*5700*/  FMUL.FTZ R8, R8, c[0x0][0x2ec] ;  /* 0x0000bb0008087a20 */ /* 0x000fe20000410000 */
[----:B------:R-:W1:Y:S01]  /*5710*/  MUFU.TANH R158, R5 ;  /* 0x00000005009e7308 */ /* 0x000e620000002400 */
        /* <DEDUP_REMOVED lines=11> */
[----:B------:R-:W-:Y:S01]  /*57d0*/  MUFU.TANH R193, R6 ;  /* 0x0000000600c17308 */ /* 0x000fe20000002400 */
[----:B------:R-:W-:Y:S09]  /*57e0*/  FMUL.FTZ R16, R16, c[0x0][0x2ec] ;  /* 0x0000bb0010107a20 */ /* 0x000ff20000410000 */
[----:B------:R3:W-:Y:S01]  /*57f0*/  MUFU.TANH R90, R14 ;  /* 0x0000000e005a7308 */ /* 0x0007e20000002400 */
[----:B--2---:R-:W-:Y:S02]  /*5800*/  FMUL.FTZ R13, R2, 1.4426950216293334961 ;  /* 0x3fb8aa3b020d7820 */ /* 0x004fe40000410000 */
[----:B------:R-:W2:Y:S03]  /*5810*/  LDL R2, [R1+0x44] ;  /* 0x0000440001027983 */ /* 0x000ea60000100800 */
[----:B------:R-:W-:Y:S04]  /*5820*/  FSEL R13, R13, RZ, P1 ;  /* 0x000000ff0d0d7208 */ /* 0x000fe80000800000 */
[----:B------:R1:W1:Y:S10]  /*5830*/  MUFU.TANH R192, R7 ;  /* 0x0000000700c07308 */ /* 0x0002740000002400 */
[----:B------:R4:W-:Y:S01]  /*5840*/  MUFU.TANH R89, R15 ;  /* 0x0000000f00597308 */ /* 0x0009e20000002400 */
[----:B---3--:R-:W-:Y:S04]  /*5850*/  @!P0 IMNMX R14, R0, UR8, PT ;  /* 0x00000008000e8c17 */ /* 0x008fe8000b800200 */
[-C--:B------:R-:W-:Y:S05]  /*5860*/  @!P0 ISETP.GE.AND P2, PT, R204, R14.reuse, PT ;  /* 0x0000000ecc00820c */ /* 0x080fea0003f46270 */
[----:B------:R3:W3:Y:S01]  /*5870*/  MUFU.TANH R118, R8 ;  /* 0x0000000800767308 */ /* 0x0006e20000002400 */
[-C--:B------:R-:W-:Y:S02]  /*5880*/  @!P0 ISETP.GE.AND P1, PT, R227, R14.reuse, PT ;  /* 0x0000000ee300820c */ /* 0x080fe40003f26270 */
[----:B------:R-:W-:Y:S01]  /*5890*/  @!P0 ISETP.GE.AND P5, PT, R252, R14, PT ;  /* 0x0000000efc00820c */ /* 0x000fe20003fa6270 */
[----:B-1----:R-:W1:Y:S06]  /*58a0*/  LDSM.16.M88.4 R4, [R185+0xc800] ;  /* 0x00c80000b904783b */ /* 0x002e6c0000000200 */
[----:B------:R1:W-:Y:S02]  /*58b0*/  MUFU.TANH R117, R9 ;  /* 0x0000000900757308 */ /* 0x0003e40000002400 */
[----:B----4-:R-:W4:Y:S08]  /*58c0*/  LDL R15, [R1+0x48] ;  /* 0x00004800010f7983 */ /* 0x010f300000100800 */
[----:B------:R1:W-:Y:S01]  /*58d0*/  MUFU.TANH R116, R12 ;  /* 0x0000000c00747308 */ /* 0x0003e20000002400 */
[----:B---3--:R-:W-:Y:S05]  /*58e0*/  FFMA.FTZ R8, R70, UR4, R69 ;  /* 0x0000000446087c23 */ /* 0x008fea0008010045 */
[----:B------:R-:W-:Y:S04]  /*58f0*/  @!P0 FSEL R8, R8, -INF , !P2 ;  /* 0xff80000008088808 */ /* 0x000fe80005000000 */
[----:B------:R3:W-:Y:S01]  /*5900*/  MUFU.TANH R91, R11 ;  /* 0x0000000b005b7308 */ /* 0x0007e20000002400 */
[--C-:B------:R-:W-:Y:S02]  /*5910*/  FFMA.FTZ R8, R8, c[0x0][0x23c], -R13.reuse ;  /* 0x00008f0008087a23 */ /* 0x100fe4000001080d */
[----:B-1----:R-:W-:Y:S07]  /*5920*/  FFMA.FTZ R9, R68, UR4, R158 ;  /* 0x0000000444097c23 */ /* 0x002fee000801009e */
[----:B------:R1:W-:Y:S01]  /*5930*/  MUFU.TANH R129, R19 ;  /* 0x0000001300817308 */ /* 0x0003e20000002400 */
[----:B------:R-:W-:Y:S02]  /*5940*/  @!P0 FSEL R9, R9, -INF , !P1 ;  /* 0xff80000009098808 */ /* 0x000fe40004800000 */
[----:B------:R-:W-:Y:S01]  /*5950*/  FSETP.NEU.FTZ.AND P1, PT, R71, -INF , PT ;  /* 0xff8000004700780b */ /* 0x000fe20003f3d000 */
[-C--:B------:R-:W-:Y:S01]  /*5960*/  HMMA.16816.F32.BF16 R20, R148, R4.reuse, R20 ;  /* 0x000000049414723c */ /* 0x080fe20000041814 */
[----:B------:R-:W-:Y:S01]  /*5970*/  @!P0 IADD3 R12, R0, 0x8, RZ ;  /* 0x00000008000c8810 */ /* 0x000fe20007ffe0ff */
[----:B------:R-:W-:Y:S03]  /*5980*/  FFMA.FTZ R9, R9, c[0x0][0x23c], -R13 ;  /* 0x00008f0009097a23 */ /* 0x000fe6000001080d */
[----:B------:R-:W-:Y:S01]  /*5990*/  @!P0 IMNMX R12, R12, UR8, PT ;  /* 0x000000080c0c8c17 */ /* 0x000fe2000b800200 */
[----:B------:R-:W-:Y:S02]  /*59a0*/  MUFU.EX2 R153, R8 ;  /* 0x0000000800997308 */ /* 0x000fe40000000800 */
[C---:B------:R-:W-:Y:S01]  /*59b0*/  HMMA.16816.F32.BF16 R24, R132.reuse, R4, R24 ;  /* 0x000000048418723c */ /* 0x040fe20000041818 */
[-C--:B------:R-:W-:Y:S02]  /*59c0*/  @!P0 ISETP.GE.AND P2, PT, R204, R12.reuse, PT ;  /* 0x0000000ccc00820c */ /* 0x080fe40003f46270 */
[-C--:B------:R-:W-:Y:S01]  /*59d0*/  @!P0 ISETP.GE.AND P3, PT, R252, R12.reuse, PT ;  /* 0x0000000cfc00820c */ /* 0x080fe20003f66270 */
[----:B---3--:R-:W-:Y:S03]  /*59e0*/  FMUL.FTZ R11, R71, 1.4426950216293334961 ;  /* 0x3fb8aa3b470b7820 */ /* 0x008fe60000410000 */
[----:B------:R-:W-:Y:S01]  /*59f0*/  FFMA.FTZ R4, R68, UR4, R192 ;  /* 0x0000000444047c23 */ /* 0x000fe200080100c0 */
[----:B------:R3:W-:Y:S01]  /*5a00*/  MUFU.TANH R130, R18 ;  /* 0x0000001200827308 */ /* 0x0007e20000002400 */
[----:B------:R-:W-:Y:S01]  /*5a10*/  FSEL R11, R11, RZ, P1 ;  /* 0x000000ff0b0b7208 */ /* 0x000fe20000800000 */
[-C--:B------:R-:W-:Y:S01]  /*5a20*/  HMMA.16816.F32.BF16 R28, R132, R6.reuse, R28 ;  /* 0x00000006841c723c */ /* 0x080fe2000004181c */
[----:B------:R-:W-:Y:S01]  /*5a30*/  @!P0 ISETP.GE.AND P1, PT, R227, R12, PT ;  /* 0x0000000ce300820c */ /* 0x000fe20003f26270 */
[----:B-1----:R-:W4:Y:S01]  /*5a40*/  LDL R19, [R1+0x34] ;  /* 0x0000340001137983 */ /* 0x002f220000100800 */
[----:B------:R-:W-:Y:S02]  /*5a50*/  FFMA.FTZ R5, R70, UR4, R193 ;  /* 0x0000000446057c23 */ /* 0x000fe400080100c1 */
[----:B------:R-:W-:Y:S01]  /*5a60*/  @!P0 FSEL R4, R4, -INF , !P1 ;  /* 0xff80000004048808 */ /* 0x000fe20004800000 */
[----:B------:R-:W-:Y:S02]  /*5a70*/  FMUL.FTZ R20, R20, c[0x0][0x2ec] ;  /* 0x0000bb0014147a20 */ /* 0x000fe40000410000 */
[----:B------:R1:W-:Y:S01]  /*5a80*/  MUFU.TANH R245, R17 ;  /* 0x0000001100f57308 */ /* 0x0003e20000002400 */
[C---:B------:R-:W-:Y:S03]  /*5a90*/  HMMA.16816.F32.BF16 R32, R148.reuse, R6, R32 ;  /* 0x000000069420723c */ /* 0x040fe60000041820 */
[--C-:B------:R-:W-:Y:S01]  /*5aa0*/  FFMA.FTZ R4, R4, c[0x0][0x23c], -R11.reuse ;  /* 0x00008f0004047a23 */ /* 0x100fe2000001080b */
[----:B------:R-:W-:Y:S01]  /*5ab0*/  @!P0 FSEL R5, R5, -INF , !P2 ;  /* 0xff80000005058808 */ /* 0x000fe20005000000 */
[----:B------:R-:W-:Y:S02]  /*5ac0*/  FMUL.FTZ R22, R22, c[0x0][0x2ec] ;  /* 0x0000bb0016167a20 */ /* 0x000fe40000410000 */
[----:B------:R-:W-:Y:S02]  /*5ad0*/  FMUL.FTZ R24, R24, c[0x0][0x2ec] ;  /* 0x0000bb0018187a20 */ /* 0x000fe40000410000 */
[----:B------:R1:W-:Y:S03]  /*5ae0*/  MUFU.EX2 R188, R4 ;  /* 0x0000000400bc7308 */ /* 0x0003e60000000800 */
[----:B------:R-:W-:Y:S01]  /*5af0*/  FMUL.FTZ R23, R23, c[0x0][0x2ec] ;  /* 0x0000bb0017177a20 */ /* 0x000fe20000410000 */
[----:B---3--:R-:W3:Y:S01]  /*5b00*/  LDL R18, [R1+0x3c] ;  /* 0x00003c0001127983 */ /* 0x008ee20000100800 */
[----:B------:R-:W-:Y:S02]  /*5b10*/  FFMA.FTZ R5, R5, c[0x0][0x23c], -R11 ;  /* 0x00008f0005057a23 */ /* 0x000fe4000001080b */
[----:B------:R-:W-:Y:S02]  /*5b20*/  FMUL.FTZ R25, R25, c[0x0][0x2ec] ;  /* 0x0000bb0019197a20 */ /* 0x000fe40000410000 */
[----:B------:R-:W-:Y:S01]  /*5b30*/  FMUL.FTZ R26, R26, c[0x0][0x2ec] ;  /* 0x0000bb001a1a7a20 */ /* 0x000fe20000410000 */
[----:B------:R1:W1:Y:S01]  /*5b40*/  MUFU.TANH R92, R10 ;  /* 0x0000000a005c7308 */ /* 0x0002620000002400 */
[----:B------:R-:W-:Y:S02]  /*5b50*/  FMUL.FTZ R27, R27, c[0x0][0x2ec] ;  /* 0x0000bb001b1b7a20 */ /* 0x000fe40000410000 */
[----:B------:R-:W-:Y:S01]  /*5b60*/  FMUL.FTZ R28, R28, c[0x0][0x2ec] ;  /* 0x0000bb001c1c7a20 */ /* 0x000fe20000410000 */
[----:B-1----:R-:W3:Y:S01]  /*5b70*/  LDL R17, [R1+0x40] ;  /* 0x0000400001117983 */ /* 0x002ee20000100800 */
[----:B------:R-:W-:Y:S02]  /*5b80*/  FMUL.FTZ R32, R32, c[0x0][0x2ec] ;  /* 0x0000bb0020207a20 */ /* 0x000fe40000410000 */
[----:B------:R-:W-:Y:S02]  /*5b90*/  FMUL.FTZ R34, R34, c[0x0][0x2ec] ;  /* 0x0000bb0022227a20 */ /* 0x000fe40000410000 */
[----:B------:R-:W-:Y:S01]  /*5ba0*/  FMUL.FTZ R33, R33, c[0x0][0x2ec] ;  /* 0x0000bb0021217a20 */ /* 0x000fe20000410000 */
[----:B------:R1:W-:Y:S01]  /*5bb0*/  MUFU.EX2 R189, R5 ;  /* 0x0000000500bd7308 */ /* 0x0003e20000000800 */
[----:B------:R-:W-:Y:S02]  /*5bc0*/  FMUL.FTZ R35, R35, c[0x0][0x2ec] ;  /* 0x0000bb0023237a20 */ /* 0x000fe40000410000 */
[----:B------:R-:W-:Y:S02]  /*5bd0*/  FMUL.FTZ R29, R29, c[0x0][0x2ec] ;  /* 0x0000bb001d1d7a20 */ /* 0x000fe40000410000 */
[----:B------:R-:W-:Y:S02]  /*5be0*/  FFMA.FTZ R4, R70, UR4, R118 ;  /* 0x0000000446047c23 */ /* 0x000fe40008010076 */
[----:B------:R-:W-:Y:S02]  /*5bf0*/  FMUL.FTZ R30, R30, c[0x0][0x2ec] ;  /* 0x0000bb001e1e7a20 */ /* 0x000fe40000410000 */
[----:B------:R-:W-:Y:S01]  /*5c00*/  FMUL.FTZ R31, R31, c[0x0][0x2ec] ;  /* 0x0000bb001f1f7a20 */ /* 0x000fe20000410000 */
[----:B------:R1:W-:Y:S01]  /*5c10*/  MUFU.EX2 R157, R9 ;  /* 0x00000009009d7308 */ /* 0x0003e20000000800 */
[----:B------:R-:W-:Y:S01]  /*5c20*/  FMUL.FTZ R21, R21, c[0x0][0x2ec] ;  /* 0x0000bb0015157a20 */ /* 0x000fe20000410000 */
[----:B------:R-:W-:Y:S04]  /*5c30*/  @!P0 IADD3 R10, R0, 0x40, RZ ;  /* 0x00000040000a8810 */ /* 0x000fe80007ffe0ff */
[----:B------:R-:W-:Y:S04]  /*5c40*/  @!P0 IMNMX R10, R10, UR8, PT ;  /* 0x000000080a0a8c17 */ /* 0x000fe8000b800200 */
[----:B------:R-:W-:Y:S01]  /*5c50*/  MUFU.TANH R241, R21 ;  /* 0x0000001500f17308 */ /* 0x000fe20000002400 */
[-C--:B------:R-:W-:Y:S01]  /*5c60*/  @!P0 ISETP.GE.AND P2, PT, R204, R10.reuse, PT ;  /* 0x0000000acc00820c */ /* 0x080fe20003f46270 */
[----:B-1----:R-:W-:Y:S03]  /*5c70*/  FFMA.FTZ R5, R70, UR4, R92 ;  /* 0x0000000446057c23 */ /* 0x002fe6000801005c */
[----:B------:R-:W-:Y:S05]  /*5c80*/  @!P0 FSEL R4, R4, -INF , !P2 ;  /* 0xff80000004048808 */ /* 0x000fea0005000000 */
[----:B------:R-:W1:Y:S01]  /*5c90*/  MUFU.TANH R251, R16 ;  /* 0x0000001000fb7308 */ /* 0x000e620000002400 */
[----:B------:R-:W-:Y:S01]  /*5ca0*/  @!P0 IADD3 R9, R0, 0x48, RZ ;  /* 0x0000004800098810 */ /* 0x000fe20007ffe0ff */
[----:B------:R-:W-:Y:S03]  /*5cb0*/  FFMA.FTZ R0, R68, UR4, R117 ;  /* 0x0000000444007c23 */ /* 0x000fe60008010075 */
[----:B------:R-:W-:Y:S05]  /*5cc0*/  @!P0 IMNMX R9, R9, UR8, PT ;  /* 0x0000000809098c17 */ /* 0x000fea000b800200 */
[----:B------:R-:W1:Y:S01]  /*5cd0*/  MUFU.TANH R126, R22 ;  /* 0x00000016007e7308 */ /* 0x000e620000002400 */
[-C--:B------:R-:W-:Y:S04]  /*5ce0*/  @!P0 ISETP.GE.AND P2, PT, R204, R9.reuse, PT ;  /* 0x00000009cc00820c */ /* 0x080fe80003f46270 */
[----:B------:R-:W-:Y:S02]  /*5cf0*/  @!P0 FSEL R5, R5, -INF , !P2 ;  /* 0xff80000005058808 */ /* 0x000fe40005000000 */
[-C--:B------:R-:W-:Y:S03]  /*5d00*/  @!P0 ISETP.GE.AND P2, PT, R252, R10.reuse, PT ;  /* 0x0000000afc00820c */ /* 0x080fe60003f46270 */
[----:B------:R1:W-:Y:S10]  /*5d10*/  MUFU.TANH R243, R20 ;  /* 0x0000001400f37308 */ /* 0x0003f40000002400 */
[----:B------:R-:W2:Y:S10]  /*5d20*/  MUFU.TANH R125, R23 ;  /* 0x00000017007d7308 */ /* 0x000eb40000002400 */
[----:B------:R-:W2:Y:S01]  /*5d30*/  MUFU.TANH R110, R24 ;  /* 0x00000018006e7308 */ /* 0x000ea20000002400 */
[----:B-1----:R-:W3:Y:S09]  /*5d40*/  LDL R20, [R1+0x14] ;  /* 0x0000140001147983 */ /* 0x002ef20000100800 */
[----:B------:R-:W-:Y:S10]  /*5d50*/  MUFU.TANH R217, R32 ;  /* 0x0000002000d97308 */ /* 0x000ff40000002400 */
[----:B------:R-:W1:Y:S10]  /*5d60*/  MUFU.TANH R109, R25 ;  /* 0x00000019006d7308 */ /* 0x000e740000002400 */
[----:B------:R-:W-:Y:S10]  /*5d70*/  MUFU.TANH R124, R34 ;  /* 0x00000022007c7308 */ /* 0x000ff40000002400 */
[----:B------:R-:W1:Y:S10]  /*5d80*/  MUFU.TANH R84, R26 ;  /* 0x0000001a00547308 */ /* 0x000e740000002400 */
[----:B------:R-:W-:Y:S10]  /*5d90*/  MUFU.TANH R216, R33 ;  /* 0x0000002100d87308 */ /* 0x000ff40000002400 */
[----:B------:R-:W1:Y:S10]  /*5da0*/  MUFU.TANH R83, R27 ;  /* 0x0000001b00537308 */ /* 0x000e740000002400 */
[----:B------:R-:W-:Y:S10]  /*5db0*/  MUFU.TANH R123, R35 ;  /* 0x00000023007b7308 */ /* 0x000ff40000002400 */
[----:B------:R-:W1:Y:S10]  /*5dc0*/  MUFU.TANH R108, R28 ;  /* 0x0000001c006c7308 */ /* 0x000e740000002400 */
[----:B------:R-:W1:Y:S10]  /*5dd0*/  MUFU.TANH R107, R29 ;  /* 0x0000001d006b7308 */ /* 0x000e740000002400 */
[----:B------:R-:W1:Y:S01]  /*5de0*/  MUFU.TANH R82, R30 ;  /* 0x0000001e00527308 */ /* 0x000e620000002400 */
[C---:B--2---:R-:W-:Y:S01]  /*5df0*/  FMUL.FTZ R8, R2.reuse, 1.4426950216293334961 ;  /* 0x3fb8aa3b02087820 */ /* 0x044fe20000410000 */
[----:B------:R-:W-:Y:S02]  /*5e00*/  FSETP.NEU.FTZ.AND P1, PT, R2, -INF , PT ;  /* 0xff8000000200780b */ /* 0x000fe40003f3d000 */
[----:B------:R-:W2:Y:S06]  /*5e10*/  LDL R2, [R1+0x38] ;  /* 0x0000380001027983 */ /* 0x000eac0000100800 */
[----:B------:R-:W1:Y:S01]  /*5e20*/  MUFU.TANH R81, R31 ;  /* 0x0000001f00517308 */ /* 0x000e620000002400 */
[----:B------:R-:W-:Y:S02]  /*5e30*/  FSEL R8, R8, RZ, P1 ;  /* 0x000000ff08087208 */ /* 0x000fe40000800000 */
[-C--:B------:R-:W-:Y:S03]  /*5e40*/  @!P0 ISETP.GE.AND P1, PT, R227, R10.reuse, PT ;  /* 0x0000000ae300820c */ /* 0x080fe60003f26270 */
[--C-:B------:R-:W-:Y:S01]  /*5e50*/  FFMA.FTZ R4, R4, c[0x0][0x23c], -R8.reuse ;  /* 0x00008f0004047a23 */ /* 0x100fe20000010808 */
[----:B------:R-:W-:Y:S03]  /*5e60*/  @!P0 FSEL R0, R0, -INF , !P1 ;  /* 0xff80000000008808 */ /* 0x000fe60004800000 */
[----:B------:R4:W-:Y:S02]  /*5e70*/  MUFU.EX2 R122, R4 ;  /* 0x00000004007a7308 */ /* 0x0009e40000000800 */
[C---:B----4-:R-:W-:Y:S01]  /*5e80*/  FMUL.FTZ R4, R15.reuse, 1.4426950216293334961 ;  /* 0x3fb8aa3b0f047820 */ /* 0x050fe20000410000 */
[----:B------:R-:W-:Y:S01]  /*5e90*/  FSETP.NEU.FTZ.AND P1, PT, R15, -INF , PT ;  /* 0xff8000000f00780b */ /* 0x000fe20003f3d000 */
[----:B------:R-:W-:Y:S03]  /*5ea0*/  FFMA.FTZ R15, R0, c[0x0][0x23c], -R8 ;  /* 0x00008f00000f7a23 */ /* 0x000fe60000010808 */
[----:B------:R-:W-:Y:S01]  /*5eb0*/  FSEL R0, R4, RZ, P1 ;  /* 0x000000ff04007208 */ /* 0x000fe20000800000 */
[----:B------:R-:W-:Y:S01]  /*5ec0*/  FFMA.FTZ R4, R68, UR4, R91 ;  /* 0x0000000444047c23 */ /* 0x000fe2000801005b */
[-C--:B------:R-:W-:Y:S01]  /*5ed0*/  @!P0 ISETP.GE.AND P1, PT, R227, R9.reuse, PT ;  /* 0x00000009e300820c */ /* 0x080fe20003f26270 */
[----:B------:R-:W-:Y:S02]  /*5ee0*/  MUFU.EX2 R121, R15 ;  /* 0x0000000f00797308 */ /* 0x000fe40000000800 */
[--C-:B------:R-:W-:Y:S01]  /*5ef0*/  FFMA.FTZ R5, R5, c[0x0][0x23c], -R0.reuse ;  /* 0x00008f0005057a23 */ /* 0x100fe20000010800 */
[----:B------:R-:W-:Y:S02]  /*5f00*/  @!P0 FSEL R4, R4, -INF , !P1 ;  /* 0xff80000004048808 */ /* 0x000fe40004800000 */
[-C--:B------:R-:W-:Y:S03]  /*5f10*/  @!P0 ISETP.GE.AND P1, PT, R228, R10.reuse, PT ;  /* 0x0000000ae400820c */ /* 0x080fe60003f26270 */
[----:B------:R-:W-:Y:S02]  /*5f20*/  FFMA.FTZ R4, R4, c[0x0][0x23c], -R0 ;  /* 0x00008f0004047a23 */ /* 0x000fe40000010800 */
[----:B------:R4:W-:Y:S10]  /*5f30*/  MUFU.EX2 R96, R5 ;  /* 0x0000000500607308 */ /* 0x0009f40000000800 */
[----:B------:R-:W-:Y:S01]  /*5f40*/  MUFU.EX2 R95, R4 ;  /* 0x00000004005f7308 */ /* 0x000fe20000000800 */
[C---:B----4-:R-:W-:Y:S02]  /*5f50*/  FFMA.FTZ R5, R19.reuse, UR4, R116 ;  /* 0x0000000413057c23 */ /* 0x050fe40008010074 */
[----:B------:R-:W-:Y:S03]  /*5f60*/  FFMA.FTZ R16, R19, UR4, R251 ;  /* 0x0000000413107c23 */ /* 0x000fe600080100fb */
[----:B------:R-:W-:Y:S02]  /*5f70*/  @!P0 FSEL R5, R5, -INF , !P1 ;  /* 0xff80000005058808 */ /* 0x000fe40004800000 */
[----:B------:R-:W-:Y:S03]  /*5f80*/  @!P0 ISETP.GE.AND P1, PT, R229, R10, PT ;  /* 0x0000000ae500820c */ /* 0x000fe60003f26270 */
[----:B------:R-:W-:Y:S04]  /*5f90*/  FFMA.FTZ R5, R5, c[0x0][0x23c], -R8 ;  /* 0x00008f0005057a23 */ /* 0x000fe80000010808 */
[----:B------:R4:W-:Y:S02]  /*5fa0*/  MUFU.EX2 R120, R5 ;  /* 0x0000000500787308 */ /* 0x0009e40000000800 */
[----:B----4-:R-:W-:Y:S02]  /*5fb0*/  FFMA.FTZ R5, R19, UR4, R90 ;  /* 0x0000000413057c23 */ /* 0x010fe4000801005a */
[C---:B--2---:R-:W-:Y:S02]  /*5fc0*/  FFMA.FTZ R4, R2.reuse, UR4, R115 ;  /* 0x0000000402047c23 */ /* 0x044fe40008010073 */
[----:B------:R-:W-:Y:S03]  /*5fd0*/  FFMA.FTZ R15, R2, UR4, R245 ;  /* 0x00000004020f7c23 */ /* 0x000fe600080100f5 */
[----:B------:R-:W-:Y:S02]  /*5fe0*/  @!P0 FSEL R4, R4, -INF , !P1 ;  /* 0xff80000004048808 */ /* 0x000fe40004800000 */
[-C--:B------:R-:W-:Y:S03]  /*5ff0*/  @!P0 ISETP.GE.AND P1, PT, R228, R9.reuse, PT ;  /* 0x00000009e400820c */ /* 0x080fe60003f26270 */
[----:B------:R-:W-:Y:S01]  /*6000*/  FFMA.FTZ R4, R4, c[0x0][0x23c], -R8 ;  /* 0x00008f0004047a23 */ /* 0x000fe20000010808 */
[----:B------:R-:W-:Y:S02]  /*6010*/  @!P0 FSEL R5, R5, -INF , !P1 ;  /* 0xff80000005058808 */ /* 0x000fe40004800000 */
[-C--:B------:R-:W-:Y:S01]  /*6020*/  @!P0 ISETP.GE.AND P1, PT, R229, R9.reuse, PT ;  /* 0x00000009e500820c */ /* 0x080fe20003f26270 */
[----:B------:R2:W-:Y:S02]  /*6030*/  MUFU.EX2 R119, R4 ;  /* 0x0000000400777308 */ /* 0x0005e40000000800 */
[--C-:B------:R-:W-:Y:S08]  /*6040*/  FFMA.FTZ R5, R5, c[0x0][0x23c], -R0.reuse ;  /* 0x00008f0005057a23 */ /* 0x100ff00000010800 */
[----:B------:R-:W-:Y:S01]  /*6050*/  MUFU.EX2 R94, R5 ;  /* 0x00000005005e7308 */ /* 0x000fe20000000800 */
[----:B--2---:R-:W-:Y:S05]  /*6060*/  FFMA.FTZ R4, R2, UR4, R89 ;  /* 0x0000000402047c23 */ /* 0x004fea0008010059 */
[----:B------:R-:W-:Y:S02]  /*6070*/  @!P0 FSEL R4, R4, -INF , !P1 ;  /* 0xff80000004048808 */ /* 0x000fe40004800000 */
[-C--:B------:R-:W-:Y:S03]  /*6080*/  @!P0 ISETP.GE.AND P1, PT, R228, R14.reuse, PT ;  /* 0x0000000ee400820c */ /* 0x080fe60003f26270 */
[----:B------:R-:W-:Y:S01]  /*6090*/  FFMA.FTZ R4, R4, c[0x0][0x23c], -R0 ;  /* 0x00008f0004047a23 */ /* 0x000fe20000010800 */
[----:B------:R-:W-:Y:S02]  /*60a0*/  @!P0 FSEL R16, R16, -INF , !P1 ;  /* 0xff80000010108808 */ /* 0x000fe40004800000 */
[----:B------:R-:W-:Y:S01]  /*60b0*/  @!P0 ISETP.GE.AND P1, PT, R229, R14, PT ;  /* 0x0000000ee500820c */ /* 0x000fe20003f26270 */
[----:B------:R2:W-:Y:S02]  /*60c0*/  MUFU.EX2 R93, R4 ;  /* 0x00000004005d7308 */ /* 0x0005e40000000800 */
[--C-:B------:R-:W-:Y:S01]  /*60d0*/  FFMA.FTZ R16, R16, c[0x0][0x23c], -R13.reuse ;  /* 0x00008f0010107a23 */ /* 0x100fe2000001080d */
[----:B------:R-:W-:Y:S02]  /*60e0*/  @!P0 FSEL R15, R15, -INF , !P1 ;  /* 0xff8000000f0f8808 */ /* 0x000fe40004800000 */
[-C--:B------:R-:W-:Y:S03]  /*60f0*/  @!P0 ISETP.GE.AND P1, PT, R228, R12.reuse, PT ;  /* 0x0000000ce400820c */ /* 0x080fe60003f26270 */
[----:B------:R-:W-:Y:S02]  /*6100*/  FFMA.FTZ R15, R15, c[0x0][0x23c], -R13 ;  /* 0x00008f000f0f7a23 */ /* 0x000fe4000001080d */
[----:B------:R4:W-:Y:S10]  /*6110*/  MUFU.EX2 R234, R16 ;  /* 0x0000001000ea7308 */ /* 0x0009f40000000800 */
[----:B------:R1:W-:Y:S01]  /*6120*/  MUFU.EX2 R156, R15 ;  /* 0x0000000f009c7308 */ /* 0x0003e20000000800 */
[----:B--2---:R-:W2:Y:S01]  /*6130*/  LDSM.16.M88.4 R4, [R185+0xd000] ;  /* 0x00d00000b904783b */ /* 0x004ea20000000200 */
[----:B----4-:R-:W-:Y:S07]  /*6140*/  FFMA.FTZ R16, R19, UR4, R130 ;  /* 0x0000000413107c23 */ /* 0x010fee0008010082 */
[----:B------:R-:W4:Y:S01]  /*6150*/  LDL R19, [R1+0x4] ;  /* 0x0000040001137983 */ /* 0x000f220000100800 */
[----:B------:R-:W-:Y:S02]  /*6160*/  @!P0 FSEL R16, R16, -INF , !P1 ;  /* 0xff80000010108808 */ /* 0x000fe40004800000 */
[----:B------:R-:W-:Y:S01]  /*6170*/  @!P0 ISETP.GE.AND P1, PT, R229, R12, PT ;  /* 0x0000000ce500820c */ /* 0x000fe20003f26270 */
[----:B-1----:R-:W-:Y:S02]  /*6180*/  FFMA.FTZ R15, R2, UR4, R129 ;  /* 0x00000004020f7c23 */ /* 0x002fe40008010081 */
[--C-:B------:R-:W-:Y:S01]  /*6190*/  FFMA.FTZ R16, R16, c[0x0][0x23c], -R11.reuse ;  /* 0x00008f0010107a23 */ /* 0x100fe2000001080b */
[----:B------:R-:W4:Y:S02]  /*61a0*/  LDL R2, [R1+0x8] ;  /* 0x0000080001027983 */ /* 0x000f240000100800 */
[----:B------:R-:W-:Y:S01]  /*61b0*/  @!P0 FSEL R15, R15, -INF , !P1 ;  /* 0xff8000000f0f8808 */ /* 0x000fe20004800000 */
[----:B------:R3:W-:Y:S01]  /*61c0*/  MUFU.EX2 R180, R16 ;  /* 0x0000001000b47308 */ /* 0x0007e20000000800 */
[-C--:B------:R-:W-:Y:S03]  /*61d0*/  @!P0 ISETP.GE.AND P1, PT, R230, R14.reuse, PT ;  /* 0x0000000ee600820c */ /* 0x080fe60003f26270 */
[----:B------:R-:W-:Y:S06]  /*61e0*/  FFMA.FTZ R15, R15, c[0x0][0x23c], -R11 ;  /* 0x00008f000f0f7a23 */ /* 0x000fec000001080b */
[----:B------:R1:W-:Y:S01]  /*61f0*/  MUFU.EX2 R131, R15 ;  /* 0x0000000f00837308 */ /* 0x0003e20000000800 */
[-C--:B--2---:R-:W-:Y:S08]  /*6200*/  HMMA.16816.F32.BF16 R36, R148, R4.reuse, R36 ;  /* 0x000000049424723c */ /* 0x084ff00000041824 */
[C---:B------:R-:W-:Y:S01]  /*6210*/  HMMA.16816.F32.BF16 R40, R132.reuse, R4, R40 ;  /* 0x000000048428723c */ /* 0x040fe20000041828 */
[C---:B---3--:R-:W-:Y:S06]  /*6220*/  FFMA.FTZ R16, R17.reuse, UR4, R241 ;  /* 0x0000000411107c23 */ /* 0x048fec00080100f1 */
[C---:B------:R-:W-:Y:S01]  /*6230*/  FFMA.FTZ R5, R18.reuse, UR4, R126 ;  /* 0x0000000412057c23 */ /* 0x040fe2000801007e */
[-C--:B------:R-:W-:Y:S01]  /*6240*/  HMMA.16816.F32.BF16 R44, R132, R6.reuse, R44 ;  /* 0x00000006842c723c */ /* 0x080fe2000004182c */
[----:B------:R-:W-:Y:S03]  /*6250*/  FFMA.FTZ R4, R17, UR4, R125 ;  /* 0x0000000411047c23 */ /* 0x000fe6000801007d */
[----:B-1----:R-:W-:Y:S04]  /*6260*/  FFMA.FTZ R15, R18, UR4, R243 ;  /* 0x00000004120f7c23 */ /* 0x002fe800080100f3 */
[----:B------:R-:W-:Y:S01]  /*6270*/  FMUL.FTZ R36, R36, c[0x0][0x2ec] ;  /* 0x0000bb0024247a20 */ /* 0x000fe20000410000 */
[----:B------:R-:W-:Y:S01]  /*6280*/  @!P0 FSEL R15, R15, -INF , !P1 ;  /* 0xff8000000f0f8808 */ /* 0x000fe20004800000 */
[C---:B------:R-:W-:Y:S01]  /*6290*/  HMMA.16816.F32.BF16 R48, R148.reuse, R6, R48 ;  /* 0x000000069430723c */ /* 0x040fe20000041830 */
[----:B------:R-:W-:Y:S01]  /*62a0*/  @!P0 ISETP.GE.AND P1, PT, R231, R14, PT ;  /* 0x0000000ee700820c */ /* 0x000fe20003f26270 */
[----:B------:R-:W-:Y:S01]  /*62b0*/  FMUL.FTZ R37, R37, c[0x0][0x2ec] ;  /* 0x0000bb0025257a20 */ /* 0x000fe20000410000 */
[----:B------:R-:W1:Y:S01]  /*62c0*/  MUFU.TANH R215, R36 ;  /* 0x0000002400d77308 */ /* 0x000e620000002400 */
[--C-:B------:R-:W-:Y:S01]  /*62d0*/  FFMA.FTZ R15, R15, c[0x0][0x23c], -R13.reuse ;  /* 0x00008f000f0f7a23 */ /* 0x100fe2000001080d */
[----:B------:R-:W-:Y:S01]  /*62e0*/  @!P0 FSEL R16, R16, -INF , !P1 ;  /* 0xff80000010108808 */ /* 0x000fe20004800000 */
[----:B------:R-:W-:Y:S01]  /*62f0*/  FMUL.FTZ R38, R38, c[0x0][0x2ec] ;  /* 0x0000bb0026267a20 */ /* 0x000fe20000410000 */
[-C--:B------:R-:W-:Y:S01]  /*6300*/  @!P0 ISETP.GE.AND P1, PT, R230, R12.reuse, PT ;  /* 0x0000000ce600820c */ /* 0x080fe20003f26270 */
[----:B------:R-:W-:Y:S04]  /*6310*/  FMUL.FTZ R40, R40, c[0x0][0x2ec] ;  /* 0x0000bb0028287a20 */ /* 0x000fe80000410000 */
[----:B------:R-:W-:Y:S01]  /*6320*/  FFMA.FTZ R16, R16, c[0x0][0x23c], -R13 ;  /* 0x00008f0010107a23 */ /* 0x000fe2000001080d */
[----:B------:R-:W-:Y:S01]  /*6330*/  @!P0 FSEL R5, R5, -INF , !P1 ;  /* 0xff80000005058808 */ /* 0x000fe20004800000 */
[----:B------:R-:W-:Y:S01]  /*6340*/  FMUL.FTZ R42, R42, c[0x0][0x2ec] ;  /* 0x0000bb002a2a7a20 */ /* 0x000fe20000410000 */
[----:B------:R-:W-:Y:S01]  /*6350*/  @!P0 ISETP.GE.AND P1, PT, R231, R12, PT ;  /* 0x0000000ce700820c */ /* 0x000fe20003f26270 */
[----:B------:R-:W-:Y:S01]  /*6360*/  FMUL.FTZ R39, R39, c[0x0][0x2ec] ;  /* 0x0000bb0027277a20 */ /* 0x000fe20000410000 */
[----:B------:R-:W-:Y:S01]  /*6370*/  MUFU.TANH R102, R40 ;  /* 0x0000002800667308 */ /* 0x000fe20000002400 */
[--C-:B------:R-:W-:Y:S01]  /*6380*/  FFMA.FTZ R5, R5, c[0x0][0x23c], -R11.reuse ;  /* 0x00008f0005057a23 */ /* 0x100fe2000001080b */
[----:B------:R-:W-:Y:S01]  /*6390*/  @!P0 FSEL R4, R4, -INF , !P1 ;  /* 0xff80000004048808 */ /* 0x000fe20004800000 */
[----:B------:R-:W-:Y:S01]  /*63a0*/  FMUL.FTZ R41, R41, c[0x0][0x2ec] ;  /* 0x0000bb0029297a20 */ /* 0x000fe20000410000 */
[-C--:B------:R-:W-:Y:S01]  /*63b0*/  @!P0 ISETP.GE.AND P1, PT, R230, R10.reuse, PT ;  /* 0x0000000ae600820c */ /* 0x080fe20003f26270 */
[----:B------:R-:W-:Y:S02]  /*63c0*/  FMUL.FTZ R43, R43, c[0x0][0x2ec] ;  /* 0x0000bb002b2b7a20 */ /* 0x000fe40000410000 */
[----:B------:R-:W-:Y:S02]  /*63d0*/  FMUL.FTZ R48, R48, c[0x0][0x2ec] ;  /* 0x0000bb0030307a20 */ /* 0x000fe40000410000 */
[----:B------:R-:W-:Y:S01]  /*63e0*/  FFMA.FTZ R4, R4, c[0x0][0x23c], -R11 ;  /* 0x00008f0004047a23 */ /* 0x000fe2000001080b */
[----:B------:R2:W-:Y:S01]  /*63f0*/  MUFU.EX2 R128, R5 ;  /* 0x0000000500807308 */ /* 0x0005e20000000800 */
[----:B------:R-:W-:Y:S02]  /*6400*/  FMUL.FTZ R49, R49, c[0x0][0x2ec] ;  /* 0x0000bb0031317a20 */ /* 0x000fe40000410000 */
[----:B------:R-:W-:Y:S02]  /*6410*/  FMUL.FTZ R44, R44, c[0x0][0x2ec] ;  /* 0x0000bb002c2c7a20 */ /* 0x000fe40000410000 */
[----:B------:R-:W-:Y:S02]  /*6420*/  FMUL.FTZ R50, R50, c[0x0][0x2ec] ;  /* 0x0000bb0032327a20 */ /* 0x000fe40000410000 */
[----:B------:R-:W-:Y:S02]  /*6430*/  FMUL.FTZ R45, R45, c[0x0][0x2ec] ;  /* 0x0000bb002d2d7a20 */ /* 0x000fe40000410000 */
[----:B------:R-:W-:Y:S01]  /*6440*/  FMUL.FTZ R51, R51, c[0x0][0x2ec] ;  /* 0x0000bb0033337a20 */ /* 0x000fe20000410000 */
[----:B------:R3:W-:Y:S01]  /*6450*/  MUFU.EX2 R127, R4 ;  /* 0x00000004007f7308 */ /* 0x0007e20000000800 */
[----:B------:R-:W-:Y:S02]  /*6460*/  FMUL.FTZ R46, R46, c[0x0][0x2ec] ;  /* 0x0000bb002e2e7a20 */ /* 0x000fe40000410000 */
[----:B------:R-:W-:Y:S07]  /*6470*/  FMUL.FTZ R47, R47, c[0x0][0x2ec] ;  /* 0x0000bb002f2f7a20 */ /* 0x000fee0000410000 */
[----:B------:R-:W-:Y:S01]  /*6480*/  MUFU.TANH R76, R42 ;  /* 0x0000002a004c7308 */ /* 0x000fe20000002400 */
[----:B--2---:R-:W-:Y:S05]  /*6490*/  FFMA.FTZ R5, R18, UR4, R110 ;  /* 0x0000000412057c23 */ /* 0x004fea000801006e */
[----:B------:R-:W-:Y:S04]  /*64a0*/  @!P0 FSEL R5, R5, -INF , !P1 ;  /* 0xff80000005058808 */ /* 0x000fe80004800000 */
[----:B------:R-:W-:Y:S01]  /*64b0*/  MUFU.TANH R99, R45 ;  /* 0x0000002d00637308 */ /* 0x000fe20000002400 */
[-C--:B------:R-:W-:Y:S01]  /*64c0*/  @!P0 ISETP.GE.AND P1, PT, R231, R10.reuse, PT ;  /* 0x0000000ae700820c */ /* 0x080fe20003f26270 */
[--C-:B------:R-:W-:Y:S02]  /*64d0*/  FFMA.FTZ R5, R5, c[0x0][0x23c], -R8.reuse ;  /* 0x00008f0005057a23 */ /* 0x100fe40000010808 */
[----:B---3--:R-:W-:Y:S06]  /*64e0*/  FFMA.FTZ R4, R17, UR4, R109 ;  /* 0x0000000411047c23 */ /* 0x008fec000801006d */
[----:B------:R2:W-:Y:S01]  /*64f0*/  MUFU.EX2 R114, R5 ;  /* 0x0000000500727308 */ /* 0x0005e20000000800 */
[----:B------:R-:W-:Y:S02]  /*6500*/  @!P0 FSEL R4, R4, -INF , !P1 ;  /* 0xff80000004048808 */ /* 0x000fe40004800000 */
[-C--:B------:R-:W-:Y:S03]  /*6510*/  @!P0 ISETP.GE.AND P1, PT, R230, R9.reuse, PT ;  /* 0x00000009e600820c */ /* 0x080fe60003f26270 */
[----:B------:R-:W-:Y:S04]  /*6520*/  FFMA.FTZ R4, R4, c[0x0][0x23c], -R8 ;  /* 0x00008f0004047a23 */ /* 0x000fe80000010808 */
[----:B------:R3:W-:Y:S10]  /*6530*/  MUFU.EX2 R113, R4 ;  /* 0x0000000400717308 */ /* 0x0007f40000000800 */
[----:B------:R-:W-:Y:S01]  /*6540*/  MUFU.TANH R101, R41 ;  /* 0x0000002900657308 */ /* 0x000fe20000002400 */
[----:B--2---:R-:W-:Y:S02]  /*6550*/  FFMA.FTZ R5, R18, UR4, R84 ;  /* 0x0000000412057c23 */ /* 0x004fe40008010054 */
[----:B------:R-:W1:Y:S03]  /*6560*/  LDL R18, [R1+0xc] ;  /* 0x00000c0001127983 */ /* 0x000e660000100800 */
[----:B------:R-:W-:Y:S04]  /*6570*/  @!P0 FSEL R5, R5, -INF , !P1 ;  /* 0xff80000005058808 */ /* 0x000fe80004800000 */
[----:B------:R-:W-:Y:S01]  /*6580*/  MUFU.TANH R73, R47 ;  /* 0x0000002f00497308 */ /* 0x000fe20000002400 */
[-C--:B------:R-:W-:Y:S01]  /*6590*/  @!P0 ISETP.GE.AND P1, PT, R231, R9.reuse, PT ;  /* 0x00000009e700820c */ /* 0x080fe20003f26270 */
[--C-:B------:R-:W-:Y:S02]  /*65a0*/  FFMA.FTZ R5, R5, c[0x0][0x23c], -R0.reuse ;  /* 0x00008f0005057a23 */ /* 0x100fe40000010800 */
[----:B---3--:R-:W-:Y:S02]  /*65b0*/  FFMA.FTZ R4, R17, UR4, R83 ;  /* 0x0000000411047c23 */ /* 0x008fe40008010053 */
[----:B------:R-:W2:Y:S04]  /*65c0*/  LDL R17, [R1+0x10] ;  /* 0x0000100001117983 */ /* 0x000ea80000100800 */
[----:B------:R4:W-:Y:S01]  /*65d0*/  MUFU.EX2 R88, R5 ;  /* 0x0000000500587308 */ /* 0x0009e20000000800 */
[----:B------:R-:W-:Y:S02]  /*65e0*/  @!P0 FSEL R4, R4, -INF , !P1 ;  /* 0xff80000004048808 */ /* 0x000fe40004800000 */
[-C--:B------:R-:W-:Y:S03]  /*65f0*/  @!P0 ISETP.GE.AND P1, PT, R232, R10.reuse, PT ;  /* 0x0000000ae800820c */ /* 0x080fe60003f26270 */
[----:B------:R-:W-:Y:S04]  /*6600*/  FFMA.FTZ R4, R4, c[0x0][0x23c], -R0 ;  /* 0x00008f0004047a23 */ /* 0x000fe80000010800 */
[----:B------:R-:W-:Y:S10]  /*6610*/  MUFU.EX2 R87, R4 ;  /* 0x0000000400577308 */ /* 0x000ff40000000800 */
[----:B------:R-:W-:Y:S10]  /*6620*/  MUFU.TANH R75, R43 ;  /* 0x0000002b004b7308 */ /* 0x000ff40000002400 */
[----:B------:R-:W-:Y:S10]  /*6630*/  MUFU.TANH R172, R48 ;  /* 0x0000003000ac7308 */ /* 0x000ff40000002400 */
[----:B------:R-:W-:Y:S10]  /*6640*/  MUFU.TANH R100, R44 ;  /* 0x0000002c00647308 */ /* 0x000ff40000002400 */
[----:B------:R-:W-:Y:S10]  /*6650*/  MUFU.TANH R171, R49 ;  /* 0x0000003100ab7308 */ /* 0x000ff40000002400 */
[----:B------:R-:W-:Y:S10]  /*6660*/  MUFU.TANH R74, R46 ;  /* 0x0000002e004a7308 */ /* 0x000ff40000002400 */
[----:B------:R-:W-:Y:S10]  /*6670*/  MUFU.TANH R221, R50 ;  /* 0x0000003200dd7308 */ /* 0x000ff40000002400 */
[----:B------:R-:W-:Y:S10]  /*6680*/  MUFU.TANH R220, R51 ;  /* 0x0000003300dc7308 */ /* 0x000ff40000002400 */
[----:B------:R3:W-:Y:S10]  /*6690*/  MUFU.EX2 R154, R16 ;  /* 0x00000010009a7308 */ /* 0x0007f40000000800 */
[----:B------:R3:W-:Y:S10]  /*66a0*/  MUFU.EX2 R155, R15 ;  /* 0x0000000f009b7308 */ /* 0x0007f40000000800 */
[----:B------:R-:W-:Y:S10]  /*66b0*/  MUFU.TANH R214, R37 ;  /* 0x0000002500d67308 */ /* 0x000ff40000002400 */
[----:B------:R-:W1:Y:S10]  /*66c0*/  MUFU.TANH R247, R38 ;  /* 0x0000002600f77308 */ /* 0x000e740000002400 */
[----:B------:R-:W1:Y:S01]  /*66d0*/  MUFU.TANH R244, R39 ;  /* 0x0000002700f47308 */ /* 0x000e620000002400 */
[C---:B----4-:R-:W-:Y:S02]  /*66e0*/  FFMA.FTZ R5, R19.reuse, UR4, R108 ;  /* 0x0000000413057c23 */ /* 0x050fe4000801006c */
[----:B---3--:R-:W-:Y:S03]  /*66f0*/  FFMA.FTZ R16, R19, UR4, R217 ;  /* 0x0000000413107c23 */ /* 0x008fe600080100d9 */
[----:B------:R-:W-:Y:S02]  /*6700*/  @!P0 FSEL R5, R5, -INF , !P1 ;  /* 0xff80000005058808 */ /* 0x000fe40004800000 */
[----:B------:R-:W-:Y:S03]  /*6710*/  @!P0 ISETP.GE.AND P1, PT, R235, R10, PT ;  /* 0x0000000aeb00820c */ /* 0x000fe60003f26270 */
[----:B------:R-:W-:Y:S02]  /*6720*/  FFMA.FTZ R5, R5, c[0x0][0x23c], -R8 ;  /* 0x00008f0005057a23 */ /* 0x000fe40000010808 */
[C---:B------:R-:W-:Y:S02]  /*6730*/  FFMA.FTZ R4, R2.reuse, UR4, R107 ;  /* 0x0000000402047c23 */ /* 0x040fe4000801006b */
[----:B------:R-:W-:Y:S01]  /*6740*/  FFMA.FTZ R15, R2, UR4, R216 ;  /* 0x00000004020f7c23 */ /* 0x000fe200080100d8 */
[----:B------:R3:W-:Y:S02]  /*6750*/  MUFU.EX2 R112, R5 ;  /* 0x0000000500707308 */ /* 0x0007e40000000800 */
[----:B------:R-:W-:Y:S02]  /*6760*/  @!P0 FSEL R4, R4, -INF , !P1 ;  /* 0xff80000004048808 */ /* 0x000fe40004800000 */
[-C--:B------:R-:W-:Y:S03]  /*6770*/  @!P0 ISETP.GE.AND P1, PT, R232, R9.reuse, PT ;  /* 0x00000009e800820c */ /* 0x080fe60003f26270 */
[----:B------:R-:W-:Y:S04]  /*6780*/  FFMA.FTZ R4, R4, c[0x0][0x23c], -R8 ;  /* 0x00008f0004047a23 */ /* 0x000fe80000010808 */
[----:B------:R4:W-:Y:S01]  /*6790*/  MUFU.EX2 R111, R4 ;  /* 0x00000004006f7308 */ /* 0x0009e20000000800 */
[----:B---3--:R-:W-:Y:S05]  /*67a0*/  FFMA.FTZ R5, R19, UR4, R82 ;  /* 0x0000000413057c23 */ /* 0x008fea0008010052 */
[----:B------:R-:W-:Y:S02]  /*67b0*/  @!P0 FSEL R5, R5, -INF , !P1 ;  /* 0xff80000005058808 */ /* 0x000fe40004800000 */
[----:B------:R-:W-:Y:S03]  /*67c0*/  @!P0 ISETP.GE.AND P1, PT, R235, R9, PT ;  /* 0x00000009eb00820c */ /* 0x000fe60003f26270 */
[--C-:B------:R-:W-:Y:S02]  /*67d0*/  FFMA.FTZ R5, R5, c[0x0][0x23c], -R0.reuse ;  /* 0x00008f0005057a23 */ /* 0x100fe40000010800 */
[----:B----4-:R-:W-:Y:S02]  /*67e0*/  FFMA.FTZ R4, R2, UR4, R81 ;  /* 0x0000000402047c23 */ /* 0x010fe40008010051 */
[----:B------:R-:W-:Y:S03]  /*67f0*/  MUFU.EX2 R86, R5 ;  /* 0x0000000500567308 */ /* 0x000fe60000000800 */
        /* <DEDUP_REMOVED lines=12> */
[----:B---3--:R-:W3:Y:S01]  /*68c0*/  LDSM.16.M88.4 R4, [R185+0xd800] ;  /* 0x00d80000b904783b */ /* 0x008ee20000000200 */
[----:B----4-:R-:W-:Y:S07]  /*68d0*/  FFMA.FTZ R16, R19, UR4, R124 ;  /* 0x0000000413107c23 */ /* 0x010fee000801007c */
[----:B------:R-:W4:Y:S01]  /*68e0*/  LDL R19, [R1+0x18] ;  /* 0x0000180001137983 */ /* 0x000f220000100800 */
[----:B------:R-:W-:Y:S02]  /*68f0*/  @!P0 FSEL R16, R16, -INF , !P1 ;  /* 0xff80000010108808 */ /* 0x000fe40004800000 */
[----:B------:R-:W-:Y:S01]  /*6900*/  @!P0 ISETP.GE.AND P1, PT, R235, R12, PT ;  /* 0x0000000ceb00820c */ /* 0x000fe20003f26270 */
[----:B------:R-:W-:Y:S02]  /*6910*/  FFMA.FTZ R15, R2, UR4, R123 ;  /* 0x00000004020f7c23 */ /* 0x000fe4000801007b */
[--C-:B------:R-:W-:Y:S03]  /*6920*/  FFMA.FTZ R16, R16, c[0x0][0x23c], -R11.reuse ;  /* 0x00008f0010107a23 */ /* 0x100fe6000001080b */
[----:B------:R-:W-:Y:S01]  /*6930*/  @!P0 FSEL R15, R15, -INF , !P1 ;  /* 0xff8000000f0f8808 */ /* 0x000fe20004800000 */
[----:B------:R-:W-:Y:S01]  /*6940*/  MUFU.EX2 R242, R16 ;  /* 0x0000001000f27308 */ /* 0x000fe20000000800 */
[-C--:B------:R-:W-:Y:S03]  /*6950*/  @!P0 ISETP.GE.AND P1, PT, R236, R14.reuse, PT ;  /* 0x0000000eec00820c */ /* 0x080fe60003f26270 */
[----:B------:R-:W-:Y:S06]  /*6960*/  FFMA.FTZ R15, R15, c[0x0][0x23c], -R11 ;  /* 0x00008f000f0f7a23 */ /* 0x000fec000001080b */
[----:B------:R1:W-:Y:S01]  /*6970*/  MUFU.EX2 R240, R15 ;  /* 0x0000000f00f07308 */ /* 0x0003e20000000800 */
[-C--:B---3--:R-:W-:Y:S08]  /*6980*/  HMMA.16816.F32.BF16 R52, R148, R4.reuse, R52 ;  /* 0x000000049434723c */ /* 0x088ff00000041834 */
[C---:B------:R-:W-:Y:S08]  /*6990*/  HMMA.16816.F32.BF16 R56, R132.reuse, R4, R56 ;  /* 0x000000048438723c */ /* 0x040ff00000041838 */
[-C--:B------:R-:W-:Y:S01]  /*69a0*/  HMMA.16816.F32.BF16 R60, R132, R6.reuse, R60 ;  /* 0x00000006843c723c */ /* 0x080fe2000004183c */
[C---:B-1----:R-:W-:Y:S03]  /*69b0*/  FFMA.FTZ R15, R18.reuse, UR4, R215 ;  /* 0x00000004120f7c23 */ /* 0x042fe600080100d7 */
[----:B------:R-:W-:Y:S04]  /*69c0*/  FFMA.FTZ R5, R18, UR4, R247 ;  /* 0x0000000412057c23 */ /* 0x000fe800080100f7 */
[----:B------:R-:W-:Y:S01]  /*69d0*/  FMUL.FTZ R52, R52, c[0x0][0x2ec] ;  /* 0x0000bb0034347a20 */ /* 0x000fe20000410000 */
[----:B------:R-:W-:Y:S01]  /*69e0*/  HMMA.16816.F32.BF16 R64, R148, R6, R64 ;  /* 0x000000069440723c */ /* 0x000fe20000041840 */
[----:B------:R-:W3:Y:S02]  /*69f0*/  LDL R7, [R1] ;  /* 0x0000000001077983 */ /* 0x000ee40000100800 */
[----:B------:R-:W-:Y:S01]  /*6a00*/  FMUL.FTZ R53, R53, c[0x0][0x2ec] ;  /* 0x0000bb0035357a20 */ /* 0x000fe20000410000 */
[----:B------:R-:W-:Y:S01]  /*6a10*/  @!P0 FSEL R15, R15, -INF , !P1 ;  /* 0xff8000000f0f8808 */ /* 0x000fe20004800000 */
[----:B--2---:R-:W-:Y:S01]  /*6a20*/  FFMA.FTZ R16, R17, UR4, R214 ;  /* 0x0000000411107c23 */ /* 0x004fe200080100d6 */
[----:B------:R-:W-:Y:S01]  /*6a30*/  @!P0 ISETP.GE.AND P1, PT, R237, R14, PT ;  /* 0x0000000eed00820c */ /* 0x000fe20003f26270 */
[----:B------:R-:W-:Y:S01]  /*6a40*/  FFMA.FTZ R4, R17, UR4, R244 ;  /* 0x0000000411047c23 */ /* 0x000fe200080100f4 */
[----:B------:R-:W2:Y:S01]  /*6a50*/  LDL R150, [R1+0x80] ;  /* 0x0000800001967983 */ /* 0x000ea20000100800 */
[--C-:B------:R-:W-:Y:S01]  /*6a60*/  FFMA.FTZ R15, R15, c[0x0][0x23c], -R13.reuse ;  /* 0x00008f000f0f7a23 */ /* 0x100fe2000001080d */
[----:B------:R-:W1:Y:S02]  /*6a70*/  MUFU.TANH R168, R52 ;  /* 0x0000003400a87308 */ /* 0x000e640000002400 */
[----:B------:R-:W-:Y:S01]  /*6a80*/  FMUL.FTZ R54, R54, c[0x0][0x2ec] ;  /* 0x0000bb0036367a20 */ /* 0x000fe20000410000 */
[----:B------:R-:W-:Y:S01]  /*6a90*/  @!P0 FSEL R16, R16, -INF , !P1 ;  /* 0xff80000010108808 */ /* 0x000fe20004800000 */
[----:B------:R-:W-:Y:S01]  /*6aa0*/  FMUL.FTZ R55, R55, c[0x0][0x2ec] ;  /* 0x0000bb0037377a20 */ /* 0x000fe20000410000 */
[-C--:B------:R-:W-:Y:S01]  /*6ab0*/  @!P0 ISETP.GE.AND P1, PT, R236, R12.reuse, PT ;  /* 0x0000000cec00820c */ /* 0x080fe20003f26270 */
[----:B------:R-:W-:Y:S01]  /*6ac0*/  FMUL.FTZ R56, R56, c[0x0][0x2ec] ;  /* 0x0000bb0038387a20 */ /* 0x000fe20000410000 */
[----:B------:R-:W2:Y:S01]  /*6ad0*/  LDL R149, [R1+0x7c] ;  /* 0x00007c0001957983 */ /* 0x000ea20000100800 */
[----:B------:R-:W-:Y:S01]  /*6ae0*/  FFMA.FTZ R16, R16, c[0x0][0x23c], -R13 ;  /* 0x00008f0010107a23 */ /* 0x000fe2000001080d */
[----:B------:R-:W-:Y:S01]  /*6af0*/  @!P0 FSEL R5, R5, -INF , !P1 ;  /* 0xff80000005058808 */ /* 0x000fe20004800000 */
[----:B------:R-:W-:Y:S01]  /*6b00*/  FMUL.FTZ R57, R57, c[0x0][0x2ec] ;  /* 0x0000bb0039397a20 */ /* 0x000fe20000410000 */
[----:B------:R-:W-:Y:S01]  /*6b10*/  @!P0 ISETP.GE.AND P1, PT, R237, R12, PT ;  /* 0x0000000ced00820c */ /* 0x000fe20003f26270 */
[----:B------:R-:W-:Y:S01]  /*6b20*/  FMUL.FTZ R58, R58, c[0x0][0x2ec] ;  /* 0x0000bb003a3a7a20 */ /* 0x000fe20000410000 */
[----:B------:R1:W-:Y:S01]  /*6b30*/  MUFU.EX2 R152, R16 ;  /* 0x0000001000987308 */ /* 0x0003e20000000800 */
[--C-:B------:R-:W-:Y:S01]  /*6b40*/  FFMA.FTZ R5, R5, c[0x0][0x23c], -R11.reuse ;  /* 0x00008f0005057a23 */ /* 0x100fe2000001080b */
[----:B------:R-:W-:Y:S01]  /*6b50*/  @!P0 FSEL R4, R4, -INF , !P1 ;  /* 0xff80000004048808 */ /* 0x000fe20004800000 */
[----:B------:R-:W-:Y:S01]  /*6b60*/  FMUL.FTZ R59, R59, c[0x0][0x2ec] ;  /* 0x0000bb003b3b7a20 */ /* 0x000fe20000410000 */
[----:B------:R-:W-:Y:S01]  /*6b70*/  IADD3 R148, R3, R182, RZ ;  /* 0x000000b603947210 */ /* 0x000fe20007ffe0ff */
[----:B------:R-:W-:Y:S01]  /*6b80*/  FMUL.FTZ R60, R60, c[0x0][0x2ec] ;  /* 0x0000bb003c3c7a20 */ /* 0x000fe20000410000 */
[-C--:B------:R-:W-:Y:S01]  /*6b90*/  @!P0 ISETP.GE.AND P1, PT, R236, R10.reuse, PT ;  /* 0x0000000aec00820c */ /* 0x080fe20003f26270 */
[----:B------:R-:W-:Y:S01]  /*6ba0*/  FFMA.FTZ R4, R4, c[0x0][0x23c], -R11 ;  /* 0x00008f0004047a23 */ /* 0x000fe2000001080b */
[----:B------:R-:W-:Y:S01]  /*6bb0*/  MOV R151, R69 ;  /* 0x0000004500977202 */ /* 0x000fe20000000f00 */
[----:B------:R-:W-:Y:S01]  /*6bc0*/  FMUL.FTZ R61, R61, c[0x0][0x2ec] ;  /* 0x0000bb003d3d7a20 */ /* 0x000fe20000410000 */
[----:B------:R1:W-:Y:S01]  /*6bd0*/  MUFU.EX2 R223, R5 ;  /* 0x0000000500df7308 */ /* 0x0003e20000000800 */
[----:B------:R-:W-:Y:S02]  /*6be0*/  FMUL.FTZ R62, R62, c[0x0][0x2ec] ;  /* 0x0000bb003e3e7a20 */ /* 0x000fe40000410000 */
[----:B------:R-:W-:Y:S02]  /*6bf0*/  FMUL.FTZ R64, R64, c[0x0][0x2ec] ;  /* 0x0000bb0040407a20 */ /* 0x000fe40000410000 */
[----:B------:R-:W-:Y:S02]  /*6c00*/  FMUL.FTZ R65, R65, c[0x0][0x2ec] ;  /* 0x0000bb0041417a20 */ /* 0x000fe40000410000 */
[----:B------:R-:W-:Y:S02]  /*6c10*/  FMUL.FTZ R66, R66, c[0x0][0x2ec] ;  /* 0x0000bb0042427a20 */ /* 0x000fe40000410000 */
[----:B------:R-:W-:Y:S01]  /*6c20*/  FMUL.FTZ R67, R67, c[0x0][0x2ec] ;  /* 0x0000bb0043437a20 */ /* 0x000fe20000410000 */
[----:B------:R1:W-:Y:S01]  /*6c30*/  MUFU.EX2 R222, R4 ;  /* 0x0000000400de7308 */ /* 0x0003e20000000800 */
[----:B------:R-:W-:Y:S01]  /*6c40*/  FMUL.FTZ R63, R63, c[0x0][0x2ec] ;  /* 0x0000bb003f3f7a20 */ /* 0x000fe20000410000 */
[----:B-1----:R-:W2:Y:S08]  /*6c50*/  LDL R16, [R1+0x24] ;  /* 0x0000240001107983 */ /* 0x002eb00000100800 */
[----:B------:R-:W-:Y:S01]  /*6c60*/  MUFU.TANH R68, R58 ;  /* 0x0000003a00447308 */ /* 0x000fe20000002400 */
[C---:B------:R-:W-:Y:S09]  /*6c70*/  FFMA.FTZ R5, R18.reuse, UR4, R76 ;  /* 0x0000000412057c23 */ /* 0x040ff2000801004c */
[----:B------:R-:W-:Y:S01]  /*6c80*/  MUFU.TANH R2, R59 ;  /* 0x0000003b00027308 */ /* 0x000fe20000002400 */
[----:B------:R-:W-:Y:S02]  /*6c90*/  FFMA.FTZ R4, R18, UR4, R102 ;  /* 0x0000000412047c23 */ /* 0x000fe40008010066 */
[----:B------:R-:W2:Y:S03]  /*6ca0*/  LDL R18, [R1+0x1c] ;  /* 0x00001c0001127983 */ /* 0x000ea60000100800 */
[----:B------:R-:W-:Y:S04]  /*6cb0*/  @!P0 FSEL R4, R4, -INF , !P1 ;  /* 0xff80000004048808 */ /* 0x000fe80004800000 */
[----:B------:R-:W-:Y:S01]  /*6cc0*/  MUFU.TANH R233, R60 ;  /* 0x0000003c00e97308 */ /* 0x000fe20000002400 */
[-C--:B------:R-:W-:Y:S01]  /*6cd0*/  @!P0 ISETP.GE.AND P1, PT, R237, R10.reuse, PT ;  /* 0x0000000aed00820c */ /* 0x080fe20003f26270 */
[--C-:B------:R-:W-:Y:S08]  /*6ce0*/  FFMA.FTZ R4, R4, c[0x0][0x23c], -R8.reuse ;  /* 0x00008f0004047a23 */ /* 0x100ff00000010808 */
[----:B------:R1:W-:Y:S10]  /*6cf0*/  MUFU.EX2 R106, R4 ;  /* 0x00000004006a7308 */ /* 0x0003f40000000800 */
[----:B------:R1:W-:Y:S10]  /*6d00*/  MUFU.EX2 R175, R15 ;  /* 0x0000000f00af7308 */ /* 0x0003f40000000800 */
[----:B------:R-:W-:Y:S01]  /*6d10*/  MUFU.TANH R224, R61 ;  /* 0x0000003d00e07308 */ /* 0x000fe20000002400 */
[C---:B-1----:R-:W-:Y:S09]  /*6d20*/  FFMA.FTZ R4, R17.reuse, UR4, R75 ;  /* 0x0000000411047c23 */ /* 0x042ff2000801004b */
[----:B------:R-:W-:Y:S01]  /*6d30*/  MUFU.TANH R190, R62 ;  /* 0x0000003e00be7308 */ /* 0x000fe20000002400 */
[----:B------:R-:W-:Y:S02]  /*6d40*/  FFMA.FTZ R15, R17, UR4, R101 ;  /* 0x00000004110f7c23 */ /* 0x000fe40008010065 */
[----:B------:R-:W2:Y:S03]  /*6d50*/  LDL R17, [R1+0x20] ;  /* 0x0000200001117983 */ /* 0x000ea60000100800 */
[----:B------:R-:W-:Y:S04]  /*6d60*/  @!P0 FSEL R15, R15, -INF , !P1 ;  /* 0xff8000000f0f8808 */ /* 0x000fe80004800000 */
[----:B------:R-:W-:Y:S01]  /*6d70*/  MUFU.TANH R160, R64 ;  /* 0x0000004000a07308 */ /* 0x000fe20000002400 */
[-C--:B------:R-:W-:Y:S01]  /*6d80*/  @!P0 ISETP.GE.AND P1, PT, R236, R9.reuse, PT ;  /* 0x00000009ec00820c */ /* 0x080fe20003f26270 */
[----:B------:R-:W-:Y:S03]  /*6d90*/  FFMA.FTZ R15, R15, c[0x0][0x23c], -R8 ;  /* 0x00008f000f0f7a23 */ /* 0x000fe60000010808 */
[----:B------:R-:W-:Y:S02]  /*6da0*/  @!P0 FSEL R5, R5, -INF , !P1 ;  /* 0xff80000005058808 */ /* 0x000fe40004800000 */
[-C--:B------:R-:W-:Y:S03]  /*6db0*/  @!P0 ISETP.GE.AND P1, PT, R237, R9.reuse, PT ;  /* 0x00000009ed00820c */ /* 0x080fe60003f26270 */
[--C-:B------:R-:W-:Y:S01]  /*6dc0*/  FFMA.FTZ R5, R5, c[0x0][0x23c], -R0.reuse ;  /* 0x00008f0005057a23 */ /* 0x100fe20000010800 */
[----:B------:R-:W-:Y:S01]  /*6dd0*/  @!P0 FSEL R4, R4, -INF , !P1 ;  /* 0xff80000004048808 */ /* 0x000fe20004800000 */
[----:B------:R-:W-:Y:S01]  /*6de0*/  MUFU.EX2 R105, R15 ;  /* 0x0000000f00697308 */ /* 0x000fe20000000800 */
[-C--:B------:R-:W-:Y:S03]  /*6df0*/  @!P0 ISETP.GE.AND P1, PT, R238, R10.reuse, PT ;  /* 0x0000000aee00820c */ /* 0x080fe60003f26270 */
[----:B------:R-:W-:Y:S06]  /*6e00*/  FFMA.FTZ R4, R4, c[0x0][0x23c], -R0 ;  /* 0x00008f0004047a23 */ /* 0x000fec0000010800 */
[----:B------:R1:W-:Y:S10]  /*6e10*/  MUFU.EX2 R79, R4 ;  /* 0x00000004004f7308 */ /* 0x0003f40000000800 */
[----:B------:R1:W-:Y:S10]  /*6e20*/  MUFU.EX2 R80, R5 ;  /* 0x0000000500507308 */ /* 0x0003f40000000800 */
[----:B------:R-:W-:Y:S01]  /*6e30*/  MUFU.TANH R159, R65 ;  /* 0x00000041009f7308 */ /* 0x000fe20000002400 */
[----:B-1----:R-:W-:Y:S05]  /*6e40*/  FFMA.FTZ R4, R20, UR4, R100 ;  /* 0x0000000414047c23 */ /* 0x002fea0008010064 */
[----:B------:R-:W-:Y:S04]  /*6e50*/  @!P0 FSEL R4, R4, -INF , !P1 ;  /* 0xff80000004048808 */ /* 0x000fe80004800000 */
[----:B------:R-:W-:Y:S01]  /*6e60*/  MUFU.TANH R170, R66 ;  /* 0x0000004200aa7308 */ /* 0x000fe20000002400 */
[----:B------:R-:W-:Y:S01]  /*6e70*/  @!P0 ISETP.GE.AND P1, PT, R239, R10, PT ;  /* 0x0000000aef00820c */ /* 0x000fe20003f26270 */
[----:B------:R-:W-:Y:S02]  /*6e80*/  FFMA.FTZ R4, R4, c[0x0][0x23c], -R8 ;  /* 0x00008f0004047a23 */ /* 0x000fe40000010808 */
[----:B------:R-:W-:Y:S06]  /*6e90*/  FFMA.FTZ R5, R20, UR4, R74 ;  /* 0x0000000414057c23 */ /* 0x000fec000801004a */
[----:B------:R1:W-:Y:S10]  /*6ea0*/  MUFU.EX2 R104, R4 ;  /* 0x0000000400687308 */ /* 0x0003f40000000800 */
[----:B------:R-:W-:Y:S10]  /*6eb0*/  MUFU.TANH R169, R67 ;  /* 0x0000004300a97308 */ /* 0x000ff40000002400 */
[----:B------:R-:W-:Y:S10]  /*6ec0*/  MUFU.TANH R191, R63 ;  /* 0x0000003f00bf7308 */ /* 0x000ff40000002400 */
[----:B------:R-:W-:Y:S10]  /*6ed0*/  MUFU.TANH R167, R53 ;  /* 0x0000003500a77308 */ /* 0x000ff40000002400 */
[----:B------:R-:W1:Y:S10]  /*6ee0*/  MUFU.TANH R219, R54 ;  /* 0x0000003600db7308 */ /* 0x000e740000002400 */
[----:B------:R-:W2:Y:S10]  /*6ef0*/  MUFU.TANH R218, R55 ;  /* 0x0000003700da7308 */ /* 0x000eb40000002400 */
[----:B------:R-:W2:Y:S01]  /*6f00*/  MUFU.TANH R250, R56 ;  /* 0x0000003800fa7308 */ /* 0x000ea20000002400 */
[C---:B----4-:R-:W-:Y:S02]  /*6f10*/  FFMA.FTZ R15, R19.reuse, UR4, R99 ;  /* 0x00000004130f7c23 */ /* 0x050fe40008010063 */
[----:B-1----:R-:W-:Y:S03]  /*6f20*/  FFMA.FTZ R4, R19, UR4, R73 ;  /* 0x0000000413047c23 */ /* 0x002fe60008010049 */
[----:B------:R-:W-:Y:S02]  /*6f30*/  @!P0 FSEL R15, R15, -INF , !P1 ;  /* 0xff8000000f0f8808 */ /* 0x000fe40004800000 */
[-C--:B------:R-:W-:Y:S02]  /*6f40*/  @!P0 ISETP.GE.AND P1, PT, R238, R9.reuse, PT ;  /* 0x00000009ee00820c */ /* 0x080fe40003f26270 */
[----:B------:R-:W1:Y:S01]  /*6f50*/  MUFU.TANH R248, R57 ;  /* 0x0000003900f87308 */ /* 0x000e620000002400 */
[----:B------:R-:W-:Y:S01]  /*6f60*/  FFMA.FTZ R15, R15, c[0x0][0x23c], -R8 ;  /* 0x00008f000f0f7a23 */ /* 0x000fe20000010808 */
[----:B------:R-:W-:Y:S02]  /*6f70*/  @!P0 FSEL R5, R5, -INF , !P1 ;  /* 0xff80000005058808 */ /* 0x000fe40004800000 */
[-C--:B------:R-:W-:Y:S03]  /*6f80*/  @!P0 ISETP.GE.AND P1, PT, R239, R9.reuse, PT ;  /* 0x00000009ef00820c */ /* 0x080fe60003f26270 */
[--C-:B------:R-:W-:Y:S01]  /*6f90*/  FFMA.FTZ R5, R5, c[0x0][0x23c], -R0.reuse ;  /* 0x00008f0005057a23 */ /* 0x100fe20000010800 */
[----:B------:R-:W-:Y:S02]  /*6fa0*/  @!P0 FSEL R4, R4, -INF , !P1 ;  /* 0xff80000004048808 */ /* 0x000fe40004800000 */
[----:B------:R4:W-:Y:S01]  /*6fb0*/  MUFU.EX2 R103, R15 ;  /* 0x0000000f00677308 */ /* 0x0009e20000000800 */
[-C--:B------:R-:W-:Y:S02]  /*6fc0*/  @!P0 ISETP.GE.AND P1, PT, R238, R14.reuse, PT ;  /* 0x0000000eee00820c */ /* 0x080fe40003f26270 */
[----:B------:R-:W-:Y:S07]  /*6fd0*/  FFMA.FTZ R4, R4, c[0x0][0x23c], -R0 ;  /* 0x00008f0004047a23 */ /* 0x000fee0000010800 */
[----:B------:R1:W-:Y:S10]  /*6fe0*/  MUFU.EX2 R78, R5 ;  /* 0x00000005004e7308 */ /* 0x0003f40000000800 */
[----:B------:R3:W-:Y:S01]  /*6ff0*/  MUFU.EX2 R77, R4 ;  /* 0x00000004004d7308 */ /* 0x0007e20000000800 */
[----:B----4-:R-:W4:Y:S01]  /*7000*/  LDL R15, [R1+0x28] ;  /* 0x00002800010f7983 */ /* 0x010f220000100800 */
[----:B-1----:R-:W-:Y:S01]  /*7010*/  FFMA.FTZ R5, R20, UR4, R172 ;  /* 0x0000000414057c23 */ /* 0x002fe200080100ac */
[-C--:B---3--:R-:W-:Y:S04]  /*7020*/  @!P0 ISETP.GE.AND P4, PT, R7, R14.reuse, PT ;  /* 0x0000000e0700820c */ /* 0x088fe80003f86270 */
[----:B------:R-:W-:Y:S02]  /*7030*/  @!P0 FSEL R5, R5, -INF , !P1 ;  /* 0xff80000005058808 */ /* 0x000fe40004800000 */
[----:B------:R-:W-:Y:S01]  /*7040*/  @!P0 ISETP.GE.AND P1, PT, R239, R14, PT ;  /* 0x0000000eef00820c */ /* 0x000fe20003f26270 */
[----:B------:R-:W-:Y:S02]  /*7050*/  FFMA.FTZ R4, R19, UR4, R171 ;  /* 0x0000000413047c23 */ /* 0x000fe400080100ab */
[--C-:B------:R-:W-:Y:S03]  /*7060*/  FFMA.FTZ R5, R5, c[0x0][0x23c], -R13.reuse ;  /* 0x00008f0005057a23 */ /* 0x100fe6000001080d */
[----:B------:R-:W-:Y:S01]  /*7070*/  @!P0 FSEL R4, R4, -INF , !P1 ;  /* 0xff80000004048808 */ /* 0x000fe20004800000 */
[----:B------:R1:W-:Y:S01]  /*7080*/  MUFU.EX2 R166, R5 ;  /* 0x0000000500a67308 */ /* 0x0003e20000000800 */
[-C--:B------:R-:W-:Y:S03]  /*7090*/  @!P0 ISETP.GE.AND P1, PT, R238, R12.reuse, PT ;  /* 0x0000000cee00820c */ /* 0x080fe60003f26270 */
[----:B------:R-:W-:Y:S06]  /*70a0*/  FFMA.FTZ R4, R4, c[0x0][0x23c], -R13 ;  /* 0x00008f0004047a23 */ /* 0x000fec000001080d */
[----:B------:R3:W2:Y:S01]  /*70b0*/  MUFU.EX2 R165, R4 ;  /* 0x0000000400a57308 */ /* 0x0006a20000000800 */
[----:B-1----:R-:W-:Y:S05]  /*70c0*/  FFMA.FTZ R5, R20, UR4, R221 ;  /* 0x0000000414057c23 */ /* 0x002fea00080100dd */
[----:B------:R-:W-:Y:S02]  /*70d0*/  @!P0 FSEL R5, R5, -INF , !P1 ;  /* 0xff80000005058808 */ /* 0x000fe40004800000 */
[----:B------:R-:W-:Y:S03]  /*70e0*/  @!P0 ISETP.GE.AND P1, PT, R239, R12, PT ;  /* 0x0000000cef00820c */ /* 0x000fe60003f26270 */
[--C-:B------:R-:W-:Y:S02]  /*70f0*/  FFMA.FTZ R5, R5, c[0x0][0x23c], -R11.reuse ;  /* 0x00008f0005057a23 */ /* 0x100fe4000001080b */
[----:B---3--:R-:W-:Y:S02]  /*7100*/  FFMA.FTZ R4, R19, UR4, R220 ;  /* 0x0000000413047c23 */ /* 0x008fe400080100dc */
[----:B------:R2:W-:Y:S03]  /*7110*/  MUFU.EX2 R213, R5 ;  /* 0x0000000500d57308 */ /* 0x0005e60000000800 */
[----:B------:R-:W-:Y:S02]  /*7120*/  @!P0 FSEL R4, R4, -INF , !P1 ;  /* 0xff80000004048808 */ /* 0x000fe40004800000 */
[-C--:B------:R-:W-:Y:S03]  /*7130*/  @!P0 ISETP.GE.AND P1, PT, R225, R14.reuse, PT ;  /* 0x0000000ee100820c */ /* 0x080fe60003f26270 */
[----:B------:R-:W-:Y:S04]  /*7140*/  FFMA.FTZ R4, R4, c[0x0][0x23c], -R11 ;  /* 0x00008f0004047a23 */ /* 0x000fe8000001080b */
[----:B------:R-:W1:Y:S01]  /*7150*/  MUFU.EX2 R212, R4 ;  /* 0x0000000400d47308 */ /* 0x000e620000000800 */
[----:B--2---:R-:W-:Y:S05]  /*7160*/  FFMA.FTZ R5, R18, UR4, R168 ;  /* 0x0000000412057c23 */ /* 0x004fea00080100a8 */
[----:B------:R-:W-:Y:S02]  /*7170*/  @!P0 FSEL R5, R5, -INF , !P1 ;  /* 0xff80000005058808 */ /* 0x000fe40004800000 */
[----:B------:R-:W-:Y:S03]  /*7180*/  @!P0 ISETP.GE.AND P1, PT, R226, R14, PT ;  /* 0x0000000ee200820c */ /* 0x000fe60003f26270 */
[----:B------:R-:W-:Y:S04]  /*7190*/  FFMA.FTZ R5, R5, c[0x0][0x23c], -R13 ;  /* 0x00008f0005057a23 */ /* 0x000fe8000001080d */
[----:B------:R2:W-:Y:S02]  /*71a0*/  MUFU.EX2 R164, R5 ;  /* 0x0000000500a47308 */ /* 0x0005e40000000800 */
[----:B--2---:R-:W-:Y:S02]  /*71b0*/  FFMA.FTZ R5, R18, UR4, R219 ;  /* 0x0000000412057c23 */ /* 0x004fe400080100db */
[----:B------:R-:W-:Y:S05]  /*71c0*/  FFMA.FTZ R4, R17, UR4, R167 ;  /* 0x0000000411047c23 */ /* 0x000fea00080100a7 */
[----:B------:R-:W-:Y:S02]  /*71d0*/  @!P0 FSEL R4, R4, -INF , !P1 ;  /* 0xff80000004048808 */ /* 0x000fe40004800000 */
[-C--:B------:R-:W-:Y:S03]  /*71e0*/  @!P0 ISETP.GE.AND P1, PT, R225, R12.reuse, PT ;  /* 0x0000000ce100820c */ /* 0x080fe60003f26270 */
[----:B------:R-:W-:Y:S01]  /*71f0*/  FFMA.FTZ R4, R4, c[0x0][0x23c], -R13 ;  /* 0x00008f0004047a23 */ /* 0x000fe2000001080d */
[----:B------:R-:W-:Y:S02]  /*7200*/  @!P0 FSEL R5, R5, -INF , !P1 ;  /* 0xff80000005058808 */ /* 0x000fe40004800000 */
[----:B------:R-:W-:Y:S01]  /*7210*/  @!P0 ISETP.GE.AND P1, PT, R226, R12, PT ;  /* 0x0000000ce200820c */ /* 0x000fe20003f26270 */
[----:B------:R2:W-:Y:S02]  /*7220*/  MUFU.EX2 R163, R4 ;  /* 0x0000000400a37308 */ /* 0x0005e40000000800 */
[--C-:B------:R-:W-:Y:S08]  /*7230*/  FFMA.FTZ R5, R5, c[0x0][0x23c], -R11.reuse ;  /* 0x00008f0005057a23 */ /* 0x100ff0000001080b */
[----:B------:R3:W-:Y:S01]  /*7240*/  MUFU.EX2 R179, R5 ;  /* 0x0000000500b37308 */ /* 0x0007e20000000800 */
[----:B--2---:R-:W-:Y:S05]  /*7250*/  FFMA.FTZ R4, R17, UR4, R218 ;  /* 0x0000000411047c23 */ /* 0x004fea00080100da */
[----:B------:R-:W-:Y:S02]  /*7260*/  @!P0 FSEL R4, R4, -INF , !P1 ;  /* 0xff80000004048808 */ /* 0x000fe40004800000 */
[-C--:B------:R-:W-:Y:S01]  /*7270*/  @!P0 ISETP.GE.AND P1, PT, R225, R10.reuse, PT ;  /* 0x0000000ae100820c */ /* 0x080fe20003f26270 */
[----:B---3--:R-:W-:Y:S02]  /*7280*/  FFMA.FTZ R5, R18, UR4, R250 ;  /* 0x0000000412057c23 */ /* 0x008fe400080100fa */
[----:B------:R-:W-:Y:S03]  /*7290*/  FFMA.FTZ R4, R4, c[0x0][0x23c], -R11 ;  /* 0x00008f0004047a23 */ /* 0x000fe6000001080b */
[----:B------:R-:W-:Y:S01]  /*72a0*/  @!P0 FSEL R5, R5, -INF , !P1 ;  /* 0xff80000005058808 */ /* 0x000fe20004800000 */
[----:B------:R2:W3:Y:S01]  /*72b0*/  MUFU.EX2 R178, R4 ;  /* 0x0000000400b27308 */ /* 0x0004e20000000800 */
[-C--:B------:R-:W-:Y:S03]  /*72c0*/  @!P0 ISETP.GE.AND P1, PT, R226, R10.reuse, PT ;  /* 0x0000000ae200820c */ /* 0x080fe60003f26270 */
[----:B------:R-:W-:Y:S06]  /*72d0*/  FFMA.FTZ R5, R5, c[0x0][0x23c], -R8 ;  /* 0x00008f0005057a23 */ /* 0x000fec0000010808 */
[----:B------:R1:W-:Y:S01]  /*72e0*/  MUFU.EX2 R98, R5 ;  /* 0x0000000500627308 */ /* 0x0003e20000000800 */
[----:B--2---:R-:W-:Y:S05]  /*72f0*/  FFMA.FTZ R4, R17, UR4, R248 ;  /* 0x0000000411047c23 */ /* 0x004fea00080100f8 */
[----:B------:R-:W-:Y:S02]  /*7300*/  @!P0 FSEL R4, R4, -INF , !P1 ;  /* 0xff80000004048808 */ /* 0x000fe40004800000 */
[-C--:B------:R-:W-:Y:S01]  /*7310*/  @!P0 ISETP.GE.AND P1, PT, R225, R9.reuse, PT ;  /* 0x00000009e100820c */ /* 0x080fe20003f26270 */
[----:B-1----:R-:W-:Y:S02]  /*7320*/  FFMA.FTZ R5, R18, UR4, R68 ;  /* 0x0000000412057c23 */ /* 0x002fe40008010044 */
[----:B------:R-:W-:Y:S03]  /*7330*/  FFMA.FTZ R4, R4, c[0x0][0x23c], -R8 ;  /* 0x00008f0004047a23 */ /* 0x000fe60000010808 */
[----:B------:R-:W-:Y:S01]  /*7340*/  @!P0 FSEL R5, R5, -INF , !P1 ;  /* 0xff80000005058808 */ /* 0x000fe20004800000 */
[----:B------:R1:W-:Y:S01]  /*7350*/  MUFU.EX2 R97, R4 ;  /* 0x0000000400617308 */ /* 0x0003e20000000800 */
[----:B------:R-:W-:Y:S03]  /*7360*/  @!P0 ISETP.GE.AND P1, PT, R226, R9, PT ;  /* 0x00000009e200820c */ /* 0x000fe60003f26270 */
[----:B------:R-:W-:Y:S06]  /*7370*/  FFMA.FTZ R5, R5, c[0x0][0x23c], -R0 ;  /* 0x00008f0005057a23 */ /* 0x000fec0000010800 */
[----:B------:R2:W-:Y:S01]  /*7380*/  MUFU.EX2 R72, R5 ;  /* 0x0000000500487308 */ /* 0x0005e20000000800 */
[----:B-1----:R-:W-:Y:S05]  /*7390*/  FFMA.FTZ R4, R17, UR4, R2 ;  /* 0x0000000411047c23 */ /* 0x002fea0008010002 */
[----:B------:R-:W-:Y:S02]  /*73a0*/  @!P0 FSEL R4, R4, -INF , !P1 ;  /* 0xff80000004048808 */ /* 0x000fe40004800000 */
[----:B------:R-:W-:Y:S01]  /*73b0*/  @!P0 ISETP.GE.AND P1, PT, R7, R10, PT ;  /* 0x0000000a0700820c */ /* 0x000fe20003f26270 */
[----:B--2---:R-:W-:Y:S02]  /*73c0*/  FFMA.FTZ R5, R16, UR4, R233 ;  /* 0x0000000410057c23 */ /* 0x004fe400080100e9 */
[----:B------:R-:W-:Y:S03]  /*73d0*/  FFMA.FTZ R6, R4, c[0x0][0x23c], -R0 ;  /* 0x00008f0004067a23 */ /* 0x000fe60000010800 */
[----:B------:R-:W-:Y:S01]  /*73e0*/  @!P0 FSEL R5, R5, -INF , !P2 ;  /* 0xff80000005058808 */ /* 0x000fe20005000000 */
[----:B------:R1:W-:Y:S01]  /*73f0*/  MUFU.EX2 R71, R6 ;  /* 0x0000000600477308 */ /* 0x0003e20000000800 */
[----:B------:R-:W-:Y:S03]  /*7400*/  @!P0 ISETP.GE.AND P2, PT, R7, R12, PT ;  /* 0x0000000c0700820c */ /* 0x000fe60003f46270 */
[----:B------:R-:W-:Y:S06]  /*7410*/  FFMA.FTZ R5, R5, c[0x0][0x23c], -R8 ;  /* 0x00008f0005057a23 */ /* 0x000fec0000010808 */
[----:B------:R2:W-:Y:S01]  /*7420*/  MUFU.EX2 R249, R5 ;  /* 0x0000000500f97308 */ /* 0x0005e20000000800 */
[----:B-1----:R-:W-:Y:S05]  /*7430*/  F2FP.BF16.PACK_AB R6, R188, R189 ;  /* 0x000000bdbc06723e */ /* 0x002fea00000010ff */
[----:B------:R1:W-:Y:S01]  /*7440*/  STS [R194+0x1c400], R6 ;  /* 0x01c40006c2007388 */ /* 0x0003e20000000800 */
[----:B--2---:R-:W-:Y:S02]  /*7450*/  FFMA.FTZ R5, R16, UR4, R160 ;  /* 0x0000000410057c23 */ /* 0x004fe400080100a0 */
[----:B----4-:R-:W-:Y:S03]  /*7460*/  FFMA.FTZ R4, R15, UR4, R224 ;  /* 0x000000040f047c23 */ /* 0x010fe600080100e0 */
[----:B------:R-:W-:Y:S02]  /*7470*/  @!P0 FSEL R5, R5, -INF , !P5 ;  /* 0xff80000005058808 */ /* 0x000fe40006800000 */
[----:B------:R-:W-:Y:S02]  /*7480*/  @!P0 FSEL R4, R4, -INF , !P1 ;  /* 0xff80000004048808 */ /* 0x000fe40004800000 */
[-C--:B------:R-:W-:Y:S03]  /*7490*/  @!P0 ISETP.GE.AND P1, PT, R252, R9.reuse, PT ;  /* 0x00000009fc00820c */ /* 0x080fe60003f26270 */
[----:B------:R-:W-:Y:S02]  /*74a0*/  FFMA.FTZ R8, R4, c[0x0][0x23c], -R8 ;  /* 0x00008f0004087a23 */ /* 0x000fe40000010808 */
[----:B------:R-:W-:Y:S02]  /*74b0*/  FFMA.FTZ R4, R16, UR4, R190 ;  /* 0x0000000410047c23 */ /* 0x000fe400080100be */
[----:B------:R2:W-:Y:S03]  /*74c0*/  MUFU.EX2 R246, R8 ;  /* 0x0000000800f67308 */ /* 0x0005e60000000800 */
[----:B------:R-:W-:Y:S02]  /*74d0*/  @!P0 FSEL R4, R4, -INF , !P1 ;  /* 0xff80000004048808 */ /* 0x000fe40004800000 */
[----:B------:R-:W-:Y:S02]  /*74e0*/  @!P0 ISETP.GE.AND P1, PT, R7, R9, PT ;  /* 0x000000090700820c */ /* 0x000fe40003f26270 */
[----:B------:R-:W-:Y:S02]  /*74f0*/  F2FP.BF16.PACK_AB R7, R157, R153 ;  /* 0x000000999d07723e */ /* 0x000fe400000010ff */
[----:B-1----:R-:W-:Y:S03]  /*7500*/  F2FP.BF16.PACK_AB R6, R121, R122 ;  /* 0x0000007a7906723e */ /* 0x002fe600000010ff */
[----:B------:R1:W-:Y:S01]  /*7510*/  STS [R194+0x1c000], R7 ;  /* 0x01c00007c2007388 */ /* 0x0003e20000000800 */
[----:B--2---:R-:W-:Y:S01]  /*7520*/  FFMA.FTZ R8, R4, c[0x0][0x23c], -R0 ;  /* 0x00008f0004087a23 */ /* 0x004fe20000010800 */
[----:B------:R-:W-:Y:S03]  /*7530*/  F2FP.BF16.PACK_AB R4, R156, R234 ;  /* 0x000000ea9c04723e */ /* 0x000fe600000010ff */
[----:B------:R2:W-:Y:S02]  /*7540*/  MUFU.EX2 R70, R8 ;  /* 0x0000000800467308 */ /* 0x0005e40000000800 */
[----:B------:R4:W-:Y:S01]  /*7550*/  STS [R197+0x1c000], R4 ;  /* 0x01c00004c5007388 */ /* 0x0009e20000000800 */
[----:B-1----:R-:W-:Y:S05]  /*7560*/  F2FP.BF16.PACK_AB R7, R131, R180 ;  /* 0x000000b48307723e */ /* 0x002fea00000010ff */
[----:B------:R1:W-:Y:S04]  /*7570*/  STS [R197+0x1c400], R7 ;  /* 0x01c40007c5007388 */ /* 0x0003e80000000800 */
[----:B------:R3:W-:Y:S01]  /*7580*/  STS [R194+0x1e000], R6 ;  /* 0x01e00006c2007388 */ /* 0x0007e20000000800 */
[----:B--2---:R-:W-:Y:S01]  /*7590*/  FFMA.FTZ R8, R5, c[0x0][0x23c], -R13 ;  /* 0x00008f0005087a23 */ /* 0x004fe2000001080d */
[----:B------:R-:W-:Y:S01]  /*75a0*/  F2FP.BF16.PACK_AB R5, R95, R96 ;  /* 0x000000605f05723e */ /* 0x000fe200000010ff */
[----:B----4-:R-:W-:Y:S02]  /*75b0*/  FFMA.FTZ R4, R15, UR4, R159 ;  /* 0x000000040f047c23 */ /* 0x010fe4000801009f */
[----:B------:R2:W-:Y:S02]  /*75c0*/  MUFU.EX2 R162, R8 ;  /* 0x0000000800a27308 */ /* 0x0005e40000000800 */
[----:B------:R4:W-:Y:S01]  /*75d0*/  STS [R194+0x1e400], R5 ;  /* 0x01e40005c2007388 */ /* 0x0009e20000000800 */
[----:B------:R-:W-:Y:S05]  /*75e0*/  @!P0 FSEL R4, R4, -INF , !P4 ;  /* 0xff80000004048808 */ /* 0x000fea0006000000 */
[----:B------:R-:W-:Y:S01]  /*75f0*/  FFMA.FTZ R13, R4, c[0x0][0x23c], -R13 ;  /* 0x00008f00040d7a23 */ /* 0x000fe2000001080d */
[----:B------:R-:W-:Y:S02]  /*7600*/  F2FP.BF16.PACK_AB R4, R154, R155 ;  /* 0x0000009b9a04723e */ /* 0x000fe400000010ff */
[----:B-1----:R-:W-:Y:S01]  /*7610*/  F2FP.BF16.PACK_AB R7, R119, R120 ;  /* 0x000000787707723e */ /* 0x002fe200000010ff */
[----:B------:R-:W1:Y:S01]  /*7620*/  MUFU.EX2 R161, R13 ;  /* 0x0000000d00a17308 */ /* 0x000e620000000800 */
[----:B---3--:R-:W-:Y:S03]  /*7630*/  F2FP.BF16.PACK_AB R6, R93, R94 ;  /* 0x0000005e5d06723e */ /* 0x008fe600000010ff */
[----:B------:R3:W-:Y:S04]  /*7640*/  STS [R197+0x1e000], R7 ;  /* 0x01e00007c5007388 */ /* 0x0007e80000000800 */
[----:B------:R1:W-:Y:S04]  /*7650*/  STS [R197+0x1e400], R6 ;  /* 0x01e40006c5007388 */ /* 0x0003e80000000800 */
[----:B------:R1:W-:Y:S01]  /*7660*/  STS [R201+0x1c000], R4 ;  /* 0x01c00004c9007388 */ /* 0x0003e20000000800 */
[----:B----4-:R-:W-:Y:S05]  /*7670*/  FFMA.FTZ R5, R16, UR4, R170 ;  /* 0x0000000410057c23 */ /* 0x010fea00080100aa */
[----:B------:R-:W-:Y:S05]  /*7680*/  @!P0 FSEL R5, R5, -INF , !P3 ;  /* 0xff80000005058808 */ /* 0x000fea0005800000 */
[----:B--2---:R-:W-:Y:S01]  /*7690*/  FFMA.FTZ R8, R5, c[0x0][0x23c], -R11 ;  /* 0x00008f0005087a23 */ /* 0x004fe2000001080b */
[----:B------:R-:W-:Y:S03]  /*76a0*/  F2FP.BF16.PACK_AB R5, R240, R242 ;  /* 0x000000f2f005723e */ /* 0x000fe600000010ff */
[----:B------:R2:W-:Y:S01]  /*76b0*/  MUFU.EX2 R174, R8 ;  /* 0x0000000800ae7308 */ /* 0x0005e20000000800 */
[----:B---3--:R-:W-:Y:S02]  /*76c0*/  F2FP.BF16.PACK_AB R7, R127, R128 ;  /* 0x000000807f07723e */ /* 0x008fe400000010ff */
[----:B-1----:R-:W-:Y:S03]  /*76d0*/  F2FP.BF16.PACK_AB R6, R176, R177 ;  /* 0x000000b1b006723e */ /* 0x002fe600000010ff */
[----:B------:R1:W-:Y:S01]  /*76e0*/  STS [R201+0x1c400], R7 ;  /* 0x01c40007c9007388 */ /* 0x0003e20000000800 */
[C---:B------:R-:W-:Y:S03]  /*76f0*/  FFMA.FTZ R4, R15.reuse, UR4, R169 ;  /* 0x000000040f047c23 */ /* 0x040fe600080100a9 */
[----:B------:R3:W-:Y:S04]  /*7700*/  STS [R200+0x1c000], R6 ;  /* 0x01c00006c8007388 */ /* 0x0007e80000000800 */
[----:B------:R4:W-:Y:S01]  /*7710*/  STS [R200+0x1c400], R5 ;  /* 0x01c40005c8007388 */ /* 0x0009e20000000800 */
[----:B------:R-:W-:Y:S05]  /*7720*/  @!P0 FSEL R4, R4, -INF , !P2 ;  /* 0xff80000004048808 */ /* 0x000fea0005000000 */
[----:B------:R-:W-:Y:S02]  /*7730*/  FFMA.FTZ R11, R4, c[0x0][0x23c], -R11 ;  /* 0x00008f00040b7a23 */ /* 0x000fe4000001080b */
[----:B------:R-:W-:Y:S01]  /*7740*/  FFMA.FTZ R4, R15, UR4, R191 ;  /* 0x000000040f047c23 */ /* 0x000fe200080100bf */
[----:B--2---:R-:W-:Y:S01]  /*7750*/  F2FP.BF16.PACK_AB R8, R87, R88 ;  /* 0x000000585708723e */ /* 0x004fe200000010ff */
[----:B------:R-:W2:Y:S03]  /*7760*/  MUFU.EX2 R173, R11 ;  /* 0x0000000b00ad7308 */ /* 0x000ea60000000800 */
[----:B------:R-:W-:Y:S01]  /*7770*/  @!P0 FSEL R4, R4, -INF , !P1 ;  /* 0xff80000004048808 */ /* 0x000fe20004800000 */
[----:B------:R-:W-:Y:S01]  /*7780*/  STS [R201+0x1e400], R8 ;  /* 0x01e40008c9007388 */ /* 0x000fe20000000800 */
[----:B-1----:R-:W-:Y:S03]  /*7790*/  F2FP.BF16.PACK_AB R7, R113, R114 ;  /* 0x000000727107723e */ /* 0x002fe600000010ff */
[----:B------:R-:W-:Y:S01]  /*77a0*/  FFMA.FTZ R0, R4, c[0x0][0x23c], -R0 ;  /* 0x00008f0004007a23 */ /* 0x000fe20000010800 */
[----:B------:R-:W-:Y:S02]  /*77b0*/  F2FP.BF16.PACK_AB R4, R165, R166 ;  /* 0x000000a6a504723e */ /* 0x000fe400000010ff */
[----:B---3--:R-:W-:Y:S01]  /*77c0*/  F2FP.BF16.PACK_AB R6, R85, R86 ;  /* 0x000000565506723e */ /* 0x008fe200000010ff */
[----:B------:R1:W-:Y:S01]  /*77d0*/  STS [R201+0x1e000], R7 ;  /* 0x01e00007c9007388 */ /* 0x0003e20000000800 */
[----:B------:R3:W1:Y:S01]  /*77e0*/  MUFU.EX2 R69, R0 ;  /* 0x0000000000457308 */ /* 0x0006620000000800 */
[----:B----4-:R-:W-:Y:S02]  /*77f0*/  F2FP.BF16.PACK_AB R5, R152, R175 ;  /* 0x000000af9805723e */ /* 0x010fe400000010ff */
[----:B------:R4:W-:Y:S01]  /*7800*/  STS [R200+0x1e400], R6 ;  /* 0x01e40006c8007388 */ /* 0x0009e20000000800 */
[----:B-1----:R-:W-:Y:S02]  /*7810*/  F2FP.BF16.PACK_AB R7, R111, R112 ;  /* 0x000000706f07723e */ /* 0x002fe400000010ff */
[----:B---3--:R-:W-:Y:S02]  /*7820*/  F2FP.BF16.PACK_AB R0, R212, R213 ;  /* 0x000000d5d400723e */ /* 0x008fe400000010ff */
[----:B----4-:R-:W-:Y:S01]  /*7830*/  F2FP.BF16.PACK_AB R6, R105, R106 ;  /* 0x0000006a6906723e */ /* 0x010fe200000010ff */
[----:B------:R1:W-:Y:S04]  /*7840*/  STS [R200+0x1e000], R7 ;  /* 0x01e00007c8007388 */ /* 0x0003e80000000800 */
[----:B------:R3:W-:Y:S01]  /*7850*/  STS [R195+0x1c000], R5 ;  /* 0x01c00005c3007388 */ /* 0x0007e20000000800 */
[----:B-1----:R-:W-:Y:S02]  /*7860*/  F2FP.BF16.PACK_AB R7, R222, R223 ;  /* 0x000000dfde07723e */ /* 0x002fe400000010ff */
[----:B---3--:R-:W-:Y:S03]  /*7870*/  F2FP.BF16.PACK_AB R5, R79, R80 ;  /* 0x000000504f05723e */ /* 0x008fe600000010ff */
[----:B------:R1:W-:Y:S04]  /*7880*/  STS [R195+0x1c400], R7 ;  /* 0x01c40007c3007388 */ /* 0x0003e80000000800 */
[----:B------:R3:W-:Y:S04]  /*7890*/  STS [R196+0x1c000], R4 ;  /* 0x01c00004c4007388 */ /* 0x0007e80000000800 */
[----:B------:R4:W-:Y:S04]  /*78a0*/  STS [R196+0x1c400], R0 ;  /* 0x01c40000c4007388 */ /* 0x0009e80000000800 */
[----:B------:R2:W-:Y:S04]  /*78b0*/  STS [R195+0x1e000], R6 ;  /* 0x01e00006c3007388 */ /* 0x0005e80000000800 */
[----:B------:R2:W-:Y:S01]  /*78c0*/  STS [R195+0x1e400], R5 ;  /* 0x01e40005c3007388 */ /* 0x0005e20000000800 */
[----:B-1----:R-:W-:Y:S02]  /*78d0*/  F2FP.BF16.PACK_AB R7, R103, R104 ;  /* 0x000000686707723e */ /* 0x002fe400000010ff */
[----:B---3--:R-:W-:Y:S03]  /*78e0*/  F2FP.BF16.PACK_AB R4, R178, R179 ;  /* 0x000000b3b204723e */ /* 0x008fe600000010ff */
[----:B------:R1:W-:Y:S01]  /*78f0*/  STS [R196+0x1e000], R7 ;  /* 0x01e00007c4007388 */ /* 0x0003e20000000800 */
[----:B----4-:R-:W-:Y:S02]  /*7900*/  F2FP.BF16.PACK_AB R0, R161, R162 ;  /* 0x000000a2a100723e */ /* 0x010fe400000010ff */
[----:B--2---:R-:W-:Y:S02]  /*7910*/  F2FP.BF16.PACK_AB R6, R77, R78 ;  /* 0x0000004e4d06723e */ /* 0x004fe400000010ff */
[----:B------:R-:W-:Y:S03]  /*7920*/  F2FP.BF16.PACK_AB R5, R163, R164 ;  /* 0x000000a4a305723e */ /* 0x000fe600000010ff */
        /* <DEDUP_REMOVED lines=8> */
[----:B------:R-:W-:Y:S01]  /*79b0*/  STS [R198+0x1c400], R5 ;  /* 0x01c40005c6007388 */ /* 0x000fe20000000800 */
[----:B------:R-:W-:Y:S03]  /*79c0*/  F2FP.BF16.PACK_AB R0, R69, R70 ;  /* 0x000000464500723e */ /* 0x000fe600000010ff */
        /* <DEDUP_REMOVED lines=79> */
[----:B------:R2:W4:Y:S08]  /*7ec0*/  LDSM.16.M88.4 R140, [R0+0xa000] ;  /* 0x00a00000008c783b */ /* 0x0005300000000200 */
[----:B--2---:R2:W2:Y:S01]  /*7ed0*/  LDG.E R0, [R146.64+0x120] ;  /* 0x0001200692007981 */ /* 0x0044a2000c1e1900 */
[-C--:B-1----:R-:W-:Y:S08]  /*7ee0*/  HMMA.16816.F32.BF16 R4, R136, R132.reuse, R4 ;  /* 0x000000848804723c */ /* 0x082ff00000041804 */
[C---:B----4-:R-:W-:Y:S08]  /*7ef0*/  HMMA.16816.F32.BF16 R8, R140.reuse, R132, R8 ;  /* 0x000000848c08723c */ /* 0x050ff00000041808 */
[-C--:B------:R-:W-:Y:S08]  /*7f00*/  HMMA.16816.F32.BF16 R12, R140, R134.reuse, R12 ;  /* 0x000000868c0c723c */ /* 0x080ff0000004180c */
[----:B---3--:R-:W-:Y:S01]  /*7f10*/  FADD.FTZ R4, -R145, R4 ;  /* 0x0000000491047221 */ /* 0x008fe20000010100 */
[C---:B------:R-:W-:Y:S01]  /*7f20*/  HMMA.16816.F32.BF16 R16, R136.reuse, R134, R16 ;  /* 0x000000868810723c */ /* 0x040fe20000041810 */
[----:B------:R-:W1:Y:S02]  /*7f30*/  LDSM.16.M88.4 R132, [R185+0x10800] ;  /* 0x01080000b984783b */ /* 0x000e640000000200 */
[----:B------:R-:W-:Y:S02]  /*7f40*/  FMUL.FTZ R150, R153, R4 ;  /* 0x0000000499967220 */ /* 0x000fe40000410000 */
[----:B------:R-:W-:Y:S04]  /*7f50*/  FADD.FTZ R5, -R145, R5 ;  /* 0x0000000591057221 */ /* 0x000fe80000010100 */
[----:B------:R-:W-:Y:S01]  /*7f60*/  FMUL.FTZ R149, R157, R5 ;  /* 0x000000059d957220 */ /* 0x000fe20000410000 */
[----:B------:R2:W3:Y:S02]  /*7f70*/  LDG.E R4, [R146.64+0x20] ;  /* 0x0000200692047981 */ /* 0x0004e4000c1e1900 */
[----:B------:R-:W-:Y:S04]  /*7f80*/  FFMA.FTZ R5, -R158, R158, 1 ;  /* 0x3f8000009e057423 */ /* 0x000fe8000001019e */
[----:B------:R-:W-:Y:S04]  /*7f90*/  FMUL.FTZ R5, R5, c[0x0][0x2ec] ;  /* 0x0000bb0005057a20 */ /* 0x000fe80000410000 */
[----:B------:R-:W-:Y:S02]  /*7fa0*/  FMUL.FTZ R157, R5, R149 ;  /* 0x00000095059d7220 */ /* 0x000fe40000410000 */
[----:B------:R-:W-:Y:S02]  /*7fb0*/  FFMA.FTZ R5, -R245, R245, 1 ;  /* 0x3f800000f5057423 */ /* 0x000fe400000101f5 */
[C---:B------:R-:W-:Y:S02]  /*7fc0*/  FADD.FTZ R16, -R145.reuse, R16 ;  /* 0x0000001091107221 */ /* 0x040fe40000010100 */
[----:B------:R-:W-:Y:S02]  /*7fd0*/  FADD.FTZ R17, -R145, R17 ;  /* 0x0000001191117221 */ /* 0x000fe40000010100 */
[----:B------:R-:W-:Y:S01]  /*7fe0*/  FMUL.FTZ R5, R5, c[0x0][0x2ec] ;  /* 0x0000bb0005057a20 */ /* 0x000fe20000410000 */
[-C--:B-1----:R-:W-:Y:S08]  /*7ff0*/  HMMA.16816.F32.BF16 R20, R136, R132.reuse, R20 ;  /* 0x000000848814723c */ /* 0x082ff00000041814 */
[C---:B------:R-:W-:Y:S08]  /*8000*/  HMMA.16816.F32.BF16 R24, R140.reuse, R132, R24 ;  /* 0x000000848c18723c */ /* 0x040ff00000041818 */
[-C--:B------:R-:W-:Y:S08]  /*8010*/  HMMA.16816.F32.BF16 R28, R140, R134.reuse, R28 ;  /* 0x000000868c1c723c */ /* 0x080ff0000004181c */
[C---:B------:R-:W-:Y:S01]  /*8020*/  FADD.FTZ R20, -R145.reuse, R20 ;  /* 0x0000001491147221 */ /* 0x040fe20000010100 */
[C---:B------:R-:W-:Y:S01]  /*8030*/  HMMA.16816.F32.BF16 R32, R136.reuse, R134, R32 ;  /* 0x000000868820723c */ /* 0x040fe20000041820 */
[----:B------:R-:W1:Y:S02]  /*8040*/  LDSM.16.M88.4 R132, [R185+0x11000] ;  /* 0x01100000b984783b */ /* 0x000e640000000200 */
[C---:B------:R-:W-:Y:S04]  /*8050*/  FADD.FTZ R21, -R145.reuse, R21 ;  /* 0x0000001591157221 */ /* 0x040fe80000010100 */
[----:B------:R-:W-:Y:S11]  /*8060*/  FMUL.FTZ R21, R154, R21 ;  /* 0x000000159a157220 */ /* 0x000ff60000410000 */
[----:B------:R-:W-:Y:S06]  /*8070*/  @!UPT UIADD3 URZ, URZ, URZ, URZ ;  /* 0x0000003f3f3ff290 */ /* 0x000fec000fffe03f */
[C---:B------:R-:W-:Y:S02]  /*8080*/  FADD.FTZ R32, -R145.reuse, R32 ;  /* 0x0000002091207221 */ /* 0x040fe40000010100 */
[----:B------:R-:W-:Y:S04]  /*8090*/  FADD.FTZ R33, -R145, R33 ;  /* 0x0000002191217221 */ /* 0x000fe80000010100 */
        /* <DEDUP_REMOVED lines=8> */
[----:B------:R-:W-:Y:S01]  /*8120*/  FFMA.FTZ R132, -R151, R151, 1 ;  /* 0x3f80000097847423 */ /* 0x000fe20000010197 */
[-C--:B------:R-:W-:Y:S01]  /*8130*/  HMMA.16816.F32.BF16 R60, R140, R134.reuse, R60 ;  /* 0x000000868c3c723c */ /* 0x080fe2000004183c */
[----:B------:R-:W-:Y:S03]  /*8140*/  FMUL.FTZ R133, R156, R17 ;  /* 0x000000119c857220 */ /* 0x000fe60000410000 */
[----:B------:R-:W-:Y:S02]  /*8150*/  FMUL.FTZ R132, R132, c[0x0][0x2ec] ;  /* 0x0000bb0084847a20 */ /* 0x000fe40000410000 */
[----:B------:R-:W-:Y:S02]  /*8160*/  FFMA.FTZ R17, -R243, R243, 1 ;  /* 0x3f800000f3117423 */ /* 0x000fe400000101f3 */
[----:B------:R-:W-:Y:S01]  /*8170*/  FMUL.FTZ R158, R132, R150 ;  /* 0x00000096849e7220 */ /* 0x000fe20000410000 */
[----:B------:R-:W-:Y:S03]  /*8180*/  HMMA.16816.F32.BF16 R64, R136, R134, R64 ;  /* 0x000000868840723c */ /* 0x000fe60000041840 */
[----:B------:R-:W-:Y:S02]  /*8190*/  FMUL.FTZ R132, R155, R20 ;  /* 0x000000149b847220 */ /* 0x000fe40000410000 */
[----:B------:R-:W-:Y:S02]  /*81a0*/  FFMA.FTZ R20, -R241, R241, 1 ;  /* 0x3f800000f1147423 */ /* 0x000fe400000101f1 */
[----:B------:R-:W-:Y:S02]  /*81b0*/  FMUL.FTZ R134, R234, R16 ;  /* 0x00000010ea867220 */ /* 0x000fe40000410000 */
[----:B------:R-:W-:Y:S03]  /*81c0*/  FFMA.FTZ R16, -R251, R251, 1 ;  /* 0x3f800000fb107423 */ /* 0x000fe600000101fb */
[----:B------:R-:W-:Y:S02]  /*81d0*/  FMUL.FTZ R155, R5, R133 ;  /* 0x00000085059b7220 */ /* 0x000fe40000410000 */
[----:B------:R-:W-:Y:S02]  /*81e0*/  FMUL.FTZ R16, R16, c[0x0][0x2ec] ;  /* 0x0000bb0010107a20 */ /* 0x000fe40000410000 */
[----:B------:R-:W-:Y:S02]  /*81f0*/  FMUL.FTZ R5, R20, c[0x0][0x2ec] ;  /* 0x0000bb0014057a20 */ /* 0x000fe40000410000 */
[----:B------:R-:W-:Y:S02]  /*8200*/  FMUL.FTZ R156, R16, R134 ;  /* 0x00000086109c7220 */ /* 0x000fe40000410000 */
[----:B------:R-:W-:Y:S02]  /*8210*/  FMUL.FTZ R16, R17, c[0x0][0x2ec] ;  /* 0x0000bb0011107a20 */ /* 0x000fe40000410000 */
[----:B------:R-:W-:Y:S02]  /*8220*/  FMUL.FTZ R153, R5, R21 ;  /* 0x0000001505997220 */ /* 0x000fe40000410000 */
[----:B------:R-:W-:Y:S02]  /*8230*/  FMUL.FTZ R154, R16, R132 ;  /* 0x00000084109a7220 */ /* 0x000fe40000410000 */
[----:B------:R-:W-:Y:S02]  /*8240*/  FFMA.FTZ R16, -R217, R217, 1 ;  /* 0x3f800000d9107423 */ /* 0x000fe400000101d9 */
[----:B------:R-:W-:Y:S02]  /*8250*/  FMUL.FTZ R132, R177, R32 ;  /* 0x00000020b1847220 */ /* 0x000fe40000410000 */
[C---:B------:R-:W-:Y:S02]  /*8260*/  FADD.FTZ R32, -R145.reuse, R36 ;  /* 0x0000002491207221 */ /* 0x040fe40000010100 */
        /* <DEDUP_REMOVED lines=10> */
[----:B------:R-:W-:Y:S02]  /*8310*/  FMUL.FTZ R151, R5, R33 ;  /* 0x0000002105977220 */ /* 0x000fe40000410000 */
[----:B------:R-:W-:Y:S02]  /*8320*/  FMUL.FTZ R5, R20, c[0x0][0x2ec] ;  /* 0x0000bb0014057a20 */ /* 0x000fe40000410000 */
[C---:B------:R-:W-:Y:S02]  /*8330*/  FADD.FTZ R20, -R145.reuse, R48 ;  /* 0x0000003091147221 */ /* 0x040fe40000010100 */
        /* <DEDUP_REMOVED lines=9> */
[C---:B------:R-:W-:Y:S02]  /*83d0*/  FADD.FTZ R32, -R145.reuse, R64 ;  /* 0x0000004091207221 */ /* 0x040fe40000010100 */
[----:B--2---:R-:W-:Y:S02]  /*83e0*/  FMUL.FTZ R147, R16, R20 ;  /* 0x0000001410937220 */ /* 0x004fe40000410000 */
[----:B------:R-:W-:Y:S01]  /*83f0*/  FFMA.FTZ R16, -R160, R160, 1 ;  /* 0x3f800000a0107423 */ /* 0x000fe200000101a0 */
[----:B------:R-:W-:Y:S01]  /*8400*/  MOV R160, R203 ;  /* 0x000000cb00a07202 */ /* 0x000fe20000000f00 */
[----:B------:R-:W-:Y:S02]  /*8410*/  FADD.FTZ R21, -R145, R65 ;  /* 0x0000004191157221 */ /* 0x000fe40000010100 */
[----:B------:R-:W-:Y:S02]  /*8420*/  FMUL.FTZ R146, R5, R17 ;  /* 0x0000001105927220 */ /* 0x000fe40000410000 */
[----:B------:R-:W-:Y:S02]  /*8430*/  FMUL.FTZ R32, R162, R32 ;  /* 0x00000020a2207220 */ /* 0x000fe40000410000 */
[----:B------:R-:W-:Y:S02]  /*8440*/  FFMA.FTZ R5, -R159, R159, 1 ;  /* 0x3f8000009f057423 */ /* 0x000fe4000001019f */
[----:B------:R-:W-:Y:S02]  /*8450*/  FMUL.FTZ R16, R16, c[0x0][0x2ec] ;  /* 0x0000bb0010107a20 */ /* 0x000fe40000410000 */
[----:B------:R-:W-:Y:S01]  /*8460*/  FMUL.FTZ R21, R161, R21 ;  /* 0x00000015a1157220 */ /* 0x000fe20000410000 */
[----:B------:R-:W-:Y:S01]  /*8470*/  MOV R161, R202 ;  /* 0x000000ca00a17202 */ /* 0x000fe20000000f00 */
[----:B------:R-:W-:Y:S02]  /*8480*/  FMUL.FTZ R5, R5, c[0x0][0x2ec] ;  /* 0x0000bb0005057a20 */ /* 0x000fe40000410000 */
[----:B------:R-:W-:Y:S02]  /*8490*/  FMUL.FTZ R142, R16, R32 ;  /* 0x00000020108e7220 */ /* 0x000fe40000410000 */
[----:B------:R-:W-:Y:S02]  /*84a0*/  FMUL.FTZ R141, R5, R21 ;  /* 0x00000015058d7220 */ /* 0x000fe40000410000 */
[----:B------:R-:W-:Y:S02]  /*84b0*/  FFMA.FTZ R5, -R192, R192, 1 ;  /* 0x3f800000c0057423 */ /* 0x000fe400000101c0 */
[C---:B------:R-:W-:Y:S02]  /*84c0*/  FADD.FTZ R36, -R145.reuse, R52 ;  /* 0x0000003491247221 */ /* 0x040fe40000010100 */
[----:B------:R-:W-:Y:S02]  /*84d0*/  FADD.FTZ R33, -R145, R53 ;  /* 0x0000003591217221 */ /* 0x000fe40000010100 */
[----:B------:R-:W-:Y:S02]  /*84e0*/  FFMA.FTZ R20, -R168, R168, 1 ;  /* 0x3f800000a8147423 */ /* 0x000fe400000101a8 */
[----:B------:R-:W-:Y:S02]  /*84f0*/  FFMA.FTZ R17, -R167, R167, 1 ;  /* 0x3f800000a7117423 */ /* 0x000fe400000101a7 */
[----:B------:R-:W-:Y:S02]  /*8500*/  FMUL.FTZ R5, R5, c[0x0][0x2ec] ;  /* 0x0000bb0005057a20 */ /* 0x000fe40000410000 */
[----:B------:R-:W-:Y:S02]  /*8510*/  FMUL.FTZ R36, R164, R36 ;  /* 0x00000024a4247220 */ /* 0x000fe40000410000 */
[C---:B---3--:R-:W-:Y:S02]  /*8520*/  FADD.FTZ R16, -R4.reuse, R6 ;  /* 0x0000000604107221 */ /* 0x048fe40000010100 */
[----:B------:R-:W-:Y:S02]  /*8530*/  FFMA.FTZ R6, -R193, R193, 1 ;  /* 0x3f800000c1067423 */ /* 0x000fe400000101c1 */
[----:B------:R-:W-:Y:S01]  /*8540*/  FADD.FTZ R7, -R4, R7 ;  /* 0x0000000704077221 */ /* 0x000fe20000010100 */
[----:B------:R1:W5:Y:S01]  /*8550*/  LDL.LU R193, [R1+0x1ec] ;  /* 0x0001ec0001c17983 */ /* 0x0003620000300800 */
[----:B------:R-:W-:Y:S02]  /*8560*/  FMUL.FTZ R16, R189, R16 ;  /* 0x00000010bd107220 */ /* 0x000fe40000410000 */
[----:B------:R-:W-:Y:S01]  /*8570*/  FMUL.FTZ R7, R188, R7 ;  /* 0x00000007bc077220 */ /* 0x000fe20000410000 */
[----:B------:R1:W5:Y:S01]  /*8580*/  LDL.LU R192, [R1+0x1e8] ;  /* 0x0001e80001c07983 */ /* 0x0003620000300800 */
[----:B------:R-:W-:Y:S02]  /*8590*/  FMUL.FTZ R33, R163, R33 ;  /* 0x00000021a3217220 */ /* 0x000fe40000410000 */
[----:B------:R-:W-:Y:S01]  /*85a0*/  FMUL.FTZ R20, R20, c[0x0][0x2ec] ;  /* 0x0000bb0014147a20 */ /* 0x000fe20000410000 */
[----:B------:R1:W5:Y:S01]  /*85b0*/  LDL.LU R189, [R1+0x1e4] ;  /* 0x0001e40001bd7983 */ /* 0x0003620000300800 */
[----:B------:R-:W-:Y:S02]  /*85c0*/  FMUL.FTZ R17, R17, c[0x0][0x2ec] ;  /* 0x0000bb0011117a20 */ /* 0x000fe40000410000 */
[----:B------:R-:W-:Y:S01]  /*85d0*/  FMUL.FTZ R6, R6, c[0x0][0x2ec] ;  /* 0x0000bb0006067a20 */ /* 0x000fe20000410000 */
[----:B------:R1:W5:Y:S01]  /*85e0*/  LDL.LU R188, [R1+0x1e0] ;  /* 0x0001e00001bc7983 */ /* 0x0003620000300800 */
[C---:B------:R-:W-:Y:S02]  /*85f0*/  FADD.FTZ R18, -R4.reuse, R18 ;  /* 0x0000001204127221 */ /* 0x040fe40000010100 */
[----:B------:R-:W-:Y:S02]  /*8600*/  FADD.FTZ R19, -R4, R19 ;  /* 0x0000001304137221 */ /* 0x000fe40000010100 */
[----:B------:R-:W-:Y:S02]  /*8610*/  FMUL.FTZ R139, R5, R7 ;  /* 0x00000007058b7220 */ /* 0x000fe40000410000 */
[----:B------:R-:W-:Y:S02]  /*8620*/  FFMA.FTZ R5, -R129, R129, 1 ;  /* 0x3f80000081057423 */ /* 0x000fe40000010181 */
[----:B------:R-:W-:Y:S02]  /*8630*/  FMUL.FTZ R145, R20, R36 ;  /* 0x0000002414917220 */ /* 0x000fe40000410000 */
[----:B------:R-:W-:Y:S02]  /*8640*/  FMUL.FTZ R143, R17, R33 ;  /* 0x00000021118f7220 */ /* 0x000fe40000410000 */
[----:B------:R-:W-:Y:S02]  /*8650*/  FMUL.FTZ R140, R6, R16 ;  /* 0x00000010068c7220 */ /* 0x000fe40000410000 */
[----:B------:R-:W-:Y:S02]  /*8660*/  FMUL.FTZ R20, R180, R18 ;  /* 0x00000012b4147220 */ /* 0x000fe40000410000 */
[----:B------:R-:W-:Y:S01]  /*8670*/  FMUL.FTZ R19, R131, R19 ;  /* 0x0000001383137220 */ /* 0x000fe20000410000 */
[----:B------:R1:W5:Y:S01]  /*8680*/  LDL.LU R180, [R1+0x1dc] ;  /* 0x0001dc0001b47983 */ /* 0x0003620000300800 */
[----:B------:R-:W-:Y:S02]  /*8690*/  FADD.FTZ R17, -R4, R23 ;  /* 0x0000001704117221 */ /* 0x000fe40000010100 */
[----:B------:R-:W-:Y:S01]  /*86a0*/  FFMA.FTZ R6, -R130, R130, 1 ;  /* 0x3f80000082067423 */ /* 0x000fe20000010182 */
[----:B------:R1:W5:Y:S01]  /*86b0*/  LDL.LU R131, [R1+0x1d8] ;  /* 0x0001d80001837983 */ /* 0x0003620000300800 */
[----:B------:R-:W-:Y:S02]  /*86c0*/  FMUL.FTZ R5, R5, c[0x0][0x2ec] ;  /* 0x0000bb0005057a20 */ /* 0x000fe40000410000 */
[----:B------:R-:W-:Y:S01]  /*86d0*/  FFMA.FTZ R16, -R125, R125, 1 ;  /* 0x3f8000007d107423 */ /* 0x000fe2000001017d */
[----:B------:R1:W5:Y:S01]  /*86e0*/  LDL.LU R130, [R1+0x1d4] ;  /* 0x0001d40001827983 */ /* 0x0003620000300800 */
[----:B------:R-:W-:Y:S02]  /*86f0*/  FADD.FTZ R18, -R4, R22 ;  /* 0x0000001604127221 */ /* 0x000fe40000010100 */
[----:B------:R-:W-:Y:S01]  /*8700*/  FMUL.FTZ R17, R127, R17 ;  /* 0x000000117f117220 */ /* 0x000fe20000410000 */
[----:B------:R1:W5:Y:S01]  /*8710*/  LDL.LU R129, [R1+0x1d0] ;  /* 0x0001d00001817983 */ /* 0x0003620000300800 */
        /* <DEDUP_REMOVED lines=8> */
[C---:B------:R-:W-:Y:S01]  /*87a0*/  FADD.FTZ R19, -R4.reuse, R35 ;  /* 0x0000002304137221 */ /* 0x040fe20000010100 */
[----:B------:R1:W5:Y:S01]  /*87b0*/  LDL.LU R127, [R1+0x1c8] ;  /* 0x0001c800017f7983 */ /* 0x0003620000300800 */
[----:B------:R-:W-:Y:S02]  /*87c0*/  FMUL.FTZ R136, R5, R17 ;  /* 0x0000001105887220 */ /* 0x000fe40000410000 */
[----:B------:R-:W-:Y:S01]  /*87d0*/  FFMA.FTZ R5, -R123, R123, 1 ;  /* 0x3f8000007b057423 */ /* 0x000fe2000001017b */
[----:B------:R1:W5:Y:S01]  /*87e0*/  LDL.LU R126, [R1+0x1c4] ;  /* 0x0001c400017e7983 */ /* 0x0003620000300800 */
[----:B------:R-:W-:Y:S02]  /*87f0*/  FADD.FTZ R20, -R4, R34 ;  /* 0x0000002204147221 */ /* 0x000fe40000010100 */
[----:B------:R-:W-:Y:S01]  /*8800*/  FMUL.FTZ R137, R6, R18 ;  /* 0x0000001206897220 */ /* 0x000fe20000410000 */
[----:B------:R1:W5:Y:S01]  /*8810*/  LDL.LU R125, [R1+0x1c0] ;  /* 0x0001c000017d7983 */ /* 0x0003620000300800 */
[----:B------:R-:W-:Y:S02]  /*8820*/  FMUL.FTZ R19, R240, R19 ;  /* 0x00000013f0137220 */ /* 0x000fe40000410000 */
[----:B------:R-:W-:Y:S02]  /*8830*/  FADD.FTZ R17, -R4, R39 ;  /* 0x0000002704117221 */ /* 0x000fe40000010100 */
[----:B------:R-:W-:Y:S02]  /*8840*/  FFMA.FTZ R6, -R124, R124, 1 ;  /* 0x3f8000007c067423 */ /* 0x000fe4000001017c */
[----:B------:R-:W-:Y:S01]  /*8850*/  FMUL.FTZ R5, R5, c[0x0][0x2ec] ;  /* 0x0000bb0005057a20 */ /* 0x000fe20000410000 */
[----:B------:R1:W5:Y:S01]  /*8860*/  LDL.LU R124, [R1+0x1bc] ;  /* 0x0001bc00017c7983 */ /* 0x0003620000300800 */
[----:B------:R-:W-:Y:S02]  /*8870*/  FFMA.FTZ R16, -R244, R244, 1 ;  /* 0x3f800000f4107423 */ /* 0x000fe400000101f4 */
[----:B------:R-:W-:Y:S01]  /*8880*/  FMUL.FTZ R20, R242, R20 ;  /* 0x00000014f2147220 */ /* 0x000fe20000410000 */
[----:B------:R1:W5:Y:S01]  /*8890*/  LDL.LU R123, [R1+0x1b8] ;  /* 0x0001b800017b7983 */ /* 0x0003620000300800 */
        /* <DEDUP_REMOVED lines=32> */
[C---:B------:R-:W-:Y:S02]  /*8aa0*/  FADD.FTZ R5, -R3.reuse, R8 ;  /* 0x0000000803057221 */ /* 0x040fe40000010100 */
        /* <DEDUP_REMOVED lines=101> */
[----:B------:R-:W-:Y:S02]  /*9100*/  FADD.FTZ R10, -R0, R10 ;  /* 0x0000000a000a7221 */ /* 0x000fe40000010100 */
        /* <DEDUP_REMOVED lines=110> */
[----:B------:R-:W-:Y:S01]  /*97f0*/  FFMA.FTZ R3, -R190, R190, 1 ;  /* 0x3f800000be037423 */ /* 0x000fe200000101be */
[----:B------:R-:W-:Y:S01]  /*9800*/  MOV R190, 0x40 ;  /* 0x0000004000be7802 */ /* 0x000fe20000000f00 */
[----:B------:R-:W-:Y:S01]  /*9810*/  FFMA.FTZ R0, -R191, R191, 1 ;  /* 0x3f800000bf007423 */ /* 0x000fe200000101bf */
[----:B------:R1:W5:Y:S01]  /*9820*/  LDL.LU R68, [R1+0xdc] ;  /* 0x0000dc0001447983 */ /* 0x0003620000300800 */
[----:B------:R-:W-:Y:S01]  /*9830*/  FMUL.FTZ R5, R5, c[0x0][0x2ec] ;  /* 0x0000bb0005057a20 */ /* 0x000fe20000410000 */
[----:B------:R-:W-:Y:S01]  /*9840*/  MOV R191, 0x20 ;  /* 0x0000002000bf7802 */ /* 0x000fe20000000f00 */
[----:B------:R-:W-:Y:S01]  /*9850*/  FMUL.FTZ R4, R4, c[0x0][0x2ec] ;  /* 0x0000bb0004047a20 */ /* 0x000fe20000410000 */
[----:B------:R1:W5:Y:S01]  /*9860*/  LDL.LU R2, [R1+0xd8] ;  /* 0x0000d80001027983 */ /* 0x0003620000300800 */
[----:B------:R-:W-:Y:S02]  /*9870*/  FMUL.FTZ R3, R3, c[0x0][0x2ec] ;  /* 0x0000bb0003037a20 */ /* 0x000fe40000410000 */
[----:B------:R-:W-:Y:S02]  /*9880*/  FMUL.FTZ R0, R0, c[0x0][0x2ec] ;  /* 0x0000bb0000007a20 */ /* 0x000fe40000410000 */
[----:B------:R-:W-:Y:S02]  /*9890*/  FMUL.FTZ R33, R5, R9 ;  /* 0x0000000905217220 */ /* 0x000fe40000410000 */
[----:B------:R-:W-:Y:S02]  /*98a0*/  FMUL.FTZ R30, R4, R8 ;  /* 0x00000008041e7220 */ /* 0x000fe40000410000 */
[----:B------:R-:W-:Y:S02]  /*98b0*/  FMUL.FTZ R34, R3, R7 ;  /* 0x0000000703227220 */ /* 0x000fe40000410000 */
[----:B------:R-:W-:Y:S01]  /*98c0*/  FMUL.FTZ R32, R0, R6 ;  /* 0x0000000600207220 */ /* 0x000fe20000410000 */
[----:B------:R-:W-:-:S05]  /*98d0*/  @!P0 BRA `(.L_x_1223) ;  /* 0x0000043000008947 */ /* 0x000fca0003800000 */
[----:B------:R-:W-:Y:S01]  /*98e0*/  ULOP3.LUT UR9, UR5, 0x1, URZ, 0xc0, !UPT ;  /* 0x0000000105097892 */ /* 0x000fe2000f8ec03f */
[----:B------:R-:W-:Y:S01]  /*98f0*/  ISETP.GE.AND P1, PT, R206, c[0x0][0x220], PT ;  /* 0x00008800ce007a0c */ /* 0x000fe20003f26270 */
[----:B------:R-:W-:Y:S02]  /*9900*/  IMAD.MOV.U32 R10, RZ, RZ, c[0x0][0x190] ;  /* 0x00006400ff0a7624 */ /* 0x000fe400078e00ff */
[----:B------:R-:W-:Y:S02]  /*9910*/  UISETP.NE.U32.AND UP1, UPT, UR9, 0x1, UPT ;  /* 0x000000010900788c */ /* 0x000fe4000bf25070 */
[----:B------:R-:W-:Y:S02]  /*9920*/  IMAD.U32 R4, R10, -0x80, RZ ;  /* 0xffffff800a047824 */ /* 0x000fe400078e00ff */
[----:B------:R-:W-:Y:S03]  /*9930*/  USEL UR9, UR41, 0x4000, !UP1 ;  /* 0x0000400029097887 */ /* 0x000fe6000c800000 */
[----:B------:R-:W-:Y:S02]  /*9940*/  LEA R6, P2, R4, R210, 0x1 ;  /* 0x000000d204067211 */ /* 0x000fe400078408ff */
[--C-:B------:R-:W-:Y:S01]  /*9950*/  SHF.R.S32.HI R5, RZ, 0x1f, R4.reuse ;  /* 0x0000001fff057819 */ /* 0x100fe20000011404 */
[----:B------:R-:W-:Y:S01]  /*9960*/  @!P1 IMAD.MOV.U32 R9, RZ, RZ, c[0x0][0x194] ;  /* 0x00006500ff099624 */ /* 0x000fe200078e00ff */
[----:B-----5:R-:W-:Y:S02]  /*9970*/  IADD3 R192, R192, UR9, RZ ;  /* 0x00000009c0c07c10 */ /* 0x020fe4000fffe0ff */
[----:B------:R-:W-:Y:S02]  /*9980*/  LEA.HI.X R7, R4, R209, R5, 0x1, P2 ;  /* 0x000000d104077211 */ /* 0x000fe400010f0c05 */
[----:B------:R-:W-:Y:S01]  /*9990*/  IADD3 R3, R205, UR9, RZ ;  /* 0x00000009cd037c10 */ /* 0x000fe2000fffe0ff */
[----:B------:R2:W-:Y:S01]  /*99a0*/  @P1 STS [R192], RZ ;  /* 0x000000ffc0001388 */ /* 0x0005e20000000800 */
[C---:B------:R-:W-:Y:S02]  /*99b0*/  @!P1 LEA R0, P2, R10.reuse, R4, 0x5 ;  /* 0x000000040a009211 */ /* 0x040fe400078428ff */
[----:B------:R-:W-:Y:S01]  /*99c0*/  IADD3 R187, R187, UR9, RZ ;  /* 0x00000009bbbb7c10 */ /* 0x000fe2000fffe0ff */
[----:B------:R2:W-:Y:S01]  /*99d0*/  @P1 STS [R192+0x4], RZ ;  /* 0x000004ffc0001388 */ /* 0x0005e20000000800 */
[----:B------:R-:W-:Y:S02]  /*99e0*/  @!P1 LEA.HI.X R9, R10, R5, R9, 0x5, P2 ;  /* 0x000000050a099211 */ /* 0x000fe400010f2c09 */
[C---:B------:R-:W-:Y:S01]  /*99f0*/  @!P1 LEA R8, P2, R0.reuse, R210, 0x1 ;  /* 0x000000d200089211 */ /* 0x040fe200078408ff */
[----:B------:R2:W-:Y:S03]  /*9a00*/  @P1 STS [R192+0x8], RZ ;  /* 0x000008ffc0001388 */ /* 0x0005e60000000800 */
[----:B------:R-:W-:Y:S01]  /*9a10*/  @!P1 LEA.HI.X R9, R0, R209, R9, 0x1, P2 ;  /* 0x000000d100099211 */ /* 0x000fe200010f0c09 */
[----:B------:R2:W-:Y:S01]  /*9a20*/  @P1 STS [R192+0xc], RZ ;  /* 0x00000cffc0001388 */ /* 0x0005e20000000800 */
[C---:B------:R-:W-:Y:S03]  /*9a30*/  @!P1 IADD3 R0, R205.reuse, UR9, RZ ;  /* 0x00000009cd009c10 */ /* 0x040fe6000fffe0ff */
        /* <DEDUP_REMOVED lines=15> */
[----:B------:R2:W-:Y:S01]  /*9b30*/  @P1 STS [R192+0x200c], RZ ;  /* 0x00200cffc0001388 */ /* 0x0005e20000000800 */
[----:B---3--:R-:W-:Y:S01]  /*9b40*/  @!P1 IMAD.MOV.U32 R9, RZ, RZ, c[0x0][0x194] ;  /* 0x00006500ff099624 */ /* 0x008fe200078e00ff */
[C---:B------:R-:W-:Y:S04]  /*9b50*/  @!P1 LEA R0, P2, R10.reuse, R4, 0x6 ;  /* 0x000000040a009211 */ /* 0x040fe800078430ff */
[C---:B------:R-:W-:Y:S01]  /*9b60*/  @!P1 LEA.HI.X R9, R10.reuse, R5, R9, 0x6, P2 ;  /* 0x000000050a099211 */ /* 0x040fe200010f3409 */
[----:B------:R-:W-:Y:S01]  /*9b70*/  @!P1 IMAD.WIDE.U32 R4, R10, 0x60, R4 ;  /* 0x000000600a049825 */ /* 0x000fe200078e0004 */
[CC--:B------:R-:W-:Y:S04]  /*9b80*/  @!P1 LEA R8, P2, R0.reuse, R210.reuse, 0x1 ;  /* 0x000000d200089211 */ /* 0x0c0fe800078408ff */
[-C--:B------:R-:W-:Y:S02]  /*9b90*/  @!P1 LEA.HI.X R9, R0, R209.reuse, R9, 0x1, P2 ;  /* 0x000000d100099211 */ /* 0x080fe400010f0c09 */
[----:B------:R-:W-:Y:S05]  /*9ba0*/  @!P1 IADD3 R0, R205, UR9, RZ ;  /* 0x00000009cd009c10 */ /* 0x000fea000fffe0ff */
        /* <DEDUP_REMOVED lines=9> */
[----:B------:R-:W-:Y:S01]  /*9c40*/  @!P1 LEA R8, P2, R4, R210, 0x1 ;  /* 0x000000d204089211 */ /* 0x000fe200078408ff */
[----:B------:R-:W-:Y:S02]  /*9c50*/  IMAD.MOV.U32 R210, RZ, RZ, R6 ;  /* 0x000000ffffd27224 */ /* 0x000fe400078e0006 */
[----:B------:R-:W-:Y:S04]  /*9c60*/  @!P1 IMAD R0, R0, 0x60, RZ ;  /* 0x0000006000009824 */ /* 0x000fe800078e02ff */
[----:B------:R-:W-:Y:S05]  /*9c70*/  @!P1 IMAD.IADD R0, R5, 0x1, R0 ;  /* 0x0000000105009824 */ /* 0x000fea00078e0200 */
[----:B------:R-:W-:Y:S01]  /*9c80*/  @!P1 LEA.HI.X R9, R4, R209, R0, 0x1, P2 ;  /* 0x000000d104099211 */ /* 0x000fe200010f0c00 */
[----:B------:R-:W-:Y:S01]  /*9c90*/  IMAD.MOV.U32 R209, RZ, RZ, R7 ;  /* 0x000000ffffd17224 */ /* 0x000fe200078e0007 */
[----:B------:R-:W-:Y:S01]  /*9ca0*/  @!P1 IADD3 R0, R205, UR9, RZ ;  /* 0x00000009cd009c10 */ /* 0x000fe2000fffe0ff */
[----:B------:R-:W-:Y:S04]  /*9cb0*/  IMAD.MOV.U32 R205, RZ, RZ, R3 ;  /* 0x000000ffffcd7224 */ /* 0x000fe800078e0003 */
[----:B------:R-:W-:Y:S01]  /*9cc0*/  @!PT LDS RZ, [RZ] ;  /* 0x00000000fffff984 */ /* 0x000fe20000000800 */
[----:B------:R-:W-:Y:S01]  /*9cd0*/  @!PT LDS RZ, [RZ] ;  /* 0x00000000fffff984 */ /* 0x000fe20000000800 */
[----:B------:R-:W-:Y:S01]  /*9ce0*/  @!PT LDS RZ, [RZ] ;  /* 0x00000000fffff984 */ /* 0x000fe20000000800 */
[----:B------:R2:W-:Y:S04]  /*9cf0*/  @!P1 LDGSTS.E.BYPASS.LTC128B.128 [R0+0x3000], [R8.64] ;  /* 0x0300000008009fae */ /* 0x0005e8000b901d46 */
[----:B------:R-:W0:Y:S02]  /*9d00*/  LDGDEPBAR ;  /* 0x00000000000079af */ /* 0x000e240000000000 */
.L_x_1223:
        /* <DEDUP_REMOVED lines=26> */
[----:B--2---:R-:W-:Y:S01]  /*9eb0*/  F2FP.BF16.PACK_AB R8, R146, R147 ;  /* 0x000000939208723e */ /* 0x004fe200000010ff */
        /* <DEDUP_REMOVED lines=38> */
[----:B--2--5:R-:W-:Y:S04]  /*a120*/  IMAD.SHL.U32 R0, R188, 0x2, RZ ;  /* 0x00000002bc007824 */ /* 0x024fe800078e00ff */
[----:B------:R-:W-:Y:S01]  /*a130*/  IMAD.IADD R64, R0, 0x1, R181 ;  /* 0x0000000100407824 */ /* 0x000fe200078e02b5 */
[----:B------:R-:W-:Y:S04]  /*a140*/  LDSM.16.MT88.4 R4, [R2+0x1c000] ;  /* 0x01c000000204783b */ /* 0x000fe80000004200 */
[----:B------:R-:W2:Y:S04]  /*a150*/  LDSM.16.MT88.4 R8, [R0+0x8000] ;  /* 0x008000000008783b */ /* 0x000ea80000004200 */
[----:B------:R-:W3:Y:S04]  /*a160*/  LDSM.16.MT88.4 R12, [R2+0x20000] ;  /* 0x02000000020c783b */ /* 0x000ee80000004200 */
[----:B------:R-:W4:Y:S04]  /*a170*/  LDSM.16.MT88.4 R16, [R64+0x8000] ;  /* 0x008000004010783b */ /* 0x000f280000004200 */
[----:B------:R-:W-:Y:S04]  /*a180*/  LDSM.16.MT88.4 R20, [R2+0x1c800] ;  /* 0x01c800000214783b */ /* 0x000fe80000004200 */
[----:B------:R-:W1:Y:S04]  /*a190*/  LDSM.16.MT88.4 R24, [R0+0x8800] ;  /* 0x008800000018783b */ /* 0x000e680000004200 */
        /* <DEDUP_REMOVED lines=14> */
[-C--:B-1----:R-:W-:Y:S08]  /*a280*/  HMMA.16816.F32.BF16 R68, R20, R24.reuse, R68 ;  /* 0x000000181444723c */ /* 0x082ff00000041844 */
        /* <DEDUP_REMOVED lines=11> */
[-C--:B--2---:R-:W-:Y:S08]  /*a340*/  HMMA.16816.F32.BF16 R68, R4, R8.reuse, R68 ;  /* 0x000000080444723c */ /* 0x084ff00000041844 */
        /* <DEDUP_REMOVED lines=110> */
.L_x_1224:
        /* <DEDUP_REMOVED lines=28> */
[----:B------:R-:W-:Y:S04]  /*abf0*/  LDSM.16.MT88.4 R56, [R0+0xd000] ;  /* 0x00d000000038783b */ /* 0x000fe80000004200 */
[----:B------:R3:W2:Y:S02]  /*ac00*/  LDL R136, [R1+0x4c] ;  /* 0x00004c0001887983 */ /* 0x0006a40000100800 */
[-C--:B------:R-:W-:Y:S02]  /*ac10*/  HMMA.16816.F32.BF16 R12, R28, R18.reuse, RZ ;  /* 0x000000121c0c723c */ /* 0x080fe400000418ff */
[----:B------:R-:W-:Y:S06]  /*ac20*/  LDSM.16.M88.4 R60, [R144+0x16000] ;  /* 0x01600000903c783b */ /* 0x000fec0000000200 */
[C---:B------:R-:W-:Y:S08]  /*ac30*/  HMMA.16816.F32.BF16 R16, R32.reuse, R18, RZ ;  /* 0x000000122010723c */ /* 0x040ff000000418ff */
[-C--:B----4-:R-:W-:Y:S08]  /*ac40*/  HMMA.16816.F32.BF16 R20, R32, R36.reuse, RZ ;  /* 0x000000242014723c */ /* 0x090ff000000418ff */
        /* <DEDUP_REMOVED lines=14> */
[----:B------:R-:W1:Y:S04]  /*ad30*/  LDSM.16.M88.4 R40, [R3+0x14000] ;  /* 0x014000000328783b */ /* 0x000e680000000200 */
[----:B------:R-:W1:Y:S03]  /*ad40*/  LDSM.16.M88.4 R52, [R3+0x16000] ;  /* 0x016000000334783b */ /* 0x000e660000000200 */
[-C--:B----4-:R-:W-:Y:S08]  /*ad50*/  HMMA.16816.F32.BF16 R4, R36, R56.reuse, R4 ;  /* 0x000000382404723c */ /* 0x090ff00000041804 */
[C---:B------:R-:W-:Y:S08]  /*ad60*/  HMMA.16816.F32.BF16 R8, R60.reuse, R56, R8 ;  /* 0x000000383c08723c */ /* 0x040ff00000041808 */
[-C--:B------:R-:W-:Y:S08]  /*ad70*/  HMMA.16816.F32.BF16 R12, R60, R58.reuse, R12 ;  /* 0x0000003a3c0c723c */ /* 0x080ff0000004180c */
[C---:B------:R-:W-:Y:S01]  /*ad80*/  HMMA.16816.F32.BF16 R16, R36.reuse, R58, R16 ;  /* 0x0000003a2410723c */ /* 0x040fe20000041810 */
[----:B------:R-:W4:Y:S07]  /*ad90*/  LDSM.16.MT88.4 R56, [R64+0xd800] ;  /* 0x00d800004038783b */ /* 0x000f2e0000004200 */
[-C--:B---3--:R-:W-:Y:S08]  /*ada0*/  HMMA.16816.F32.BF16 R20, R36, R44.reuse, R20 ;  /* 0x0000002c2414723c */ /* 0x088ff00000041814 */
[C---:B------:R-:W-:Y:S08]  /*adb0*/  HMMA.16816.F32.BF16 R24, R60.reuse, R44, R24 ;  /* 0x0000002c3c18723c */ /* 0x040ff00000041818 */
[-C--:B------:R-:W-:Y:S01]  /*adc0*/  HMMA.16816.F32.BF16 R28, R60, R46.reuse, R28 ;  /* 0x0000002e3c1c723c */ /* 0x080fe2000004181c */
[----:B------:R-:W-:Y:S07]  /*add0*/  LDSM.16.M88.4 R60, [R182+0x1a000] ;  /* 0x01a00000b63c783b */ /* 0x000fee0000000200 */
[----:B------:R-:W-:Y:S01]  /*ade0*/  HMMA.16816.F32.BF16 R32, R36, R46, R32 ;  /* 0x0000002e2420723c */ /* 0x000fe20000041820 */
[----:B------:R-:W-:Y:S04]  /*adf0*/  LDSM.16.M88.4 R36, [R182+0x18000] ;  /* 0x01800000b624783b */ /* 0x000fe80000000200 */
[----:B------:R-:W3:Y:S03]  /*ae00*/  LDSM.16.MT88.4 R44, [R0+0xe000] ;  /* 0x00e00000002c783b */ /* 0x000ee60000004200 */
[-C--:B-1----:R-:W-:Y:S08]  /*ae10*/  HMMA.16816.F32.BF16 R4, R40, R48.reuse, R4 ;  /* 0x000000302804723c */ /* 0x082ff00000041804 */
[C---:B------:R-:W-:Y:S08]  /*ae20*/  HMMA.16816.F32.BF16 R8, R52.reuse, R48, R8 ;  /* 0x000000303408723c */ /* 0x040ff00000041808 */
[-C--:B------:R-:W-:Y:S08]  /*ae30*/  HMMA.16816.F32.BF16 R12, R52, R50.reuse, R12 ;  /* 0x00000032340c723c */ /* 0x080ff0000004180c */
[C---:B------:R-:W-:Y:S01]  /*ae40*/  HMMA.16816.F32.BF16 R16, R40.reuse, R50, R16 ;  /* 0x000000322810723c */ /* 0x040fe20000041810 */
[----:B------:R-:W1:Y:S07]  /*ae50*/  LDSM.16.MT88.4 R48, [R64+0xe000] ;  /* 0x00e000004030783b */ /* 0x000e6e0000004200 */
[-C--:B----4-:R-:W-:Y:S08]  /*ae60*/  HMMA.16816.F32.BF16 R20, R40, R56.reuse, R20 ;  /* 0x000000382814723c */ /* 0x090ff00000041814 */
[C---:B------:R-:W-:Y:S08]  /*ae70*/  HMMA.16816.F32.BF16 R24, R52.reuse, R56, R24 ;  /* 0x000000383418723c */ /* 0x040ff00000041818 */
[-C--:B------:R-:W-:Y:S01]  /*ae80*/  HMMA.16816.F32.BF16 R28, R52, R58.reuse, R28 ;  /* 0x0000003a341c723c */ /* 0x080fe2000004181c */
[----:B------:R-:W-:Y:S07]  /*ae90*/  LDSM.16.MT88.4 R52, [R0+0xe800] ;  /* 0x00e800000034783b */ /* 0x000fee0000004200 */
[----:B------:R-:W-:Y:S01]  /*aea0*/  HMMA.16816.F32.BF16 R32, R40, R58, R32 ;  /* 0x0000003a2820723c */ /* 0x000fe20000041820 */
[----:B------:R-:W4:Y:S04]  /*aeb0*/  LDSM.16.M88.4 R40, [R148+0x18000] ;  /* 0x018000009428783b */ /* 0x000f280000000200 */
[----:B------:R-:W2:Y:S03]  /*aec0*/  LDSM.16.M88.4 R56, [R148+0x1a000] ;  /* 0x01a000009438783b */ /* 0x000ea60000000200 */
[-C--:B---3--:R-:W-:Y:S08]  /*aed0*/  HMMA.16816.F32.BF16 R4, R36, R44.reuse, R4 ;  /* 0x0000002c2404723c */ /* 0x088ff00000041804 */
[C---:B------:R-:W-:Y:S08]  /*aee0*/  HMMA.16816.F32.BF16 R8, R60.reuse, R44, R8 ;  /* 0x0000002c3c08723c */ /* 0x040ff00000041808 */
[-C--:B------:R-:W-:Y:S08]  /*aef0*/  HMMA.16816.F32.BF16 R12, R60, R46.reuse, R12 ;  /* 0x0000002e3c0c723c */ /* 0x080ff0000004180c */
[C---:B------:R-:W-:Y:S01]  /*af00*/  HMMA.16816.F32.BF16 R16, R36.reuse, R46, R16 ;  /* 0x0000002e2410723c */ /* 0x040fe20000041810 */
[----:B------:R-:W3:Y:S07]  /*af10*/  LDSM.16.MT88.4 R44, [R64+0xe800] ;  /* 0x00e80000402c783b */ /* 0x000eee0000004200 */
[-C--:B-1----:R-:W-:Y:S08]  /*af20*/  HMMA.16816.F32.BF16 R20, R36, R48.reuse, R20 ;  /* 0x000000302414723c */ /* 0x082ff00000041814 */
[C---:B------:R-:W-:Y:S08]  /*af30*/  HMMA.16816.F32.BF16 R24, R60.reuse, R48, R24 ;  /* 0x000000303c18723c */ /* 0x040ff00000041818 */
[-C--:B------:R-:W-:Y:S01]  /*af40*/  HMMA.16816.F32.BF16 R28, R60, R50.reuse, R28 ;  /* 0x000000323c1c723c */ /* 0x080fe2000004181c */
[----:B------:R-:W-:Y:S07]  /*af50*/  LDSM.16.M88.4 R60, [R144+0x1a000] ;  /* 0x01a00000903c783b */ /* 0x000fee0000000200 */
[----:B------:R-:W-:Y:S01]  /*af60*/  HMMA.16816.F32.BF16 R32, R36, R50, R32 ;  /* 0x000000322420723c */ /* 0x000fe20000041820 */
[----:B------:R-:W-:Y:S04]  /*af70*/  LDSM.16.M88.4 R36, [R144+0x18000] ;  /* 0x018000009024783b */ /* 0x000fe80000000200 */
[----:B------:R-:W1:Y:S03]  /*af80*/  LDSM.16.MT88.4 R48, [R0+0xf000] ;  /* 0x00f000000030783b */ /* 0x000e660000004200 */
[-C--:B----4-:R-:W-:Y:S08]  /*af90*/  HMMA.16816.F32.BF16 R4, R40, R52.reuse, R4 ;  /* 0x000000342804723c */ /* 0x090ff00000041804 */
[C---:B--2---:R-:W-:Y:S08]  /*afa0*/  HMMA.16816.F32.BF16 R8, R56.reuse, R52, R8 ;  /* 0x000000343808723c */ /* 0x044ff00000041808 */
[-C--:B------:R-:W-:Y:S08]  /*afb0*/  HMMA.16816.F32.BF16 R12, R56, R54.reuse, R12 ;  /* 0x00000036380c723c */ /* 0x080ff0000004180c */
[C---:B------:R-:W-:Y:S01]  /*afc0*/  HMMA.16816.F32.BF16 R16, R40.reuse, R54, R16 ;  /* 0x000000362810723c */ /* 0x040fe20000041810 */
[----:B------:R-:W2:Y:S04]  /*afd0*/  LDSM.16.MT88.4 R52, [R64+0xf000] ;  /* 0x00f000004034783b */ /* 0x000ea80000004200 */
[----:B------:R-:W-:Y:S03]  /*afe0*/  LDSM.16.MT88.4 R64, [R64+0xf800] ;  /* 0x00f800004040783b */ /* 0x000fe60000004200 */
[-C--:B---3--:R-:W-:Y:S08]  /*aff0*/  HMMA.16816.F32.BF16 R20, R40, R44.reuse, R20 ;  /* 0x0000002c2814723c */ /* 0x088ff00000041814 */
[C---:B------:R-:W-:Y:S08]  /*b000*/  HMMA.16816.F32.BF16 R24, R56.reuse, R44, R24 ;  /* 0x0000002c3818723c */ /* 0x040ff00000041818 */
[-C--:B------:R-:W-:Y:S01]  /*b010*/  HMMA.16816.F32.BF16 R28, R56, R46.reuse, R28 ;  /* 0x0000002e381c723c */ /* 0x080fe2000004181c */
[----:B------:R-:W-:Y:S07]  /*b020*/  LDSM.16.M88.4 R56, [R3+0x1a000] ;  /* 0x01a000000338783b */ /* 0x000fee0000000200 */
[----:B------:R-:W-:Y:S01]  /*b030*/  HMMA.16816.F32.BF16 R32, R40, R46, R32 ;  /* 0x0000002e2820723c */ /* 0x000fe20000041820 */
[----:B------:R3:W-:Y:S04]  /*b040*/  LDSM.16.MT88.4 R44, [R0+0xf800] ;  /* 0x00f80000002c783b */ /* 0x0007e80000004200 */
[----:B------:R4:W5:Y:S03]  /*b050*/  LDSM.16.M88.4 R40, [R3+0x18000] ;  /* 0x018000000328783b */ /* 0x0009660000000200 */
[-C--:B-1----:R-:W-:Y:S08]  /*b060*/  HMMA.16816.F32.BF16 R4, R36, R48.reuse, R4 ;  /* 0x000000302404723c */ /* 0x082ff00000041804 */
[C---:B------:R-:W-:Y:S07]  /*b070*/  HMMA.16816.F32.BF16 R8, R60.reuse, R48, R8 ;  /* 0x000000303c08723c */ /* 0x040fee0000041808 */
[----:B------:R-:W-:Y:S01]  /*b080*/  IMAD.MOV.U32 R48, RZ, RZ, c[0x0][0x22c] ;  /* 0x00008b00ff307624 */ /* 0x000fe200078e00ff */
[-C--:B------:R-:W-:Y:S01]  /*b090*/  HMMA.16816.F32.BF16 R12, R60, R50.reuse, R12 ;  /* 0x000000323c0c723c */ /* 0x080fe2000004180c */
[----:B---3--:R-:W-:Y:S03]  /*b0a0*/  IMAD.MOV.U32 R0, RZ, RZ, c[0x0][0x22c] ;  /* 0x00008b00ff007624 */ /* 0x008fe600078e00ff */
[----:B------:R-:W-:Y:S02]  /*b0b0*/  IMAD R48, R48, c[0x0][0x1c0], RZ ;  /* 0x0000700030307a24 */ /* 0x000fe400078e02ff */
[----:B------:R-:W-:Y:S02]  /*b0c0*/  IMAD R0, R0, c[0x0][0x1c0], RZ ;  /* 0x0000700000007a24 */ /* 0x000fe400078e02ff */
[C---:B------:R-:W-:Y:S01]  /*b0d0*/  HMMA.16816.F32.BF16 R16, R36.reuse, R50, R16 ;  /* 0x000000322410723c */ /* 0x040fe20000041810 */
[----:B----4-:R-:W-:Y:S03]  /*b0e0*/  IMAD.MOV.U32 R3, RZ, RZ, c[0x0][0x22c] ;  /* 0x00008b00ff037624 */ /* 0x010fe600078e00ff */
[----:B------:R-:W-:Y:S02]  /*b0f0*/  IMAD R0, R0, 0x30, RZ ;  /* 0x0000003000007824 */ /* 0x000fe400078e02ff */
[----:B------:R-:W-:Y:S02]  /*b100*/  IMAD R48, R48, 0x48, RZ ;  /* 0x0000004830307824 */ /* 0x000fe400078e02ff */
[-C--:B--2---:R-:W-:Y:S04]  /*b110*/  HMMA.16816.F32.BF16 R20, R36, R52.reuse, R20 ;  /* 0x000000342414723c */ /* 0x084fe80000041814 */
[----:B------:R-:W-:Y:S04]  /*b120*/  IMAD R3, R3, c[0x0][0x1c0], RZ ;  /* 0x0000700003037a24 */ /* 0x000fe800078e02ff */
[C---:B------:R-:W-:Y:S04]  /*b130*/  HMMA.16816.F32.BF16 R24, R60.reuse, R52, R24 ;  /* 0x000000343c18723c */ /* 0x040fe80000041818 */
[----:B------:R-:W-:Y:S04]  /*b140*/  IMAD R3, R3, 0x38, RZ ;  /* 0x0000003803037824 */ /* 0x000fe800078e02ff */
[-C--:B------:R-:W-:Y:S08]  /*b150*/  HMMA.16816.F32.BF16 R28, R60, R54.reuse, R28 ;  /* 0x000000363c1c723c */ /* 0x080ff0000004181c */
[----:B------:R-:W-:Y:S07]  /*b160*/  HMMA.16816.F32.BF16 R32, R36, R54, R32 ;  /* 0x000000362420723c */ /* 0x000fee0000041820 */
[----:B-----5:R-:W-:Y:S01]  /*b170*/  @P0 IADD3 R38, P2, R138, UR11, RZ ;  /* 0x0000000b8a260c10 */ /* 0x020fe2000ff5e0ff */
[-C--:B------:R-:W-:Y:S01]  /*b180*/  HMMA.16816.F32.BF16 R4, R40, R44.reuse, R4 ;  /* 0x0000002c2804723c */ /* 0x080fe20000041804 */
[----:B------:R-:W-:Y:S04]  /*b190*/  @UP0 UIADD3 UR11, UP2, UR11, -0x200, URZ ;  /* 0xfffffe000b0b0890 */ /* 0x000fe8000ff5e03f */
[----:B------:R-:W-:Y:S01]  /*b1a0*/  @P0 IADD3.X R39, R137, UR10, RZ, P2, !PT ;  /* 0x0000000a89270c10 */ /* 0x000fe200097fe4ff */
[----:B------:R-:W-:Y:S01]  /*b1b0*/  IMAD.MOV.U32 R36, RZ, RZ, R203 ;  /* 0x000000ffff247224 */ /* 0x000fe200078e00cb */
[----:B------:R-:W-:Y:S01]  /*b1c0*/  @UP0 UIADD3.X UR10, UR10, -0x1, URZ, UP2, !UPT ;  /* 0xffffffff0a0a0890 */ /* 0x000fe200097fe43f */
[C---:B------:R-:W-:Y:S02]  /*b1d0*/  HMMA.16816.F32.BF16 R8, R56.reuse, R44, R8 ;  /* 0x0000002c3808723c */ /* 0x040fe40000041808 */
[----:B------:R-:W2:Y:S02]  /*b1e0*/  @P0 LDG.E R133, [R38.64+0x20] ;  /* 0x0000200626850981 */ /* 0x000ea4000c1e1900 */
[----:B------:R-:W-:Y:S02]  /*b1f0*/  IMAD.MOV.U32 R37, RZ, RZ, R202 ;  /* 0x000000ffff257224 */ /* 0x000fe400078e00ca */
[----:B------:R-:W3:Y:S01]  /*b200*/  @P0 LDG.E R134, [R38.64+0x120] ;  /* 0x0001200626860981 */ /* 0x000ee2000c1e1900 */
[CC--:B------:R-:W-:Y:S01]  /*b210*/  LEA R44, P1, R132.reuse, R36.reuse, 0x2 ;  /* 0x00000024842c7211 */ /* 0x0c0fe200078210ff */
        /* <DEDUP_REMOVED lines=56> */
[C---:B------:R-:W-:Y:S01]  /*b5a0*/  IMAD.IADD R60, R132.reuse, 0x1, R60 ;  /* 0x00000001843c7824 */ /* 0x040fe200078e023c */
[CC--:B------:R-:W-:Y:S01]  /*b5b0*/  LEA R50, P6, R63.reuse, R36.reuse, 0x2 ;  /* 0x000000243f327211 */ /* 0x0c0fe200078c10ff */
[C---:B------:R-:W-:Y:S02]  /*b5c0*/  IMAD.IADD R61, R132.reuse, 0x1, R61 ;  /* 0x00000001843d7824 */ /* 0x040fe400078e023d */
[----:B------:R-:W-:Y:S01]  /*b5d0*/  IMAD.IADD R60, R132, 0x1, R60 ;  /* 0x00000001843c7824 */ /* 0x000fe200078e023c */
[-C--:B------:R-:W-:Y:S02]  /*b5e0*/  LEA.HI.X.SX32 R51, R63, R37.reuse, 0x2, P6 ;  /* 0x000000253f337211 */ /* 0x080fe400030f16ff */
[-C--:B-1----:R-:W-:Y:S01]  /*b5f0*/  LEA R6, P0, R0, R36.reuse, 0x2 ;  /* 0x0000002400067211 */ /* 0x082fe200078010ff */
[----:B------:R-:W-:Y:S01]  /*b600*/  IMAD.IADD R60, R132, 0x1, R60 ;  /* 0x00000001843c7824 */ /* 0x000fe200078e023c */
[CC--:B------:R-:W-:Y:S04]  /*b610*/  LEA R46, P4, R61.reuse, R36.reuse, 0x2 ;  /* 0x000000243d2e7211 */ /* 0x0c0fe800078810ff */
[-C--:B------:R-:W-:Y:S02]  /*b620*/  LEA.HI.X.SX32 R47, R61, R37.reuse, 0x2, P4 ;  /* 0x000000253d2f7211 */ /* 0x080fe400020f16ff */
[-C--:B------:R-:W-:Y:S01]  /*b630*/  LEA.HI.X.SX32 R7, R0, R37.reuse, 0x2, P0 ;  /* 0x0000002500077211 */ /* 0x080fe200000f16ff */
[----:B------:R-:W-:Y:S02]  /*b640*/  IMAD.MOV.U32 R0, RZ, RZ, c[0x0][0x22c] ;  /* 0x00008b00ff007624 */ /* 0x000fe400078e00ff */
[----:B------:R-:W-:Y:S01]  /*b650*/  IMAD.MOV.U32 R41, RZ, RZ, c[0x0][0x22c] ;  /* 0x00008b00ff297624 */ /* 0x000fe200078e00ff */
[CC--:B------:R-:W-:Y:S01]  /*b660*/  LEA R4, P1, R3.reuse, R36.reuse, 0x2 ;  /* 0x0000002403047211 */ /* 0x0c0fe200078210ff */
[----:B------:R1:W-:Y:S01]  /*b670*/  RED.E.ADD.F32.FTZ.RN.STRONG.GPU [R6.64], R10 ;  /* 0x0000000a0600798e */ /* 0x0003e2000c10e786 */
[----:B------:R-:W-:Y:S02]  /*b680*/  IMAD R0, R0, c[0x0][0x1c0], RZ ;  /* 0x0000700000007a24 */ /* 0x000fe400078e02ff */
[-C--:B------:R-:W-:Y:S01]  /*b690*/  LEA.HI.X.SX32 R5, R3, R37.reuse, 0x2, P1 ;  /* 0x0000002503057211 */ /* 0x080fe200008f16ff */
[----:B------:R-:W-:Y:S02]  /*b6a0*/  IMAD.MOV.U32 R3, RZ, RZ, c[0x0][0x22c] ;  /* 0x00008b00ff037624 */ /* 0x000fe400078e00ff */
[----:B------:R-:W-:Y:S02]  /*b6b0*/  IMAD.SHL.U32 R0, R0, 0x40, RZ ;  /* 0x0000004000007824 */ /* 0x000fe400078e00ff */
[----:B------:R1:W-:Y:S01]  /*b6c0*/  RED.E.ADD.F32.FTZ.RN.STRONG.GPU [R4.64], R11 ;  /* 0x0000000b0400798e */ /* 0x0003e2000c10e786 */
[----:B------:R-:W-:Y:S02]  /*b6d0*/  IMAD R3, R3, c[0x0][0x1c0], RZ ;  /* 0x0000700003037a24 */ /* 0x000fe400078e02ff */
[CC--:B------:R-:W-:Y:S01]  /*b6e0*/  LEA R8, P0, R0.reuse, R36.reuse, 0x2 ;  /* 0x0000002400087211 */ /* 0x0c0fe200078010ff */
[----:B------:R-:W-:Y:S02]  /*b6f0*/  IMAD R41, R41, c[0x0][0x1c0], RZ ;  /* 0x0000700029297a24 */ /* 0x000fe400078e02ff */
[----:B------:R-:W-:Y:S01]  /*b700*/  IMAD R3, R3, 0x58, RZ ;  /* 0x0000005803037824 */ /* 0x000fe200078e02ff */
[-C--:B------:R-:W-:Y:S01]  /*b710*/  LEA.HI.X.SX32 R9, R0, R37.reuse, 0x2, P0 ;  /* 0x0000002500097211 */ /* 0x080fe200000f16ff */
[----:B------:R-:W-:Y:S02]  /*b720*/  IMAD.MOV.U32 R0, RZ, RZ, c[0x0][0x22c] ;  /* 0x00008b00ff007624 */ /* 0x000fe400078e00ff */
[----:B------:R-:W-:Y:S02]  /*b730*/  IMAD.MOV.U32 R40, RZ, RZ, c[0x0][0x22c] ;  /* 0x00008b00ff287624 */ /* 0x000fe400078e00ff */
[----:B------:R1:W-:Y:S01]  /*b740*/  RED.E.ADD.F32.FTZ.RN.STRONG.GPU [R8.64], R16 ;  /* 0x000000100800798e */ /* 0x0003e2000c10e786 */
[----:B------:R-:W-:Y:S02]  /*b750*/  IMAD R0, R0, c[0x0][0x1c0], RZ ;  /* 0x0000700000007a24 */ /* 0x000fe400078e02ff */
[----:B------:R-:W-:Y:S02]  /*b760*/  IMAD R41, R41, 0x70, RZ ;  /* 0x0000007029297824 */ /* 0x000fe400078e02ff */
[----:B------:R-:W-:Y:S01]  /*b770*/  IMAD R0, R0, 0x50, RZ ;  /* 0x0000005000007824 */ /* 0x000fe200078e02ff */
[-C--:B-1----:R-:W-:Y:S01]  /*b780*/  LEA R6, P1, R48, R36.reuse, 0x2 ;  /* 0x0000002430067211 */ /* 0x082fe200078210ff */
[----:B------:R-:W-:Y:S03]  /*b790*/  IMAD R40, R40, c[0x0][0x1c0], RZ ;  /* 0x0000700028287a24 */ /* 0x000fe600078e02ff */
[-C--:B------:R-:W-:Y:S01]  /*b7a0*/  LEA.HI.X.SX32 R7, R48, R37.reuse, 0x2, P1 ;  /* 0x0000002530077211 */ /* 0x080fe200008f16ff */
[----:B------:R-:W-:Y:S01]  /*b7b0*/  IMAD R40, R40, 0x78, RZ ;  /* 0x0000007828287824 */ /* 0x000fe200078e02ff */
[-C--:B------:R-:W-:Y:S02]  /*b7c0*/  LEA R48, P5, R62, R36.reuse, 0x2 ;  /* 0x000000243e307211 */ /* 0x080fe400078a10ff */
[-C--:B------:R-:W-:Y:S01]  /*b7d0*/  LEA R4, P0, R0, R36.reuse, 0x2 ;  /* 0x0000002400047211 */ /* 0x080fe200078010ff */
[----:B------:R1:W-:Y:S01]  /*b7e0*/  RED.E.ADD.F32.FTZ.RN.STRONG.GPU [R6.64], R17 ;  /* 0x000000110600798e */ /* 0x0003e2000c10e786 */
[-C--:B------:R-:W-:Y:S02]  /*b7f0*/  LEA.HI.X.SX32 R49, R62, R37.reuse, 0x2, P5 ;  /* 0x000000253e317211 */ /* 0x080fe400028f16ff */
[-C--:B------:R-:W-:Y:S01]  /*b800*/  LEA.HI.X.SX32 R5, R0, R37.reuse, 0x2, P0 ;  /* 0x0000002500057211 */ /* 0x080fe200000f16ff */
[----:B------:R-:W-:Y:S04]  /*b810*/  IMAD.MOV.U32 R0, RZ, RZ, c[0x0][0x22c] ;  /* 0x00008b00ff007624 */ /* 0x000fe800078e00ff */
[----:B------:R-:W-:Y:S01]  /*b820*/  IMAD R0, R0, c[0x0][0x1c0], RZ ;  /* 0x0000700000007a24 */ /* 0x000fe200078e02ff */
[----:B------:R1:W-:Y:S01]  /*b830*/  RED.E.ADD.F32.FTZ.RN.STRONG.GPU [R4.64], R18 ;  /* 0x000000120400798e */ /* 0x0003e2000c10e786 */
[CC--:B------:R-:W-:Y:S02]  /*b840*/  LEA R16, P1, R3.reuse, R36.reuse, 0x2 ;  /* 0x0000002403107211 */ /* 0x0c0fe400078210ff */
[----:B------:R-:W-:Y:S01]  /*b850*/  IMAD R0, R0, 0x60, RZ ;  /* 0x0000006000007824 */ /* 0x000fe200078e02ff */
[-C--:B------:R-:W-:Y:S04]  /*b860*/  LEA R8, P2, R42, R36.reuse, 0x2 ;  /* 0x000000242a087211 */ /* 0x080fe800078410ff */
[-C--:B------:R-:W-:Y:S02]  /*b870*/  LEA R10, P0, R0, R36.reuse, 0x2 ;  /* 0x00000024000a7211 */ /* 0x080fe400078010ff */
[-C--:B------:R-:W-:Y:S02]  /*b880*/  LEA.HI.X.SX32 R9, R42, R37.reuse, 0x2, P2 ;  /* 0x000000252a097211 */ /* 0x080fe400010f16ff */
[-C--:B------:R-:W-:Y:S02]  /*b890*/  LEA.HI.X.SX32 R11, R0, R37.reuse, 0x2, P0 ;  /* 0x00000025000b7211 */ /* 0x080fe400000f16ff */
[----:B------:R-:W4:Y:S01]  /*b8a0*/  LDL R0, [R1+0x78] ;  /* 0x0000780001007983 */ /* 0x000f220000100800 */
[CC--:B------:R-:W-:Y:S02]  /*b8b0*/  LEA R42, P3, R60.reuse, R36.reuse, 0x2 ;  /* 0x000000243c2a7211 */ /* 0x0c0fe400078610ff */
[-C--:B-1----:R-:W-:Y:S02]  /*b8c0*/  LEA.HI.X.SX32 R17, R3, R37.reuse, 0x2, P1 ;  /* 0x0000002503117211 */ /* 0x082fe400008f16ff */
[----:B------:R-:W4:Y:S01]  /*b8d0*/  LDL R3, [R1+0x54] ;  /* 0x0000540001037983 */ /* 0x000f220000100800 */
[CC--:B------:R-:W-:Y:S02]  /*b8e0*/  LEA R6, P1, R41.reuse, R36.reuse, 0x2 ;  /* 0x0000002429067211 */ /* 0x0c0fe400078210ff */
[-C--:B------:R-:W-:Y:S01]  /*b8f0*/  LEA.HI.X.SX32 R43, R60, R37.reuse, 0x2, P3 ;  /* 0x000000253c2b7211 */ /* 0x080fe200018f16ff */
[----:B------:R1:W-:Y:S01]  /*b900*/  RED.E.ADD.F32.FTZ.RN.STRONG.GPU [R16.64], R19 ;  /* 0x000000131000798e */ /* 0x0003e2000c10e786 */
[-C--:B------:R-:W-:Y:S02]  /*b910*/  LEA.HI.X.SX32 R7, R41, R37.reuse, 0x2, P1 ;  /* 0x0000002529077211 */ /* 0x080fe400008f16ff */
[CC--:B------:R-:W-:Y:S01]  /*b920*/  LEA R4, P0, R40.reuse, R36.reuse, 0x2 ;  /* 0x0000002428047211 */ /* 0x0c0fe200078010ff */
[----:B------:R-:W-:Y:S03]  /*b930*/  RED.E.ADD.F32.FTZ.RN.STRONG.GPU [R10.64], R12 ;  /* 0x0000000c0a00798e */ /* 0x000fe6000c10e786 */
[-C--:B------:R-:W-:Y:S01]  /*b940*/  LEA.HI.X.SX32 R5, R40, R37.reuse, 0x2, P0 ;  /* 0x0000002528057211 */ /* 0x080fe200000f16ff */
[----:B------:R-:W-:Y:S04]  /*b950*/  RED.E.ADD.F32.FTZ.RN.STRONG.GPU [R8.64], R13 ;  /* 0x0000000d0800798e */ /* 0x000fe8000c10e786 */
[----:B------:R2:W-:Y:S04]  /*b960*/  RED.E.ADD.F32.FTZ.RN.STRONG.GPU [R6.64], R14 ;  /* 0x0000000e0600798e */ /* 0x0005e8000c10e786 */
[----:B------:R1:W-:Y:S04]  /*b970*/  RED.E.ADD.F32.FTZ.RN.STRONG.GPU [R4.64], R15 ;  /* 0x0000000f0400798e */ /* 0x0003e8000c10e786 */
        /* <DEDUP_REMOVED lines=37> */
[----:B------:R-:W-:Y:S01]  /*bbd0*/  IMAD.IADD R0, R181, 0x1, R180 ;  /* 0x00000001b5007824 */ /* 0x000fe200078e02b4 */
[C---:B------:R-:W-:Y:S02]  /*bbe0*/  LEA R6, P1, R3.reuse, R36, 0x2 ;  /* 0x0000002403067211 */ /* 0x040fe400078210ff */
[----:B------:R-:W-:Y:S02]  /*bbf0*/  PLOP3.LUT P0, PT, PT, PT, UP3, 0x80, 0x0 ;  /* 0x000000000000781c */ /* 0x000fe40003f0f038 */
[----:B------:R-:W-:Y:S01]  /*bc00*/  LEA.HI.X.SX32 R7, R3, R37, 0x2, P1 ;  /* 0x0000002503077211 */ /* 0x000fe200008f16ff */
[----:B------:R-:W-:Y:S01]  /*bc10*/  LDSM.16.MT88.4 R16, [R0] ;  /* 0x000000000010783b */ /* 0x000fe20000004200 */
[----:B------:R-:W-:Y:S01]  /*bc20*/  PLOP3.LUT P1, PT, PT, PT, UP1, 0x80, 0x0 ;  /* 0x000000000000781c */ /* 0x000fe20003f2f018 */
[----:B------:R-:W-:Y:S02]  /*bc30*/  @UP0 UIADD3 UR13, UP1, UR13, -0x200, URZ ;  /* 0xfffffe000d0d0890 */ /* 0x000fe4000ff3e03f */
[----:B------:R-:W-:Y:S02]  /*bc40*/  RED.E.ADD.F32.FTZ.RN.STRONG.GPU [R6.64], R30 ;  /* 0x0000001e0600798e */ /* 0x000fe4000c10e786 */
[----:B------:R-:W-:Y:S02]  /*bc50*/  @UP0 UIADD3.X UR12, UR12, -0x1, URZ, UP1, !UPT ;  /* 0xffffffff0c0c0890 */ /* 0x000fe40008ffe43f */
[----:B------:R-:W-:Y:S04]  /*bc60*/  RED.E.ADD.F32.FTZ.RN.STRONG.GPU [R4.64], R31 ;  /* 0x0000001f0400798e */ /* 0x000fe8000c10e786 */
[----:B------:R-:W1:Y:S04]  /*bc70*/  LDSM.16.MT88.4 R4, [R2+0x14000] ;  /* 0x014000000204783b */ /* 0x000e680000004200 */
[----:B------:R-:W2:Y:S04]  /*bc80*/  LDSM.16.MT88.4 R28, [R0+0x800] ;  /* 0x00080000001c783b */ /* 0x000ea80000004200 */
[----:B------:R-:W-:Y:S04]  /*bc90*/  LDSM.16.MT88.4 R36, [R2+0x19000] ;  /* 0x019000000224783b */ /* 0x000fe80000004200 */
[----:B------:R-:W-:Y:S01]  /*bca0*/  LDSM.16.MT88.4 R40, [R0+0x1000] ;  /* 0x001000000028783b */ /* 0x000fe20000004200 */
        /* <DEDUP_REMOVED lines=11> */
[----:B------:R-:W3:Y:S03]  /*bd60*/  LDSM.16.MT88.4 R16, [R180+0x1800] ;  /* 0x00180000b410783b */ /* 0x000ee60000004200 */
[-C--:B------:R-:W-:Y:S08]  /*bd70*/  HMMA.16816.F32.BF16 R100, R20, R24.reuse, R100 ;  /* 0x000000181464723c */ /* 0x080ff00000041864 */
[C---:B------:R-:W-:Y:S08]  /*bd80*/  HMMA.16816.F32.BF16 R104, R32.reuse, R24, R104 ;  /* 0x000000182068723c */ /* 0x040ff00000041868 */
[-C--:B------:R-:W-:Y:S08]  /*bd90*/  HMMA.16816.F32.BF16 R108, R32, R26.reuse, R108 ;  /* 0x0000001a206c723c */ /* 0x080ff0000004186c */
[C---:B------:R-:W-:Y:S01]  /*bda0*/  HMMA.16816.F32.BF16 R112, R20.reuse, R26, R112 ;  /* 0x0000001a1470723c */ /* 0x040fe20000041870 */
[----:B------:R-:W4:Y:S07]  /*bdb0*/  LDSM.16.MT88.4 R24, [R2+0x19800] ;  /* 0x019800000218783b */ /* 0x000f2e0000004200 */
[-C--:B--2---:R-:W-:Y:S08]  /*bdc0*/  HMMA.16816.F32.BF16 R116, R20, R28.reuse, R116 ;  /* 0x0000001c1474723c */ /* 0x084ff00000041874 */
[C---:B------:R-:W-:Y:S08]  /*bdd0*/  HMMA.16816.F32.BF16 R120, R32.reuse, R28, R120 ;  /* 0x0000001c2078723c */ /* 0x040ff00000041878 */
[-C--:B------:R-:W-:Y:S01]  /*bde0*/  HMMA.16816.F32.BF16 R124, R32, R30.reuse, R124 ;  /* 0x0000001e207c723c */ /* 0x080fe2000004187c */
[----:B------:R-:W2:Y:S07]  /*bdf0*/  LDSM.16.MT88.4 R32, [R0+0x1800] ;  /* 0x001800000020783b */ /* 0x000eae0000004200 */
        /* <DEDUP_REMOVED lines=15> */
[-C--:B---3--:R-:W-:Y:S08]  /*bef0*/  HMMA.16816.F32.BF16 R100, R4, R16.reuse, R100 ;  /* 0x000000100464723c */ /* 0x088ff00000041864 */
[C---:B----4-:R-:W-:Y:S08]  /*bf00*/  HMMA.16816.F32.BF16 R104, R24.reuse, R16, R104 ;  /* 0x000000101868723c */ /* 0x050ff00000041868 */
[-C--:B------:R-:W-:Y:S08]  /*bf10*/  HMMA.16816.F32.BF16 R108, R24, R18.reuse, R108 ;  /* 0x00000012186c723c */ /* 0x080ff0000004186c */
[C---:B------:R-:W-:Y:S01]  /*bf20*/  HMMA.16816.F32.BF16 R112, R4.reuse, R18, R112 ;  /* 0x000000120470723c */ /* 0x040fe20000041870 */
[----:B------:R-:W3:Y:S07]  /*bf30*/  LDSM.16.MT88.4 R16, [R180+0x2800] ;  /* 0x00280000b410783b */ /* 0x000eee0000004200 */
        /* <DEDUP_REMOVED lines=19> */
[-C--:B---3--:R-:W-:Y:S08]  /*c070*/  HMMA.16816.F32.BF16 R100, R8, R16.reuse, R100 ;  /* 0x000000100864723c */ /* 0x088ff00000041864 */
[C---:B--2---:R-:W-:Y:S08]  /*c080*/  HMMA.16816.F32.BF16 R104, R24.reuse, R16, R104 ;  /* 0x000000101868723c */ /* 0x044ff00000041868 */
        /* <DEDUP_REMOVED lines=159> */
.L_x_1226:
        /* <DEDUP_REMOVED lines=19> */
.L_x_1227:
[----:B------:R-:W-:Y:S01]  /*cbb0*/  BAR.SYNC.DEFER_BLOCKING 0x0 ;  /* 0x0000000000007b1d */ /* 0x000fe20000010000 */
[----:B------:R-:W-:Y:S01]  /*cbc0*/  USHF.R.S32.HI UR9, URZ, 0x1f, UR22 ;  /* 0x0000001f3f097899 */ /* 0x000fe20008011416 */
[--C-:B-1----:R-:W-:Y:S01]  /*cbd0*/  SHF.R.S32.HI R7, RZ, 0x1f, R206.reuse ;  /* 0x0000001fff077819 */ /* 0x102fe200000114ce */
[----:B------:R-:W-:Y:S01]  /*cbe0*/  IMAD.U32 R0, RZ, RZ, UR22 ;  /* 0x00000016ff007e24 */ /* 0x000fe2000f8e00ff */
[----:B------:R-:W-:Y:S01]  /*cbf0*/  UIMAD UR8, UR34, -0x80, UR8 ;  /* 0xffffff80220878a4 */ /* 0x000fe2000f8e0208 */
[----:B------:R-:W-:Y:S01]  /*cc00*/  IMAD.MOV.U32 R6, RZ, RZ, R206 ;  /* 0x000000ffff067224 */ /* 0x000fe200078e00ce */
[----:B------:R-:W1:Y:S01]  /*cc10*/  S2R R18, SR_TID.X ;  /* 0x0000000000127919 */ /* 0x000e620000002100 */
[----:B------:R-:W-:Y:S01]  /*cc20*/  ULDC.64 UR4, c[0x0][0x3a0] ;  /* 0x0000e80000047ab9 */ /* 0x000fe20000000a00 */
[----:B------:R-:W-:Y:S01]  /*cc30*/  ISETP.GE.AND P1, PT, R206, c[0x0][0x220], PT ;  /* 0x00008800ce007a0c */ /* 0x000fe20003f26270 */
[----:B------:R-:W-:Y:S01]  /*cc40*/  UIMAD UR4, UR9, UR4, URZ ;  /* 0x00000004090472a4 */ /* 0x000fe2000f8e023f */
[----:B------:R-:W2:Y:S01]  /*cc50*/  S2R R19, SR_TID.X ;  /* 0x0000000000137919 */ /* 0x000ea20000002100 */
[----:B------:R-:W-:Y:S01]  /*cc60*/  IMAD.WIDE.U32 R4, R0, c[0x0][0x3a0], R6 ;  /* 0x0000e80000047a25 */ /* 0x000fe200078e0006 */
[----:B------:R-:W-:Y:S01]  /*cc70*/  BSSY B0, `(.L_x_1228) ;  /* 0x0000022000007945 */ /* 0x000fe20003800000 */
[----:B------:R-:W-:-:S03]  /*cc80*/  UIMAD UR4, UR22, UR5, UR4 ;  /* 0x00000005160472a4 */ /* 0x000fc6000f8e0204 */
[----:B------:R-:W-:-:S03]  /*cc90*/  IADD3 R4, P0, R4, UR14, RZ ;  /* 0x0000000e04047c10 */ /* 0x000fc6000ff1e0ff */
[----:B------:R-:W-:Y:S01]  /*cca0*/  IMAD.U32 R0, RZ, RZ, UR4 ;  /* 0x00000004ff007e24 */ /* 0x000fe2000f8e00ff */
[----:B------:R-:W-:Y:S02]  /*ccb0*/  ULDC.64 UR4, c[0x0][0x3b8] ;  /* 0x0000ee0000047ab9 */ /* 0x000fe40000000a00 */
[----:B------:R-:W-:Y:S01]  /*ccc0*/  UIMAD UR4, UR61, UR4, URZ ;  /* 0x000000043d0472a4 */ /* 0x000fe2000f8e023f */
[----:B------:R3:W4:Y:S01]  /*ccd0*/  LDS.128 R20, [R193+0xd000] ;  /* 0x00d00000c1147984 */ /* 0x0007220000000c00 */
[----:B------:R-:W-:Y:S01]  /*cce0*/  IADD3.X R5, R5, UR15, R0, P0, !PT ;  /* 0x0000000f05057c10 */ /* 0x000fe200087fe400 */
[----:B------:R-:W-:Y:S01]  /*ccf0*/  IMAD.U32 R0, RZ, RZ, UR36 ;  /* 0x00000024ff007e24 */ /* 0x000fe2000f8e00ff */
[----:B------:R-:W-:Y:S01]  /*cd00*/  UIMAD UR4, UR36, UR5, UR4 ;  /* 0x00000005240472a4 */ /* 0x000fe2000f8e0204 */
[----:B------:R3:W3:Y:S01]  /*cd10*/  LDS.128 R24, [R193+0xe000] ;  /* 0x00e00000c1187984 */ /* 0x0006e20000000c00 */
[----:B-1----:R-:W-:Y:S01]  /*cd20*/  SHF.R.S32.HI R18, RZ, 0x1f, R18 ;  /* 0x0000001fff127819 */ /* 0x002fe20000011412 */
[----:B------:R-:W-:-:S02]  /*cd30*/  IMAD.WIDE.U32 R4, R0, c[0x0][0x3b8], R4 ;  /* 0x0000ee0000047a25 */ /* 0x000fc400078e0004 */
[----:B------:R1:W1:Y:S01]  /*cd40*/  LDS.128 R28, [R193+0xf000] ;  /* 0x00f00000c11c7984 */ /* 0x0002620000000c00 */
[----:B--2---:R-:W-:-:S03]  /*cd50*/  LEA.HI R18, R18, R19, RZ, 0x3 ;  /* 0x0000001312127211 */ /* 0x004fc600078f18ff */
        /* <DEDUP_REMOVED lines=19> */
.L_x_1229:
[----:B------:R-:W-:Y:S05]  /*ce90*/  BSYNC B0 ;  /* 0x0000000000007941 */ /* 0x000fea0003800000 */
.L_x_1228:
        /* <DEDUP_REMOVED lines=15> */
.L_x_1231:
[----:B------:R-:W-:Y:S05]  /*cf90*/  BSYNC B0 ;  /* 0x0000000000007941 */ /* 0x000fea0003800000 */
.L_x_1230:
        /* <DEDUP_REMOVED lines=15> */
.L_x_1233:
[----:B------:R-:W-:Y:S05]  /*d090*/  BSYNC B0 ;  /* 0x0000000000007941 */ /* 0x000fea0003800000 */
.L_x_1232:
        /* <DEDUP_REMOVED lines=14> */
.L_x_1235:
[----:B------:R-:W-:Y:S05]  /*d180*/  BSYNC B0 ;  /* 0x0000000000007941 */ /* 0x000fea0003800000 */
.L_x_1234:
[----:B------:R-:W-:Y:S01]  /*d190*/  ULDC.64 UR4, c[0x0][0x3a8] ;  /* 0x0000ea0000047ab9 */ /* 0x000fe20000000a00 */
[----:B------:R-:W-:Y:S01]  /*d1a0*/  IMAD.U32 R0, RZ, RZ, UR22 ;  /* 0x00000016ff007e24 */ /* 0x000fe2000f8e00ff */
[----:B------:R-:W-:Y:S01]  /*d1b0*/  UIMAD UR4, UR9, UR4, URZ ;  /* 0x00000004090472a4 */ /* 0x000fe2000f8e023f */
[----:B------:R-:W-:Y:S02]  /*d1c0*/  BSSY B0, `(.L_x_1236) ;  /* 0x0000016000007945 */ /* 0x000fe40003800000 */
[----:B------:R-:W-:Y:S01]  /*d1d0*/  IMAD.WIDE.U32 R6, R0, c[0x0][0x3a8], R6 ;  /* 0x0000ea0000067a25 */ /* 0x000fe200078e0006 */
[----:B------:R-:W-:-:S04]  /*d1e0*/  UIMAD UR4, UR22, UR5, UR4 ;  /* 0x00000005160472a4 */ /* 0x000fc8000f8e0204 */
[----:B-1----:R-:W-:Y:S02]  /*d1f0*/  IADD3 R4, P0, R6, UR10, RZ ;  /* 0x0000000a06047c10 */ /* 0x002fe4000ff1e0ff */
[----:B------:R-:W-:Y:S01]  /*d200*/  MOV R0, UR4 ;  /* 0x0000000400007c02 */ /* 0x000fe20008000f00 */
[----:B------:R-:W-:Y:S02]  /*d210*/  ULDC.64 UR4, c[0x0][0x3c0] ;  /* 0x0000f00000047ab9 */ /* 0x000fe40000000a00 */
[----:B------:R-:W-:Y:S01]  /*d220*/  UIMAD UR4, UR61, UR4, URZ ;  /* 0x000000043d0472a4 */ /* 0x000fe2000f8e023f */
[----:B------:R-:W-:Y:S01]  /*d230*/  IADD3.X R5, R7, UR11, R0, P0, !PT ;  /* 0x0000000b07057c10 */ /* 0x000fe200087fe400 */
[----:B------:R-:W-:Y:S02]  /*d240*/  IMAD.U32 R0, RZ, RZ, UR36 ;  /* 0x00000024ff007e24 */ /* 0x000fe4000f8e00ff */
[----:B------:R-:W-:Y:S02]  /*d250*/  UIMAD UR4, UR36, UR5, UR4 ;  /* 0x00000005240472a4 */ /* 0x000fe4000f8e0204 */
        /* <DEDUP_REMOVED lines=12> */
.L_x_1237:
[----:B------:R-:W-:Y:S05]  /*d320*/  BSYNC B0 ;  /* 0x0000000000007941 */ /* 0x000fea0003800000 */
.L_x_1236:
        /* <DEDUP_REMOVED lines=13> */
.L_x_1239:
[----:B------:R-:W-:Y:S05]  /*d400*/  BSYNC B0 ;  /* 0x0000000000007941 */ /* 0x000fea0003800000 */
.L_x_1238:
        /* <DEDUP_REMOVED lines=13> */
.L_x_1241:
[----:B------:R-:W-:Y:S05]  /*d4e0*/  BSYNC B0 ;  /* 0x0000000000007941 */ /* 0x000fea0003800000 */
.L_x_1240:
        /* <DEDUP_REMOVED lines=11> */
.L_x_1190:
[----:B------:R-:W-:Y:S05]  /*d5a0*/  BSYNC B1 ;  /* 0x0000000000017941 */ /* 0x000fea0003800000 */
.L_x_1168:
        /* <DEDUP_REMOVED lines=11> */
.L_x_1242:
[----:B------:R-:W-:Y:S05]  /*d660*/  EXIT ;  /* 0x000000000000794d */ /* 0x000fea0003800000 */
.L_x_1244:
        /* <DEDUP_REMOVED lines=9> */
.L_x_1278:


//--------------------- .text._ZN5flash25flash_bwd_dot_do_o_kernelILb0E23Flash_bwd_kernel_traitsILi64ELi128ELi128ELi8ELi4ELi4ELi4ELb0ELb0EN7cutlass10bfloat16_tE19Flash_kernel_traitsILi64ELi128ELi128ELi8ES3_EEEEvNS_16Flash_bwd_paramsE --------------------------
	.section	.text._ZN5flash25flash_bwd_dot_do_o_kernelILb0E23Flash_bwd_kernel_traitsILi64ELi128ELi128ELi8ELi4ELi4ELi4ELb0ELb0EN7cutlass10bfloat16_tE19Flash_kernel_traitsILi64ELi128ELi128ELi8ES3_EEEEvNS_16Flash_bwd_paramsE,"ax",@progbits
	.sectioninfo	@"SHI_REGISTERS=32"
	.align	128
        .global         _ZN5flash25flash_bwd_dot_do_o_kernelILb0E23Flash_bwd_kernel_traitsILi64ELi128ELi128ELi8ELi4ELi4ELi4ELb0ELb0EN7cutlass10bfloat16_tE19Flash_kernel_traitsILi64ELi128ELi128ELi8ES3_EEEEvNS_16Flash_bwd_paramsE
        .type           _ZN5flash25flash_bwd_dot_do_o_kernelILb0E23Flash_bwd_kernel_traitsILi64ELi128ELi128ELi8ELi4ELi4ELi4ELb0ELb0EN7cutlass10bfloat16_tE19Flash_kernel_traitsILi64ELi128ELi128ELi8ES3_EEEEvNS_16Flash_bwd_paramsE,@function
        .size           _ZN5flash25flash_bwd_dot_do_o_kernelILb0E23Flash_bwd_kernel_traitsILi64ELi128ELi128ELi8ELi4ELi4ELi4ELb0ELb0EN7cutlass10bfloat16_tE19Flash_kernel_traitsILi64ELi128ELi128ELi8ES3_EEEEvNS_16Flash_bwd_paramsE,(.L_x_1279 - _ZN5flash25flash_bwd_dot_do_o_kernelILb0E23Flash_bwd_kernel_traitsILi64ELi128ELi128ELi8ELi4ELi4ELi4ELb0ELb0EN7cutlass10bfloat16_tE19Flash_kernel_traitsILi64ELi128ELi128ELi8ES3_EEEEvNS_16Flash_bwd_paramsE)
        .other          _ZN5flash25flash_bwd_dot_do_o_kernelILb0E23Flash_bwd_kernel_traitsILi64ELi128ELi128ELi8ELi4ELi4ELi4ELb0ELb0EN7cutlass10bfloat16_tE19Flash_kernel_traitsILi64ELi128ELi128ELi8ES3_EEEEvNS_16Flash_bwd_paramsE,@"STO_CUDA_ENTRY STV_DEFAULT"
_ZN5flash25flash_bwd_dot_do_o_kernelILb0E23Flash_bwd_kernel_traitsILi64ELi128ELi128ELi8ELi4ELi4ELi4ELb0ELb0EN7cutlass10bfloat16_tE19Flash_kernel_traitsILi64ELi128ELi128ELi8ES3_EEEEvNS_16Flash_bwd_paramsE:
.text._ZN5flash25flash_bwd_dot_do_o_kernelILb0E23Flash_bwd_kernel_traitsILi64ELi128ELi128ELi8ELi4ELi4ELi4ELb0ELb0EN7cutlass10bfloat16_tE19Flash_kernel_traitsILi64ELi128ELi128ELi8ES3_EEEEvNS_16Flash_bwd_paramsE:
        /* <DEDUP_REMOVED lines=24> */
[--C-:B------:R-:W-:Y:S01]  /*0180*/  @!P1 SHF.R.S32.HI R9, RZ, 0x1f, R7.reuse ;  /* 0x0000001fff099819 */ /* 0x100fe20000011407 */
[----:B------:R-:W-:Y:S01]  /*0190*/  @P1 IMAD.WIDE.U32 R12, R0, c[0x0][0x1e8], RZ ;  /* 0x00007a00000c1a25 */ /* 0x000fe200078e00ff */
[----:B------:R-:W-:-:S03]  /*01a0*/  @!P1 SHF.R.S32.HI R16, RZ, 0x1f, R7 ;  /* 0x0000001fff109819 */ /* 0x000fc60000011407 */
[----:B------:R-:W-:Y:S02]  /*01b0*/  @!P1 IMAD R14, R9, c[0x0][0x368], RZ ;  /* 0x0000da00090e9a24 */ /* 0x000fe400078e02ff */
[----:B------:R-:W-:-:S04]  /*01c0*/  @P1 IMAD.WIDE.U32 R10, R0, c[0x0][0x370], RZ ;  /* 0x0000dc00000a1a25 */ /* 0x000fc800078e00ff */
[----:B------:R-:W-:Y:S02]  /*01d0*/  @!P1 IMAD R16, R16, c[0x0][0x1e0], RZ ;  /* 0x0000780010109a24 */ /* 0x000fe400078e02ff */
[C---:B------:R-:W-:Y:S02]  /*01e0*/  @P1 IMAD R5, R0.reuse, c[0x0][0x1ec], R13 ;  /* 0x00007b0000051a24 */ /* 0x040fe400078e020d */
[----:B------:R-:W-:Y:S02]  /*01f0*/  @P1 IMAD.MOV.U32 R6, RZ, RZ, R12 ;  /* 0x000000ffff061224 */ /* 0x000fe400078e000c */
[C---:B------:R-:W-:Y:S02]  /*0200*/  @!P1 IMAD R9, R7.reuse, c[0x0][0x36c], R14 ;  /* 0x0000db0007099a24 */ /* 0x040fe400078e020e */
[----:B------:R-:W-:Y:S02]  /*0210*/  @P1 IMAD R4, R0, c[0x0][0x374], R11 ;  /* 0x0000dd0000041a24 */ /* 0x000fe400078e020b */
[----:B------:R-:W-:-:S04]  /*0220*/  @!P1 IMAD.WIDE.U32 R12, R7, c[0x0][0x368], RZ ;  /* 0x0000da00070c9a25 */ /* 0x000fc800078e00ff */
[----:B------:R-:W-:Y:S01]  /*0230*/  @!P1 IMAD.WIDE.U32 R14, R7, c[0x0][0x1e0], RZ ;  /* 0x00007800070e9a25 */ /* 0x000fe200078e00ff */
[----:B------:R-:W-:-:S03]  /*0240*/  @!P1 MOV R10, R12 ;  /* 0x0000000c000a9202 */ /* 0x000fc60000000f00 */
[----:B------:R-:W-:Y:S01]  /*0250*/  @!P1 IMAD R11, R7, c[0x0][0x1e4], R16 ;  /* 0x00007900070b9a24 */ /* 0x000fe200078e0210 */
[----:B------:R-:W-:Y:S01]  /*0260*/  @!P1 MOV R6, R14 ;  /* 0x0000000e00069202 */ /* 0x000fe20000000f00 */
        /* <DEDUP_REMOVED lines=10> */
.L_x_1245:
[----:B01----:R-:W-:-:S04]  /*0310*/  IMAD R0, R7, c[0x0][0x1c0], R20 ;  /* 0x0000700007007a24 */ /* 0x003fc800078e0214 */
[----:B------:R-:W-:Y:S02]  /*0320*/  IMAD R0, R0, c[0x0][0x224], RZ ;  /* 0x0000890000007a24 */ /* 0x000fe400078e02ff */
.L_x_1246:
[----:B------:R-:W-:Y:S01]  /*0330*/  SHF.R.S32.HI R7, RZ, 0x1f, R2 ;  /* 0x0000001fff077819 */ /* 0x000fe20000011402 */
[--C-:B------:R-:W-:Y:S01]  /*0340*/  IMAD.IADD R8, R8, 0x1, -R3.reuse ;  /* 0x0000000108087824 */ /* 0x100fe200078e0a03 */
[----:B------:R-:W-:Y:S02]  /*0350*/  SHF.R.S32.HI R11, RZ, 0x1f, R3 ;  /* 0x0000001fff0b7819 */ /* 0x000fe40000011403 */
[----:B------:R-:W-:-:S03]  /*0360*/  LEA.HI R7, R7, R2, RZ, 0x3 ;  /* 0x0000000207077211 */ /* 0x000fc600078f18ff */
[----:B------:R-:W-:Y:S01]  /*0370*/  IMAD R16, R11, c[0x0][0x370], RZ ;  /* 0x0000dc000b107a24 */ /* 0x000fe200078e02ff */
[----:B------:R-:W-:Y:S01]  /*0380*/  LOP3.LUT R9, R7, 0x1ffffff8, RZ, 0xc0, !PT ;  /* 0x1ffffff807097812 */ /* 0x000fe200078ec0ff */
[----:B------:R-:W-:Y:S01]  /*0390*/  IMAD R18, R11, c[0x0][0x1e8], RZ ;  /* 0x00007a000b127a24 */ /* 0x000fe200078e02ff */
[----:B------:R-:W-:Y:S01]  /*03a0*/  SHF.R.S32.HI R27, RZ, 0x3, R7 ;  /* 0x00000003ff1b7819 */ /* 0x000fe20000011407 */
[C---:B------:R-:W-:Y:S02]  /*03b0*/  IMAD R7, R3.reuse, c[0x0][0x374], R16 ;  /* 0x0000dd0003077a24 */ /* 0x040fe400078e0210 */
[----:B------:R-:W-:Y:S01]  /*03c0*/  IMAD.IADD R9, R2, 0x1, -R9 ;  /* 0x0000000102097824 */ /* 0x000fe200078e0a09 */
[----:B------:R-:W-:Y:S01]  /*03d0*/  SHF.R.S32.HI R26, RZ, 0x1f, R27 ;  /* 0x0000001fff1a7819 */ /* 0x000fe2000001141b */
[----:B------:R-:W-:Y:S01]  /*03e0*/  IMAD R18, R3, c[0x0][0x1ec], R18 ;  /* 0x00007b0003127a24 */ /* 0x000fe200078e0212 */
[----:B------:R-:W-:Y:S02]  /*03f0*/  CS2R R16, SRZ ;  /* 0x0000000000107805 */ /* 0x000fe4000001ff00 */
[----:B------:R-:W-:-:S02]  /*0400*/  SHF.L.U32 R12, R9, 0x3, RZ ;  /* 0x00000003090c7819 */ /* 0x000fc400000006ff */
[----:B------:R-:W-:Y:S02]  /*0410*/  SHF.R.S32.HI R9, RZ, 0x1f, R20 ;  /* 0x0000001fff097819 */ /* 0x000fe40000011414 */
[--C-:B------:R-:W-:Y:S02]  /*0420*/  SHF.R.S32.HI R13, RZ, 0x1f, R12.reuse ;  /* 0x0000001fff0d7819 */ /* 0x100fe4000001140c */
[----:B------:R-:W-:Y:S01]  /*0430*/  ISETP.GE.AND P0, PT, R12, c[0x0][0x220], PT ;  /* 0x000088000c007a0c */ /* 0x000fe20003f06270 */
[----:B------:R-:W-:Y:S02]  /*0440*/  IMAD R11, R9, c[0x0][0x378], RZ ;  /* 0x0000de00090b7a24 */ /* 0x000fe400078e02ff */
[----:B------:R-:W-:Y:S01]  /*0450*/  IMAD.WIDE.U32 R14, R3, c[0x0][0x370], R12 ;  /* 0x0000dc00030e7a25 */ /* 0x000fe200078e000c */
[----:B------:R-:W-:-:S03]  /*0460*/  ISETP.LT.AND P1, PT, R27, R8, !P0 ;  /* 0x000000081b00720c */ /* 0x000fc60004721270 */
[----:B------:R-:W-:Y:S01]  /*0470*/  IMAD.WIDE.U32 R12, R3, c[0x0][0x1e8], R12 ;  /* 0x00007a00030c7a25 */ /* 0x000fe200078e000c */
[----:B------:R-:W-:-:S03]  /*0480*/  IADD3 R22, P2, R10, R14, RZ ;  /* 0x0000000e0a167210 */ /* 0x000fc60007f5e0ff */
[----:B------:R-:W-:Y:S01]  /*0490*/  IMAD R9, R9, c[0x0][0x1f0], RZ ;  /* 0x00007c0009097a24 */ /* 0x000fe200078e02ff */
[----:B------:R-:W-:Y:S01]  /*04a0*/  IADD3 R6, P3, R6, R12, RZ ;  /* 0x0000000c06067210 */ /* 0x000fe20007f7e0ff */
[----:B------:R-:W-:Y:S01]  /*04b0*/  IMAD R11, R20, c[0x0][0x37c], R11 ;  /* 0x0000df00140b7a24 */ /* 0x000fe200078e020b */
[----:B------:R-:W-:Y:S01]  /*04c0*/  IADD3.X R23, R4, R15, R7, P2, !PT ;  /* 0x0000000f04177210 */ /* 0x000fe200017fe407 */
[----:B------:R-:W-:Y:S01]  /*04d0*/  IMAD R9, R20, c[0x0][0x1f4], R9 ;  /* 0x00007d0014097a24 */ /* 0x000fe200078e0209 */
[----:B------:R-:W-:Y:S01]  /*04e0*/  IADD3.X R7, R5, R13, R18, P3, !PT ;  /* 0x0000000d05077210 */ /* 0x000fe20001ffe412 */
[----:B------:R-:W-:Y:S01]  /*04f0*/  @P1 IMAD R4, R26, c[0x0][0x370], RZ ;  /* 0x0000dc001a041a24 */ /* 0x000fe200078e02ff */
[----:B------:R-:W-:Y:S01]  /*0500*/  CS2R R14, SRZ ;  /* 0x00000000000e7805 */ /* 0x000fe2000001ff00 */
[----:B------:R-:W-:Y:S01]  /*0510*/  IMAD.WIDE.U32 R22, R20, c[0x0][0x378], R22 ;  /* 0x0000de0014167a25 */ /* 0x000fe200078e0016 */
[----:B------:R-:W-:-:S03]  /*0520*/  CS2R R18, SRZ ;  /* 0x0000000000127805 */ /* 0x000fc6000001ff00 */
[----:B------:R-:W-:Y:S01]  /*0530*/  IMAD.WIDE.U32 R20, R20, c[0x0][0x1f0], R6 ;  /* 0x00007c0014147a25 */ /* 0x000fe200078e0006 */
[----:B------:R-:W-:-:S03]  /*0540*/  IADD3 R23, R23, R11, RZ ;  /* 0x0000000b17177210 */ /* 0x000fc60007ffe0ff */
[----:B------:R-:W-:Y:S02]  /*0550*/  @P1 IMAD R6, R26, c[0x0][0x1e8], RZ ;  /* 0x00007a001a061a24 */ /* 0x000fe400078e02ff */
[----:B------:R-:W-:Y:S02]  /*0560*/  IMAD.IADD R21, R21, 0x1, R9 ;  /* 0x0000000115157824 */ /* 0x000fe400078e0209 */
[C---:B------:R-:W-:Y:S02]  /*0570*/  @P1 IMAD R7, R27.reuse, c[0x0][0x374], R4 ;  /* 0x0000dd001b071a24 */ /* 0x040fe400078e0204 */
[----:B------:R-:W-:-:S04]  /*0580*/  @P1 IMAD.WIDE.U32 R12, R27, c[0x0][0x370], R22 ;  /* 0x0000dc001b0c1a25 */ /* 0x000fc800078e0016 */
[----:B------:R-:W-:Y:S01]  /*0590*/  @P1 IMAD R9, R27, c[0x0][0x1ec], R6 ;  /* 0x00007b001b091a24 */ /* 0x000fe200078e0206 */
[----:B------:R-:W-:Y:S01]  /*05a0*/  @P1 IADD3 R7, R13, R7, RZ ;  /* 0x000000070d071210 */ /* 0x000fe20007ffe0ff */
[----:B------:R-:W-:Y:S01]  /*05b0*/  @P1 IMAD.WIDE.U32 R4, R27, c[0x0][0x1e8], R20 ;  /* 0x00007a001b041a25 */ /* 0x000fe200078e0014 */
[----:B------:R-:W-:-:S03]  /*05c0*/  @P1 LEA R10, P2, R12, c[0x0][0x330], 0x1 ;  /* 0x0000cc000c0a1a11 */ /* 0x000fc600078408ff */
[----:B------:R-:W-:Y:S01]  /*05d0*/  @P1 IMAD.IADD R5, R5, 0x1, R9 ;  /* 0x0000000105051824 */ /* 0x000fe200078e0209 */
[----:B------:R-:W-:Y:S02]  /*05e0*/  @P1 LEA R6, P3, R4, c[0x0][0x1d0], 0x1 ;  /* 0x0000740004061a11 */ /* 0x000fe400078608ff */
[----:B------:R-:W-:Y:S02]  /*05f0*/  @P1 LEA.HI.X R11, R12, c[0x0][0x334], R7, 0x1, P2 ;  /* 0x0000cd000c0b1a11 */ /* 0x000fe400010f0c07 */
[----:B------:R-:W-:Y:S01]  /*0600*/  CS2R R12, SRZ ;  /* 0x00000000000c7805 */ /* 0x000fe2000001ff00 */
[----:B------:R-:W-:-:S05]  /*0610*/  @P1 LEA.HI.X R7, R4, c[0x0][0x1d4], R5, 0x1, P3 ;  /* 0x0000750004071a11 */ /* 0x000fca00018f0c05 */
[----:B------:R0:W2:Y:S04]  /*0620*/  @P1 LDG.E.128 R12, [R10.64] ;  /* 0x000000040a0c1981 */ /* 0x0000a8000c1e1d00 */
[----:B------:R1:W3:Y:S01]  /*0630*/  @P1 LDG.E.128 R16, [R6.64] ;  /* 0x0000000406101981 */ /* 0x0002e2000c1e1d00 */
[C---:B------:R-:W-:Y:S02]  /*0640*/  IADD3 R5, R27.reuse, 0x20, RZ ;  /* 0x000000201b057810 */ /* 0x040fe40007ffe0ff */
[----:B------:R-:W-:Y:S02]  /*0650*/  IADD3 R25, R27, 0x40, RZ ;  /* 0x000000401b197810 */ /* 0x000fe40007ffe0ff */
[----:B------:R-:W-:Y:S02]  /*0660*/  ISETP.LT.AND P2, PT, R5, R8, !P0 ;  /* 0x000000080500720c */ /* 0x000fe40004741270 */
[----:B-1----:R-:W-:-:S11]  /*0670*/  IADD3 R7, R27, 0x60, RZ ;  /* 0x000000601b077810 */ /* 0x002fd60007ffe0ff */
[----:B------:R-:W-:Y:S02]  /*0680*/  @P2 IADD3 R29, P1, R27, 0x20, RZ ;  /* 0x000000201b1d2810 */ /* 0x000fe40007f3e0ff */
[----:B------:R-:W-:Y:S02]  /*0690*/  @P2 MOV R5, R23 ;  /* 0x0000001700052202 */ /* 0x000fe40000000f00 */
[----:B------:R-:W-:Y:S02]  /*06a0*/  @P2 IADD3.X R4, RZ, R26, RZ, P1, !PT ;  /* 0x0000001aff042210 */ /* 0x000fe40000ffe4ff */
[-C--:B------:R-:W-:Y:S02]  /*06b0*/  ISETP.LT.AND P1, PT, R25, R8.reuse, !P0 ;  /* 0x000000081900720c */ /* 0x080fe40004721270 */
[----:B------:R-:W-:Y:S01]  /*06c0*/  ISETP.LT.AND P0, PT, R7, R8, !P0 ;  /* 0x000000080700720c */ /* 0x000fe20004701270 */
[----:B------:R-:W-:-:S04]  /*06d0*/  @P2 IMAD R4, R4, c[0x0][0x370], RZ ;  /* 0x0000dc0004042a24 */ /* 0x000fc800078e02ff */
[----:B------:R-:W-:Y:S02]  /*06e0*/  @P2 IMAD R9, R29, c[0x0][0x374], R4 ;  /* 0x0000dd001d092a24 */ /* 0x000fe400078e0204 */
[----:B------:R-:W-:-:S04]  /*06f0*/  @P2 IMAD.MOV.U32 R4, RZ, RZ, R22 ;  /* 0x000000ffff042224 */ /* 0x000fc800078e0016 */
[----:B------:R-:W-:-:S04]  /*0700*/  @P2 IMAD.WIDE.U32 R4, R29, c[0x0][0x370], R4 ;  /* 0x0000dc001d042a25 */ /* 0x000fc800078e0004 */
[----:B------:R-:W-:Y:S01]  /*0710*/  @P2 IMAD.IADD R9, R5, 0x1, R9 ;  /* 0x0000000105092824 */ /* 0x000fe200078e0209 */
[----:B------:R-:W-:-:S04]  /*0720*/  @P2 LEA R24, P3, R4, c[0x0][0x330], 0x1 ;  /* 0x0000cc0004182a11 */ /* 0x000fc800078608ff */
[----:B------:R-:W-:Y:S02]  /*0730*/  @P2 LEA.HI.X R25, R4, c[0x0][0x334], R9, 0x1, P3 ;  /* 0x0000cd0004192a11 */ /* 0x000fe400018f0c09 */
[----:B------:R-:W-:-:S04]  /*0740*/  @P2 IADD3 R7, P3, R27, 0x20, RZ ;  /* 0x000000201b072810 */ /* 0x000fc80007f7e0ff */
[----:B------:R-:W-:-:S05]  /*0750*/  @P2 IADD3.X R4, RZ, R26, RZ, P3, !PT ;  /* 0x0000001aff042210 */ /* 0x000fca0001ffe4ff */
[----:B------:R-:W-:-:S04]  /*0760*/  @P2 IMAD R4, R4, c[0x0][0x1e8], RZ ;  /* 0x00007a0004042a24 */ /* 0x000fc800078e02ff */
[----:B------:R-:W-:Y:S02]  /*0770*/  @P2 IMAD R9, R7, c[0x0][0x1ec], R4 ;  /* 0x00007b0007092a24 */ /* 0x000fe400078e0204 */
[----:B------:R-:W-:Y:S01]  /*0780*/  @P2 IMAD.MOV.U32 R4, RZ, RZ, R20 ;  /* 0x000000ffff042224 */ /* 0x000fe200078e0014 */
[----:B0-----:R-:W-:Y:S01]  /*0790*/  CS2R R10, SRZ ;  /* 0x00000000000a7805 */ /* 0x001fe2000001ff00 */
[----:B--2---:R-:W-:Y:S02]  /*07a0*/  LOP3.LUT R5, R12, 0xffff0000, RZ, 0xc0, !PT ;  /* 0xffff00000c057812 */ /* 0x004fe400078ec0ff */
[----:B---3--:R-:W-:-:S05]  /*07b0*/  LOP3.LUT R6, R16, 0xffff0000, RZ, 0xc0, !PT ;  /* 0xffff000010067812 */ /* 0x008fca00078ec0ff */
[----:B------:R-:W-:Y:S01]  /*07c0*/  FMUL.FTZ R8, R5, R6 ;  /* 0x0000000605087220 */ /* 0x000fe20000410000 */
[----:B------:R-:W-:Y:S01]  /*07d0*/  SHF.L.U32 R5, R16, 0x10, RZ ;  /* 0x0000001010057819 */ /* 0x000fe200000006ff */
[----:B------:R-:W-:Y:S01]  /*07e0*/  IMAD.U32 R6, R12, 0x10000, RZ ;  /* 0x000100000c067824 */ /* 0x000fe200078e00ff */
[----:B------:R-:W-:-:S03]  /*07f0*/  SHF.L.U32 R16, R14, 0x10, RZ ;  /* 0x000000100e107819 */ /* 0x000fc600000006ff */
[----:B------:R-:W-:Y:S01]  /*0800*/  FFMA.FTZ R6, R6, R5, R8 ;  /* 0x0000000506067223 */ /* 0x000fe20000010008 */
[----:B------:R-:W-:Y:S02]  /*0810*/  @P2 MOV R5, R21 ;  /* 0x0000001500052202 */ /* 0x000fe40000000f00 */
[C---:B------:R-:W-:Y:S02]  /*0820*/  SHF.L.U32 R8, R17.reuse, 0x10, RZ ;  /* 0x0000001011087819 */ /* 0x040fe400000006ff */
[----:B------:R-:W-:Y:S01]  /*0830*/  LOP3.LUT R17, R17, 0xffff0000, RZ, 0xc0, !PT ;  /* 0xffff000011117812 */ /* 0x000fe200078ec0ff */
[----:B------:R-:W-:-:S04]  /*0840*/  @P2 IMAD.WIDE.U32 R4, R7, c[0x0][0x1e8], R4 ;  /* 0x00007a0007042a25 */ /* 0x000fc800078e0004 */
[----:B------:R-:W-:Y:S01]  /*0850*/  IMAD.U32 R7, R13, 0x10000, RZ ;  /* 0x000100000d077824 */ /* 0x000fe200078e00ff */
[----:B------:R-:W-:Y:S01]  /*0860*/  @P2 LEA R12, P3, R4, c[0x0][0x1d0], 0x1 ;  /* 0x00007400040c2a11 */ /* 0x000fe200078608ff */
[----:B------:R-:W-:Y:S01]  /*0870*/  @P2 IMAD.IADD R9, R5, 0x1, R9 ;  /* 0x0000000105092824 */ /* 0x000fe200078e0209 */
[----:B------:R-:W-:Y:S01]  /*0880*/  LOP3.LUT R5, R13, 0xffff0000, RZ, 0xc0, !PT ;  /* 0xffff00000d057812 */ /* 0x000fe200078ec0ff */
[----:B------:R-:W-:-:S03]  /*0890*/  FFMA.FTZ R6, R7, R8, R6 ;  /* 0x0000000807067223 */ /* 0x000fc60000010006 */
[----:B------:R-:W-:Y:S01]  /*08a0*/  @P2 LEA.HI.X R13, R4, c[0x0][0x1d4], R9, 0x1, P3 ;  /* 0x00007500040d2a11 */ /* 0x000fe200018f0c09 */
[----:B------:R-:W-:Y:S01]  /*08b0*/  FFMA.FTZ R17, R5, R17, R6 ;  /* 0x0000001105117223 */ /* 0x000fe20000010006 */
[----:B------:R-:W-:Y:S01]  /*08c0*/  SHF.L.U32 R9, R18, 0x10, RZ ;  /* 0x0000001012097819 */ /* 0x000fe200000006ff */
[----:B------:R-:W-:Y:S01]  /*08d0*/  CS2R R6, SRZ ;  /* 0x0000000000067805 */ /* 0x000fe2000001ff00 */
[----:B------:R-:W-:-:S03]  /*08e0*/  CS2R R4, SRZ ;  /* 0x0000000000047805 */ /* 0x000fc6000001ff00 */
[----:B------:R-:W-:Y:S02]  /*08f0*/  FFMA.FTZ R16, R16, R9, R17 ;  /* 0x0000000910107223 */ /* 0x000fe40000010011 */
[----:B------:R-:W-:Y:S01]  /*0900*/  CS2R R8, SRZ ;  /* 0x0000000000087805 */ /* 0x000fe2000001ff00 */
[----:B------:R-:W2:Y:S05]  /*0910*/  @P2 LDG.E.128 R4, [R24.64] ;  /* 0x0000000418042981 */ /* 0x000eaa000c1e1d00 */
[----:B------:R0:W3:Y:S01]  /*0920*/  @P2 LDG.E.128 R8, [R12.64] ;  /* 0x000000040c082981 */ /* 0x0000e2000c1e1d00 */
[----:B------:R-:W-:Y:S02]  /*0930*/  LOP3.LUT R29, R14, 0xffff0000, RZ, 0xc0, !PT ;  /* 0xffff00000e1d7812 */ /* 0x000fe400078ec0ff */
[----:B------:R-:W-:-:S02]  /*0940*/  LOP3.LUT R18, R18, 0xffff0000, RZ, 0xc0, !PT ;  /* 0xffff000012127812 */ /* 0x000fc400078ec0ff */
[C---:B0-----:R-:W-:Y:S02]  /*0950*/  SHF.L.U32 R13, R15.reuse, 0x10, RZ ;  /* 0x000000100f0d7819 */ /* 0x041fe400000006ff */
[----:B------:R-:W-:Y:S02]  /*0960*/  LOP3.LUT R15, R15, 0xffff0000, RZ, 0xc0, !PT ;  /* 0xffff00000f0f7812 */ /* 0x000fe400078ec0ff */
[C---:B--2---:R-:W-:Y:S01]  /*0970*/  LOP3.LUT R28, R4.reuse, 0xffff0000, RZ, 0xc0, !PT ;  /* 0xffff0000041c7812 */ /* 0x044fe200078ec0ff */
[----:B------:R-:W-:Y:S02]  /*0980*/  IMAD.U32 R14, R4, 0x10000, RZ ;  /* 0x00010000040e7824 */ /* 0x000fe400078e00ff */
[----:B------:R-:W-:Y:S01]  /*0990*/  FFMA.FTZ R4, R29, R18, R16 ;  /* 0x000000121d047223 */ /* 0x000fe20000010010 */
[----:B------:R-:W-:Y:S02]  /*09a0*/  @P1 MOV R16, R20 ;  /* 0x0000001400101202 */ /* 0x000fe40000000f00 */
[----:B---3--:R-:W-:-:S02]  /*09b0*/  LOP3.LUT R17, R8, 0xffff0000, RZ, 0xc0, !PT ;  /* 0xffff000008117812 */ /* 0x008fc400078ec0ff */
[----:B------:R-:W-:-:S03]  /*09c0*/  SHF.L.U32 R8, R8, 0x10, RZ ;  /* 0x0000001008087819 */ /* 0x000fc600000006ff */
[----:B------:R-:W-:-:S04]  /*09d0*/  FMUL.FTZ R17, R17, R28 ;  /* 0x0000001c11117220 */ /* 0x000fc80000410000 */
[----:B------:R-:W-:Y:S01]  /*09e0*/  FFMA.FTZ R8, R8, R14, R17 ;  /* 0x0000000e08087223 */ /* 0x000fe20000010011 */
[----:B------:R-:W-:Y:S01]  /*09f0*/  @P1 IADD3 R17, P2, R27, 0x40, RZ ;  /* 0x000000401b111810 */ /* 0x000fe20007f5e0ff */
[C---:B------:R-:W-:Y:S01]  /*0a00*/  IMAD.U32 R14, R19.reuse, 0x10000, RZ ;  /* 0x00010000130e7824 */ /* 0x040fe200078e00ff */
[----:B------:R-:W-:Y:S02]  /*0a10*/  LOP3.LUT R19, R19, 0xffff0000, RZ, 0xc0, !PT ;  /* 0xffff000013137812 */ /* 0x000fe400078ec0ff */
[----:B------:R-:W-:Y:S01]  /*0a20*/  @P1 IADD3.X R12, RZ, R26, RZ, P2, !PT ;  /* 0x0000001aff0c1210 */ /* 0x000fe200017fe4ff */
[----:B------:R-:W-:Y:S01]  /*0a30*/  FFMA.FTZ R4, R13, R14, R4 ;  /* 0x0000000e0d047223 */ /* 0x000fe20000010004 */
[----:B------:R-:W-:Y:S01]  /*0a40*/  SHF.L.U32 R14, R5, 0x10, RZ ;  /* 0x00000010050e7819 */ /* 0x000fe200000006ff */
[C---:B------:R-:W-:Y:S01]  /*0a50*/  IMAD.U32 R13, R9.reuse, 0x10000, RZ ;  /* 0x00010000090d7824 */ /* 0x040fe200078e00ff */
[----:B------:R-:W-:Y:S01]  /*0a60*/  LOP3.LUT R9, R9, 0xffff0000, RZ, 0xc0, !PT ;  /* 0xffff000009097812 */ /* 0x000fe200078ec0ff */
[----:B------:R-:W-:-:S02]  /*0a70*/  @P1 IMAD R12, R12, c[0x0][0x370], RZ ;  /* 0x0000dc000c0c1a24 */ /* 0x000fc400078e02ff */
[----:B------:R-:W-:Y:S01]  /*0a80*/  FFMA.FTZ R8, R13, R14, R8 ;  /* 0x0000000e0d087223 */ /* 0x000fe20000010008 */
[----:B------:R-:W-:Y:S01]  /*0a90*/  @P1 MOV R13, R23 ;  /* 0x00000017000d1202 */ /* 0x000fe20000000f00 */
[----:B------:R-:W-:Y:S01]  /*0aa0*/  @P1 IMAD R25, R17, c[0x0][0x374], R12 ;  /* 0x0000dd0011191a24 */ /* 0x000fe200078e020c */
[----:B------:R-:W-:Y:S01]  /*0ab0*/  @P1 MOV R12, R22 ;  /* 0x00000016000c1202 */ /* 0x000fe20000000f00 */
[----:B------:R-:W-:Y:S02]  /*0ac0*/  FFMA.FTZ R4, R15, R19, R4 ;  /* 0x000000130f047223 */ /* 0x000fe40000010004 */
[----:B------:R-:W-:Y:S01]  /*0ad0*/  CS2R R18, SRZ ;  /* 0x0000000000127805 */ /* 0x000fe2000001ff00 */
[----:B------:R-:W-:Y:S01]  /*0ae0*/  CS2R R14, SRZ ;  /* 0x00000000000e7805 */ /* 0x000fe2000001ff00 */
[----:B------:R-:W-:-:S04]  /*0af0*/  @P1 IMAD.WIDE.U32 R12, R17, c[0x0][0x370], R12 ;  /* 0x0000dc00110c1a25 */ /* 0x000fc800078e000c */
[----:B------:R-:W-:Y:S01]  /*0b00*/  @P1 IMAD.IADD R13, R13, 0x1, R25 ;  /* 0x000000010d0d1824 */ /* 0x000fe200078e0219 */
[----:B------:R-:W-:Y:S01]  /*0b10*/  @P1 LEA R28, P2, R12, c[0x0][0x330], 0x1 ;  /* 0x0000cc000c1c1a11 */ /* 0x000fe200078408ff */
[----:B------:R-:W-:-:S03]  /*0b20*/  @P1 IMAD.MOV.U32 R17, RZ, RZ, R21 ;  /* 0x000000ffff111224 */ /* 0x000fc600078e0015 */
[----:B------:R-:W-:Y:S02]  /*0b30*/  @P1 LEA.HI.X R29, R12, c[0x0][0x334], R13, 0x1, P2 ;  /* 0x0000cd000c1d1a11 */ /* 0x000fe400010f0c0d */
[----:B------:R-:W-:-:S04]  /*0b40*/  @P1 IADD3 R12, P2, R27, 0x40, RZ ;  /* 0x000000401b0c1810 */ /* 0x000fc80007f5e0ff */
[----:B------:R-:W-:-:S05]  /*0b50*/  @P1 IADD3.X R13, RZ, R26, RZ, P2, !PT ;  /* 0x0000001aff0d1210 */ /* 0x000fca00017fe4ff */
[----:B------:R-:W-:-:S04]  /*0b60*/  @P1 IMAD R13, R13, c[0x0][0x1e8], RZ ;  /* 0x00007a000d0d1a24 */ /* 0x000fc800078e02ff */
[C---:B------:R-:W-:Y:S02]  /*0b70*/  @P1 IMAD R25, R12.reuse, c[0x0][0x1ec], R13 ;  /* 0x00007b000c191a24 */ /* 0x040fe400078e020d */
[----:B------:R-:W-:Y:S01]  /*0b80*/  @P1 IMAD.WIDE.U32 R12, R12, c[0x0][0x1e8], R16 ;  /* 0x00007a000c0c1a25 */ /* 0x000fe200078e0010 */
[----:B------:R-:W-:-:S04]  /*0b90*/  LOP3.LUT R17, R5, 0xffff0000, RZ, 0xc0, !PT ;  /* 0xffff000005117812 */ /* 0x000fc800078ec0ff */
[----:B------:R-:W-:Y:S01]  /*0ba0*/  @P1 IADD3 R13, R13, R25, RZ ;  /* 0x000000190d0d1210 */ /* 0x000fe20007ffe0ff */
[----:B------:R-:W-:Y:S01]  /*0bb0*/  FFMA.FTZ R8, R9, R17, R8 ;  /* 0x0000001109087223 */ /* 0x000fe20000010008 */
[----:B------:R-:W-:Y:S01]  /*0bc0*/  @P1 LEA R24, P2, R12, c[0x0][0x1d0], 0x1 ;  /* 0x000074000c181a11 */ /* 0x000fe200078408ff */
[----:B------:R-:W-:-:S03]  /*0bd0*/  CS2R R16, SRZ ;  /* 0x0000000000107805 */ /* 0x000fc6000001ff00 */
[----:B------:R-:W-:Y:S02]  /*0be0*/  @P1 LEA.HI.X R25, R12, c[0x0][0x1d4], R13, 0x1, P2 ;  /* 0x000075000c191a11 */ /* 0x000fe400010f0c0d */
[C---:B------:R-:W-:Y:S02]  /*0bf0*/  @P0 IADD3 R13, P2, R27.reuse, 0x60, RZ ;  /* 0x000000601b0d0810 */ /* 0x040fe40007f5e0ff */
[----:B------:R-:W-:Y:S01]  /*0c00*/  @P0 IADD3 R27, P3, R27, 0x60, RZ ;  /* 0x000000601b1b0810 */ /* 0x000fe20007f7e0ff */
[----:B------:R0:W2:Y:S01]  /*0c10*/  @P1 LDG.E.128 R16, [R24.64] ;  /* 0x0000000418101981 */ /* 0x0000a2000c1e1d00 */
[----:B------:R-:W-:Y:S01]  /*0c20*/  @P0 IADD3.X R12, RZ, R26, RZ, P2, !PT ;  /* 0x0000001aff0c0210 */ /* 0x000fe200017fe4ff */
[----:B------:R-:W-:-:S04]  /*0c30*/  @P0 IMAD.WIDE.U32 R22, R13, c[0x0][0x370], R22 ;  /* 0x0000dc000d160a25 */ /* 0x000fc800078e0016 */
[----:B------:R-:W-:Y:S02]  /*0c40*/  @P0 IMAD.X R26, RZ, RZ, R26, P3 ;  /* 0x000000ffff1a0224 */ /* 0x000fe400018e061a */
[----:B------:R-:W-:Y:S02]  /*0c50*/  @P0 IMAD R12, R12, c[0x0][0x370], RZ ;  /* 0x0000dc000c0c0a24 */ /* 0x000fe400078e02ff */
[----:B------:R-:W-:Y:S02]  /*0c60*/  @P0 IMAD R26, R26, c[0x0][0x1e8], RZ ;  /* 0x00007a001a1a0a24 */ /* 0x000fe400078e02ff */
[----:B------:R-:W-:Y:S01]  /*0c70*/  @P0 IMAD R5, R13, c[0x0][0x374], R12 ;  /* 0x0000dd000d050a24 */ /* 0x000fe200078e020c */
[----:B------:R-:W-:Y:S01]  /*0c80*/  SHF.L.U32 R12, R6, 0x10, RZ ;  /* 0x00000010060c7819 */ /* 0x000fe200000006ff */
[C---:B------:R-:W-:Y:S01]  /*0c90*/  @P0 IMAD R9, R27.reuse, c[0x0][0x1ec], R26 ;  /* 0x00007b001b090a24 */ /* 0x040fe200078e021a */
[----:B------:R-:W-:Y:S01]  /*0ca0*/  SHF.L.U32 R13, R10, 0x10, RZ ;  /* 0x000000100a0d7819 */ /* 0x000fe200000006ff */
[----:B------:R-:W-:Y:S01]  /*0cb0*/  @P0 IMAD.WIDE.U32 R20, R27, c[0x0][0x1e8], R20 ;  /* 0x00007a001b140a25 */ /* 0x000fe200078e0014 */
[----:B------:R-:W-:-:S02]  /*0cc0*/  @P0 LEA R26, P2, R22, c[0x0][0x330], 0x1 ;  /* 0x0000cc00161a0a11 */ /* 0x000fc400078408ff */
[----:B------:R-:W-:Y:S01]  /*0cd0*/  LOP3.LUT R6, R6, 0xffff0000, RZ, 0xc0, !PT ;  /* 0xffff000006067812 */ /* 0x000fe200078ec0ff */
[----:B------:R-:W-:Y:S01]  /*0ce0*/  FFMA.FTZ R12, R13, R12, R8 ;  /* 0x0000000c0d0c7223 */ /* 0x000fe20000010008 */
[----:B------:R-:W-:Y:S01]  /*0cf0*/  @P0 IADD3 R9, R21, R9, RZ ;  /* 0x0000000915090210 */ /* 0x000fe20007ffe0ff */
[----:B------:R-:W-:Y:S01]  /*0d00*/  @P0 IMAD.IADD R13, R23, 0x1, R5 ;  /* 0x00000001170d0824 */ /* 0x000fe200078e0205 */
[----:B------:R-:W-:Y:S02]  /*0d10*/  @P0 LEA R8, P3, R20, c[0x0][0x1d0], 0x1 ;  /* 0x0000740014080a11 */ /* 0x000fe400078608ff */
[----:B------:R-:W-:Y:S02]  /*0d20*/  LOP3.LUT R5, R10, 0xffff0000, RZ, 0xc0, !PT ;  /* 0xffff00000a057812 */ /* 0x000fe400078ec0ff */
[----:B------:R-:W-:Y:S02]  /*0d30*/  @P0 LEA.HI.X R27, R22, c[0x0][0x334], R13, 0x1, P2 ;  /* 0x0000cd00161b0a11 */ /* 0x000fe400010f0c0d */
[----:B------:R-:W-:Y:S01]  /*0d40*/  @P0 LEA.HI.X R9, R20, c[0x0][0x1d4], R9, 0x1, P3 ;  /* 0x0000750014090a11 */ /* 0x000fe200018f0c09 */
[----:B------:R-:W-:Y:S01]  /*0d50*/  FFMA.FTZ R5, R5, R6, R12 ;  /* 0x0000000605057223 */ /* 0x000fe2000001000c */
[----:B------:R-:W-:Y:S01]  /*0d60*/  CS2R R22, SRZ ;  /* 0x0000000000167805 */ /* 0x000fe2000001ff00 */
[----:B------:R-:W-:Y:S01]  /*0d70*/  CS2R R20, SRZ ;  /* 0x0000000000147805 */ /* 0x000fe2000001ff00 */
[----:B------:R-:W-:Y:S01]  /*0d80*/  CS2R R12, SRZ ;  /* 0x00000000000c7805 */ /* 0x000fe2000001ff00 */
[----:B0-----:R-:W-:-:S04]  /*0d90*/  CS2R R24, SRZ ;  /* 0x0000000000187805 */ /* 0x001fc8000001ff00 */
[----:B------:R0:W3:Y:S04]  /*0da0*/  @P0 LDG.E.128 R20, [R26.64] ;  /* 0x000000041a140981 */ /* 0x0000e8000c1e1d00 */
[----:B------:R2:W4:Y:S01]  /*0db0*/  @P1 LDG.E.128 R12, [R28.64] ;  /* 0x000000041c0c1981 */ /* 0x000522000c1e1d00 */
[----:B0-----:R-:W-:-:S06]  /*0dc0*/  CS2R R26, SRZ ;  /* 0x00000000001a7805 */ /* 0x001fcc000001ff00 */
[----:B------:R0:W5:Y:S01]  /*0dd0*/  @P0 LDG.E.128 R24, [R8.64] ;  /* 0x0000000408180981 */ /* 0x000162000c1e1d00 */
[----:B------:R-:W-:Y:S01]  /*0de0*/  SHF.L.U32 R10, R7, 0x10, RZ ;  /* 0x00000010070a7819 */ /* 0x000fe200000006ff */
[----:B------:R-:W-:-:S04]  /*0df0*/  IMAD.U32 R6, R11, 0x10000, RZ ;  /* 0x000100000b067824 */ /* 0x000fc800078e00ff */
[----:B------:R-:W-:Y:S01]  /*0e00*/  FFMA.FTZ R5, R6, R10, R5 ;  /* 0x0000000a06057223 */ /* 0x000fe20000010005 */
[----:B------:R-:W-:Y:S02]  /*0e10*/  LOP3.LUT R11, R11, 0xffff0000, RZ, 0xc0, !PT ;  /* 0xffff00000b0b7812 */ /* 0x000fe400078ec0ff */
[----:B------:R-:W-:Y:S02]  /*0e20*/  LOP3.LUT P0, RZ, R2, 0x7, RZ, 0xc0, !PT ;  /* 0x0000000702ff7812 */ /* 0x000fe4000780c0ff */
[C---:B--2---:R-:W-:Y:S02]  /*0e30*/  LOP3.LUT R29, R16.reuse, 0xffff0000, RZ, 0xc0, !PT ;  /* 0xffff0000101d7812 */ /* 0x044fe400078ec0ff */
[----:B------:R-:W-:Y:S01]  /*0e40*/  SHF.L.U32 R16, R16, 0x10, RZ ;  /* 0x0000001010107819 */ /* 0x000fe200000006ff */
[C---:B0-----:R-:W-:Y:S01]  /*0e50*/  IMAD.U32 R8, R17.reuse, 0x10000, RZ ;  /* 0x0001000011087824 */ /* 0x041fe200078e00ff */
[----:B------:R-:W-:Y:S02]  /*0e60*/  LOP3.LUT R17, R17, 0xffff0000, RZ, 0xc0, !PT ;  /* 0xffff000011117812 */ /* 0x000fe400078ec0ff */
[----:B----4-:R-:W-:-:S05]  /*0e70*/  LOP3.LUT R6, R12, 0xffff0000, RZ, 0xc0, !PT ;  /* 0xffff00000c067812 */ /* 0x010fca00078ec0ff */
[----:B------:R-:W-:Y:S01]  /*0e80*/  FMUL.FTZ R6, R6, R29 ;  /* 0x0000001d06067220 */ /* 0x000fe20000410000 */
[----:B---3--:R-:W-:Y:S02]  /*0e90*/  LOP3.LUT R29, R20, 0xffff0000, RZ, 0xc0, !PT ;  /* 0xffff0000141d7812 */ /* 0x008fe400078ec0ff */
[----:B-----5:R-:W-:Y:S01]  /*0ea0*/  LOP3.LUT R10, R24, 0xffff0000, RZ, 0xc0, !PT ;  /* 0xffff0000180a7812 */ /* 0x020fe200078ec0ff */
[----:B------:R-:W-:Y:S01]  /*0eb0*/  IMAD.U32 R20, R20, 0x10000, RZ ;  /* 0x0001000014147824 */ /* 0x000fe200078e00ff */
[----:B------:R-:W-:-:S03]  /*0ec0*/  SHF.L.U32 R24, R24, 0x10, RZ ;  /* 0x0000001018187819 */ /* 0x000fc600000006ff */
[----:B------:R-:W-:Y:S01]  /*0ed0*/  FMUL.FTZ R10, R10, R29 ;  /* 0x0000001d0a0a7220 */ /* 0x000fe20000410000 */
[----:B------:R-:W-:Y:S02]  /*0ee0*/  SHF.L.U32 R29, R12, 0x10, RZ ;  /* 0x000000100c1d7819 */ /* 0x000fe400000006ff */
[----:B------:R-:W-:Y:S01]  /*0ef0*/  SHF.L.U32 R9, R13, 0x10, RZ ;  /* 0x000000100d097819 */ /* 0x000fe200000006ff */
[----:B------:R-:W-:Y:S01]  /*0f00*/  FFMA.FTZ R10, R24, R20, R10 ;  /* 0x00000014180a7223 */ /* 0x000fe2000001000a */
[----:B------:R-:W-:Y:S01]  /*0f10*/  SHF.L.U32 R12, R21, 0x10, RZ ;  /* 0x00000010150c7819 */ /* 0x000fe200000006ff */
[----:B------:R-:W-:Y:S01]  /*0f20*/  FFMA.FTZ R6, R29, R16, R6 ;  /* 0x000000101d067223 */ /* 0x000fe20000010006 */
[----:B------:R-:W-:-:S03]  /*0f30*/  SHF.L.U32 R29, R25, 0x10, RZ ;  /* 0x00000010191d7819 */ /* 0x000fc600000006ff */
[----:B------:R-:W-:Y:S01]  /*0f40*/  FFMA.FTZ R8, R9, R8, R6 ;  /* 0x0000000809087223 */ /* 0x000fe20000010006 */
[----:B------:R-:W-:Y:S01]  /*0f50*/  LOP3.LUT R21, R21, 0xffff0000, RZ, 0xc0, !PT ;  /* 0xffff000015157812 */ /* 0x000fe200078ec0ff */
[----:B------:R-:W-:Y:S01]  /*0f60*/  FFMA.FTZ R9, R29, R12, R10 ;  /* 0x0000000c1d097223 */ /* 0x000fe2000001000a */
[----:B------:R-:W-:Y:S02]  /*0f70*/  LOP3.LUT R12, R25, 0xffff0000, RZ, 0xc0, !PT ;  /* 0xffff0000190c7812 */ /* 0x000fe400078ec0ff */
[----:B------:R-:W-:Y:S01]  /*0f80*/  LOP3.LUT R13, R13, 0xffff0000, RZ, 0xc0, !PT ;  /* 0xffff00000d0d7812 */ /* 0x000fe200078ec0ff */
[----:B------:R-:W-:Y:S02]  /*0f90*/  IMAD.U32 R10, R14, 0x10000, RZ ;  /* 0x000100000e0a7824 */ /* 0x000fe400078e00ff */
[----:B------:R-:W-:Y:S01]  /*0fa0*/  FFMA.FTZ R21, R12, R21, R9 ;  /* 0x000000150c157223 */ /* 0x000fe20000010009 */
[----:B------:R-:W-:Y:S01]  /*0fb0*/  SHF.L.U32 R9, R18, 0x10, RZ ;  /* 0x0000001012097819 */ /* 0x000fe200000006ff */
[----:B------:R-:W-:Y:S01]  /*0fc0*/  FFMA.FTZ R13, R13, R17, R8 ;  /* 0x000000110d0d7223 */ /* 0x000fe20000010008 */
[----:B------:R-:W-:-:S02]  /*0fd0*/  LOP3.LUT R14, R14, 0xffff0000, RZ, 0xc0, !PT ;  /* 0xffff00000e0e7812 */ /* 0x000fc400078ec0ff */
[----:B------:R-:W-:Y:S01]  /*0fe0*/  LOP3.LUT R18, R18, 0xffff0000, RZ, 0xc0, !PT ;  /* 0xffff000012127812 */ /* 0x000fe200078ec0ff */
[----:B------:R-:W-:Y:S01]  /*0ff0*/  FFMA.FTZ R9, R10, R9, R13 ;  /* 0x000000090a097223 */ /* 0x000fe2000001000d */
[----:B------:R-:W-:Y:S02]  /*1000*/  SHF.L.U32 R17, R22, 0x10, RZ ;  /* 0x0000001016117819 */ /* 0x000fe400000006ff */
[----:B------:R-:W-:Y:S02]  /*1010*/  SHF.L.U32 R16, R26, 0x10, RZ ;  /* 0x000000101a107819 */ /* 0x000fe400000006ff */
[----:B------:R-:W-:Y:S01]  /*1020*/  LOP3.LUT R6, R7, 0xffff0000, RZ, 0xc0, !PT ;  /* 0xffff000007067812 */ /* 0x000fe200078ec0ff */
[----:B------:R-:W-:Y:S01]  /*1030*/  IMAD.U32 R12, R19, 0x10000, RZ ;  /* 0x00010000130c7824 */ /* 0x000fe200078e00ff */
[----:B------:R-:W-:Y:S01]  /*1040*/  SHF.L.U32 R7, R15, 0x10, RZ ;  /* 0x000000100f077819 */ /* 0x000fe200000006ff */
[----:B------:R-:W-:Y:S01]  /*1050*/  FFMA.FTZ R16, R16, R17, R21 ;  /* 0x0000001110107223 */ /* 0x000fe20000010015 */
[----:B------:R-:W-:Y:S01]  /*1060*/  LOP3.LUT R22, R22, 0xffff0000, RZ, 0xc0, !PT ;  /* 0xffff000016167812 */ /* 0x000fe200078ec0ff */
[----:B------:R-:W-:Y:S01]  /*1070*/  FFMA.FTZ R9, R14, R18, R9 ;  /* 0x000000120e097223 */ /* 0x000fe20000010009 */
[----:B------:R-:W-:Y:S01]  /*1080*/  LOP3.LUT R13, R26, 0xffff0000, RZ, 0xc0, !PT ;  /* 0xffff00001a0d7812 */ /* 0x000fe200078ec0ff */
[----:B------:R-:W-:Y:S01]  /*1090*/  IMAD.U32 R14, R23, 0x10000, RZ ;  /* 0x00010000170e7824 */ /* 0x000fe200078e00ff */
[----:B------:R-:W-:Y:S01]  /*10a0*/  LOP3.LUT R15, R15, 0xffff0000, RZ, 0xc0, !PT ;  /* 0xffff00000f0f7812 */ /* 0x000fe200078ec0ff */
[----:B------:R-:W-:Y:S01]  /*10b0*/  FFMA.FTZ R7, R7, R12, R9 ;  /* 0x0000000c07077223 */ /* 0x000fe20000010009 */
[----:B------:R-:W-:Y:S01]  /*10c0*/  LOP3.LUT R8, R19, 0xffff0000, RZ, 0xc0, !PT ;  /* 0xffff000013087812 */ /* 0x000fe200078ec0ff */
[----:B------:R-:W-:Y:S01]  /*10d0*/  FFMA.FTZ R13, R13, R22, R16 ;  /* 0x000000160d0d7223 */ /* 0x000fe20000010010 */
[----:B------:R-:W-:Y:S01]  /*10e0*/  SHF.L.U32 R10, R27, 0x10, RZ ;  /* 0x000000101b0a7819 */ /* 0x000fe200000006ff */
[----:B------:R-:W-:Y:S01]  /*10f0*/  FFMA.FTZ R11, R11, R6, R5 ;  /* 0x000000060b0b7223 */ /* 0x000fe20000010005 */
[----:B------:R-:W-:Y:S01]  /*1100*/  LOP3.LUT R23, R23, 0xffff0000, RZ, 0xc0, !PT ;  /* 0xffff000017177812 */ /* 0x000fe200078ec0ff */
[----:B------:R-:W-:Y:S01]  /*1110*/  FFMA.FTZ R15, R15, R8, R7 ;  /* 0x000000080f0f7223 */ /* 0x000fe20000010007 */
[----:B------:R-:W-:Y:S01]  /*1120*/  LOP3.LUT R27, R27, 0xffff0000, RZ, 0xc0, !PT ;  /* 0xffff00001b1b7812 */ /* 0x000fe200078ec0ff */
[----:B------:R-:W-:Y:S01]  /*1130*/  FFMA.FTZ R10, R10, R14, R13 ;  /* 0x0000000e0a0a7223 */ /* 0x000fe2000001000d */
[----:B------:R-:W0:Y:S03]  /*1140*/  SHFL.BFLY PT, R5, R4, 0x4, 0x1f ;  /* 0x0c801f0004057f89 */ /* 0x000e2600000e0000 */
[----:B------:R-:W-:Y:S01]  /*1150*/  FFMA.FTZ R23, R27, R23, R10 ;  /* 0x000000171b177223 */ /* 0x000fe2000001000a */
[----:B------:R-:W1:Y:S04]  /*1160*/  SHFL.BFLY PT, R6, R11, 0x4, 0x1f ;  /* 0x0c801f000b067f89 */ /* 0x000e6800000e0000 */
[----:B------:R-:W2:Y:S04]  /*1170*/  SHFL.BFLY PT, R8, R15, 0x4, 0x1f ;  /* 0x0c801f000f087f89 */ /* 0x000ea800000e0000 */
[----:B------:R-:W3:Y:S01]  /*1180*/  SHFL.BFLY PT, R10, R23, 0x4, 0x1f ;  /* 0x0c801f00170a7f89 */ /* 0x000ee200000e0000 */
[----:B0-----:R-:W-:-:S02]  /*1190*/  FADD.FTZ R5, R4, R5 ;  /* 0x0000000504057221 */ /* 0x001fc40000010000 */
[----:B-1----:R-:W-:Y:S02]  /*11a0*/  FADD.FTZ R7, R11, R6 ;  /* 0x000000060b077221 */ /* 0x002fe40000010000 */
[----:B--2---:R-:W-:Y:S01]  /*11b0*/  FADD.FTZ R9, R15, R8 ;  /* 0x000000080f097221 */ /* 0x004fe20000010000 */
[----:B------:R-:W0:Y:S01]  /*11c0*/  SHFL.BFLY PT, R6, R5, 0x2, 0x1f ;  /* 0x0c401f0005067f89 */ /* 0x000e2200000e0000 */
[----:B---3--:R-:W-:-:S03]  /*11d0*/  FADD.FTZ R12, R23, R10 ;  /* 0x0000000a170c7221 */ /* 0x008fc60000010000 */
[----:B------:R-:W1:Y:S04]  /*11e0*/  SHFL.BFLY PT, R8, R7, 0x2, 0x1f ;  /* 0x0c401f0007087f89 */ /* 0x000e6800000e0000 */
[----:B------:R-:W2:Y:S04]  /*11f0*/  SHFL.BFLY PT, R10, R9, 0x2, 0x1f ;  /* 0x0c401f00090a7f89 */ /* 0x000ea800000e0000 */
[----:B------:R-:W3:Y:S01]  /*1200*/  SHFL.BFLY PT, R13, R12, 0x2, 0x1f ;  /* 0x0c401f000c0d7f89 */ /* 0x000ee200000e0000 */
[----:B0-----:R-:W-:Y:S02]  /*1210*/  FADD.FTZ R6, R5, R6 ;  /* 0x0000000605067221 */ /* 0x001fe40000010000 */
[----:B-1----:R-:W-:-:S02]  /*1220*/  FADD.FTZ R14, R7, R8 ;  /* 0x00000008070e7221 */ /* 0x002fc40000010000 */
[----:B--2---:R-:W-:Y:S01]  /*1230*/  FADD.FTZ R16, R9, R10 ;  /* 0x0000000a09107221 */ /* 0x004fe20000010000 */
[----:B------:R-:W0:Y:S04]  /*1240*/  SHFL.BFLY PT, R11, R6, 0x1, 0x1f ;  /* 0x0c201f00060b7f89 */ /* 0x000e2800000e0000 */
[----:B------:R-:W1:Y:S04]  /*1250*/  SHFL.BFLY PT, R15, R14, 0x1, 0x1f ;  /* 0x0c201f000e0f7f89 */ /* 0x000e6800000e0000 */
[----:B------:R-:W2:Y:S01]  /*1260*/  SHFL.BFLY PT, R17, R16, 0x1, 0x1f ;  /* 0x0c201f0010117f89 */ /* 0x000ea200000e0000 */
[----:B---3--:R-:W-:Y:S01]  /*1270*/  FADD.FTZ R13, R12, R13 ;  /* 0x0000000d0c0d7221 */ /* 0x008fe20000010000 */
[----:B------:R-:W-:-:S04]  /*1280*/  IADD3 R5, R3, R0, RZ ;  /* 0x0000000003057210 */ /* 0x000fc80007ffe0ff */
[----:B------:R-:W3:Y:S01]  /*1290*/  SHFL.BFLY PT, R8, R13, 0x1, 0x1f ;  /* 0x0c201f000d087f89 */ /* 0x000ee200000e0000 */
[----:B------:R-:W-:-:S04]  /*12a0*/  LEA.HI R3, P1, R2, R5, RZ, 0x1d ;  /* 0x0000000502037211 */ /* 0x000fc8000783e8ff */
[----:B------:R-:W-:Y:S02]  /*12b0*/  LEA.HI.X.SX32 R10, R5, RZ, 0x1, P1 ;  /* 0x000000ff050a7211 */ /* 0x000fe400008f0eff */
[C---:B------:R-:W-:Y:S01]  /*12c0*/  LEA R2, P1, R3.reuse, c[0x0][0x3c8], 0x2 ;  /* 0x0000f20003027a11 */ /* 0x040fe200078210ff */
[----:B0-----:R-:W-:Y:S02]  /*12d0*/  @!P0 FADD.FTZ R0, R6, R11 ;  /* 0x0000000b06008221 */ /* 0x001fe40000010000 */
[----:B-1----:R-:W-:Y:S02]  /*12e0*/  @!P0 FADD.FTZ R4, R14, R15 ;  /* 0x0000000f0e048221 */ /* 0x002fe40000010000 */
[----:B--2---:R-:W-:Y:S01]  /*12f0*/  @!P0 FADD.FTZ R6, R16, R17 ;  /* 0x0000001110068221 */ /* 0x004fe20000010000 */
[----:B------:R-:W-:Y:S01]  /*1300*/  LEA.HI.X R3, R3, c[0x0][0x3cc], R10, 0x2, P1 ;  /* 0x0000f30003037a11 */ /* 0x000fe200008f140a */
[----:B------:R-:W-:Y:S02]  /*1310*/  @!P0 FMUL.FTZ R5, R0, c[0x0][0x2d4] ;  /* 0x0000b50000058a20 */ /* 0x000fe40000410000 */
[----:B------:R-:W-:-:S02]  /*1320*/  @!P0 FMUL.FTZ R7, R4, c[0x0][0x2d4] ;  /* 0x0000b50004078a20 */ /* 0x000fc40000410000 */
[----:B------:R-:W-:Y:S01]  /*1330*/  @!P0 FMUL.FTZ R9, R6, c[0x0][0x2d4] ;  /* 0x0000b50006098a20 */ /* 0x000fe20000410000 */
[----:B------:R0:W-:Y:S01]  /*1340*/  @!P0 STG.E [R2.64], R5 ;  /* 0x0000000502008986 */ /* 0x0001e2000c101904 */
[----:B---3--:R-:W-:-:S03]  /*1350*/  FADD.FTZ R8, R13, R8 ;  /* 0x000000080d087221 */ /* 0x008fc60000010000 */
[----:B------:R0:W-:Y:S04]  /*1360*/  @!P0 STG.E [R2.64+0x80], R7 ;  /* 0x0000800702008986 */ /* 0x0001e8000c101904 */
[----:B------:R0:W-:Y:S01]  /*1370*/  @!P0 STG.E [R2.64+0x100], R9 ;  /* 0x0001000902008986 */ /* 0x0001e2000c101904 */
[----:B------:R-:W-:Y:S05]  /*1380*/  @P0 EXIT ;  /* 0x000000000000094d */ /* 0x000fea0003800000 */
[----:B0-----:R-:W-:-:S05]  /*1390*/  FMUL.FTZ R5, R8, c[0x0][0x2d4] ;  /* 0x0000b50008057a20 */ /* 0x001fca0000410000 */
[----:B------:R-:W-:Y:S01]  /*13a0*/  STG.E [R2.64+0x180], R5 ;  /* 0x0001800502007986 */ /* 0x000fe2000c101904 */
[----:B------:R-:W-:Y:S05]  /*13b0*/  EXIT ;  /* 0x000000000000794d */ /* 0x000fea0003800000 */
.L_x_1247:
        /* <DEDUP_REMOVED lines=12> */
.L_x_1279:


//--------------------- .text._ZN5flash25flash_bwd_dot_do_o_kernelILb1E23Flash_bwd_kernel_traitsILi64ELi128ELi128ELi8ELi4ELi4ELi4ELb0ELb0EN7cutlass10bfloat16_tE19Flash_kernel_traitsILi64ELi128ELi128ELi8ES3_EEEEvNS_16Flash_bwd_paramsE --------------------------
	.section	.text._ZN5flash25flash_bwd_dot_do_o_kernelILb1E23Flash_bwd_kernel_traitsILi64ELi128ELi128ELi8ELi4ELi4ELi4ELb0ELb0EN7cutlass10bfloat16_tE19Flash_kernel_traitsILi64ELi128ELi128ELi8ES3_EEEEvNS_16Flash_bwd_paramsE,"ax",@progbits
	.sectioninfo	@"SHI_REGISTERS=32"
	.align	128
        .global         _ZN5flash25flash_bwd_dot_do_o_kernelILb1E23Flash_bwd_kernel_traitsILi64ELi128ELi128ELi8ELi4ELi4ELi4ELb0ELb0EN7cutlass10bfloat16_tE19Flash_kernel_traitsILi64ELi128ELi128ELi8ES3_EEEEvNS_16Flash_bwd_paramsE
        .type           _ZN5flash25flash_bwd_dot_do_o_kernelILb1E23Flash_bwd_kernel_traitsILi64ELi128ELi128ELi8ELi4ELi4ELi4ELb0ELb0EN7cutlass10bfloat16_tE19Flash_kernel_traitsILi64ELi128ELi128ELi8ES3_EEEEvNS_16Flash_bwd_paramsE,@function
        .size           _ZN5flash25flash_bwd_dot_do_o_kernelILb1E23Flash_bwd_kernel_traitsILi64ELi128ELi128ELi8ELi4ELi4ELi4ELb0ELb0EN7cutlass10bfloat16_tE19Flash_kernel_traitsILi64ELi128ELi128ELi8ES3_EEEEvNS_16Flash_bwd_paramsE,(.L_x_1280 - _ZN5flash25flash_bwd_dot_do_o_kernelILb1E23Flash_bwd_kernel_traitsILi64ELi128ELi128ELi8ELi4ELi4ELi4ELb0ELb0EN7cutlass10bfloat16_tE19Flash_kernel_traitsILi64ELi128ELi128ELi8ES3_EEEEvNS_16Flash_bwd_paramsE)
        .other          _ZN5flash25flash_bwd_dot_do_o_kernelILb1E23Flash_bwd_kernel_traitsILi64ELi128ELi128ELi8ELi4ELi4ELi4ELb0ELb0EN7cutlass10bfloat16_tE19Flash_kernel_traitsILi64ELi128ELi128ELi8ES3_EEEEvNS_16Flash_bwd_paramsE,@"STO_CUDA_ENTRY STV_DEFAULT"
_ZN5flash25flash_bwd_dot_do_o_kernelILb1E23Flash_bwd_kernel_traitsILi64ELi128ELi128ELi8ELi4ELi4ELi4ELb0ELb0EN7cutlass10bfloat16_tE19Flash_kernel_traitsILi64ELi128ELi128ELi8ES3_EEEEvNS_16Flash_bwd_paramsE:
.text._ZN5flash25flash_bwd_dot_do_o_kernelILb1E23Flash_bwd_kernel_traitsILi64ELi128ELi128ELi8ELi4ELi4ELi4ELb0ELb0EN7cutlass10bfloat16_tE19Flash_kernel_traitsILi64ELi128ELi128ELi8ES3_EEEEvNS_16Flash_bwd_paramsE:
        /* <DEDUP_REMOVED lines=20> */
[----:B------:R-:W-:Y:S01]  /*0140*/  IMAD.WIDE R6, R0, 0x80, RZ ;  /* 0x0000008000067825 */ /* 0x000fe200078e02ff */
[----:B------:R-:W-:Y:S01]  /*0150*/  MOV R10, c[0x0][0x22c] ;  /* 0x00008b00000a7a02 */ /* 0x000fe20000000f00 */
[----:B------:R-:W-:Y:S02]  /*0160*/  ULDC.U8 UR6, c[0x0][0x328] ;  /* 0x0000ca0000067ab9 */ /* 0x000fe40000000000 */
[----:B------:R-:W-:Y:S01]  /*0170*/  IMAD.MOV.U32 R20, RZ, RZ, c[0x0][0x1c0] ;  /* 0x00007000ff147624 */ /* 0x000fe200078e00ff */
[----:B------:R-:W-:Y:S01]  /*0180*/  SEL R15, R6, RZ, P0 ;  /* 0x000000ff060f7207 */ /* 0x000fe20000000000 */
[----:B------:R-:W-:Y:S01]  /*0190*/  IMAD.WIDE R4, R0, c[0x0][0x224], RZ ;  /* 0x0000890000047a25 */ /* 0x000fe200078e02ff */
[----:B------:R-:W-:-:S05]  /*01a0*/  SEL R6, R7, RZ, P0 ;  /* 0x000000ff07067207 */ /* 0x000fca0000000000 */
[C---:B------:R-:W-:Y:S01]  /*01b0*/  @P1 IMAD.WIDE.U32 R2, R19.reuse, c[0x0][0x1e8], RZ ;  /* 0x00007a0013021a25 */ /* 0x040fe200078e00ff */
[--C-:B------:R-:W-:Y:S02]  /*01c0*/  @!P1 SHF.R.S32.HI R7, RZ, 0x1f, R0.reuse ;  /* 0x0000001fff079819 */ /* 0x100fe40000011400 */
[----:B------:R-:W-:Y:S01]  /*01d0*/  @!P1 SHF.R.S32.HI R8, RZ, 0x1f, R0 ;  /* 0x0000001fff089819 */ /* 0x000fe20000011400 */
[----:B------:R-:W-:Y:S01]  /*01e0*/  @P1 IMAD R9, R19, c[0x0][0x1ec], R3 ;  /* 0x00007b0013091a24 */ /* 0x000fe200078e0203 */
[----:B------:R-:W-:Y:S01]  /*01f0*/  @P1 MOV R14, R2 ;  /* 0x00000002000e1202 */ /* 0x000fe20000000f00 */
[----:B------:R-:W-:Y:S01]  /*0200*/  @!P1 IMAD R7, R7, c[0x0][0x368], RZ ;  /* 0x0000da0007079a24 */ /* 0x000fe200078e02ff */
[----:B------:R-:W-:Y:S01]  /*0210*/  SHF.R.S32.HI R3, RZ, 0x1f, R20 ;  /* 0x0000001fff037819 */ /* 0x000fe20000011414 */
[----:B------:R-:W-:Y:S02]  /*0220*/  IMAD R2, R5, c[0x0][0x1c0], RZ ;  /* 0x0000700005027a24 */ /* 0x000fe400078e02ff */
[----:B------:R-:W-:-:S02]  /*0230*/  @!P1 IMAD R5, R8, c[0x0][0x1e0], RZ ;  /* 0x0000780008059a24 */ /* 0x000fc400078e02ff */
[----:B------:R-:W-:-:S04]  /*0240*/  @P1 IMAD.WIDE.U32 R22, R19, c[0x0][0x370], RZ ;  /* 0x0000dc0013161a25 */ /* 0x000fc800078e00ff */
[----:B------:R-:W-:-:S04]  /*0250*/  @!P1 IMAD.WIDE.U32 R12, R0, c[0x0][0x368], RZ ;  /* 0x0000da00000c9a25 */ /* 0x000fc800078e00ff */
[----:B------:R-:W-:Y:S02]  /*0260*/  @!P1 IMAD R7, R0, c[0x0][0x36c], R7 ;  /* 0x0000db0000079a24 */ /* 0x000fe400078e0207 */
[----:B------:R-:W-:Y:S02]  /*0270*/  IMAD R25, R4, R3, R2 ;  /* 0x0000000304197224 */ /* 0x000fe400078e0202 */
[----:B------:R-:W-:-:S04]  /*0280*/  @!P1 IMAD.WIDE.U32 R2, R0, c[0x0][0x1e0], RZ ;  /* 0x0000780000029a25 */ /* 0x000fc800078e00ff */
[----:B------:R-:W-:Y:S02]  /*0290*/  @!P1 IMAD R5, R0, c[0x0][0x1e4], R5 ;  /* 0x0000790000059a24 */ /* 0x000fe400078e0205 */
[----:B------:R-:W-:Y:S01]  /*02a0*/  @P1 IMAD R11, R19, c[0x0][0x374], R23 ;  /* 0x0000dd00130b1a24 */ /* 0x000fe200078e0217 */
[----:B------:R-:W-:Y:S01]  /*02b0*/  @!P1 IADD3 R11, R13, R7, RZ ;  /* 0x000000070d0b9210 */ /* 0x000fe20007ffe0ff */
[----:B------:R-:W-:Y:S01]  /*02c0*/  @P1 IMAD.MOV.U32 R17, RZ, RZ, R19 ;  /* 0x000000ffff111224 */ /* 0x000fe200078e0013 */
[----:B------:R-:W0:Y:S01]  /*02d0*/  S2R R7, SR_CTAID.Z ;  /* 0x0000000000077919 */ /* 0x000e220000002700 */
[----:B------:R-:W-:Y:S01]  /*02e0*/  @!P1 IADD3 R9, R3, R5, RZ ;  /* 0x0000000503099210 */ /* 0x000fe20007ffe0ff */
[----:B------:R-:W-:Y:S01]  /*02f0*/  IMAD.WIDE.U32 R4, R4, c[0x0][0x1c0], RZ ;  /* 0x0000700004047a25 */ /* 0x000fe200078e00ff */
[----:B------:R-:W-:Y:S02]  /*0300*/  @!P1 MOV R17, 0xffffffff ;  /* 0xffffffff00119802 */ /* 0x000fe40000000f00 */
[----:B------:R-:W-:Y:S01]  /*0310*/  SHF.R.S32.HI R13, RZ, 0x1f, R18 ;  /* 0x0000001fff0d7819 */ /* 0x000fe20000011412 */
[----:B------:R-:W-:-:S02]  /*0320*/  @!P1 IMAD.MOV.U32 R14, RZ, RZ, R2 ;  /* 0x000000ffff0e9224 */ /* 0x000fc400078e0002 */
[----:B------:R-:W-:-:S04]  /*0330*/  IMAD.WIDE R2, R20, c[0x0][0x22c], RZ ;  /* 0x00008b0014027a25 */ /* 0x000fc800078e02ff */
[----:B------:R-:W-:Y:S01]  /*0340*/  IMAD.IADD R8, R5, 0x1, R25 ;  /* 0x0000000105087824 */ /* 0x000fe200078e0219 */
[----:B------:R-:W-:Y:S01]  /*0350*/  SHF.R.S32.HI R5, RZ, 0x1f, R10 ;  /* 0x0000001fff057819 */ /* 0x000fe2000001140a */
[----:B------:R-:W-:Y:S01]  /*0360*/  @!P1 IMAD.MOV.U32 R22, RZ, RZ, R12 ;  /* 0x000000ffff169224 */ /* 0x000fe200078e000c */
[----:B------:R-:W-:Y:S01]  /*0370*/  IADD3 R25, P0, R18, R15, RZ ;  /* 0x0000000f12197210 */ /* 0x000fe20007f1e0ff */
[----:B------:R-:W-:Y:S01]  /*0380*/  IMAD.MOV.U32 R23, RZ, RZ, RZ ;  /* 0x000000ffff177224 */ /* 0x000fe200078e00ff */
[----:B------:R-:W1:Y:S01]  /*0390*/  S2R R12, SR_TID.X ;  /* 0x00000000000c7919 */ /* 0x000e620000002100 */
[----:B------:R-:W-:Y:S02]  /*03a0*/  IMAD R10, R3, R17, RZ ;  /* 0x00000011030a7224 */ /* 0x000fe400078e02ff */
[----:B------:R-:W-:Y:S02]  /*03b0*/  IMAD R8, R8, c[0x0][0x22c], RZ ;  /* 0x00008b0008087a24 */ /* 0x000fe400078e02ff */
[----:B------:R-:W-:Y:S01]  /*03c0*/  IMAD R15, R2, R23, R10 ;  /* 0x00000017020f7224 */ /* 0x000fe200078e020a */
[----:B------:R-:W-:Y:S01]  /*03d0*/  IADD3.X R23, R13, R6, RZ, P0, !PT ;  /* 0x000000060d177210 */ /* 0x000fe200007fe4ff */
[----:B------:R-:W-:Y:S01]  /*03e0*/  IMAD R27, R5, R4, R8 ;  /* 0x00000004051b7224 */ /* 0x000fe200078e0208 */
[----:B------:R-:W-:Y:S01]  /*03f0*/  ISETP.NE.AND P0, PT, RZ, UR6, PT ;  /* 0x00000006ff007c0c */ /* 0x000fe2000bf05270 */
[----:B------:R-:W-:Y:S01]  /*0400*/  IMAD.WIDE.U32 R4, R4, c[0x0][0x22c], RZ ;  /* 0x00008b0004047a25 */ /* 0x000fe200078e00ff */
[----:B0-----:R-:W-:-:S03]  /*0410*/  SHF.R.S32.HI R8, RZ, 0x1f, R7 ;  /* 0x0000001fff087819 */ /* 0x001fc60000011407 */
[----:B------:R-:W-:Y:S01]  /*0420*/  IMAD R6, R23, R2, RZ ;  /* 0x0000000217067224 */ /* 0x000fe200078e02ff */
[----:B------:R-:W-:Y:S01]  /*0430*/  IADD3 R10, R5, R27, RZ ;  /* 0x0000001b050a7210 */ /* 0x000fe20007ffe0ff */
[----:B------:R-:W-:-:S04]  /*0440*/  IMAD.WIDE.U32 R16, R2, R17, RZ ;  /* 0x0000001102107225 */ /* 0x000fc800078e00ff */
[----:B------:R-:W-:Y:S01]  /*0450*/  IMAD R27, R3, R25, R6 ;  /* 0x00000019031b7224 */ /* 0x000fe200078e0206 */
[----:B------:R-:W-:Y:S01]  /*0460*/  SEL R5, R4, R16, !P1 ;  /* 0x0000001004057207 */ /* 0x000fe20004800000 */
[----:B------:R-:W-:Y:S02]  /*0470*/  IMAD R23, R7, c[0x0][0x22c], RZ ;  /* 0x00008b0007177a24 */ /* 0x000fe400078e02ff */
[----:B------:R-:W-:-:S04]  /*0480*/  IMAD.WIDE.U32 R2, R25, R2, RZ ;  /* 0x0000000219027225 */ /* 0x000fc800078e00ff */
[----:B------:R-:W-:Y:S01]  /*0490*/  @P1 IMAD.IADD R10, R17, 0x1, R15 ;  /* 0x00000001110a1824 */ /* 0x000fe200078e020f */
[----:B------:R-:W-:Y:S02]  /*04a0*/  SHF.R.S32.HI R15, RZ, 0x1f, R23 ;  /* 0x0000001fff0f7819 */ /* 0x000fe40000011417 */
[----:B------:R-:W-:Y:S01]  /*04b0*/  IADD3 R16, R3, R27, RZ ;  /* 0x0000001b03107210 */ /* 0x000fe20007ffe0ff */
[----:B------:R-:W-:Y:S05]  /*04c0*/  @!P0 BRA `(.L_x_1248) ;  /* 0x0000007000008947 */ /* 0x000fea0003800000 */
[----:B-1----:R-:W-:Y:S01]  /*04d0*/  HFMA2.MMA R4, -RZ, RZ, 0, 7.62939453125e-06 ;  /* 0x00000080ff047435 */ /* 0x002fe200000001ff */
[----:B------:R-:W-:Y:S02]  /*04e0*/  @!P1 IMAD R19, R0, c[0x0][0x224], RZ ;  /* 0x0000890000139a24 */ /* 0x000fe400078e02ff */
[----:B------:R-:W-:-:S03]  /*04f0*/  IMAD.MOV.U32 R25, RZ, RZ, c[0x0][0x210] ;  /* 0x00008400ff197624 */ /* 0x000fc600078e00ff */
[----:B------:R-:W-:-:S04]  /*0500*/  LEA R17, R0, R19, 0x7 ;  /* 0x0000001300117211 */ /* 0x000fc800078e38ff */
[----:B------:R-:W-:-:S04]  /*0510*/  IMAD R0, R4, R25, c[0x0][0x234] ;  /* 0x00008d0004007624 */ /* 0x000fc800078e0219 */
[----:B------:R-:W-:Y:S01]  /*0520*/  IMAD R17, R0, R7, R17 ;  /* 0x0000000700117224 */ /* 0x000fe200078e0211 */
[----:B------:R-:W-:Y:S05]  /*0530*/  BRA `(.L_x_1249) ;  /* 0x0000002000007947 */ /* 0x000fea0003800000 */
.L_x_1248:
[----:B-1----:R-:W-:-:S04]  /*0540*/  IMAD R0, R0, c[0x0][0x1c0], R7 ;  /* 0x0000700000007a24 */ /* 0x002fc800078e0207 */
[----:B------:R-:W-:Y:S02]  /*0550*/  IMAD R17, R0, c[0x0][0x224], RZ ;  /* 0x0000890000117a24 */ /* 0x000fe400078e02ff */
.L_x_1249:
[----:B------:R-:W-:Y:S02]  /*0560*/  SHF.R.S32.HI R19, RZ, 0x1f, R12 ;  /* 0x0000001fff137819 */ /* 0x000fe4000001140c */
[----:B------:R-:W-:Y:S01]  /*0570*/  IADD3 R0, P2, P3, R2, R5, R23 ;  /* 0x0000000502007210 */ /* 0x000fe20007b5e017 */
[----:B------:R-:W-:Y:S01]  /*0580*/  IMAD R23, R13, c[0x0][0x1e8], RZ ;  /* 0x00007a000d177a24 */ /* 0x000fe200078e02ff */
[-C--:B------:R-:W-:Y:S02]  /*0590*/  LEA.HI R3, R19, R12.reuse, RZ, 0x3 ;  /* 0x0000000c13037211 */ /* 0x080fe400078f18ff */
[C---:B------:R-:W-:Y:S01]  /*05a0*/  IADD3 R6, -R18.reuse, R21, RZ ;  /* 0x0000001512067210 */ /* 0x040fe20007ffe1ff */
[----:B------:R-:W-:Y:S01]  /*05b0*/  IMAD R21, R13, c[0x0][0x370], RZ ;  /* 0x0000dc000d157a24 */ /* 0x000fe200078e02ff */
[----:B------:R-:W-:Y:S01]  /*05c0*/  LOP3.LUT R25, R3, 0x1ffffff8, RZ, 0xc0, !PT ;  /* 0x1ffffff803197812 */ /* 0x000fe200078ec0ff */
[C---:B------:R-:W-:Y:S01]  /*05d0*/  IMAD R24, R18.reuse, c[0x0][0x1ec], R23 ;  /* 0x00007b0012187a24 */ /* 0x040fe200078e0217 */
[----:B------:R-:W-:Y:S01]  /*05e0*/  SHF.R.S32.HI R13, RZ, 0x3, R3 ;  /* 0x00000003ff0d7819 */ /* 0x000fe20000011403 */
[----:B------:R-:W-:Y:S01]  /*05f0*/  IMAD R21, R18, c[0x0][0x374], R21 ;  /* 0x0000dd0012157a24 */ /* 0x000fe200078e0215 */
[----:B------:R-:W-:-:S05]  /*0600*/  IADD3 R25, -R25, R12, RZ ;  /* 0x0000000c19197210 */ /* 0x000fca0007ffe1ff */
[----:B------:R-:W-:-:S05]  /*0610*/  IMAD.SHL.U32 R4, R25, 0x8, RZ ;  /* 0x0000000819047824 */ /* 0x000fca00078e00ff */
[----:B------:R-:W-:Y:S02]  /*0620*/  SHF.R.S32.HI R5, RZ, 0x1f, R4 ;  /* 0x0000001fff057819 */ /* 0x000fe40000011404 */
[----:B------:R-:W-:-:S03]  /*0630*/  ISETP.GE.AND P0, PT, R4, c[0x0][0x220], PT ;  /* 0x0000880004007a0c */ /* 0x000fc60003f06270 */
[----:B------:R-:W-:Y:S01]  /*0640*/  IMAD.WIDE.U32 R2, R18, c[0x0][0x370], R4 ;  /* 0x0000dc0012027a25 */ /* 0x000fe200078e0004 */
[----:B------:R-:W-:-:S03]  /*0650*/  ISETP.LT.AND P1, PT, R13, R6, !P0 ;  /* 0x000000060d00720c */ /* 0x000fc60004721270 */
[----:B------:R-:W-:Y:S01]  /*0660*/  IMAD.WIDE.U32 R4, R18, c[0x0][0x1e8], R4 ;  /* 0x00007a0012047a25 */ /* 0x000fe200078e0004 */
[----:B------:R-:W-:Y:S02]  /*0670*/  IADD3 R22, P4, R22, R2, RZ ;  /* 0x0000000216167210 */ /* 0x000fe40007f9e0ff */
[----:B------:R-:W-:Y:S02]  /*0680*/  IADD3.X R2, R16, R10, R15, P2, P3 ;  /* 0x0000000a10027210 */ /* 0x000fe400017e640f */
[----:B------:R-:W-:Y:S01]  /*0690*/  IADD3 R14, P5, R14, R4, RZ ;  /* 0x000000040e0e7210 */ /* 0x000fe20007fbe0ff */
[C---:B------:R-:W-:Y:S01]  /*06a0*/  IMAD R4, R8.reuse, c[0x0][0x378], RZ ;  /* 0x0000de0008047a24 */ /* 0x040fe200078e02ff */
[----:B------:R-:W-:Y:S01]  /*06b0*/  IADD3.X R23, R11, R3, R21, P4, !PT ;  /* 0x000000030b177210 */ /* 0x000fe200027fe415 */
[----:B------:R-:W-:Y:S01]  /*06c0*/  IMAD R8, R8, c[0x0][0x1f0], RZ ;  /* 0x00007c0008087a24 */ /* 0x000fe200078e02ff */
[----:B------:R-:W-:Y:S01]  /*06d0*/  IADD3.X R15, R9, R5, R24, P5, !PT ;  /* 0x00000005090f7210 */ /* 0x000fe20002ffe418 */
[C---:B------:R-:W-:Y:S01]  /*06e0*/  IMAD R5, R7.reuse, c[0x0][0x37c], R4 ;  /* 0x0000df0007057a24 */ /* 0x040fe200078e0204 */
[----:B------:R-:W-:Y:S01]  /*06f0*/  SHF.R.S32.HI R16, RZ, 0x1f, R13 ;  /* 0x0000001fff107819 */ /* 0x000fe2000001140d */
[----:B------:R-:W-:Y:S01]  /*0700*/  IMAD.WIDE.U32 R22, R7, c[0x0][0x378], R22 ;  /* 0x0000de0007167a25 */ /* 0x000fe200078e0016 */
[----:B------:R-:W-:-:S03]  /*0710*/  IADD3 R3, R13, 0x20, RZ ;  /* 0x000000200d037810 */ /* 0x000fc60007ffe0ff */
[----:B------:R-:W-:Y:S01]  /*0720*/  @P1 IMAD R4, R16, c[0x0][0x370], RZ ;  /* 0x0000dc0010041a24 */ /* 0x000fe200078e02ff */
[----:B------:R-:W-:Y:S01]  /*0730*/  IADD3 R23, R23, R5, RZ ;  /* 0x0000000517177210 */ /* 0x000fe20007ffe0ff */
[----:B------:R-:W-:Y:S01]  /*0740*/  IMAD R11, R7, c[0x0][0x1f4], R8 ;  /* 0x00007d00070b7a24 */ /* 0x000fe200078e0208 */
[-C--:B------:R-:W-:Y:S01]  /*0750*/  ISETP.LT.AND P3, PT, R3, R6.reuse, !P0 ;  /* 0x000000060300720c */ /* 0x080fe20004761270 */
[----:B------:R-:W-:Y:S01]  /*0760*/  IMAD.WIDE.U32 R14, R7, c[0x0][0x1f0], R14 ;  /* 0x00007c00070e7a25 */ /* 0x000fe200078e000e */
[C---:B------:R-:W-:Y:S02]  /*0770*/  IADD3 R3, R13.reuse, 0x40, RZ ;  /* 0x000000400d037810 */ /* 0x040fe40007ffe0ff */
[C---:B------:R-:W-:Y:S01]  /*0780*/  IADD3 R7, R13.reuse, 0x60, RZ ;  /* 0x000000600d077810 */ /* 0x040fe20007ffe0ff */
[----:B------:R-:W-:Y:S01]  /*0790*/  @P1 IMAD R9, R13, c[0x0][0x374], R4 ;  /* 0x0000dd000d091a24 */ /* 0x000fe200078e0204 */
[-C--:B------:R-:W-:Y:S01]  /*07a0*/  ISETP.LT.AND P2, PT, R3, R6.reuse, !P0 ;  /* 0x000000060300720c */ /* 0x080fe20004741270 */
[----:B------:R-:W-:Y:S01]  /*07b0*/  @P1 IMAD.WIDE.U32 R4, R13, c[0x0][0x370], R22 ;  /* 0x0000dc000d041a25 */ /* 0x000fe200078e0016 */
[----:B------:R-:W-:-:S03]  /*07c0*/  ISETP.LT.AND P0, PT, R7, R6, !P0 ;  /* 0x000000060700720c */ /* 0x000fc60004701270 */
[----:B------:R-:W-:Y:S01]  /*07d0*/  @P1 IMAD R8, R16, c[0x0][0x1e8], RZ ;  /* 0x00007a0010081a24 */ /* 0x000fe200078e02ff */
[----:B------:R-:W-:Y:S01]  /*07e0*/  @P1 IADD3 R3, R5, R9, RZ ;  /* 0x0000000905031210 */ /* 0x000fe20007ffe0ff */
[----:B------:R-:W-:Y:S01]  /*07f0*/  IMAD.IADD R15, R15, 0x1, R11 ;  /* 0x000000010f0f7824 */ /* 0x000fe200078e020b */
[C---:B------:R-:W-:Y:S01]  /*0800*/  @P1 LEA R26, P4, R4.reuse, c[0x0][0x330], 0x1 ;  /* 0x0000cc00041a1a11 */ /* 0x040fe200078808ff */
[C---:B------:R-:W-:Y:S02]  /*0810*/  @P1 IMAD R7, R13.reuse, c[0x0][0x1ec], R8 ;  /* 0x00007b000d071a24 */ /* 0x040fe400078e0208 */
[----:B------:R-:W-:Y:S01]  /*0820*/  @P1 IMAD.WIDE.U32 R8, R13, c[0x0][0x1e8], R14 ;  /* 0x00007a000d081a25 */ /* 0x000fe200078e000e */
[----:B------:R-:W-:Y:S01]  /*0830*/  @P1 LEA.HI.X R27, R4, c[0x0][0x334], R3, 0x1, P4 ;  /* 0x0000cd00041b1a11 */ /* 0x000fe200020f0c03 */
[----:B------:R-:W-:Y:S01]  /*0840*/  CS2R R10, SRZ ;  /* 0x00000000000a7805 */ /* 0x000fe2000001ff00 */
[----:B------:R-:W-:Y:S02]  /*0850*/  CS2R R4, SRZ ;  /* 0x0000000000047805 */ /* 0x000fe4000001ff00 */
[----:B------:R-:W-:-:S02]  /*0860*/  @P1 IADD3 R3, R9, R7, RZ ;  /* 0x0000000709031210 */ /* 0x000fc40007ffe0ff */
[----:B------:R-:W-:Y:S01]  /*0870*/  @P1 LEA R24, P4, R8, c[0x0][0x1d0], 0x1 ;  /* 0x0000740008181a11 */ /* 0x000fe200078808ff */
[----:B------:R-:W-:-:S03]  /*0880*/  CS2R R6, SRZ ;  /* 0x0000000000067805 */ /* 0x000fc6000001ff00 */
[----:B------:R-:W-:Y:S02]  /*0890*/  @P1 LEA.HI.X R25, R8, c[0x0][0x1d4], R3, 0x1, P4 ;  /* 0x0000750008191a11 */ /* 0x000fe400020f0c03 */
[----:B------:R-:W-:Y:S01]  /*08a0*/  CS2R R8, SRZ ;  /* 0x0000000000087805 */ /* 0x000fe2000001ff00 */
[----:B------:R0:W2:Y:S05]  /*08b0*/  @P1 LDG.E.128 R4, [R26.64] ;  /* 0x000000041a041981 */ /* 0x0000aa000c1e1d00 */
[----:B------:R1:W3:Y:S01]  /*08c0*/  @P1 LDG.E.128 R8, [R24.64] ;  /* 0x0000000418081981 */ /* 0x0002e2000c1e1d00 */
[----:B0-----:R-:W-:Y:S02]  /*08d0*/  @P3 IADD3 R27, P1, R13, 0x20, RZ ;  /* 0x000000200d1b3810 */ /* 0x001fe40007f3e0ff */
[----:B-1----:R-:W-:Y:S01]  /*08e0*/  @P3 MOV R24, R22 ;  /* 0x0000001600183202 */ /* 0x002fe20000000f00 */
[----:B------:R-:W-:-:S04]  /*08f0*/  @P3 IMAD.MOV.U32 R25, RZ, RZ, R23 ;  /* 0x000000ffff193224 */ /* 0x000fc800078e0017 */
[----:B------:R-:W-:Y:S01]  /*0900*/  @P3 IMAD.WIDE.U32 R24, R27, c[0x0][0x370], R24 ;  /* 0x0000dc001b183a25 */ /* 0x000fe200078e0018 */
[----:B--2---:R-:W-:-:S03]  /*0910*/  LOP3.LUT R3, R4, 0xffff0000, RZ, 0xc0, !PT ;  /* 0xffff000004037812 */ /* 0x004fc600078ec0ff */
[----:B------:R-:W-:Y:S01]  /*0920*/  IMAD.U32 R4, R4, 0x10000, RZ ;  /* 0x0001000004047824 */ /* 0x000fe200078e00ff */
[----:B---3--:R-:W-:-:S05]  /*0930*/  LOP3.LUT R28, R8, 0xffff0000, RZ, 0xc0, !PT ;  /* 0xffff0000081c7812 */ /* 0x008fca00078ec0ff */
[----:B------:R-:W-:Y:S01]  /*0940*/  FMUL.FTZ R28, R3, R28 ;  /* 0x0000001c031c7220 */ /* 0x000fe20000410000 */
[----:B------:R-:W-:Y:S02]  /*0950*/  SHF.L.U32 R3, R8, 0x10, RZ ;  /* 0x0000001008037819 */ /* 0x000fe400000006ff */
[----:B------:R-:W-:Y:S02]  /*0960*/  @P3 IADD3.X R8, RZ, R16, RZ, P1, !PT ;  /* 0x00000010ff083210 */ /* 0x000fe40000ffe4ff */
[----:B------:R-:W-:Y:S01]  /*0970*/  @P3 LEA R26, P1, R24, c[0x0][0x330], 0x1 ;  /* 0x0000cc00181a3a11 */ /* 0x000fe200078208ff */
[----:B------:R-:W-:Y:S01]  /*0980*/  FFMA.FTZ R28, R4, R3, R28 ;  /* 0x00000003041c7223 */ /* 0x000fe2000001001c */
[C---:B------:R-:W-:Y:S01]  /*0990*/  SHF.L.U32 R4, R9.reuse, 0x10, RZ ;  /* 0x0000001009047819 */ /* 0x040fe200000006ff */
[----:B------:R-:W-:Y:S01]  /*09a0*/  @P3 IMAD R8, R8, c[0x0][0x370], RZ ;  /* 0x0000dc0008083a24 */ /* 0x000fe200078e02ff */
[----:B------:R-:W-:Y:S01]  /*09b0*/  LOP3.LUT R9, R9, 0xffff0000, RZ, 0xc0, !PT ;  /* 0xffff000009097812 */ /* 0x000fe200078ec0ff */
[----:B------:R-:W-:-:S02]  /*09c0*/  IMAD.U32 R3, R5, 0x10000, RZ ;  /* 0x0001000005037824 */ /* 0x000fc400078e00ff */
[----:B------:R-:W-:Y:S02]  /*09d0*/  @P3 IMAD R21, R27, c[0x0][0x374], R8 ;  /* 0x0000dd001b153a24 */ /* 0x000fe400078e0208 */
[----:B------:R-:W-:Y:S01]  /*09e0*/  FFMA.FTZ R3, R3, R4, R28 ;  /* 0x0000000403037223 */ /* 0x000fe2000001001c */
[----:B------:R-:W-:Y:S01]  /*09f0*/  LOP3.LUT R4, R5, 0xffff0000, RZ, 0xc0, !PT ;  /* 0xffff000005047812 */ /* 0x000fe200078ec0ff */
[C---:B------:R-:W-:Y:S01]  /*0a00*/  IMAD.U32 R8, R10.reuse, 0x10000, RZ ;  /* 0x000100000a087824 */ /* 0x040fe200078e00ff */
[----:B------:R-:W-:Y:S02]  /*0a10*/  @P3 IADD3 R21, R25, R21, RZ ;  /* 0x0000001519153210 */ /* 0x000fe40007ffe0ff */
[----:B------:R-:W-:Y:S01]  /*0a20*/  LOP3.LUT R10, R10, 0xffff0000, RZ, 0xc0, !PT ;  /* 0xffff00000a0a7812 */ /* 0x000fe200078ec0ff */
[----:B------:R-:W-:Y:S01]  /*0a30*/  FFMA.FTZ R9, R4, R9, R3 ;  /* 0x0000000904097223 */ /* 0x000fe20000010003 */
[----:B------:R-:W-:Y:S02]  /*0a40*/  SHF.L.U32 R3, R6, 0x10, RZ ;  /* 0x0000001006037819 */ /* 0x000fe400000006ff */
[----:B------:R-:W-:-:S02]  /*0a50*/  @P3 LEA.HI.X R27, R24, c[0x0][0x334], R21, 0x1, P1 ;  /* 0x0000cd00181b3a11 */ /* 0x000fc400008f0c15 */
[----:B------:R-:W-:Y:S01]  /*0a60*/  @P3 IADD3 R4, P1, R13, 0x20, RZ ;  /* 0x000000200d043810 */ /* 0x000fe20007f3e0ff */
[----:B------:R-:W-:Y:S01]  /*0a70*/  FFMA.FTZ R8, R3, R8, R9 ;  /* 0x0000000803087223 */ /* 0x000fe20000010009 */
[----:B------:R-:W-:Y:S02]  /*0a80*/  LOP3.LUT R3, R6, 0xffff0000, RZ, 0xc0, !PT ;  /* 0xffff000006037812 */ /* 0x000fe400078ec0ff */
[----:B------:R-:W-:Y:S02]  /*0a90*/  @P3 IADD3.X R9, RZ, R16, RZ, P1, !PT ;  /* 0x00000010ff093210 */ /* 0x000fe40000ffe4ff */
[----:B------:R-:W-:Y:S01]  /*0aa0*/  SHF.L.U32 R6, R7, 0x10, RZ ;  /* 0x0000001007067819 */ /* 0x000fe200000006ff */
[----:B------:R-:W-:Y:S02]  /*0ab0*/  FFMA.FTZ R3, R3, R10, R8 ;  /* 0x0000000a03037223 */ /* 0x000fe40000010008 */
[----:B------:R-:W-:Y:S02]  /*0ac0*/  @P3 IMAD R9, R9, c[0x0][0x1e8], RZ ;  /* 0x00007a0009093a24 */ /* 0x000fe400078e02ff */
[C---:B------:R-:W-:Y:S01]  /*0ad0*/  IMAD.U32 R8, R11.reuse, 0x10000, RZ ;  /* 0x000100000b087824 */ /* 0x040fe200078e00ff */
[----:B------:R-:W-:Y:S01]  /*0ae0*/  LOP3.LUT R11, R11, 0xffff0000, RZ, 0xc0, !PT ;  /* 0xffff00000b0b7812 */ /* 0x000fe200078ec0ff */
[----:B------:R-:W-:-:S02]  /*0af0*/  @P3 IMAD R9, R4, c[0x0][0x1ec], R9 ;  /* 0x00007b0004093a24 */ /* 0x000fc400078e0209 */
[----:B------:R-:W-:-:S04]  /*0b00*/  @P3 IMAD.WIDE.U32 R4, R4, c[0x0][0x1e8], R14 ;  /* 0x00007a0004043a25 */ /* 0x000fc800078e000e */
[----:B------:R-:W-:Y:S01]  /*0b10*/  FFMA.FTZ R3, R6, R8, R3 ;  /* 0x0000000806037223 */ /* 0x000fe20000010003 */
[----:B------:R-:W-:Y:S02]  /*0b20*/  LOP3.LUT R6, R7, 0xffff0000, RZ, 0xc0, !PT ;  /* 0xffff000007067812 */ /* 0x000fe400078ec0ff */
[----:B------:R-:W-:Y:S02]  /*0b30*/  @P3 IADD3 R9, R5, R9, RZ ;  /* 0x0000000905093210 */ /* 0x000fe40007ffe0ff */
[----:B------:R-:W-:Y:S01]  /*0b40*/  @P3 LEA R24, P1, R4, c[0x0][0x1d0], 0x1 ;  /* 0x0000740004183a11 */ /* 0x000fe200078208ff */
[----:B------:R-:W-:Y:S02]  /*0b50*/  FFMA.FTZ R3, R6, R11, R3 ;  /* 0x0000000b06037223 */ /* 0x000fe40000010003 */
[----:B------:R-:W-:Y:S01]  /*0b60*/  CS2R R6, SRZ ;  /* 0x0000000000067805 */ /* 0x000fe2000001ff00 */
[----:B------:R-:W-:Y:S01]  /*0b70*/  @P3 LEA.HI.X R25, R4, c[0x0][0x1d4], R9, 0x1, P1 ;  /* 0x0000750004193a11 */ /* 0x000fe200008f0c09 */
[----:B------:R-:W-:Y:S01]  /*0b80*/  CS2R R10, SRZ ;  /* 0x00000000000a7805 */ /* 0x000fe2000001ff00 */
[----:B------:R-:W-:Y:S01]  /*0b90*/  CS2R R4, SRZ ;  /* 0x0000000000047805 */ /* 0x000fe2000001ff00 */
[----:B------:R-:W-:-:S05]  /*0ba0*/  CS2R R8, SRZ ;  /* 0x0000000000087805 */ /* 0x000fca000001ff00 */
[----:B------:R-:W2:Y:S04]  /*0bb0*/  @P3 LDG.E.128 R4, [R26.64] ;  /* 0x000000041a043981 */ /* 0x000ea8000c1e1d00 */
[----:B------:R0:W3:Y:S01]  /*0bc0*/  @P3 LDG.E.128 R8, [R24.64] ;  /* 0x0000000418083981 */ /* 0x0000e2000c1e1d00 */
[----:B------:R-:W-:Y:S01]  /*0bd0*/  IADD3 R17, R18, R17, RZ ;  /* 0x0000001112117210 */ /* 0x000fe20007ffe0ff */
[----:B------:R-:W-:Y:S01]  /*0be0*/  IMAD R20, R20, c[0x0][0x22c], RZ ;  /* 0x00008b0014147a24 */ /* 0x000fe200078e02ff */
[----:B------:R-:W-:Y:S02]  /*0bf0*/  @P0 IADD3 R29, P3, R13, 0x60, RZ ;  /* 0x000000600d1d0810 */ /* 0x000fe40007f7e0ff */
[----:B0-----:R-:W-:Y:S02]  /*0c00*/  @P2 MOV R25, R15 ;  /* 0x0000000f00192202 */ /* 0x001fe40000000f00 */
[----:B--2---:R-:W-:-:S02]  /*0c10*/  LOP3.LUT R28, R4, 0xffff0000, RZ, 0xc0, !PT ;  /* 0xffff0000041c7812 */ /* 0x004fc400078ec0ff */
[----:B------:R-:W-:Y:S02]  /*0c20*/  SHF.L.U32 R4, R4, 0x10, RZ ;  /* 0x0000001004047819 */ /* 0x000fe400000006ff */
[C---:B---3--:R-:W-:Y:S01]  /*0c30*/  LOP3.LUT R21, R8.reuse, 0xffff0000, RZ, 0xc0, !PT ;  /* 0xffff000008157812 */ /* 0x048fe200078ec0ff */
[----:B------:R-:W-:-:S04]  /*0c40*/  IMAD.U32 R8, R8, 0x10000, RZ ;  /* 0x0001000008087824 */ /* 0x000fc800078e00ff */
[----:B------:R-:W-:-:S04]  /*0c50*/  FMUL.FTZ R21, R21, R28 ;  /* 0x0000001c15157220 */ /* 0x000fc80000410000 */
[----:B------:R-:W-:Y:S01]  /*0c60*/  FFMA.FTZ R4, R8, R4, R21 ;  /* 0x0000000408047223 */ /* 0x000fe20000010015 */
[----:B------:R-:W-:Y:S02]  /*0c70*/  SHF.L.U32 R8, R5, 0x10, RZ ;  /* 0x0000001005087819 */ /* 0x000fe400000006ff */
[C---:B------:R-:W-:Y:S02]  /*0c80*/  SHF.L.U32 R21, R9.reuse, 0x10, RZ ;  /* 0x0000001009157819 */ /* 0x040fe400000006ff */
[----:B------:R-:W-:-:S03]  /*0c90*/  LOP3.LUT R9, R9, 0xffff0000, RZ, 0xc0, !PT ;  /* 0xffff000009097812 */ /* 0x000fc600078ec0ff */
[----:B------:R-:W-:Y:S01]  /*0ca0*/  FFMA.FTZ R4, R21, R8, R4 ;  /* 0x0000000815047223 */ /* 0x000fe20000010004 */
[----:B------:R-:W-:Y:S02]  /*0cb0*/  LOP3.LUT R8, R5, 0xffff0000, RZ, 0xc0, !PT ;  /* 0xffff000005087812 */ /* 0x000fe400078ec0ff */
[----:B------:R-:W-:-:S03]  /*0cc0*/  @P2 IADD3 R5, P1, R13, 0x40, RZ ;  /* 0x000000400d052810 */ /* 0x000fc60007f3e0ff */
[----:B------:R-:W-:Y:S01]  /*0cd0*/  FFMA.FTZ R4, R9, R8, R4 ;  /* 0x0000000809047223 */ /* 0x000fe20000010004 */
[----:B------:R-:W-:Y:S01]  /*0ce0*/  SHF.L.U32 R8, R6, 0x10, RZ ;  /* 0x0000001006087819 */ /* 0x000fe200000006ff */
[----:B------:R-:W-:Y:S01]  /*0cf0*/  @P2 IMAD.X R21, RZ, RZ, R16, P1 ;  /* 0x000000ffff152224 */ /* 0x000fe200008e0610 */
[----:B------:R-:W-:Y:S02]  /*0d00*/  SHF.L.U32 R9, R10, 0x10, RZ ;  /* 0x000000100a097819 */ /* 0x000fe400000006ff */
[----:B------:R-:W-:Y:S01]  /*0d10*/  LOP3.LUT R6, R6, 0xffff0000, RZ, 0xc0, !PT ;  /* 0xffff000006067812 */ /* 0x000fe200078ec0ff */
[----:B------:R-:W-:Y:S01]  /*0d20*/  @P2 IMAD R24, R21, c[0x0][0x370], RZ ;  /* 0x0000dc0015182a24 */ /* 0x000fe200078e02ff */
[----:B------:R-:W-:Y:S01]  /*0d30*/  LOP3.LUT R10, R10, 0xffff0000, RZ, 0xc0, !PT ;  /* 0xffff00000a0a7812 */ /* 0x000fe200078ec0ff */
[----:B------:R-:W-:Y:S01]  /*0d40*/  FFMA.FTZ R4, R9, R8, R4 ;  /* 0x0000000809047223 */ /* 0x000fe20000010004 */
[----:B------:R-:W-:Y:S01]  /*0d50*/  @P2 MOV R9, R23 ;  /* 0x0000001700092202 */ /* 0x000fe20000000f00 */
[----:B------:R-:W-:-:S02]  /*0d60*/  @P2 IMAD.MOV.U32 R8, RZ, RZ, R22 ;  /* 0x000000ffff082224 */ /* 0x000fc400078e0016 */
[C---:B------:R-:W-:Y:S01]  /*0d70*/  @P2 IMAD R21, R5.reuse, c[0x0][0x374], R24 ;  /* 0x0000dd0005152a24 */ /* 0x040fe200078e0218 */
[----:B------:R-:W-:Y:S01]  /*0d80*/  @P2 MOV R24, R14 ;  /* 0x0000000e00182202 */ /* 0x000fe20000000f00 */
[----:B------:R-:W-:Y:S01]  /*0d90*/  @P2 IMAD.WIDE.U32 R8, R5, c[0x0][0x370], R8 ;  /* 0x0000dc0005082a25 */ /* 0x000fe200078e0008 */
[----:B------:R-:W-:-:S03]  /*0da0*/  LEA.HI R5, R19, R12, RZ, 0x4 ;  /* 0x0000000c13057211 */ /* 0x000fc600078f20ff */
[----:B------:R-:W-:Y:S01]  /*0db0*/  @P2 IMAD.IADD R21, R9, 0x1, R21 ;  /* 0x0000000109152824 */ /* 0x000fe200078e0215 */
[----:B------:R-:W-:Y:S01]  /*0dc0*/  @P2 LEA R18, P1, R8, c[0x0][0x330], 0x1 ;  /* 0x0000cc0008122a11 */ /* 0x000fe200078208ff */
[----:B------:R-:W-:Y:S01]  /*0dd0*/  FFMA.FTZ R6, R10, R6, R4 ;  /* 0x000000060a067223 */ /* 0x000fe20000010004 */
[----:B------:R-:W-:Y:S01]  /*0de0*/  LOP3.LUT R9, R5, 0x3ffffff0, RZ, 0xc0, !PT ;  /* 0x3ffffff005097812 */ /* 0x000fe200078ec0ff */
[----:B------:R-:W-:Y:S01]  /*0df0*/  @P0 IMAD.WIDE.U32 R14, R29, c[0x0][0x1e8], R14 ;  /* 0x00007a001d0e0a25 */ /* 0x000fe200078e000e */
[----:B------:R-:W-:Y:S02]  /*0e00*/  @P2 LEA.HI.X R19, R8, c[0x0][0x334], R21, 0x1, P1 ;  /* 0x0000cd0008132a11 */ /* 0x000fe400008f0c15 */
[----:B------:R-:W-:Y:S02]  /*0e10*/  @P2 IADD3 R8, P1, R13, 0x40, RZ ;  /* 0x000000400d082810 */ /* 0x000fe40007f3e0ff */
[----:B------:R-:W-:Y:S02]  /*0e20*/  IADD3 R9, -R9, R12, RZ ;  /* 0x0000000c09097210 */ /* 0x000fe40007ffe1ff */
[----:B------:R-:W-:Y:S01]  /*0e30*/  SHF.R.S32.HI R21, RZ, 0x4, R5 ;  /* 0x00000004ff157819 */ /* 0x000fe20000011405 */
[----:B------:R-:W-:Y:S01]  /*0e40*/  @P2 IMAD.X R5, RZ, RZ, R16, P1 ;  /* 0x000000ffff052224 */ /* 0x000fe200008e0610 */
[----:B------:R-:W-:-:S02]  /*0e50*/  @P0 IADD3 R27, P1, R13, 0x60, RZ ;  /* 0x000000600d1b0810 */ /* 0x000fc40007f3e0ff */
[----:B------:R-:W-:Y:S01]  /*0e60*/  SHF.L.U32 R9, R9, 0x2, RZ ;  /* 0x0000000209097819 */ /* 0x000fe200000006ff */
[----:B------:R-:W-:Y:S01]  /*0e70*/  @P2 IMAD R5, R5, c[0x0][0x1e8], RZ ;  /* 0x00007a0005052a24 */ /* 0x000fe200078e02ff */
[----:B------:R-:W-:Y:S01]  /*0e80*/  SHF.L.U32 R10, R7, 0x10, RZ ;  /* 0x00000010070a7819 */ /* 0x000fe200000006ff */
[----:B------:R-:W-:Y:S01]  /*0e90*/  @P0 IMAD.X R13, RZ, RZ, R16, P1 ;  /* 0x000000ffff0d0224 */ /* 0x000fe200008e0610 */
[----:B------:R-:W-:Y:S01]  /*0ea0*/  @P0 IADD3.X R16, RZ, R16, RZ, P3, !PT ;  /* 0x00000010ff100210 */ /* 0x000fe20001ffe4ff */
[----:B------:R-:W-:Y:S01]  /*0eb0*/  IMAD R21, R21, R20, R9 ;  /* 0x0000001415157224 */ /* 0x000fe200078e0209 */
[----:B------:R-:W-:Y:S01]  /*0ec0*/  LOP3.LUT R7, R7, 0xffff0000, RZ, 0xc0, !PT ;  /* 0xffff000007077812 */ /* 0x000fe200078ec0ff */
[C---:B------:R-:W-:Y:S01]  /*0ed0*/  @P2 IMAD R5, R8.reuse, c[0x0][0x1ec], R5 ;  /* 0x00007b0008052a24 */ /* 0x040fe200078e0205 */
[----:B------:R-:W-:Y:S01]  /*0ee0*/  LOP3.LUT R4, R11, 0xffff0000, RZ, 0xc0, !PT ;  /* 0xffff00000b047812 */ /* 0x000fe200078ec0ff */
[----:B------:R-:W-:-:S04]  /*0ef0*/  @P2 IMAD.WIDE.U32 R8, R8, c[0x0][0x1e8], R24 ;  /* 0x00007a0008082a25 */ /* 0x000fc800078e0018 */
[----:B------:R-:W-:Y:S01]  /*0f00*/  @P0 IMAD R24, R13, c[0x0][0x370], RZ ;  /* 0x0000dc000d180a24 */ /* 0x000fe200078e02ff */
[----:B------:R-:W-:Y:S01]  /*0f10*/  @P2 IADD3 R5, R9, R5, RZ ;  /* 0x0000000509052210 */ /* 0x000fe20007ffe0ff */
[----:B------:R-:W-:Y:S01]  /*0f20*/  @P0 IMAD R16, R16, c[0x0][0x1e8], RZ ;  /* 0x00007a0010100a24 */ /* 0x000fe200078e02ff */
[----:B------:R-:W-:Y:S01]  /*0f30*/  @P2 LEA R28, P3, R8, c[0x0][0x1d0], 0x1 ;  /* 0x00007400081c2a11 */ /* 0x000fe200078608ff */
[C---:B------:R-:W-:Y:S02]  /*0f40*/  @P0 IMAD R13, R27.reuse, c[0x0][0x374], R24 ;  /* 0x0000dd001b0d0a24 */ /* 0x040fe400078e0218 */
[----:B------:R-:W-:Y:S01]  /*0f50*/  @P0 IMAD.WIDE.U32 R24, R27, c[0x0][0x370], R22 ;  /* 0x0000dc001b180a25 */ /* 0x000fe200078e0016 */
[----:B------:R-:W-:-:S03]  /*0f60*/  @P0 LEA R22, P4, R14, c[0x0][0x1d0], 0x1 ;  /* 0x000074000e160a11 */ /* 0x000fc600078808ff */
[----:B------:R-:W-:Y:S01]  /*0f70*/  IMAD.U32 R27, R11, 0x10000, RZ ;  /* 0x000100000b1b7824 */ /* 0x000fe200078e00ff */
[----:B------:R-:W-:Y:S01]  /*0f80*/  @P0 IADD3 R13, R25, R13, RZ ;  /* 0x0000000d190d0210 */ /* 0x000fe20007ffe0ff */
[----:B------:R-:W-:Y:S01]  /*0f90*/  @P0 IMAD R23, R29, c[0x0][0x1ec], R16 ;  /* 0x00007b001d170a24 */ /* 0x000fe200078e0210 */
[----:B------:R-:W-:Y:S01]  /*0fa0*/  @P0 LEA R26, P1, R24, c[0x0][0x330], 0x1 ;  /* 0x0000cc00181a0a11 */ /* 0x000fe200078208ff */
[----:B------:R-:W-:Y:S01]  /*0fb0*/  FFMA.FTZ R6, R27, R10, R6 ;  /* 0x0000000a1b067223 */ /* 0x000fe20000010006 */
[----:B------:R-:W-:Y:S01]  /*0fc0*/  @P2 LEA.HI.X R29, R8, c[0x0][0x1d4], R5, 0x1, P3 ;  /* 0x00007500081d2a11 */ /* 0x000fe200018f0c05 */
[----:B------:R-:W-:Y:S01]  /*0fd0*/  CS2R R10, SRZ ;  /* 0x00000000000a7805 */ /* 0x000fe2000001ff00 */
[----:B------:R-:W-:Y:S01]  /*0fe0*/  @P0 LEA.HI.X R27, R24, c[0x0][0x334], R13, 0x1, P1 ;  /* 0x0000cd00181b0a11 */ /* 0x000fe200008f0c0d */
[----:B------:R-:W-:Y:S01]  /*0ff0*/  FFMA.FTZ R24, R4, R7, R6 ;  /* 0x0000000704187223 */ /* 0x000fe20000010006 */
[----:B------:R-:W-:Y:S01]  /*1000*/  CS2R R8, SRZ ;  /* 0x0000000000087805 */ /* 0x000fe2000001ff00 */
[----:B------:R-:W-:Y:S01]  /*1010*/  CS2R R4, SRZ ;  /* 0x0000000000047805 */ /* 0x000fe2000001ff00 */
[----:B------:R-:W-:Y:S01]  /*1020*/  CS2R R6, SRZ ;  /* 0x0000000000067805 */ /* 0x000fe2000001ff00 */
[----:B------:R-:W-:-:S03]  /*1030*/  @P0 IMAD.IADD R23, R15, 0x1, R23 ;  /* 0x000000010f170824 */ /* 0x000fc600078e0217 */
[----:B------:R0:W2:Y:S01]  /*1040*/  @P2 LDG.E.128 R8, [R28.64] ;  /* 0x000000041c082981 */ /* 0x0000a2000c1e1d00 */
[----:B------:R-:W-:Y:S02]  /*1050*/  LOP3.LUT P1, RZ, R12, 0x7, RZ, 0xc0, !PT ;  /* 0x000000070cff7812 */ /* 0x000fe4000782c0ff */
[----:B------:R-:W-:Y:S01]  /*1060*/  @P0 LEA.HI.X R23, R14, c[0x0][0x1d4], R23, 0x1, P4 ;  /* 0x000075000e170a11 */ /* 0x000fe200020f0c17 */
[----:B------:R1:W3:Y:S01]  /*1070*/  @P2 LDG.E.128 R4, [R18.64] ;  /* 0x0000000412042981 */ /* 0x0002e2000c1e1d00 */
[----:B------:R-:W-:-:S04]  /*1080*/  LEA.HI R16, P2, R12, R17, RZ, 0x1d ;  /* 0x000000110c107211 */ /* 0x000fc8000785e8ff */
[----:B------:R-:W-:Y:S02]  /*1090*/  LEA.HI.X.SX32 R17, R17, RZ, 0x1, P2 ;  /* 0x000000ff11117211 */ /* 0x000fe400010f0eff */
[C---:B0-----:R-:W-:Y:S01]  /*10a0*/  LEA R28, P2, R16.reuse, c[0x0][0x3c8], 0x2 ;  /* 0x0000f200101c7a11 */ /* 0x041fe200078410ff */
[----:B------:R-:W-:Y:S01]  /*10b0*/  CS2R R12, SRZ ;  /* 0x00000000000c7805 */ /* 0x000fe2000001ff00 */
[----:B------:R-:W-:Y:S01]  /*10c0*/  CS2R R14, SRZ ;  /* 0x00000000000e7805 */ /* 0x000fe2000001ff00 */
[----:B-1----:R-:W-:Y:S01]  /*10d0*/  CS2R R18, SRZ ;  /* 0x0000000000127805 */ /* 0x002fe2000001ff00 */
[----:B------:R-:W-:Y:S02]  /*10e0*/  LEA.HI.X R29, R16, c[0x0][0x3cc], R17, 0x2, P2 ;  /* 0x0000f300101d7a11 */ /* 0x000fe400010f1411 */
[----:B------:R-:W-:Y:S02]  /*10f0*/  CS2R R16, SRZ ;  /* 0x0000000000107805 */ /* 0x000fe4000001ff00 */
[----:B------:R-:W4:Y:S04]  /*1100*/  @P0 LDG.E.128 R12, [R26.64] ;  /* 0x000000041a0c0981 */ /* 0x000f28000c1e1d00 */
[----:B------:R0:W5:Y:S01]  /*1110*/  @P0 LDG.E.128 R16, [R22.64] ;  /* 0x0000000416100981 */ /* 0x000162000c1e1d00 */
[----:B------:R-:W-:-:S04]  /*1120*/  IADD3 R0, P0, R21, R0, RZ ;  /* 0x0000000015007210 */ /* 0x000fc80007f1e0ff */
[----:B------:R-:W-:Y:S02]  /*1130*/  LEA.HI.X.SX32 R21, R21, R2, 0x1, P0 ;  /* 0x0000000215157211 */ /* 0x000fe400000f0eff */
[----:B------:R-:W1:Y:S02]  /*1140*/  SHFL.BFLY PT, R2, R3, 0x4, 0x1f ;  /* 0x0c801f0003027f89 */ /* 0x000e6400000e0000 */
[----:B-1----:R-:W-:Y:S02]  /*1150*/  FADD.FTZ R2, R3, R2 ;  /* 0x0000000203027221 */ /* 0x002fe40000010000 */
[----:B0-----:R-:W0:Y:S01]  /*1160*/  SHFL.BFLY PT, R23, R24, 0x4, 0x1f ;  /* 0x0c801f0018177f89 */ /* 0x001e2200000e0000 */
[----:B--2---:R-:W-:Y:S02]  /*1170*/  LOP3.LUT R22, R8, 0xffff0000, RZ, 0xc0, !PT ;  /* 0xffff000008167812 */ /* 0x004fe400078ec0ff */
[C---:B---3--:R-:W-:Y:S02]  /*1180*/  LOP3.LUT R25, R4.reuse, 0xffff0000, RZ, 0xc0, !PT ;  /* 0xffff000004197812 */ /* 0x048fe400078ec0ff */
[----:B------:R-:W-:-:S02]  /*1190*/  SHF.L.U32 R4, R4, 0x10, RZ ;  /* 0x0000001004047819 */ /* 0x000fc400000006ff */
[----:B------:R-:W-:Y:S01]  /*11a0*/  SHF.L.U32 R8, R8, 0x10, RZ ;  /* 0x0000001008087819 */ /* 0x000fe200000006ff */
[----:B------:R-:W-:-:S04]  /*11b0*/  FMUL.FTZ R25, R25, R22 ;  /* 0x0000001619197220 */ /* 0x000fc80000410000 */
[----:B------:R-:W-:Y:S01]  /*11c0*/  FFMA.FTZ R4, R4, R8, R25 ;  /* 0x0000000804047223 */ /* 0x000fe20000010019 */
[----:B------:R-:W-:Y:S01]  /*11d0*/  SHF.L.U32 R8, R9, 0x10, RZ ;  /* 0x0000001009087819 */ /* 0x000fe200000006ff */
[----:B------:R-:W-:-:S04]  /*11e0*/  IMAD.U32 R25, R5, 0x10000, RZ ;  /* 0x0001000005197824 */ /* 0x000fc800078e00ff */
[----:B------:R-:W-:Y:S01]  /*11f0*/  FFMA.FTZ R3, R25, R8, R4 ;  /* 0x0000000819037223 */ /* 0x000fe20000010004 */
[----:B----4-:R-:W-:Y:S02]  /*1200*/  LOP3.LUT R25, R12, 0xffff0000, RZ, 0xc0, !PT ;  /* 0xffff00000c197812 */ /* 0x010fe400078ec0ff */
[----:B-----5:R-:W-:Y:S02]  /*1210*/  LOP3.LUT R4, R16, 0xffff0000, RZ, 0xc0, !PT ;  /* 0xffff000010047812 */ /* 0x020fe400078ec0ff */
[----:B------:R-:W-:-:S03]  /*1220*/  SHF.L.U32 R12, R12, 0x10, RZ ;  /* 0x000000100c0c7819 */ /* 0x000fc600000006ff */
[----:B------:R-:W-:Y:S02]  /*1230*/  FMUL.FTZ R4, R4, R25 ;  /* 0x0000001904047220 */ /* 0x000fe40000410000 */
[----:B------:R-:W-:-:S04]  /*1240*/  IMAD.U32 R25, R16, 0x10000, RZ ;  /* 0x0001000010197824 */ /* 0x000fc800078e00ff */
[----:B------:R-:W-:Y:S01]  /*1250*/  FFMA.FTZ R8, R25, R12, R4 ;  /* 0x0000000c19087223 */ /* 0x000fe20000010004 */
[----:B------:R-:W-:Y:S02]  /*1260*/  SHF.L.U32 R12, R13, 0x10, RZ ;  /* 0x000000100d0c7819 */ /* 0x000fe400000006ff */
[----:B------:R-:W-:Y:S02]  /*1270*/  SHF.L.U32 R25, R17, 0x10, RZ ;  /* 0x0000001011197819 */ /* 0x000fe400000006ff */
[----:B------:R-:W-:-:S03]  /*1280*/  LOP3.LUT R16, R9, 0xffff0000, RZ, 0xc0, !PT ;  /* 0xffff000009107812 */ /* 0x000fc600078ec0ff */
[----:B------:R-:W-:Y:S01]  /*1290*/  FFMA.FTZ R8, R25, R12, R8 ;  /* 0x0000000c19087223 */ /* 0x000fe20000010008 */
[----:B------:R-:W-:Y:S02]  /*12a0*/  LOP3.LUT R12, R5, 0xffff0000, RZ, 0xc0, !PT ;  /* 0xffff0000050c7812 */ /* 0x000fe400078ec0ff */
[----:B------:R-:W-:Y:S02]  /*12b0*/  LOP3.LUT R13, R13, 0xffff0000, RZ, 0xc0, !PT ;  /* 0xffff00000d0d7812 */ /* 0x000fe400078ec0ff */
[----:B------:R-:W-:Y:S01]  /*12c0*/  LOP3.LUT R17, R17, 0xffff0000, RZ, 0xc0, !PT ;  /* 0xffff000011117812 */ /* 0x000fe200078ec0ff */
[----:B------:R-:W-:Y:S01]  /*12d0*/  FFMA.FTZ R12, R12, R16, R3 ;  /* 0x000000100c0c7223 */ /* 0x000fe20000010003 */
[----:B------:R-:W-:Y:S01]  /*12e0*/  SHF.L.U32 R3, R10, 0x10, RZ ;  /* 0x000000100a037819 */ /* 0x000fe200000006ff */
[----:B------:R-:W-:Y:S01]  /*12f0*/  IMAD.U32 R9, R6, 0x10000, RZ ;  /* 0x0001000006097824 */ /* 0x000fe200078e00ff */
[----:B------:R-:W-:Y:S01]  /*1300*/  SHF.L.U32 R16, R18, 0x10, RZ ;  /* 0x0000001012107819 */ /* 0x000fe200000006ff */
[----:B------:R-:W-:Y:S01]  /*1310*/  FFMA.FTZ R17, R17, R13, R8 ;  /* 0x0000000d11117223 */ /* 0x000fe20000010008 */
[----:B------:R-:W-:Y:S01]  /*1320*/  LOP3.LUT R6, R6, 0xffff0000, RZ, 0xc0, !PT ;  /* 0xffff000006067812 */ /* 0x000fe200078ec0ff */
[----:B------:R-:W-:Y:S01]  /*1330*/  IMAD.U32 R22, R14, 0x10000, RZ ;  /* 0x000100000e167824 */ /* 0x000fe200078e00ff */
[----:B------:R-:W-:Y:S01]  /*1340*/  LOP3.LUT R13, R10, 0xffff0000, RZ, 0xc0, !PT ;  /* 0xffff00000a0d7812 */ /* 0x000fe200078ec0ff */
[----:B------:R-:W-:Y:S01]  /*1350*/  FFMA.FTZ R9, R9, R3, R12 ;  /* 0x0000000309097223 */ /* 0x000fe2000001000c */
[----:B------:R-:W-:-:S02]  /*1360*/  SHF.L.U32 R10, R11, 0x10, RZ ;  /* 0x000000100b0a7819 */ /* 0x000fc400000006ff */
[----:B------:R-:W-:Y:S01]  /*1370*/  LOP3.LUT R8, R11, 0xffff0000, RZ, 0xc0, !PT ;  /* 0xffff00000b087812 */ /* 0x000fe200078ec0ff */
[----:B------:R-:W-:Y:S01]  /*1380*/  FFMA.FTZ R16, R16, R22, R17 ;  /* 0x0000001610107223 */ /* 0x000fe20000010011 */
        /* <DEDUP_REMOVED lines=12> */
[----:B------:R-:W-:-:S04]  /*1450*/  FFMA.FTZ R5, R7, R8, R5 ;  /* 0x0000000807057223 */ /* 0x000fc80000010005 */
[----:B------:R-:W-:Y:S02]  /*1460*/  FFMA.FTZ R9, R6, R15, R9 ;  /* 0x0000000f06097223 */ /* 0x000fe40000010009 */
[----:B------:R-:W1:Y:S04]  /*1470*/  SHFL.BFLY PT, R6, R5, 0x4, 0x1f ;  /* 0x0c801f0005067f89 */ /* 0x000e6800000e0000 */
[----:B------:R-:W2:Y:S04]  /*1480*/  SHFL.BFLY PT, R8, R9, 0x4, 0x1f ;  /* 0x0c801f0009087f89 */ /* 0x000ea800000e0000 */
[----:B------:R-:W3:Y:S01]  /*1490*/  SHFL.BFLY PT, R3, R2, 0x2, 0x1f ;  /* 0x0c401f0002037f89 */ /* 0x000ee200000e0000 */
[----:B0-----:R-:W-:-:S02]  /*14a0*/  FADD.FTZ R4, R24, R23 ;  /* 0x0000001718047221 */ /* 0x001fc40000010000 */
[----:B-1----:R-:W-:Y:S02]  /*14b0*/  FADD.FTZ R6, R5, R6 ;  /* 0x0000000605067221 */ /* 0x002fe40000010000 */
[----:B--2---:R-:W-:-:S03]  /*14c0*/  FADD.FTZ R8, R9, R8 ;  /* 0x0000000809087221 */ /* 0x004fc60000010000 */
[----:B------:R-:W0:Y:S01]  /*14d0*/  SHFL.BFLY PT, R7, R6, 0x2, 0x1f ;  /* 0x0c401f0006077f89 */ /* 0x000e2200000e0000 */
[----:B---3--:R-:W-:-:S03]  /*14e0*/  FADD.FTZ R10, R2, R3 ;  /* 0x00000003020a7221 */ /* 0x008fc60000010000 */
[----:B------:R-:W1:Y:S04]  /*14f0*/  SHFL.BFLY PT, R11, R8, 0x2, 0x1f ;  /* 0x0c401f00080b7f89 */ /* 0x000e6800000e0000 */
[----:B------:R-:W2:Y:S04]  /*1500*/  SHFL.BFLY PT, R3, R4, 0x2, 0x1f ;  /* 0x0c401f0004037f89 */ /* 0x000ea800000e0000 */
[----:B------:R-:W3:Y:S01]  /*1510*/  SHFL.BFLY PT, R15, R10, 0x1, 0x1f ;  /* 0x0c201f000a0f7f89 */ /* 0x000ee200000e0000 */
[----:B------:R-:W-:Y:S02]  /*1520*/  LEA R2, P0, R0, c[0x0][0x350], 0x2 ;  /* 0x0000d40000027a11 */ /* 0x000fe400078010ff */
[----:B------:R-:W-:Y:S01]  /*1530*/  SHF.L.U32 R13, R20, 0x2, RZ ;  /* 0x00000002140d7819 */ /* 0x000fe200000006ff */
[----:B0-----:R-:W-:-:S02]  /*1540*/  FADD.FTZ R19, R6, R7 ;  /* 0x0000000706137221 */ /* 0x001fc40000010000 */
[----:B-1----:R-:W-:Y:S02]  /*1550*/  FADD.FTZ R22, R8, R11 ;  /* 0x0000000b08167221 */ /* 0x002fe40000010000 */
[----:B--2---:R-:W-:Y:S01]  /*1560*/  FADD.FTZ R16, R4, R3 ;  /* 0x0000000304107221 */ /* 0x004fe20000010000 */
[----:B------:R-:W-:Y:S01]  /*1570*/  LEA.HI.X R3, R0, c[0x0][0x354], R21, 0x2, P0 ;  /* 0x0000d50000037a11 */ /* 0x000fe200000f1415 */
[----:B------:R-:W0:Y:S01]  /*1580*/  SHFL.BFLY PT, R14, R19, 0x1, 0x1f ;  /* 0x0c201f00130e7f89 */ /* 0x000e2200000e0000 */
[----:B---3--:R-:W-:-:S03]  /*1590*/  @!P1 FADD.FTZ R0, R10, R15 ;  /* 0x0000000f0a009221 */ /* 0x008fc60000010000 */
[----:B------:R-:W-:Y:S01]  /*15a0*/  IMAD.WIDE R12, R13, 0x10, R2 ;  /* 0x000000100d0c7825 */ /* 0x000fe200078e0202 */
[----:B------:R-:W1:Y:S04]  /*15b0*/  SHFL.BFLY PT, R17, R16, 0x1, 0x1f ;  /* 0x0c201f0010117f89 */ /* 0x000e6800000e0000 */
[----:B------:R-:W2:Y:S01]  /*15c0*/  SHFL.BFLY PT, R15, R22, 0x1, 0x1f ;  /* 0x0c201f00160f7f89 */ /* 0x000ea200000e0000 */
[----:B------:R-:W-:-:S06]  /*15d0*/  IMAD.WIDE R10, R20, 0x40, R12 ;  /* 0x00000040140a7825 */ /* 0x000fcc00078e020c */
[----:B------:R-:W-:-:S06]  /*15e0*/  IMAD.WIDE R8, R20, 0x40, R10 ;  /* 0x0000004014087825 */ /* 0x000fcc00078e020a */
[----:B------:R-:W-:-:S04]  /*15f0*/  IMAD.WIDE R6, R20, 0x40, R8 ;  /* 0x0000004014067825 */ /* 0x000fc800078e0208 */
[----:B0-----:R-:W-:Y:S02]  /*1600*/  @!P1 FADD.FTZ R21, R19, R14 ;  /* 0x0000000e13159221 */ /* 0x001fe40000010000 */
[----:B------:R-:W-:-:S04]  /*1610*/  IMAD.WIDE R4, R20, 0x40, R6 ;  /* 0x0000004014047825 */ /* 0x000fc800078e0206 */
[----:B-1----:R-:W-:Y:S02]  /*1620*/  @!P1 FADD.FTZ R18, R16, R17 ;  /* 0x0000001110129221 */ /* 0x002fe40000010000 */
[----:B--2---:R-:W-:Y:S02]  /*1630*/  FADD.FTZ R24, R22, R15 ;  /* 0x0000000f16187221 */ /* 0x004fe40000010000 */
[----:B------:R-:W-:Y:S02]  /*1640*/  @!P1 FMUL.FTZ R17, R0, c[0x0][0x2d4] ;  /* 0x0000b50000119a20 */ /* 0x000fe40000410000 */
[----:B------:R-:W-:Y:S02]  /*1650*/  @!P1 FMUL.FTZ R19, R18, c[0x0][0x2d4] ;  /* 0x0000b50012139a20 */ /* 0x000fe40000410000 */
[----:B------:R-:W-:Y:S02]  /*1660*/  @!P1 FMUL.FTZ R23, R21, c[0x0][0x2d4] ;  /* 0x0000b50015179a20 */ /* 0x000fe40000410000 */
[----:B------:R-:W-:-:S02]  /*1670*/  FMUL.FTZ R25, R24, c[0x0][0x2d4] ;  /* 0x0000b50018197a20 */ /* 0x000fc40000410000 */
[C---:B------:R-:W-:Y:S01]  /*1680*/  IMAD.WIDE R14, R20.reuse, 0x40, R4 ;  /* 0x00000040140e7825 */ /* 0x040fe200078e0204 */
[----:B------:R-:W-:Y:S04]  /*1690*/  @!P1 STG.E [R28.64], R17 ;  /* 0x000000111c009986 */ /* 0x000fe8000c101904 */
[----:B------:R-:W-:Y:S01]  /*16a0*/  @!P1 STG.E [R28.64+0x80], R19 ;  /* 0x000080131c009986 */ /* 0x000fe2000c101904 */
[----:B------:R-:W-:-:S03]  /*16b0*/  IMAD.WIDE R20, R20, 0x40, R14 ;  /* 0x0000004014147825 */ /* 0x000fc600078e020e */
[----:B------:R-:W-:Y:S04]  /*16c0*/  @!P1 STG.E [R28.64+0x100], R23 ;  /* 0x000100171c009986 */ /* 0x000fe8000c101904 */
[----:B------:R-:W-:Y:S04]  /*16d0*/  @!P1 STG.E [R28.64+0x180], R25 ;  /* 0x000180191c009986 */ /* 0x000fe8000c101904 */
[----:B------:R-:W-:Y:S04]  /*16e0*/  STG.E.128 [R2.64], RZ ;  /* 0x000000ff02007986 */ /* 0x000fe8000c101d04 */
[----:B------:R-:W-:Y:S04]  /*16f0*/  STG.E.128 [R12.64], RZ ;  /* 0x000000ff0c007986 */ /* 0x000fe8000c101d04 */
[----:B------:R-:W-:Y:S04]  /*1700*/  STG.E.128 [R10.64], RZ ;  /* 0x000000ff0a007986 */ /* 0x000fe8000c101d04 */
[----:B------:R-:W-:Y:S04]  /*1710*/  STG.E.128 [R8.64], RZ ;  /* 0x000000ff08007986 */ /* 0x000fe8000c101d04 */
[----:B------:R-:W-:Y:S04]  /*1720*/  STG.E.128 [R6.64], RZ ;  /* 0x000000ff06007986 */ /* 0x000fe8000c101d04 */
[----:B------:R-:W-:Y:S04]  /*1730*/  STG.E.128 [R4.64], RZ ;  /* 0x000000ff04007986 */ /* 0x000fe8000c101d04 */
[----:B------:R-:W-:Y:S04]  /*1740*/  STG.E.128 [R14.64], RZ ;  /* 0x000000ff0e007986 */ /* 0x000fe8000c101d04 */
[----:B------:R-:W-:Y:S01]  /*1750*/  STG.E.128 [R20.64], RZ ;  /* 0x000000ff14007986 */ /* 0x000fe2000c101d04 */
[----:B------:R-:W-:Y:S05]  /*1760*/  EXIT ;  /* 0x000000000000794d */ /* 0x000fea0003800000 */
.L_x_1250:
        /* <DEDUP_REMOVED lines=9> */
.L_x_1280:


//--------------------- .nv.shared._ZN5flash44flash_bwd_dq_dk_dv_loop_seqk_parallel_kernelI23Flash_bwd_kernel_traitsILi64ELi64ELi128ELi8ELi2ELi4ELi4ELb1ELb0EN7cutlass10bfloat16_tE19Flash_kernel_traitsILi64ELi64ELi128ELi8ES3_EELb0ELb1ELb0ELb0ELb0ELb0ELb0EEEvNS_16Flash_bwd_paramsE --------------------------
	.section	.nv.shared._ZN5flash44flash_bwd_dq_dk_dv_loop_seqk_parallel_kernelI23Flash_bwd_kernel_traitsILi64ELi64ELi128ELi8ELi2ELi4ELi4ELb1ELb0EN7cutlass10bfloat16_tE19Flash_kernel_traitsILi64ELi64ELi128ELi8ES3_EELb0ELb1ELb0ELb0ELb0ELb0ELb0EEEvNS_16Flash_bwd_paramsE,"aw",@nobits
	.sectionflags	@""
	.align	16


//--------------------- .nv.global                --------------------------
	.section	.nv.global,"aw",@nobits
.nv.global:
	.type		_ZN72_INTERNAL_926edd0b_36_flash_bwd_hdim64_bf16_causal_sm80_cu_d53ad458_30974cute1_E,@object
	.size		_ZN72_INTERNAL_926edd0b_36_flash_bwd_hdim64_bf16_causal_sm80_cu_d53ad458_30974cute1_E,(_ZN72_INTERNAL_926edd0b_36_flash_bwd_hdim64_bf16_causal_sm80_cu_d53ad458_30974cuda3std3__45__cpo6cbeginE - _ZN72_INTERNAL_926edd0b_36_flash_bwd_hdim64_bf16_causal_sm80_cu_d53ad458_30974cute1_E)
_ZN72_INTERNAL_926edd0b_36_flash_bwd_hdim64_bf16_causal_sm80_cu_d53ad458_30974cute1_E:
	.zero		1
	.type		_ZN72_INTERNAL_926edd0b_36_flash_bwd_hdim64_bf16_causal_sm80_cu_d53ad458_30974cuda3std3__45__cpo6cbeginE,@object
	.size		_ZN72_INTERNAL_926edd0b_36_flash_bwd_hdim64_bf16_causal_sm80_cu_d53ad458_30974cuda3std3__45__cpo6cbeginE,(_ZN72_INTERNAL_926edd0b_36_flash_bwd_hdim64_bf16_causal_sm80_cu_d53ad458_30974cuda3std3__48in_placeE - _ZN72_INTERNAL_926edd0b_36_flash_bwd_hdim64_bf16_causal_sm80_cu_d53ad458_30974cuda3std3__45__cpo6cbeginE)
_ZN72_INTERNAL_926edd0b_36_flash_bwd_hdim64_bf16_causal_sm80_cu_d53ad458_30974cuda3std3__45__cpo6cbeginE:
	.zero		1
	.type		_ZN72_INTERNAL_926edd0b_36_flash_bwd_hdim64_bf16_causal_sm80_cu_d53ad458_30974cuda3std3__48in_placeE,@object
	.size		_ZN72_INTERNAL_926edd0b_36_flash_bwd_hdim64_bf16_causal_sm80_cu_d53ad458_30974cuda3std3__48in_placeE,(_ZN72_INTERNAL_926edd0b_36_flash_bwd_hdim64_bf16_causal_sm80_cu_d53ad458_30974cuda3std6ranges3__45__cpo9iter_moveE - _ZN72_INTERNAL_926edd0b_36_flash_bwd_hdim64_bf16_causal_sm80_cu_d53ad458_30974cuda3std3__48in_placeE)
_ZN72_INTERNAL_926edd0b_36_flash_bwd_hdim64_bf16_causal_sm80_cu_d53ad458_30974cuda3std3__48in_placeE:
	.zero		1
	.type		_ZN72_INTERNAL_926edd0b_36_flash_bwd_hdim64_bf16_causal_sm80_cu_d53ad458_30974cuda3std6ranges3__45__cpo9iter_moveE,@object
	.size		_ZN72_INTERNAL_926edd0b_36_flash_bwd_hdim64_bf16_causal_sm80_cu_d53ad458_30974cuda3std6ranges3__45__cpo9iter_moveE,(_ZN72_INTERNAL_926edd0b_36_flash_bwd_hdim64_bf16_causal_sm80_cu_d53ad458_30974cuda3std3__45__cpo5beginE - _ZN72_INTERNAL_926edd0b_36_flash_bwd_hdim64_bf16_causal_sm80_cu_d53ad458_30974cuda3std6ranges3__45__cpo9iter_moveE)
_ZN72_INTERNAL_926edd0b_36_flash_bwd_hdim64_bf16_causal_sm80_cu_d53ad458_30974cuda3std6ranges3__45__cpo9iter_moveE:
	.zero		1
	.type		_ZN72_INTERNAL_926edd0b_36_flash_bwd_hdim64_bf16_causal_sm80_cu_d53ad458_30974cuda3std3__45__cpo5beginE,@object
	.size		_ZN72_INTERNAL_926edd0b_36_flash_bwd_hdim64_bf16_causal_sm80_cu_d53ad458_30974cuda3std3__45__cpo5beginE,(_ZN72_INTERNAL_926edd0b_36_flash_bwd_hdim64_bf16_causal_sm80_cu_d53ad458_30974cuda3std3__474_GLOBAL__N__926edd0b_36_flash_bwd_hdim64_bf16_causal_sm80_cu_d53ad458_30976ignoreE - _ZN72_INTERNAL_926edd0b_36_flash_bwd_hdim64_bf16_causal_sm80_cu_d53ad458_30974cuda3std3__45__cpo5beginE)
_ZN72_INTERNAL_926edd0b_36_flash_bwd_hdim64_bf16_causal_sm80_cu_d53ad458_30974cuda3std3__45__cpo5beginE:
	.zero		1
	.type		_ZN72_INTERNAL_926edd0b_36_flash_bwd_hdim64_bf16_causal_sm80_cu_d53ad458_30974cuda3std3__474_GLOBAL__N__926edd0b_36_flash_bwd_hdim64_bf16_causal_sm80_cu_d53ad458_30976ignoreE,@object
	.size		_ZN72_INTERNAL_926edd0b_36_flash_bwd_hdim64_bf16_causal_sm80_cu_d53ad458_30974cuda3std3__474_GLOBAL__N__926edd0b_36_flash_bwd_hdim64_bf16_causal_sm80_cu_d53ad458_30976ignoreE,(_ZN72_INTERNAL_926edd0b_36_flash_bwd_hdim64_bf16_causal_sm80_cu_d53ad458_30974cute7productE - _ZN72_INTERNAL_926edd0b_36_flash_bwd_hdim64_bf16_causal_sm80_cu_d53ad458_30974cuda3std3__474_GLOBAL__N__926edd0b_36_flash_bwd_hdim64_bf16_causal_sm80_cu_d53ad458_30976ignoreE)
_ZN72_INTERNAL_926edd0b_36_flash_bwd_hdim64_bf16_causal_sm80_cu_d53ad458_30974cuda3std3__474_GLOBAL__N__926edd0b_36_flash_bwd_hdim64_bf16_causal_sm80_cu_d53ad458_30976ignoreE:
	.zero		1
	.type		_ZN72_INTERNAL_926edd0b_36_flash_bwd_hdim64_bf16_causal_sm80_cu_d53ad458_30974cute7productE,@object
	.size		_ZN72_INTERNAL_926edd0b_36_flash_bwd_hdim64_bf16_causal_sm80_cu_d53ad458_30974cute7productE,(_ZN72_INTERNAL_926edd0b_36_flash_bwd_hdim64_bf16_causal_sm80_cu_d53ad458_30974cuda3std3__45__cpo3endE - _ZN72_INTERNAL_926edd0b_36_flash_bwd_hdim64_bf16_causal_sm80_cu_d53ad458_30974cute7productE)
_ZN72_INTERNAL_926edd0b_36_flash_bwd_hdim64_bf16_causal_sm80_cu_d53ad458_30974cute7productE:
	.zero		1
	.type		_ZN72_INTERNAL_926edd0b_36_flash_bwd_hdim64_bf16_causal_sm80_cu_d53ad458_30974cuda3std3__45__cpo3endE,@object
	.size		_ZN72_INTERNAL_926edd0b_36_flash_bwd_hdim64_bf16_causal_sm80_cu_d53ad458_30974cuda3std3__45__cpo3endE,(_ZN72_INTERNAL_926edd0b_36_flash_bwd_hdim64_bf16_causal_sm80_cu_d53ad458_30974cuda3std3__419piecewise_constructE - _ZN72_INTERNAL_926edd0b_36_flash_bwd_hdim64_bf16_causal_sm80_cu_d53ad458_30974cuda3std3__45__cpo3endE)
_ZN72_INTERNAL_926edd0b_36_flash_bwd_hdim64_bf16_causal_sm80_cu_d53ad458_30974cuda3std3__45__cpo3endE:
	.zero		1
	.type		_ZN72_INTERNAL_926edd0b_36_flash_bwd_hdim64_bf16_causal_sm80_cu_d53ad458_30974cuda3std3__419piecewise_constructE,@object
	.size		_ZN72_INTERNAL_926edd0b_36_flash_bwd_hdim64_bf16_causal_sm80_cu_d53ad458_30974cuda3std3__419piecewise_constructE,(_ZN72_INTERNAL_926edd0b_36_flash_bwd_hdim64_bf16_causal_sm80_cu_d53ad458_30974cuda3std3__45__cpo4cendE - _ZN72_INTERNAL_926edd0b_36_flash_bwd_hdim64_bf16_causal_sm80_cu_d53ad458_30974cuda3std3__419piecewise_constructE)
_ZN72_INTERNAL_926edd0b_36_flash_bwd_hdim64_bf16_causal_sm80_cu_d53ad458_30974cuda3std3__419piecewise_constructE:
	.zero		1
	.type		_ZN72_INTERNAL_926edd0b_36_flash_bwd_hdim64_bf16_causal_sm80_cu_d53ad458_30974cuda3std3__45__cpo4cendE,@object
	.size		_ZN72_INTERNAL_926edd0b_36_flash_bwd_hdim64_bf16_causal_sm80_cu_d53ad458_30974cuda3std3__45__cpo4cendE,(_ZN72_INTERNAL_926edd0b_36_flash_bwd_hdim64_bf16_causal_sm80_cu_d53ad458_30974cuda3std6ranges3__45__cpo4swapE - _ZN72_INTERNAL_926edd0b_36_flash_bwd_hdim64_bf16_causal_sm80_cu_d53ad458_30974cuda3std3__45__cpo4cendE)
_ZN72_INTERNAL_926edd0b_36_flash_bwd_hdim64_bf16_causal_sm80_cu_d53ad458_30974cuda3std3__45__cpo4cendE:
	.zero		1
	.type		_ZN72_INTERNAL_926edd0b_36_flash_bwd_hdim64_bf16_causal_sm80_cu_d53ad458_30974cuda3std6ranges3__45__cpo4swapE,@object
	.size		_ZN72_INTERNAL_926edd0b_36_flash_bwd_hdim64_bf16_causal_sm80_cu_d53ad458_30974cuda3std6ranges3__45__cpo4swapE,(.L_7 - _ZN72_INTERNAL_926edd0b_36_flash_bwd_hdim64_bf16_causal_sm80_cu_d53ad458_30974cuda3std6ranges3__45__cpo4swapE)
_ZN72_INTERNAL_926edd0b_36_flash_bwd_hdim64_bf16_causal_sm80_cu_d53ad458_30974cuda3std6ranges3__45__cpo4swapE:
	.zero		1
.L_7:


//--------------------- .nv.shared._ZN5flash44flash_bwd_dq_dk_dv_loop_seqk_parallel_kernelI23Flash_bwd_kernel_traitsILi64ELi64ELi128ELi8ELi2ELi4ELi4ELb1ELb0EN7cutlass10bfloat16_tE19Flash_kernel_traitsILi64ELi64ELi128ELi8ES3_EELb0ELb1ELb0ELb0ELb1ELb1ELb0EEEvNS_16Flash_bwd_paramsE --------------------------
	.section	.nv.shared._ZN5flash44flash_bwd_dq_dk_dv_loop_seqk_parallel_kernelI23Flash_bwd_kernel_traitsILi64ELi64ELi128ELi8ELi2ELi4ELi4ELb1ELb0EN7cutlass10bfloat16_tE19Flash_kernel_traitsILi64ELi64ELi128ELi8ES3_EELb0ELb1ELb0ELb0ELb1ELb1ELb0EEEvNS_16Flash_bwd_paramsE,"aw",@nobits
	.sectionflags	@""
	.align	16


//--------------------- .nv.shared._ZN5flash44flash_bwd_dq_dk_dv_loop_seqk_parallel_kernelI23Flash_bwd_kernel_traitsILi64ELi64ELi128ELi8ELi2ELi4ELi4ELb1ELb0EN7cutlass10bfloat16_tE19Flash_kernel_traitsILi64ELi64ELi128ELi8ES3_EELb0ELb1ELb0ELb0ELb0ELb1ELb0EEEvNS_16Flash_bwd_paramsE --------------------------
	.section	.nv.shared._ZN5flash44flash_bwd_dq_dk_dv_loop_seqk_parallel_kernelI23Flash_bwd_kernel_traitsILi64ELi64ELi128ELi8ELi2ELi4ELi4ELb1ELb0EN7cutlass10bfloat16_tE19Flash_kernel_traitsILi64ELi64ELi128ELi8ES3_EELb0ELb1ELb0ELb0ELb0ELb1ELb0EEEvNS_16Flash_bwd_paramsE,"aw",@nobits
	.sectionflags	@""
	.align	16


//--------------------- .nv.shared._ZN5flash44flash_bwd_dq_dk_dv_loop_seqk_parallel_kernelI23Flash_bwd_kernel_traitsILi64ELi64ELi128ELi8ELi2ELi4ELi4ELb1ELb0EN7cutlass10bfloat16_tE19Flash_kernel_traitsILi64ELi64ELi128ELi8ES3_EELb0ELb1ELb0ELb1ELb0ELb0ELb0EEEvNS_16Flash_bwd_paramsE --------------------------
	.section	.nv.shared._ZN5flash44flash_bwd_dq_dk_dv_loop_seqk_parallel_kernelI23Flash_bwd_kernel_traitsILi64ELi64ELi128ELi8ELi2ELi4ELi4ELb1ELb0EN7cutlass10bfloat16_tE19Flash_kernel_traitsILi64ELi64ELi128ELi8ES3_EELb0ELb1ELb0ELb1ELb0ELb0ELb0EEEvNS_16Flash_bwd_paramsE,"aw",@nobits
	.sectionflags	@""
	.align	16


//--------------------- .nv.shared._ZN5flash44flash_bwd_dq_dk_dv_loop_seqk_parallel_kernelI23Flash_bwd_kernel_traitsILi64ELi128ELi128ELi8ELi4ELi4ELi4ELb0ELb0EN7cutlass10bfloat16_tE19Flash_kernel_traitsILi64ELi128ELi128ELi8ES3_EELb0ELb1ELb0ELb0ELb0ELb0ELb0EEEvNS_16Flash_bwd_paramsE --------------------------
	.section	.nv.shared._ZN5flash44flash_bwd_dq_dk_dv_loop_seqk_parallel_kernelI23Flash_bwd_kernel_traitsILi64ELi128ELi128ELi8ELi4ELi4ELi4ELb0ELb0EN7cutlass10bfloat16_tE19Flash_kernel_traitsILi64ELi128ELi128ELi8ES3_EELb0ELb1ELb0ELb0ELb0ELb0ELb0EEEvNS_16Flash_bwd_paramsE,"aw",@nobits
	.sectionflags	@""
	.align	16


//--------------------- .nv.shared._ZN5flash44flash_bwd_dq_dk_dv_loop_seqk_parallel_kernelI23Flash_bwd_kernel_traitsILi64ELi128ELi128ELi8ELi4ELi4ELi4ELb0ELb0EN7cutlass10bfloat16_tE19Flash_kernel_traitsILi64ELi128ELi128ELi8ES3_EELb0ELb1ELb0ELb0ELb1ELb1ELb0EEEvNS_16Flash_bwd_paramsE --------------------------
	.section	.nv.shared._ZN5flash44flash_bwd_dq_dk_dv_loop_seqk_parallel_kernelI23Flash_bwd_kernel_traitsILi64ELi128ELi128ELi8ELi4ELi4ELi4ELb0ELb0EN7cutlass10bfloat16_tE19Flash_kernel_traitsILi64ELi128ELi128ELi8ES3_EELb0ELb1ELb0ELb0ELb1ELb1ELb0EEEvNS_16Flash_bwd_paramsE,"aw",@nobits
	.sectionflags	@""
	.align	16


//--------------------- .nv.shared._ZN5flash44flash_bwd_dq_dk_dv_loop_seqk_parallel_kernelI23Flash_bwd_kernel_traitsILi64ELi128ELi128ELi8ELi4ELi4ELi4ELb0ELb0EN7cutlass10bfloat16_tE19Flash_kernel_traitsILi64ELi128ELi128ELi8ES3_EELb0ELb1ELb0ELb0ELb0ELb1ELb0EEEvNS_16Flash_bwd_paramsE --------------------------
	.section	.nv.shared._ZN5flash44flash_bwd_dq_dk_dv_loop_seqk_parallel_kernelI23Flash_bwd_kernel_traitsILi64ELi128ELi128ELi8ELi4ELi4ELi4ELb0ELb0EN7cutlass10bfloat16_tE19Flash_kernel_traitsILi64ELi128ELi128ELi8ES3_EELb0ELb1ELb0ELb0ELb0ELb1ELb0EEEvNS_16Flash_bwd_paramsE,"aw",@nobits
	.sectionflags	@""
	.align	16


//--------------------- .nv.shared._ZN5flash44flash_bwd_dq_dk_dv_loop_seqk_parallel_kernelI23Flash_bwd_kernel_traitsILi64ELi128ELi128ELi8ELi4ELi4ELi4ELb0ELb0EN7cutlass10bfloat16_tE19Flash_kernel_traitsILi64ELi128ELi128ELi8ES3_EELb0ELb1ELb0ELb1ELb0ELb0ELb0EEEvNS_16Flash_bwd_paramsE --------------------------
	.section	.nv.shared._ZN5flash44flash_bwd_dq_dk_dv_loop_seqk_parallel_kernelI23Flash_bwd_kernel_traitsILi64ELi128ELi128ELi8ELi4ELi4ELi4ELb0ELb0EN7cutlass10bfloat16_tE19Flash_kernel_traitsILi64ELi128ELi128ELi8ES3_EELb0ELb1ELb0ELb1ELb0ELb0ELb0EEEvNS_16Flash_bwd_paramsE,"aw",@nobits
	.sectionflags	@""
	.align	16


//--------------------- .nv.shared._ZN5flash27flash_bwd_convert_dq_kernelI23Flash_bwd_kernel_traitsILi64ELi64ELi128ELi8ELi2ELi4ELi4ELb1ELb0EN7cutlass10bfloat16_tE19Flash_kernel_traitsILi64ELi64ELi128ELi8ES3_EEEEvNS_16Flash_bwd_paramsEi --------------------------
	.section	.nv.shared._ZN5flash27flash_bwd_convert_dq_kernelI23Flash_bwd_kernel_traitsILi64ELi64ELi128ELi8ELi2ELi4ELi4ELb1ELb0EN7cutlass10bfloat16_tE19Flash_kernel_traitsILi64ELi64ELi128ELi8ES3_EEEEvNS_16Flash_bwd_paramsEi,"aw",@nobits
	.sectionflags	@""
	.align	16


//--------------------- .nv.shared._ZN5flash44flash_bwd_dq_dk_dv_loop_seqk_parallel_kernelI23Flash_bwd_kernel_traitsILi64ELi64ELi128ELi8ELi2ELi4ELi4ELb1ELb0EN7cutlass10bfloat16_tE19Flash_kernel_traitsILi64ELi64ELi128ELi8ES3_EELb1ELb1ELb0ELb0ELb0ELb0ELb0EEEvNS_16Flash_bwd_paramsE --------------------------
	.section	.nv.shared._ZN5flash44flash_bwd_dq_dk_dv_loop_seqk_parallel_kernelI23Flash_bwd_kernel_traitsILi64ELi64ELi128ELi8ELi2ELi4ELi4ELb1ELb0EN7cutlass10bfloat16_tE19Flash_kernel_traitsILi64ELi64ELi128ELi8ES3_EELb1ELb1ELb0ELb0ELb0ELb0ELb0EEEvNS_16Flash_bwd_paramsE,"aw",@nobits
	.sectionflags	@""
	.align	16


//--------------------- .nv.shared._ZN5flash44flash_bwd_dq_dk_dv_loop_seqk_parallel_kernelI23Flash_bwd_kernel_traitsILi64ELi64ELi128ELi8ELi2ELi4ELi4ELb1ELb0EN7cutlass10bfloat16_tE19Flash_kernel_traitsILi64ELi64ELi128ELi8ES3_EELb0ELb1ELb0ELb0ELb0ELb0ELb1EEEvNS_16Flash_bwd_paramsE --------------------------
	.section	.nv.shared._ZN5flash44flash_bwd_dq_dk_dv_loop_seqk_parallel_kernelI23Flash_bwd_kernel_traitsILi64ELi64ELi128ELi8ELi2ELi4ELi4ELb1ELb0EN7cutlass10bfloat16_tE19Flash_kernel_traitsILi64ELi64ELi128ELi8ES3_EELb0ELb1ELb0ELb0ELb0ELb0ELb1EEEvNS_16Flash_bwd_paramsE,"aw",@nobits
	.sectionflags	@""
	.align	16


//--------------------- .nv.shared._ZN5flash44flash_bwd_dq_dk_dv_loop_seqk_parallel_kernelI23Flash_bwd_kernel_traitsILi64ELi64ELi128ELi8ELi2ELi4ELi4ELb1ELb0EN7cutlass10bfloat16_tE19Flash_kernel_traitsILi64ELi64ELi128ELi8ES3_EELb1ELb1ELb0ELb0ELb1ELb1ELb0EEEvNS_16Flash_bwd_paramsE --------------------------
	.section	.nv.shared._ZN5flash44flash_bwd_dq_dk_dv_loop_seqk_parallel_kernelI23Flash_bwd_kernel_traitsILi64ELi64ELi128ELi8ELi2ELi4ELi4ELb1ELb0EN7cutlass10bfloat16_tE19Flash_kernel_traitsILi64ELi64ELi128ELi8ES3_EELb1ELb1ELb0ELb0ELb1ELb1ELb0EEEvNS_16Flash_bwd_paramsE,"aw",@nobits
	.sectionflags	@""
	.align	16


//--------------------- .nv.shared._ZN5flash44flash_bwd_dq_dk_dv_loop_seqk_parallel_kernelI23Flash_bwd_kernel_traitsILi64ELi64ELi128ELi8ELi2ELi4ELi4ELb1ELb0EN7cutlass10bfloat16_tE19Flash_kernel_traitsILi64ELi64ELi128ELi8ES3_EELb0ELb1ELb0ELb0ELb1ELb1ELb1EEEvNS_16Flash_bwd_paramsE --------------------------
	.section	.nv.shared._ZN5flash44flash_bwd_dq_dk_dv_loop_seqk_parallel_kernelI23Flash_bwd_kernel_traitsILi64ELi64ELi128ELi8ELi2ELi4ELi4ELb1ELb0EN7cutlass10bfloat16_tE19Flash_kernel_traitsILi64ELi64ELi128ELi8ES3_EELb0ELb1ELb0ELb0ELb1ELb1ELb1EEEvNS_16Flash_bwd_paramsE,"aw",@nobits
	.sectionflags	@""
	.align	16


//--------------------- .nv.shared._ZN5flash44flash_bwd_dq_dk_dv_loop_seqk_parallel_kernelI23Flash_bwd_kernel_traitsILi64ELi64ELi128ELi8ELi2ELi4ELi4ELb1ELb0EN7cutlass10bfloat16_tE19Flash_kernel_traitsILi64ELi64ELi128ELi8ES3_EELb1ELb1ELb0ELb0ELb0ELb1ELb0EEEvNS_16Flash_bwd_paramsE --------------------------
	.section	.nv.shared._ZN5flash44flash_bwd_dq_dk_dv_loop_seqk_parallel_kernelI23Flash_bwd_kernel_traitsILi64ELi64ELi128ELi8ELi2ELi4ELi4ELb1ELb0EN7cutlass10bfloat16_tE19Flash_kernel_traitsILi64ELi64ELi128ELi8ES3_EELb1ELb1ELb0ELb0ELb0ELb1ELb0EEEvNS_16Flash_bwd_paramsE,"aw",@nobits
	.sectionflags	@""
	.align	16


//--------------------- .nv.shared._ZN5flash44flash_bwd_dq_dk_dv_loop_seqk_parallel_kernelI23Flash_bwd_kernel_traitsILi64ELi64ELi128ELi8ELi2ELi4ELi4ELb1ELb0EN7cutlass10bfloat16_tE19Flash_kernel_traitsILi64ELi64ELi128ELi8ES3_EELb0ELb1ELb0ELb0ELb0ELb1ELb1EEEvNS_16Flash_bwd_paramsE --------------------------
	.section	.nv.shared._ZN5flash44flash_bwd_dq_dk_dv_loop_seqk_parallel_kernelI23Flash_bwd_kernel_traitsILi64ELi64ELi128ELi8ELi2ELi4ELi4ELb1ELb0EN7cutlass10bfloat16_tE19Flash_kernel_traitsILi64ELi64ELi128ELi8ES3_EELb0ELb1ELb0ELb0ELb0ELb1ELb1EEEvNS_16Flash_bwd_paramsE,"aw",@nobits
	.sectionflags	@""
	.align	16


//--------------------- .nv.shared._ZN5flash44flash_bwd_dq_dk_dv_loop_seqk_parallel_kernelI23Flash_bwd_kernel_traitsILi64ELi64ELi128ELi8ELi2ELi4ELi4ELb1ELb0EN7cutlass10bfloat16_tE19Flash_kernel_traitsILi64ELi64ELi128ELi8ES3_EELb1ELb1ELb0ELb1ELb0ELb0ELb0EEEvNS_16Flash_bwd_paramsE --------------------------
	.section	.nv.shared._ZN5flash44flash_bwd_dq_dk_dv_loop_seqk_parallel_kernelI23Flash_bwd_kernel_traitsILi64ELi64ELi128ELi8ELi2ELi4ELi4ELb1ELb0EN7cutlass10bfloat16_tE19Flash_kernel_traitsILi64ELi64ELi128ELi8ES3_EELb1ELb1ELb0ELb1ELb0ELb0ELb0EEEvNS_16Flash_bwd_paramsE,"aw",@nobits
	.sectionflags	@""
	.align	16


//--------------------- .nv.shared._ZN5flash44flash_bwd_dq_dk_dv_loop_seqk_parallel_kernelI23Flash_bwd_kernel_traitsILi64ELi64ELi128ELi8ELi2ELi4ELi4ELb1ELb0EN7cutlass10bfloat16_tE19Flash_kernel_traitsILi64ELi64ELi128ELi8ES3_EELb0ELb1ELb0ELb1ELb0ELb0ELb1EEEvNS_16Flash_bwd_paramsE --------------------------
	.section	.nv.shared._ZN5flash44flash_bwd_dq_dk_dv_loop_seqk_parallel_kernelI23Flash_bwd_kernel_traitsILi64ELi64ELi128ELi8ELi2ELi4ELi4ELb1ELb0EN7cutlass10bfloat16_tE19Flash_kernel_traitsILi64ELi64ELi128ELi8ES3_EELb0ELb1ELb0ELb1ELb0ELb0ELb1EEEvNS_16Flash_bwd_paramsE,"aw",@nobits
	.sectionflags	@""
	.align	16


//--------------------- .nv.shared._ZN5flash25flash_bwd_dot_do_o_kernelILb0E23Flash_bwd_kernel_traitsILi64ELi64ELi128ELi8ELi2ELi4ELi4ELb1ELb0EN7cutlass10bfloat16_tE19Flash_kernel_traitsILi64ELi64ELi128ELi8ES3_EEEEvNS_16Flash_bwd_paramsE --------------------------
	.section	.nv.shared._ZN5flash25flash_bwd_dot_do_o_kernelILb0E23Flash_bwd_kernel_traitsILi64ELi64ELi128ELi8ELi2ELi4ELi4ELb1ELb0EN7cutlass10bfloat16_tE19Flash_kernel_traitsILi64ELi64ELi128ELi8ES3_EEEEvNS_16Flash_bwd_paramsE,"aw",@nobits
	.sectionflags	@""
	.align	16


//--------------------- .nv.shared._ZN5flash25flash_bwd_dot_do_o_kernelILb1E23Flash_bwd_kernel_traitsILi64ELi64ELi128ELi8ELi2ELi4ELi4ELb1ELb0EN7cutlass10bfloat16_tE19Flash_kernel_traitsILi64ELi64ELi128ELi8ES3_EEEEvNS_16Flash_bwd_paramsE --------------------------
	.section	.nv.shared._ZN5flash25flash_bwd_dot_do_o_kernelILb1E23Flash_bwd_kernel_traitsILi64ELi64ELi128ELi8ELi2ELi4ELi4ELb1ELb0EN7cutlass10bfloat16_tE19Flash_kernel_traitsILi64ELi64ELi128ELi8ES3_EEEEvNS_16Flash_bwd_paramsE,"aw",@nobits
	.sectionflags	@""
	.align	16


//--------------------- .nv.shared._ZN5flash27flash_bwd_convert_dq_kernelI23Flash_bwd_kernel_traitsILi64ELi128ELi128ELi8ELi4ELi4ELi4ELb0ELb0EN7cutlass10bfloat16_tE19Flash_kernel_traitsILi64ELi128ELi128ELi8ES3_EEEEvNS_16Flash_bwd_paramsEi --------------------------
	.section	.nv.shared._ZN5flash27flash_bwd_convert_dq_kernelI23Flash_bwd_kernel_traitsILi64ELi128ELi128ELi8ELi4ELi4ELi4ELb0ELb0EN7cutlass10bfloat16_tE19Flash_kernel_traitsILi64ELi128ELi128ELi8ES3_EEEEvNS_16Flash_bwd_paramsEi,"aw",@nobits
	.sectionflags	@""
	.align	16


//--------------------- .nv.shared._ZN5flash44flash_bwd_dq_dk_dv_loop_seqk_parallel_kernelI23Flash_bwd_kernel_traitsILi64ELi128ELi128ELi8ELi4ELi4ELi4ELb0ELb0EN7cutlass10bfloat16_tE19Flash_kernel_traitsILi64ELi128ELi128ELi8ES3_EELb1ELb1ELb0ELb0ELb0ELb0ELb0EEEvNS_16Flash_bwd_paramsE --------------------------
	.section	.nv.shared._ZN5flash44flash_bwd_dq_dk_dv_loop_seqk_parallel_kernelI23Flash_bwd_kernel_traitsILi64ELi128ELi128ELi8ELi4ELi4ELi4ELb0ELb0EN7cutlass10bfloat16_tE19Flash_kernel_traitsILi64ELi128ELi128ELi8ES3_EELb1ELb1ELb0ELb0ELb0ELb0ELb0EEEvNS_16Flash_bwd_paramsE,"aw",@nobits
	.sectionflags	@""
	.align	16


//--------------------- .nv.shared._ZN5flash44flash_bwd_dq_dk_dv_loop_seqk_parallel_kernelI23Flash_bwd_kernel_traitsILi64ELi128ELi128ELi8ELi4ELi4ELi4ELb0ELb0EN7cutlass10bfloat16_tE19Flash_kernel_traitsILi64ELi128ELi128ELi8ES3_EELb0ELb1ELb0ELb0ELb0ELb0ELb1EEEvNS_16Flash_bwd_paramsE --------------------------
	.section	.nv.shared._ZN5flash44flash_bwd_dq_dk_dv_loop_seqk_parallel_kernelI23Flash_bwd_kernel_traitsILi64ELi128ELi128ELi8ELi4ELi4ELi4ELb0ELb0EN7cutlass10bfloat16_tE19Flash_kernel_traitsILi64ELi128ELi128ELi8ES3_EELb0ELb1ELb0ELb0ELb0ELb0ELb1EEEvNS_16Flash_bwd_paramsE,"aw",@nobits
	.sectionflags	@""
	.align	16


//--------------------- .nv.shared._ZN5flash44flash_bwd_dq_dk_dv_loop_seqk_parallel_kernelI23Flash_bwd_kernel_traitsILi64ELi128ELi128ELi8ELi4ELi4ELi4ELb0ELb0EN7cutlass10bfloat16_tE19Flash_kernel_traitsILi64ELi128ELi128ELi8ES3_EELb1ELb1ELb0ELb0ELb1ELb1ELb0EEEvNS_16Flash_bwd_paramsE --------------------------
	.section	.nv.shared._ZN5flash44flash_bwd_dq_dk_dv_loop_seqk_parallel_kernelI23Flash_bwd_kernel_traitsILi64ELi128ELi128ELi8ELi4ELi4ELi4ELb0ELb0EN7cutlass10bfloat16_tE19Flash_kernel_traitsILi64ELi128ELi128ELi8ES3_EELb1ELb1ELb0ELb0ELb1ELb1ELb0EEEvNS_16Flash_bwd_paramsE,"aw",@nobits
	.sectionflags	@""
	.align	16


//--------------------- .nv.shared._ZN5flash44flash_bwd_dq_dk_dv_loop_seqk_parallel_kernelI23Flash_bwd_kernel_traitsILi64ELi128ELi128ELi8ELi4ELi4ELi4ELb0ELb0EN7cutlass10bfloat16_tE19Flash_kernel_traitsILi64ELi128ELi128ELi8ES3_EELb0ELb1ELb0ELb0ELb1ELb1ELb1EEEvNS_16Flash_bwd_paramsE --------------------------
	.section	.nv.shared._ZN5flash44flash_bwd_dq_dk_dv_loop_seqk_parallel_kernelI23Flash_bwd_kernel_traitsILi64ELi128ELi128ELi8ELi4ELi4ELi4ELb0ELb0EN7cutlass10bfloat16_tE19Flash_kernel_traitsILi64ELi128ELi128ELi8ES3_EELb0ELb1ELb0ELb0ELb1ELb1ELb1EEEvNS_16Flash_bwd_paramsE,"aw",@nobits
	.sectionflags	@""
	.align	16


//--------------------- .nv.shared._ZN5flash44flash_bwd_dq_dk_dv_loop_seqk_parallel_kernelI23Flash_bwd_kernel_traitsILi64ELi128ELi128ELi8ELi4ELi4ELi4ELb0ELb0EN7cutlass10bfloat16_tE19Flash_kernel_traitsILi64ELi128ELi128ELi8ES3_EELb1ELb1ELb0ELb0ELb0ELb1ELb0EEEvNS_16Flash_bwd_paramsE --------------------------
	.section	.nv.shared._ZN5flash44flash_bwd_dq_dk_dv_loop_seqk_parallel_kernelI23Flash_bwd_kernel_traitsILi64ELi128ELi128ELi8ELi4ELi4ELi4ELb0ELb0EN7cutlass10bfloat16_tE19Flash_kernel_traitsILi64ELi128ELi128ELi8ES3_EELb1ELb1ELb0ELb0ELb0ELb1ELb0EEEvNS_16Flash_bwd_paramsE,"aw",@nobits
	.sectionflags	@""
	.align	16


//--------------------- .nv.shared._ZN5flash44flash_bwd_dq_dk_dv_loop_seqk_parallel_kernelI23Flash_bwd_kernel_traitsILi64ELi128ELi128ELi8ELi4ELi4ELi4ELb0ELb0EN7cutlass10bfloat16_tE19Flash_kernel_traitsILi64ELi128ELi128ELi8ES3_EELb0ELb1ELb0ELb0ELb0ELb1ELb1EEEvNS_16Flash_bwd_paramsE --------------------------
	.section	.nv.shared._ZN5flash44flash_bwd_dq_dk_dv_loop_seqk_parallel_kernelI23Flash_bwd_kernel_traitsILi64ELi128ELi128ELi8ELi4ELi4ELi4ELb0ELb0EN7cutlass10bfloat16_tE19Flash_kernel_traitsILi64ELi128ELi128ELi8ES3_EELb0ELb1ELb0ELb0ELb0ELb1ELb1EEEvNS_16Flash_bwd_paramsE,"aw",@nobits
	.sectionflags	@""
	.align	16


//--------------------- .nv.shared._ZN5flash44flash_bwd_dq_dk_dv_loop_seqk_parallel_kernelI23Flash_bwd_kernel_traitsILi64ELi128ELi128ELi8ELi4ELi4ELi4ELb0ELb0EN7cutlass10bfloat16_tE19Flash_kernel_traitsILi64ELi128ELi128ELi8ES3_EELb1ELb1ELb0ELb1ELb0ELb0ELb0EEEvNS_16Flash_bwd_paramsE --------------------------
	.section	.nv.shared._ZN5flash44flash_bwd_dq_dk_dv_loop_seqk_parallel_kernelI23Flash_bwd_kernel_traitsILi64ELi128ELi128ELi8ELi4ELi4ELi4ELb0ELb0EN7cutlass10bfloat16_tE19Flash_kernel_traitsILi64ELi128ELi128ELi8ES3_EELb1ELb1ELb0ELb1ELb0ELb0ELb0EEEvNS_16Flash_bwd_paramsE,"aw",@nobits
	.sectionflags	@""
	.align	16


//--------------------- .nv.shared._ZN5flash44flash_bwd_dq_dk_dv_loop_seqk_parallel_kernelI23Flash_bwd_kernel_traitsILi64ELi128ELi128ELi8ELi4ELi4ELi4ELb0ELb0EN7cutlass10bfloat16_tE19Flash_kernel_traitsILi64ELi128ELi128ELi8ES3_EELb0ELb1ELb0ELb1ELb0ELb0ELb1EEEvNS_16Flash_bwd_paramsE --------------------------
	.section	.nv.shared._ZN5flash44flash_bwd_dq_dk_dv_loop_seqk_parallel_kernelI23Flash_bwd_kernel_traitsILi64ELi128ELi128ELi8ELi4ELi4ELi4ELb0ELb0EN7cutlass10bfloat16_tE19Flash_kernel_traitsILi64ELi128ELi128ELi8ES3_EELb0ELb1ELb0ELb1ELb0ELb0ELb1EEEvNS_16Flash_bwd_paramsE,"aw",@nobits
	.sectionflags	@""
	.align	16


//--------------------- .nv.shared._ZN5flash25flash_bwd_dot_do_o_kernelILb0E23Flash_bwd_kernel_traitsILi64ELi128ELi128ELi8ELi4ELi4ELi4ELb0ELb0EN7cutlass10bfloat16_tE19Flash_kernel_traitsILi64ELi128ELi128ELi8ES3_EEEEvNS_16Flash_bwd_paramsE --------------------------
	.section	.nv.shared._ZN5flash25flash_bwd_dot_do_o_kernelILb0E23Flash_bwd_kernel_traitsILi64ELi128ELi128ELi8ELi4ELi4ELi4ELb0ELb0EN7cutlass10bfloat16_tE19Flash_kernel_traitsILi64ELi128ELi128ELi8ES3_EEEEvNS_16Flash_bwd_paramsE,"aw",@nobits
	.sectionflags	@""
	.align	16


//--------------------- .nv.shared._ZN5flash25flash_bwd_dot_do_o_kernelILb1E23Flash_bwd_kernel_traitsILi64ELi128ELi128ELi8ELi4ELi4ELi4ELb0ELb0EN7cutlass10bfloat16_tE19Flash_kernel_traitsILi64ELi128ELi128ELi8ES3_EEEEvNS_16Flash_bwd_paramsE --------------------------
	.section	.nv.shared._ZN5flash25flash_bwd_dot_do_o_kernelILb1E23Flash_bwd_kernel_traitsILi64ELi128ELi128ELi8ELi4ELi4ELi4ELb0ELb0EN7cutlass10bfloat16_tE19Flash_kernel_traitsILi64ELi128ELi128ELi8ES3_EEEEvNS_16Flash_bwd_paramsE,"aw",@nobits
	.sectionflags	@""
	.align	16
